	.target	sm_90a

	.elftype	@"ET_EXEC"


//--------------------- .note.nv.tkinfo           --------------------------
	.section	.note.nv.tkinfo,"",@"SHT_NOTE"
	.sectionflags	@"SHF_NOTE_NV_TKINFO"
	.tkinfo
        /*0018*/ 	.word	0x00000002
        /*0030*/ 	.string	""
        /*0030*/ 	.string	"ptxas"
        /*0030*/ 	.string	"Cuda compilation tools, release 13.0, V13.0.88"
        /*0030*/ 	.string	"Build cuda_13.0.r13.0/compiler.36424714_0"
        /*0030*/ 	.string	"-arch sm_90a -m 64 "



//--------------------- .note.nv.cuinfo           --------------------------
	.section	.note.nv.cuinfo,"",@"SHT_NOTE"
	.sectionflags	@"SHF_NOTE_NV_CUINFO"
        /*0018*/ 	.short	0x0002
        /*001a*/ 	.short	0x005a
        /*001c*/ 	.short	0x0082
	.zero		2


//--------------------- .nv.info                  --------------------------
	.section	.nv.info,"",@"SHT_CUDA_INFO"
	.align	4


	//----- nvinfo : EIATTR_REGCOUNT
	.align		4
        /*0000*/ 	.byte	0x04, 0x2f
        /*0002*/ 	.short	(.L_1 - .L_0)
	.align		4
.L_0:
        /*0004*/ 	.word	index@(_ZN18transformer_engine13normalization24rmsnorm_fwd_tuned_kernelINS0_13Kernel_traitsI13__nv_bfloat16S3_13__nv_fp8_e4m3fjLj512ELj1ELj4ELj1ELj16ENS0_18Kernel_traits_baseILj512ES3_S3_S4_fjLj128EEEEEEEvNS0_19ForwardKernelParamsE)
        /*0008*/ 	.word	0x00000028


	//----- nvinfo : EIATTR_FRAME_SIZE
	.align		4
.L_1:
        /*000c*/ 	.byte	0x04, 0x11
        /*000e*/ 	.short	(.L_3 - .L_2)
	.align		4
.L_2:
        /*0010*/ 	.word	index@($__internal_75_$__cuda_sm20_rcp_rn_f32_slowpath)
        /*0014*/ 	.word	0x00000000


	//----- nvinfo : EIATTR_FRAME_SIZE
	.align		4
.L_3:
        /*0018*/ 	.byte	0x04, 0x11
        /*001a*/ 	.short	(.L_5 - .L_4)
	.align		4
.L_4:
        /*001c*/ 	.word	index@(_ZN18transformer_engine13normalization24rmsnorm_fwd_tuned_kernelINS0_13Kernel_traitsI13__nv_bfloat16S3_13__nv_fp8_e4m3fjLj512ELj1ELj4ELj1ELj16ENS0_18Kernel_traits_baseILj512ES3_S3_S4_fjLj128EEEEEEEvNS0_19ForwardKernelParamsE)
        /*0020*/ 	.word	0x00000000


	//----- nvinfo : EIATTR_REGCOUNT
	.align		4
.L_5:
        /*0024*/ 	.byte	0x04, 0x2f
        /*0026*/ 	.short	(.L_7 - .L_6)
	.align		4
.L_6:
        /*0028*/ 	.word	index@(_ZN18transformer_engine13normalization24rmsnorm_fwd_tuned_kernelINS0_13Kernel_traitsI6__halfS3_13__nv_fp8_e4m3fjLj512ELj1ELj4ELj1ELj16ENS0_18Kernel_traits_baseILj512ES3_S3_S4_fjLj128EEEEEEEvNS0_19ForwardKernelParamsE)
        /*002c*/ 	.word	0x00000028


	//----- nvinfo : EIATTR_FRAME_SIZE
	.align		4
.L_7:
        /*0030*/ 	.byte	0x04, 0x11
        /*0032*/ 	.short	(.L_9 - .L_8)
	.align		4
.L_8:
        /*0034*/ 	.word	index@($__internal_74_$__cuda_sm20_rcp_rn_f32_slowpath)
        /*0038*/ 	.word	0x00000000


	//----- nvinfo : EIATTR_FRAME_SIZE
	.align		4
.L_9:
        /*003c*/ 	.byte	0x04, 0x11
        /*003e*/ 	.short	(.L_11 - .L_10)
	.align		4
.L_10:
        /*0040*/ 	.word	index@(_ZN18transformer_engine13normalization24rmsnorm_fwd_tuned_kernelINS0_13Kernel_traitsI6__halfS3_13__nv_fp8_e4m3fjLj512ELj1ELj4ELj1ELj16ENS0_18Kernel_traits_baseILj512ES3_S3_S4_fjLj128EEEEEEEvNS0_19ForwardKernelParamsE)
        /*0044*/ 	.word	0x00000000


	//----- nvinfo : EIATTR_REGCOUNT
	.align		4
.L_11:
        /*0048*/ 	.byte	0x04, 0x2f
        /*004a*/ 	.short	(.L_13 - .L_12)
	.align		4
.L_12:
        /*004c*/ 	.word	index@(_ZN18transformer_engine13normalization24rmsnorm_fwd_tuned_kernelINS0_13Kernel_traitsIff13__nv_fp8_e4m3fjLj512ELj1ELj4ELj1ELj16ENS0_18Kernel_traits_baseILj512EffS3_fjLj128EEEEEEEvNS0_19ForwardKernelParamsE)
        /*0050*/ 	.word	0x00000030


	//----- nvinfo : EIATTR_FRAME_SIZE
	.align		4
.L_13:
        /*0054*/ 	.byte	0x04, 0x11
        /*0056*/ 	.short	(.L_15 - .L_14)
	.align		4
.L_14:
        /*0058*/ 	.word	index@($__internal_73_$__cuda_sm20_rcp_rn_f32_slowpath)
        /*005c*/ 	.word	0x00000000


	//----- nvinfo : EIATTR_FRAME_SIZE
	.align		4
.L_15:
        /*0060*/ 	.byte	0x04, 0x11
        /*0062*/ 	.short	(.L_17 - .L_16)
	.align		4
.L_16:
        /*0064*/ 	.word	index@(_ZN18transformer_engine13normalization24rmsnorm_fwd_tuned_kernelINS0_13Kernel_traitsIff13__nv_fp8_e4m3fjLj512ELj1ELj4ELj1ELj16ENS0_18Kernel_traits_baseILj512EffS3_fjLj128EEEEEEEvNS0_19ForwardKernelParamsE)
        /*0068*/ 	.word	0x00000000


	//----- nvinfo : EIATTR_REGCOUNT
	.align		4
.L_17:
        /*006c*/ 	.byte	0x04, 0x2f
        /*006e*/ 	.short	(.L_19 - .L_18)
	.align		4
.L_18:
        /*0070*/ 	.word	index@(_ZN18transformer_engine13normalization24rmsnorm_fwd_tuned_kernelINS0_13Kernel_traitsIffffjLj512ELj1ELj4ELj1ELj16ENS0_18Kernel_traits_baseILj512EffffjLj128EEEEEEEvNS0_19ForwardKernelParamsE)
        /*0074*/ 	.word	0x00000030


	//----- nvinfo : EIATTR_FRAME_SIZE
	.align		4
.L_19:
        /*0078*/ 	.byte	0x04, 0x11
        /*007a*/ 	.short	(.L_21 - .L_20)
	.align		4
.L_20:
        /*007c*/ 	.word	index@($__internal_72_$__cuda_sm20_rcp_rn_f32_slowpath)
        /*0080*/ 	.word	0x00000000


	//----- nvinfo : EIATTR_FRAME_SIZE
	.align		4
.L_21:
        /*0084*/ 	.byte	0x04, 0x11
        /*0086*/ 	.short	(.L_23 - .L_22)
	.align		4
.L_22:
        /*0088*/ 	.word	index@(_ZN18transformer_engine13normalization24rmsnorm_fwd_tuned_kernelINS0_13Kernel_traitsIffffjLj512ELj1ELj4ELj1ELj16ENS0_18Kernel_traits_baseILj512EffffjLj128EEEEEEEvNS0_19ForwardKernelParamsE)
        /*008c*/ 	.word	0x00000000


	//----- nvinfo : EIATTR_REGCOUNT
	.align		4
.L_23:
        /*0090*/ 	.byte	0x04, 0x2f
        /*0092*/ 	.short	(.L_25 - .L_24)
	.align		4
.L_24:
        /*0094*/ 	.word	index@(_ZN18transformer_engine13normalization24rmsnorm_fwd_tuned_kernelINS0_13Kernel_traitsI6__halfS3_S3_fjLj512ELj1ELj4ELj1ELj16ENS0_18Kernel_traits_baseILj512ES3_S3_S3_fjLj128EEEEEEEvNS0_19ForwardKernelParamsE)
        /*0098*/ 	.word	0x00000028


	//----- nvinfo : EIATTR_FRAME_SIZE
	.align		4
.L_25:
        /*009c*/ 	.byte	0x04, 0x11
        /*009e*/ 	.short	(.L_27 - .L_26)
	.align		4
.L_26:
        /*00a0*/ 	.word	index@($__internal_71_$__cuda_sm20_rcp_rn_f32_slowpath)
        /*00a4*/ 	.word	0x00000000


	//----- nvinfo : EIATTR_FRAME_SIZE
	.align		4
.L_27:
        /*00a8*/ 	.byte	0x04, 0x11
        /*00aa*/ 	.short	(.L_29 - .L_28)
	.align		4
.L_28:
        /*00ac*/ 	.word	index@(_ZN18transformer_engine13normalization24rmsnorm_fwd_tuned_kernelINS0_13Kernel_traitsI6__halfS3_S3_fjLj512ELj1ELj4ELj1ELj16ENS0_18Kernel_traits_baseILj512ES3_S3_S3_fjLj128EEEEEEEvNS0_19ForwardKernelParamsE)
        /*00b0*/ 	.word	0x00000000


	//----- nvinfo : EIATTR_REGCOUNT
	.align		4
.L_29:
        /*00b4*/ 	.byte	0x04, 0x2f
        /*00b6*/ 	.short	(.L_31 - .L_30)
	.align		4
.L_30:
        /*00b8*/ 	.word	index@(_ZN18transformer_engine13normalization24rmsnorm_fwd_tuned_kernelINS0_13Kernel_traitsI13__nv_bfloat16S3_S3_fjLj512ELj1ELj4ELj1ELj16ENS0_18Kernel_traits_baseILj512ES3_S3_S3_fjLj128EEEEEEEvNS0_19ForwardKernelParamsE)
        /*00bc*/ 	.word	0x00000028


	//----- nvinfo : EIATTR_FRAME_SIZE
	.align		4
.L_31:
        /*00c0*/ 	.byte	0x04, 0x11
        /*00c2*/ 	.short	(.L_33 - .L_32)
	.align		4
.L_32:
        /*00c4*/ 	.word	index@($__internal_70_$__cuda_sm20_rcp_rn_f32_slowpath)
        /*00c8*/ 	.word	0x00000000


	//----- nvinfo : EIATTR_FRAME_SIZE
	.align		4
.L_33:
        /*00cc*/ 	.byte	0x04, 0x11
        /*00ce*/ 	.short	(.L_35 - .L_34)
	.align		4
.L_34:
        /*00d0*/ 	.word	index@(_ZN18transformer_engine13normalization24rmsnorm_fwd_tuned_kernelINS0_13Kernel_traitsI13__nv_bfloat16S3_S3_fjLj512ELj1ELj4ELj1ELj16ENS0_18Kernel_traits_baseILj512ES3_S3_S3_fjLj128EEEEEEEvNS0_19ForwardKernelParamsE)
        /*00d4*/ 	.word	0x00000000


	//----- nvinfo : EIATTR_REGCOUNT
	.align		4
.L_35:
        /*00d8*/ 	.byte	0x04, 0x2f
        /*00da*/ 	.short	(.L_37 - .L_36)
	.align		4
.L_36:
        /*00dc*/ 	.word	index@(_ZN18transformer_engine13normalization24rmsnorm_fwd_tuned_kernelINS0_13Kernel_traitsI13__nv_bfloat16S3_13__nv_fp8_e4m3fjLj768ELj1ELj4ELj1ELj16ENS0_18Kernel_traits_baseILj768ES3_S3_S4_fjLj128EEEEEEEvNS0_19ForwardKernelParamsE)
        /*00e0*/ 	.word	0x00000038


	//----- nvinfo : EIATTR_FRAME_SIZE
	.align		4
.L_37:
        /*00e4*/ 	.byte	0x04, 0x11
        /*00e6*/ 	.short	(.L_39 - .L_38)
	.align		4
.L_38:
        /*00e8*/ 	.word	index@($__internal_69_$__cuda_sm20_rcp_rn_f32_slowpath)
        /*00ec*/ 	.word	0x00000000


	//----- nvinfo : EIATTR_FRAME_SIZE
	.align		4
.L_39:
        /*00f0*/ 	.byte	0x04, 0x11
        /*00f2*/ 	.short	(.L_41 - .L_40)
	.align		4
.L_40:
        /*00f4*/ 	.word	index@(_ZN18transformer_engine13normalization24rmsnorm_fwd_tuned_kernelINS0_13Kernel_traitsI13__nv_bfloat16S3_13__nv_fp8_e4m3fjLj768ELj1ELj4ELj1ELj16ENS0_18Kernel_traits_baseILj768ES3_S3_S4_fjLj128EEEEEEEvNS0_19ForwardKernelParamsE)
        /*00f8*/ 	.word	0x00000000


	//----- nvinfo : EIATTR_REGCOUNT
	.align		4
.L_41:
        /*00fc*/ 	.byte	0x04, 0x2f
        /*00fe*/ 	.short	(.L_43 - .L_42)
	.align		4
.L_42:
        /*0100*/ 	.word	index@(_ZN18transformer_engine13normalization24rmsnorm_fwd_tuned_kernelINS0_13Kernel_traitsI6__halfS3_13__nv_fp8_e4m3fjLj768ELj1ELj4ELj1ELj16ENS0_18Kernel_traits_baseILj768ES3_S3_S4_fjLj128EEEEEEEvNS0_19ForwardKernelParamsE)
        /*0104*/ 	.word	0x00000038


	//----- nvinfo : EIATTR_FRAME_SIZE
	.align		4
.L_43:
        /*0108*/ 	.byte	0x04, 0x11
        /*010a*/ 	.short	(.L_45 - .L_44)
	.align		4
.L_44:
        /*010c*/ 	.word	index@($__internal_68_$__cuda_sm20_rcp_rn_f32_slowpath)
        /*0110*/ 	.word	0x00000000


	//----- nvinfo : EIATTR_FRAME_SIZE
	.align		4
.L_45:
        /*0114*/ 	.byte	0x04, 0x11
        /*0116*/ 	.short	(.L_47 - .L_46)
	.align		4
.L_46:
        /*0118*/ 	.word	index@(_ZN18transformer_engine13normalization24rmsnorm_fwd_tuned_kernelINS0_13Kernel_traitsI6__halfS3_13__nv_fp8_e4m3fjLj768ELj1ELj4ELj1ELj16ENS0_18Kernel_traits_baseILj768ES3_S3_S4_fjLj128EEEEEEEvNS0_19ForwardKernelParamsE)
        /*011c*/ 	.word	0x00000000


	//----- nvinfo : EIATTR_REGCOUNT
	.align		4
.L_47:
        /*0120*/ 	.byte	0x04, 0x2f
        /*0122*/ 	.short	(.L_49 - .L_48)
	.align		4
.L_48:
        /*0124*/ 	.word	index@(_ZN18transformer_engine13normalization24rmsnorm_fwd_tuned_kernelINS0_13Kernel_traitsIff13__nv_fp8_e4m3fjLj768ELj1ELj4ELj1ELj16ENS0_18Kernel_traits_baseILj768EffS3_fjLj128EEEEEEEvNS0_19ForwardKernelParamsE)
        /*0128*/ 	.word	0x00000040


	//----- nvinfo : EIATTR_FRAME_SIZE
	.align		4
.L_49:
        /*012c*/ 	.byte	0x04, 0x11
        /*012e*/ 	.short	(.L_51 - .L_50)
	.align		4
.L_50:
        /*0130*/ 	.word	index@($__internal_67_$__cuda_sm20_rcp_rn_f32_slowpath)
        /*0134*/ 	.word	0x00000000


	//----- nvinfo : EIATTR_FRAME_SIZE
	.align		4
.L_51:
        /*0138*/ 	.byte	0x04, 0x11
        /*013a*/ 	.short	(.L_53 - .L_52)
	.align		4
.L_52:
        /*013c*/ 	.word	index@(_ZN18transformer_engine13normalization24rmsnorm_fwd_tuned_kernelINS0_13Kernel_traitsIff13__nv_fp8_e4m3fjLj768ELj1ELj4ELj1ELj16ENS0_18Kernel_traits_baseILj768EffS3_fjLj128EEEEEEEvNS0_19ForwardKernelParamsE)
        /*0140*/ 	.word	0x00000000


	//----- nvinfo : EIATTR_REGCOUNT
	.align		4
.L_53:
        /*0144*/ 	.byte	0x04, 0x2f
        /*0146*/ 	.short	(.L_55 - .L_54)
	.align		4
.L_54:
        /*0148*/ 	.word	index@(_ZN18transformer_engine13normalization24rmsnorm_fwd_tuned_kernelINS0_13Kernel_traitsIffffjLj768ELj1ELj4ELj1ELj16ENS0_18Kernel_traits_baseILj768EffffjLj128EEEEEEEvNS0_19ForwardKernelParamsE)
        /*014c*/ 	.word	0x00000047


	//----- nvinfo : EIATTR_FRAME_SIZE
	.align		4
.L_55:
        /*0150*/ 	.byte	0x04, 0x11
        /*0152*/ 	.short	(.L_57 - .L_56)
	.align		4
.L_56:
        /*0154*/ 	.word	index@($__internal_66_$__cuda_sm20_rcp_rn_f32_slowpath)
        /*0158*/ 	.word	0x00000000


	//----- nvinfo : EIATTR_FRAME_SIZE
	.align		4
.L_57:
        /*015c*/ 	.byte	0x04, 0x11
        /*015e*/ 	.short	(.L_59 - .L_58)
	.align		4
.L_58:
        /*0160*/ 	.word	index@(_ZN18transformer_engine13normalization24rmsnorm_fwd_tuned_kernelINS0_13Kernel_traitsIffffjLj768ELj1ELj4ELj1ELj16ENS0_18Kernel_traits_baseILj768EffffjLj128EEEEEEEvNS0_19ForwardKernelParamsE)
        /*0164*/ 	.word	0x00000000


	//----- nvinfo : EIATTR_REGCOUNT
	.align		4
.L_59:
        /*0168*/ 	.byte	0x04, 0x2f
        /*016a*/ 	.short	(.L_61 - .L_60)
	.align		4
.L_60:
        /*016c*/ 	.word	index@(_ZN18transformer_engine13normalization24rmsnorm_fwd_tuned_kernelINS0_13Kernel_traitsI6__halfS3_S3_fjLj768ELj1ELj4ELj1ELj16ENS0_18Kernel_traits_baseILj768ES3_S3_S3_fjLj128EEEEEEEvNS0_19ForwardKernelParamsE)
        /*0170*/ 	.word	0x00000038


	//----- nvinfo : EIATTR_FRAME_SIZE
	.align		4
.L_61:
        /*0174*/ 	.byte	0x04, 0x11
        /*0176*/ 	.short	(.L_63 - .L_62)
	.align		4
.L_62:
        /*0178*/ 	.word	index@($__internal_65_$__cuda_sm20_rcp_rn_f32_slowpath)
        /*017c*/ 	.word	0x00000000


	//----- nvinfo : EIATTR_FRAME_SIZE
	.align		4
.L_63:
        /*0180*/ 	.byte	0x04, 0x11
        /*0182*/ 	.short	(.L_65 - .L_64)
	.align		4
.L_64:
        /*0184*/ 	.word	index@(_ZN18transformer_engine13normalization24rmsnorm_fwd_tuned_kernelINS0_13Kernel_traitsI6__halfS3_S3_fjLj768ELj1ELj4ELj1ELj16ENS0_18Kernel_traits_baseILj768ES3_S3_S3_fjLj128EEEEEEEvNS0_19ForwardKernelParamsE)
        /*0188*/ 	.word	0x00000000


	//----- nvinfo : EIATTR_REGCOUNT
	.align		4
.L_65:
        /*018c*/ 	.byte	0x04, 0x2f
        /*018e*/ 	.short	(.L_67 - .L_66)
	.align		4
.L_66:
        /*0190*/ 	.word	index@(_ZN18transformer_engine13normalization24rmsnorm_fwd_tuned_kernelINS0_13Kernel_traitsI13__nv_bfloat16S3_S3_fjLj768ELj1ELj4ELj1ELj16ENS0_18Kernel_traits_baseILj768ES3_S3_S3_fjLj128EEEEEEEvNS0_19ForwardKernelParamsE)
        /*0194*/ 	.word	0x00000038


	//----- nvinfo : EIATTR_FRAME_SIZE
	.align		4
.L_67:
        /*0198*/ 	.byte	0x04, 0x11
        /*019a*/ 	.short	(.L_69 - .L_68)
	.align		4
.L_68:
        /*019c*/ 	.word	index@($__internal_64_$__cuda_sm20_rcp_rn_f32_slowpath)
        /*01a0*/ 	.word	0x00000000


	//----- nvinfo : EIATTR_FRAME_SIZE
	.align		4
.L_69:
        /*01a4*/ 	.byte	0x04, 0x11
        /*01a6*/ 	.short	(.L_71 - .L_70)
	.align		4
.L_70:
        /*01a8*/ 	.word	index@(_ZN18transformer_engine13normalization24rmsnorm_fwd_tuned_kernelINS0_13Kernel_traitsI13__nv_bfloat16S3_S3_fjLj768ELj1ELj4ELj1ELj16ENS0_18Kernel_traits_baseILj768ES3_S3_S3_fjLj128EEEEEEEvNS0_19ForwardKernelParamsE)
        /*01ac*/ 	.word	0x00000000


	//----- nvinfo : EIATTR_REGCOUNT
	.align		4
.L_71:
        /*01b0*/ 	.byte	0x04, 0x2f
        /*01b2*/ 	.short	(.L_73 - .L_72)
	.align		4
.L_72:
        /*01b4*/ 	.word	index@(_ZN18transformer_engine13normalization24rmsnorm_fwd_tuned_kernelINS0_13Kernel_traitsI13__nv_bfloat16S3_13__nv_fp8_e4m3fjLj1024ELj1ELj4ELj1ELj16ENS0_18Kernel_traits_baseILj1024ES3_S3_S4_fjLj128EEEEEEEvNS0_19ForwardKernelParamsE)
        /*01b8*/ 	.word	0x00000047


	//----- nvinfo : EIATTR_FRAME_SIZE
	.align		4
.L_73:
        /*01bc*/ 	.byte	0x04, 0x11
        /*01be*/ 	.short	(.L_75 - .L_74)
	.align		4
.L_74:
        /*01c0*/ 	.word	index@($__internal_63_$__cuda_sm20_rcp_rn_f32_slowpath)
        /*01c4*/ 	.word	0x00000000


	//----- nvinfo : EIATTR_FRAME_SIZE
	.align		4
.L_75:
        /*01c8*/ 	.byte	0x04, 0x11
        /*01ca*/ 	.short	(.L_77 - .L_76)
	.align		4
.L_76:
        /*01cc*/ 	.word	index@(_ZN18transformer_engine13normalization24rmsnorm_fwd_tuned_kernelINS0_13Kernel_traitsI13__nv_bfloat16S3_13__nv_fp8_e4m3fjLj1024ELj1ELj4ELj1ELj16ENS0_18Kernel_traits_baseILj1024ES3_S3_S4_fjLj128EEEEEEEvNS0_19ForwardKernelParamsE)
        /*01d0*/ 	.word	0x00000000


	//----- nvinfo : EIATTR_REGCOUNT
	.align		4
.L_77:
        /*01d4*/ 	.byte	0x04, 0x2f
        /*01d6*/ 	.short	(.L_79 - .L_78)
	.align		4
.L_78:
        /*01d8*/ 	.word	index@(_ZN18transformer_engine13normalization24rmsnorm_fwd_tuned_kernelINS0_13Kernel_traitsI6__halfS3_13__nv_fp8_e4m3fjLj1024ELj1ELj4ELj1ELj16ENS0_18Kernel_traits_baseILj1024ES3_S3_S4_fjLj128EEEEEEEvNS0_19ForwardKernelParamsE)
        /*01dc*/ 	.word	0x00000047


	//----- nvinfo : EIATTR_FRAME_SIZE
	.align		4
.L_79:
        /*01e0*/ 	.byte	0x04, 0x11
        /*01e2*/ 	.short	(.L_81 - .L_80)
	.align		4
.L_80:
        /*01e4*/ 	.word	index@($__internal_62_$__cuda_sm20_rcp_rn_f32_slowpath)
        /*01e8*/ 	.word	0x00000000


	//----- nvinfo : EIATTR_FRAME_SIZE
	.align		4
.L_81:
        /*01ec*/ 	.byte	0x04, 0x11
        /*01ee*/ 	.short	(.L_83 - .L_82)
	.align		4
.L_82:
        /*01f0*/ 	.word	index@(_ZN18transformer_engine13normalization24rmsnorm_fwd_tuned_kernelINS0_13Kernel_traitsI6__halfS3_13__nv_fp8_e4m3fjLj1024ELj1ELj4ELj1ELj16ENS0_18Kernel_traits_baseILj1024ES3_S3_S4_fjLj128EEEEEEEvNS0_19ForwardKernelParamsE)
        /*01f4*/ 	.word	0x00000000


	//----- nvinfo : EIATTR_REGCOUNT
	.align		4
.L_83:
        /*01f8*/ 	.byte	0x04, 0x2f
        /*01fa*/ 	.short	(.L_85 - .L_84)
	.align		4
.L_84:
        /*01fc*/ 	.word	index@(_ZN18transformer_engine13normalization24rmsnorm_fwd_tuned_kernelINS0_13Kernel_traitsIff13__nv_fp8_e4m3fjLj1024ELj1ELj4ELj1ELj16ENS0_18Kernel_traits_baseILj1024EffS3_fjLj128EEEEEEEvNS0_19ForwardKernelParamsE)
        /*0200*/ 	.word	0x00000050


	//----- nvinfo : EIATTR_FRAME_SIZE
	.align		4
.L_85:
        /*0204*/ 	.byte	0x04, 0x11
        /*0206*/ 	.short	(.L_87 - .L_86)
	.align		4
.L_86:
        /*0208*/ 	.word	index@($__internal_61_$__cuda_sm20_rcp_rn_f32_slowpath)
        /*020c*/ 	.word	0x00000000


	//----- nvinfo : EIATTR_FRAME_SIZE
	.align		4
.L_87:
        /*0210*/ 	.byte	0x04, 0x11
        /*0212*/ 	.short	(.L_89 - .L_88)
	.align		4
.L_88:
        /*0214*/ 	.word	index@(_ZN18transformer_engine13normalization24rmsnorm_fwd_tuned_kernelINS0_13Kernel_traitsIff13__nv_fp8_e4m3fjLj1024ELj1ELj4ELj1ELj16ENS0_18Kernel_traits_baseILj1024EffS3_fjLj128EEEEEEEvNS0_19ForwardKernelParamsE)
        /*0218*/ 	.word	0x00000000


	//----- nvinfo : EIATTR_REGCOUNT
	.align		4
.L_89:
        /*021c*/ 	.byte	0x04, 0x2f
        /*021e*/ 	.short	(.L_91 - .L_90)
	.align		4
.L_90:
        /*0220*/ 	.word	index@(_ZN18transformer_engine13normalization24rmsnorm_fwd_tuned_kernelINS0_13Kernel_traitsIffffjLj1024ELj1ELj4ELj1ELj16ENS0_18Kernel_traits_baseILj1024EffffjLj128EEEEEEEvNS0_19ForwardKernelParamsE)
        /*0224*/ 	.word	0x00000050


	//----- nvinfo : EIATTR_FRAME_SIZE
	.align		4
.L_91:
        /*0228*/ 	.byte	0x04, 0x11
        /*022a*/ 	.short	(.L_93 - .L_92)
	.align		4
.L_92:
        /*022c*/ 	.word	index@($__internal_60_$__cuda_sm20_rcp_rn_f32_slowpath)
        /*0230*/ 	.word	0x00000000


	//----- nvinfo : EIATTR_FRAME_SIZE
	.align		4
.L_93:
        /*0234*/ 	.byte	0x04, 0x11
        /*0236*/ 	.short	(.L_95 - .L_94)
	.align		4
.L_94:
        /*0238*/ 	.word	index@(_ZN18transformer_engine13normalization24rmsnorm_fwd_tuned_kernelINS0_13Kernel_traitsIffffjLj1024ELj1ELj4ELj1ELj16ENS0_18Kernel_traits_baseILj1024EffffjLj128EEEEEEEvNS0_19ForwardKernelParamsE)
        /*023c*/ 	.word	0x00000000


	//----- nvinfo : EIATTR_REGCOUNT
	.align		4
.L_95:
        /*0240*/ 	.byte	0x04, 0x2f
        /*0242*/ 	.short	(.L_97 - .L_96)
	.align		4
.L_96:
        /*0244*/ 	.word	index@(_ZN18transformer_engine13normalization24rmsnorm_fwd_tuned_kernelINS0_13Kernel_traitsI6__halfS3_S3_fjLj1024ELj1ELj4ELj1ELj16ENS0_18Kernel_traits_baseILj1024ES3_S3_S3_fjLj128EEEEEEEvNS0_19ForwardKernelParamsE)
        /*0248*/ 	.word	0x00000040


	//----- nvinfo : EIATTR_FRAME_SIZE
	.align		4
.L_97:
        /*024c*/ 	.byte	0x04, 0x11
        /*024e*/ 	.short	(.L_99 - .L_98)
	.align		4
.L_98:
        /*0250*/ 	.word	index@($__internal_59_$__cuda_sm20_rcp_rn_f32_slowpath)
        /*0254*/ 	.word	0x00000000


	//----- nvinfo : EIATTR_FRAME_SIZE
	.align		4
.L_99:
        /*0258*/ 	.byte	0x04, 0x11
        /*025a*/ 	.short	(.L_101 - .L_100)
	.align		4
.L_100:
        /*025c*/ 	.word	index@(_ZN18transformer_engine13normalization24rmsnorm_fwd_tuned_kernelINS0_13Kernel_traitsI6__halfS3_S3_fjLj1024ELj1ELj4ELj1ELj16ENS0_18Kernel_traits_baseILj1024ES3_S3_S3_fjLj128EEEEEEEvNS0_19ForwardKernelParamsE)
        /*0260*/ 	.word	0x00000000


	//----- nvinfo : EIATTR_REGCOUNT
	.align		4
.L_101:
        /*0264*/ 	.byte	0x04, 0x2f
        /*0266*/ 	.short	(.L_103 - .L_102)
	.align		4
.L_102:
        /*0268*/ 	.word	index@(_ZN18transformer_engine13normalization24rmsnorm_fwd_tuned_kernelINS0_13Kernel_traitsI13__nv_bfloat16S3_S3_fjLj1024ELj1ELj4ELj1ELj16ENS0_18Kernel_traits_baseILj1024ES3_S3_S3_fjLj128EEEEEEEvNS0_19ForwardKernelParamsE)
        /*026c*/ 	.word	0x00000046


	//----- nvinfo : EIATTR_FRAME_SIZE
	.align		4
.L_103:
        /*0270*/ 	.byte	0x04, 0x11
        /*0272*/ 	.short	(.L_105 - .L_104)
	.align		4
.L_104:
        /*0274*/ 	.word	index@($__internal_58_$__cuda_sm20_rcp_rn_f32_slowpath)
        /*0278*/ 	.word	0x00000000


	//----- nvinfo : EIATTR_FRAME_SIZE
	.align		4
.L_105:
        /*027c*/ 	.byte	0x04, 0x11
        /*027e*/ 	.short	(.L_107 - .L_106)
	.align		4
.L_106:
        /*0280*/ 	.word	index@(_ZN18transformer_engine13normalization24rmsnorm_fwd_tuned_kernelINS0_13Kernel_traitsI13__nv_bfloat16S3_S3_fjLj1024ELj1ELj4ELj1ELj16ENS0_18Kernel_traits_baseILj1024ES3_S3_S3_fjLj128EEEEEEEvNS0_19ForwardKernelParamsE)
        /*0284*/ 	.word	0x00000000


	//----- nvinfo : EIATTR_REGCOUNT
	.align		4
.L_107:
        /*0288*/ 	.byte	0x04, 0x2f
        /*028a*/ 	.short	(.L_109 - .L_108)
	.align		4
.L_108:
        /*028c*/ 	.word	index@(_ZN18transformer_engine13normalization24rmsnorm_fwd_tuned_kernelINS0_13Kernel_traitsI13__nv_bfloat16S3_13__nv_fp8_e4m3fjLj2048ELj1ELj4ELj1ELj16ENS0_18Kernel_traits_baseILj2048ES3_S3_S4_fjLj128EEEEEEEvNS0_19ForwardKernelParamsE)
        /*0290*/ 	.word	0x0000007e


	//----- nvinfo : EIATTR_FRAME_SIZE
	.align		4
.L_109:
        /*0294*/ 	.byte	0x04, 0x11
        /*0296*/ 	.short	(.L_111 - .L_110)
	.align		4
.L_110:
        /*0298*/ 	.word	index@($__internal_57_$__cuda_sm20_rcp_rn_f32_slowpath)
        /*029c*/ 	.word	0x00000000


	//----- nvinfo : EIATTR_FRAME_SIZE
	.align		4
.L_111:
        /*02a0*/ 	.byte	0x04, 0x11
        /*02a2*/ 	.short	(.L_113 - .L_112)
	.align		4
.L_112:
        /*02a4*/ 	.word	index@(_ZN18transformer_engine13normalization24rmsnorm_fwd_tuned_kernelINS0_13Kernel_traitsI13__nv_bfloat16S3_13__nv_fp8_e4m3fjLj2048ELj1ELj4ELj1ELj16ENS0_18Kernel_traits_baseILj2048ES3_S3_S4_fjLj128EEEEEEEvNS0_19ForwardKernelParamsE)
        /*02a8*/ 	.word	0x00000000


	//----- nvinfo : EIATTR_REGCOUNT
	.align		4
.L_113:
        /*02ac*/ 	.byte	0x04, 0x2f
        /*02ae*/ 	.short	(.L_115 - .L_114)
	.align		4
.L_114:
        /*02b0*/ 	.word	index@(_ZN18transformer_engine13normalization24rmsnorm_fwd_tuned_kernelINS0_13Kernel_traitsI6__halfS3_13__nv_fp8_e4m3fjLj2048ELj1ELj4ELj1ELj16ENS0_18Kernel_traits_baseILj2048ES3_S3_S4_fjLj128EEEEEEEvNS0_19ForwardKernelParamsE)
        /*02b4*/ 	.word	0x0000007e


	//----- nvinfo : EIATTR_FRAME_SIZE
	.align		4
.L_115:
        /*02b8*/ 	.byte	0x04, 0x11
        /*02ba*/ 	.short	(.L_117 - .L_116)
	.align		4
.L_116:
        /*02bc*/ 	.word	index@($__internal_56_$__cuda_sm20_rcp_rn_f32_slowpath)
        /*02c0*/ 	.word	0x00000000


	//----- nvinfo : EIATTR_FRAME_SIZE
	.align		4
.L_117:
        /*02c4*/ 	.byte	0x04, 0x11
        /*02c6*/ 	.short	(.L_119 - .L_118)
	.align		4
.L_118:
        /*02c8*/ 	.word	index@(_ZN18transformer_engine13normalization24rmsnorm_fwd_tuned_kernelINS0_13Kernel_traitsI6__halfS3_13__nv_fp8_e4m3fjLj2048ELj1ELj4ELj1ELj16ENS0_18Kernel_traits_baseILj2048ES3_S3_S4_fjLj128EEEEEEEvNS0_19ForwardKernelParamsE)
        /*02cc*/ 	.word	0x00000000


	//----- nvinfo : EIATTR_REGCOUNT
	.align		4
.L_119:
        /*02d0*/ 	.byte	0x04, 0x2f
        /*02d2*/ 	.short	(.L_121 - .L_120)
	.align		4
.L_120:
        /*02d4*/ 	.word	index@(_ZN18transformer_engine13normalization24rmsnorm_fwd_tuned_kernelINS0_13Kernel_traitsIff13__nv_fp8_e4m3fjLj2048ELj1ELj4ELj1ELj16ENS0_18Kernel_traits_baseILj2048EffS3_fjLj128EEEEEEEvNS0_19ForwardKernelParamsE)
        /*02d8*/ 	.word	0x000000a8


	//----- nvinfo : EIATTR_FRAME_SIZE
	.align		4
.L_121:
        /*02dc*/ 	.byte	0x04, 0x11
        /*02de*/ 	.short	(.L_123 - .L_122)
	.align		4
.L_122:
        /*02e0*/ 	.word	index@($__internal_55_$__cuda_sm20_rcp_rn_f32_slowpath)
        /*02e4*/ 	.word	0x00000000


	//----- nvinfo : EIATTR_FRAME_SIZE
	.align		4
.L_123:
        /*02e8*/ 	.byte	0x04, 0x11
        /*02ea*/ 	.short	(.L_125 - .L_124)
	.align		4
.L_124:
        /*02ec*/ 	.word	index@(_ZN18transformer_engine13normalization24rmsnorm_fwd_tuned_kernelINS0_13Kernel_traitsIff13__nv_fp8_e4m3fjLj2048ELj1ELj4ELj1ELj16ENS0_18Kernel_traits_baseILj2048EffS3_fjLj128EEEEEEEvNS0_19ForwardKernelParamsE)
        /*02f0*/ 	.word	0x00000000


	//----- nvinfo : EIATTR_REGCOUNT
	.align		4
.L_125:
        /*02f4*/ 	.byte	0x04, 0x2f
        /*02f6*/ 	.short	(.L_127 - .L_126)
	.align		4
.L_126:
        /*02f8*/ 	.word	index@(_ZN18transformer_engine13normalization24rmsnorm_fwd_tuned_kernelINS0_13Kernel_traitsIffffjLj2048ELj1ELj4ELj1ELj16ENS0_18Kernel_traits_baseILj2048EffffjLj128EEEEEEEvNS0_19ForwardKernelParamsE)
        /*02fc*/ 	.word	0x00000099


	//----- nvinfo : EIATTR_FRAME_SIZE
	.align		4
.L_127:
        /*0300*/ 	.byte	0x04, 0x11
        /*0302*/ 	.short	(.L_129 - .L_128)
	.align		4
.L_128:
        /*0304*/ 	.word	index@($__internal_54_$__cuda_sm20_rcp_rn_f32_slowpath)
        /*0308*/ 	.word	0x00000000


	//----- nvinfo : EIATTR_FRAME_SIZE
	.align		4
.L_129:
        /*030c*/ 	.byte	0x04, 0x11
        /*030e*/ 	.short	(.L_131 - .L_130)
	.align		4
.L_130:
        /*0310*/ 	.word	index@(_ZN18transformer_engine13normalization24rmsnorm_fwd_tuned_kernelINS0_13Kernel_traitsIffffjLj2048ELj1ELj4ELj1ELj16ENS0_18Kernel_traits_baseILj2048EffffjLj128EEEEEEEvNS0_19ForwardKernelParamsE)
        /*0314*/ 	.word	0x00000000


	//----- nvinfo : EIATTR_REGCOUNT
	.align		4
.L_131:
        /*0318*/ 	.byte	0x04, 0x2f
        /*031a*/ 	.short	(.L_133 - .L_132)
	.align		4
.L_132:
        /*031c*/ 	.word	index@(_ZN18transformer_engine13normalization24rmsnorm_fwd_tuned_kernelINS0_13Kernel_traitsI6__halfS3_S3_fjLj2048ELj1ELj4ELj1ELj16ENS0_18Kernel_traits_baseILj2048ES3_S3_S3_fjLj128EEEEEEEvNS0_19ForwardKernelParamsE)
        /*0320*/ 	.word	0x00000078


	//----- nvinfo : EIATTR_FRAME_SIZE
	.align		4
.L_133:
        /*0324*/ 	.byte	0x04, 0x11
        /*0326*/ 	.short	(.L_135 - .L_134)
	.align		4
.L_134:
        /*0328*/ 	.word	index@($__internal_53_$__cuda_sm20_rcp_rn_f32_slowpath)
        /*032c*/ 	.word	0x00000000


	//----- nvinfo : EIATTR_FRAME_SIZE
	.align		4
.L_135:
        /*0330*/ 	.byte	0x04, 0x11
        /*0332*/ 	.short	(.L_137 - .L_136)
	.align		4
.L_136:
        /*0334*/ 	.word	index@(_ZN18transformer_engine13normalization24rmsnorm_fwd_tuned_kernelINS0_13Kernel_traitsI6__halfS3_S3_fjLj2048ELj1ELj4ELj1ELj16ENS0_18Kernel_traits_baseILj2048ES3_S3_S3_fjLj128EEEEEEEvNS0_19ForwardKernelParamsE)
        /*0338*/ 	.word	0x00000000


	//----- nvinfo : EIATTR_REGCOUNT
	.align		4
.L_137:
        /*033c*/ 	.byte	0x04, 0x2f
        /*033e*/ 	.short	(.L_139 - .L_138)
	.align		4
.L_138:
        /*0340*/ 	.word	index@(_ZN18transformer_engine13normalization24rmsnorm_fwd_tuned_kernelINS0_13Kernel_traitsI13__nv_bfloat16S3_S3_fjLj2048ELj1ELj4ELj1ELj16ENS0_18Kernel_traits_baseILj2048ES3_S3_S3_fjLj128EEEEEEEvNS0_19ForwardKernelParamsE)
        /*0344*/ 	.word	0x00000078


	//----- nvinfo : EIATTR_FRAME_SIZE
	.align		4
.L_139:
        /*0348*/ 	.byte	0x04, 0x11
        /*034a*/ 	.short	(.L_141 - .L_140)
	.align		4
.L_140:
        /*034c*/ 	.word	index@($__internal_52_$__cuda_sm20_rcp_rn_f32_slowpath)
        /*0350*/ 	.word	0x00000000


	//----- nvinfo : EIATTR_FRAME_SIZE
	.align		4
.L_141:
        /*0354*/ 	.byte	0x04, 0x11
        /*0356*/ 	.short	(.L_143 - .L_142)
	.align		4
.L_142:
        /*0358*/ 	.word	index@(_ZN18transformer_engine13normalization24rmsnorm_fwd_tuned_kernelINS0_13Kernel_traitsI13__nv_bfloat16S3_S3_fjLj2048ELj1ELj4ELj1ELj16ENS0_18Kernel_traits_baseILj2048ES3_S3_S3_fjLj128EEEEEEEvNS0_19ForwardKernelParamsE)
        /*035c*/ 	.word	0x00000000


	//----- nvinfo : EIATTR_REGCOUNT
	.align		4
.L_143:
        /*0360*/ 	.byte	0x04, 0x2f
        /*0362*/ 	.short	(.L_145 - .L_144)
	.align		4
.L_144:
        /*0364*/ 	.word	index@(_ZN18transformer_engine13normalization24rmsnorm_fwd_tuned_kernelINS0_13Kernel_traitsI13__nv_bfloat16S3_13__nv_fp8_e4m3fjLj4096ELj1ELj1ELj4ELj16ENS0_18Kernel_traits_baseILj4096ES3_S3_S4_fjLj128EEEEEEEvNS0_19ForwardKernelParamsE)
        /*0368*/ 	.word	0x00000050


	//----- nvinfo : EIATTR_FRAME_SIZE
	.align		4
.L_145:
        /*036c*/ 	.byte	0x04, 0x11
        /*036e*/ 	.short	(.L_147 - .L_146)
	.align		4
.L_146:
        /*0370*/ 	.word	index@($__internal_51_$__cuda_sm20_rcp_rn_f32_slowpath)
        /*0374*/ 	.word	0x00000000


	//----- nvinfo : EIATTR_FRAME_SIZE
	.align		4
.L_147:
        /*0378*/ 	.byte	0x04, 0x11
        /*037a*/ 	.short	(.L_149 - .L_148)
	.align		4
.L_148:
        /*037c*/ 	.word	index@(_ZN18transformer_engine13normalization24rmsnorm_fwd_tuned_kernelINS0_13Kernel_traitsI13__nv_bfloat16S3_13__nv_fp8_e4m3fjLj4096ELj1ELj1ELj4ELj16ENS0_18Kernel_traits_baseILj4096ES3_S3_S4_fjLj128EEEEEEEvNS0_19ForwardKernelParamsE)
        /*0380*/ 	.word	0x00000000


	//----- nvinfo : EIATTR_REGCOUNT
	.align		4
.L_149:
        /*0384*/ 	.byte	0x04, 0x2f
        /*0386*/ 	.short	(.L_151 - .L_150)
	.align		4
.L_150:
        /*0388*/ 	.word	index@(_ZN18transformer_engine13normalization24rmsnorm_fwd_tuned_kernelINS0_13Kernel_traitsI6__halfS3_13__nv_fp8_e4m3fjLj4096ELj1ELj1ELj4ELj16ENS0_18Kernel_traits_baseILj4096ES3_S3_S4_fjLj128EEEEEEEvNS0_19ForwardKernelParamsE)
        /*038c*/ 	.word	0x00000050


	//----- nvinfo : EIATTR_FRAME_SIZE
	.align		4
.L_151:
        /*0390*/ 	.byte	0x04, 0x11
        /*0392*/ 	.short	(.L_153 - .L_152)
	.align		4
.L_152:
        /*0394*/ 	.word	index@($__internal_50_$__cuda_sm20_rcp_rn_f32_slowpath)
        /*0398*/ 	.word	0x00000000


	//----- nvinfo : EIATTR_FRAME_SIZE
	.align		4
.L_153:
        /*039c*/ 	.byte	0x04, 0x11
        /*039e*/ 	.short	(.L_155 - .L_154)
	.align		4
.L_154:
        /*03a0*/ 	.word	index@(_ZN18transformer_engine13normalization24rmsnorm_fwd_tuned_kernelINS0_13Kernel_traitsI6__halfS3_13__nv_fp8_e4m3fjLj4096ELj1ELj1ELj4ELj16ENS0_18Kernel_traits_baseILj4096ES3_S3_S4_fjLj128EEEEEEEvNS0_19ForwardKernelParamsE)
        /*03a4*/ 	.word	0x00000000


	//----- nvinfo : EIATTR_REGCOUNT
	.align		4
.L_155:
        /*03a8*/ 	.byte	0x04, 0x2f
        /*03aa*/ 	.short	(.L_157 - .L_156)
	.align		4
.L_156:
        /*03ac*/ 	.word	index@(_ZN18transformer_engine13normalization24rmsnorm_fwd_tuned_kernelINS0_13Kernel_traitsIff13__nv_fp8_e4m3fjLj4096ELj1ELj1ELj4ELj16ENS0_18Kernel_traits_baseILj4096EffS3_fjLj128EEEEEEEvNS0_19ForwardKernelParamsE)
        /*03b0*/ 	.word	0x0000005f


	//----- nvinfo : EIATTR_FRAME_SIZE
	.align		4
.L_157:
        /*03b4*/ 	.byte	0x04, 0x11
        /*03b6*/ 	.short	(.L_159 - .L_158)
	.align		4
.L_158:
        /*03b8*/ 	.word	index@($__internal_49_$__cuda_sm20_rcp_rn_f32_slowpath)
        /*03bc*/ 	.word	0x00000000


	//----- nvinfo : EIATTR_FRAME_SIZE
	.align		4
.L_159:
        /*03c0*/ 	.byte	0x04, 0x11
        /*03c2*/ 	.short	(.L_161 - .L_160)
	.align		4
.L_160:
        /*03c4*/ 	.word	index@(_ZN18transformer_engine13normalization24rmsnorm_fwd_tuned_kernelINS0_13Kernel_traitsIff13__nv_fp8_e4m3fjLj4096ELj1ELj1ELj4ELj16ENS0_18Kernel_traits_baseILj4096EffS3_fjLj128EEEEEEEvNS0_19ForwardKernelParamsE)
        /*03c8*/ 	.word	0x00000000


	//----- nvinfo : EIATTR_REGCOUNT
	.align		4
.L_161:
        /*03cc*/ 	.byte	0x04, 0x2f
        /*03ce*/ 	.short	(.L_163 - .L_162)
	.align		4
.L_162:
        /*03d0*/ 	.word	index@(_ZN18transformer_engine13normalization24rmsnorm_fwd_tuned_kernelINS0_13Kernel_traitsIffffjLj4096ELj1ELj1ELj4ELj16ENS0_18Kernel_traits_baseILj4096EffffjLj128EEEEEEEvNS0_19ForwardKernelParamsE)
        /*03d4*/ 	.word	0x00000060


	//----- nvinfo : EIATTR_FRAME_SIZE
	.align		4
.L_163:
        /*03d8*/ 	.byte	0x04, 0x11
        /*03da*/ 	.short	(.L_165 - .L_164)
	.align		4
.L_164:
        /*03dc*/ 	.word	index@($__internal_48_$__cuda_sm20_rcp_rn_f32_slowpath)
        /*03e0*/ 	.word	0x00000000


	//----- nvinfo : EIATTR_FRAME_SIZE
	.align		4
.L_165:
        /*03e4*/ 	.byte	0x04, 0x11
        /*03e6*/ 	.short	(.L_167 - .L_166)
	.align		4
.L_166:
        /*03e8*/ 	.word	index@(_ZN18transformer_engine13normalization24rmsnorm_fwd_tuned_kernelINS0_13Kernel_traitsIffffjLj4096ELj1ELj1ELj4ELj16ENS0_18Kernel_traits_baseILj4096EffffjLj128EEEEEEEvNS0_19ForwardKernelParamsE)
        /*03ec*/ 	.word	0x00000000


	//----- nvinfo : EIATTR_REGCOUNT
	.align		4
.L_167:
        /*03f0*/ 	.byte	0x04, 0x2f
        /*03f2*/ 	.short	(.L_169 - .L_168)
	.align		4
.L_168:
        /*03f4*/ 	.word	index@(_ZN18transformer_engine13normalization24rmsnorm_fwd_tuned_kernelINS0_13Kernel_traitsI6__halfS3_S3_fjLj4096ELj1ELj1ELj4ELj16ENS0_18Kernel_traits_baseILj4096ES3_S3_S3_fjLj128EEEEEEEvNS0_19ForwardKernelParamsE)
        /*03f8*/ 	.word	0x00000047


	//----- nvinfo : EIATTR_FRAME_SIZE
	.align		4
.L_169:
        /*03fc*/ 	.byte	0x04, 0x11
        /*03fe*/ 	.short	(.L_171 - .L_170)
	.align		4
.L_170:
        /*0400*/ 	.word	index@($__internal_47_$__cuda_sm20_rcp_rn_f32_slowpath)
        /*0404*/ 	.word	0x00000000


	//----- nvinfo : EIATTR_FRAME_SIZE
	.align		4
.L_171:
        /*0408*/ 	.byte	0x04, 0x11
        /*040a*/ 	.short	(.L_173 - .L_172)
	.align		4
.L_172:
        /*040c*/ 	.word	index@(_ZN18transformer_engine13normalization24rmsnorm_fwd_tuned_kernelINS0_13Kernel_traitsI6__halfS3_S3_fjLj4096ELj1ELj1ELj4ELj16ENS0_18Kernel_traits_baseILj4096ES3_S3_S3_fjLj128EEEEEEEvNS0_19ForwardKernelParamsE)
        /*0410*/ 	.word	0x00000000


	//----- nvinfo : EIATTR_REGCOUNT
	.align		4
.L_173:
        /*0414*/ 	.byte	0x04, 0x2f
        /*0416*/ 	.short	(.L_175 - .L_174)
	.align		4
.L_174:
        /*0418*/ 	.word	index@(_ZN18transformer_engine13normalization24rmsnorm_fwd_tuned_kernelINS0_13Kernel_traitsI13__nv_bfloat16S3_S3_fjLj4096ELj1ELj1ELj4ELj16ENS0_18Kernel_traits_baseILj4096ES3_S3_S3_fjLj128EEEEEEEvNS0_19ForwardKernelParamsE)
        /*041c*/ 	.word	0x00000048


	//----- nvinfo : EIATTR_FRAME_SIZE
	.align		4
.L_175:
        /*0420*/ 	.byte	0x04, 0x11
        /*0422*/ 	.short	(.L_177 - .L_176)
	.align		4
.L_176:
        /*0424*/ 	.word	index@($__internal_46_$__cuda_sm20_rcp_rn_f32_slowpath)
        /*0428*/ 	.word	0x00000000


	//----- nvinfo : EIATTR_FRAME_SIZE
	.align		4
.L_177:
        /*042c*/ 	.byte	0x04, 0x11
        /*042e*/ 	.short	(.L_179 - .L_178)
	.align		4
.L_178:
        /*0430*/ 	.word	index@(_ZN18transformer_engine13normalization24rmsnorm_fwd_tuned_kernelINS0_13Kernel_traitsI13__nv_bfloat16S3_S3_fjLj4096ELj1ELj1ELj4ELj16ENS0_18Kernel_traits_baseILj4096ES3_S3_S3_fjLj128EEEEEEEvNS0_19ForwardKernelParamsE)
        /*0434*/ 	.word	0x00000000


	//----- nvinfo : EIATTR_REGCOUNT
	.align		4
.L_179:
        /*0438*/ 	.byte	0x04, 0x2f
        /*043a*/ 	.short	(.L_181 - .L_180)
	.align		4
.L_180:
        /*043c*/ 	.word	index@(_ZN18transformer_engine13normalization24rmsnorm_fwd_tuned_kernelINS0_13Kernel_traitsI13__nv_bfloat16S3_13__nv_fp8_e4m3fjLj8192ELj1ELj1ELj4ELj16ENS0_18Kernel_traits_baseILj8192ES3_S3_S4_fjLj128EEEEEEEvNS0_19ForwardKernelParamsE)
        /*0440*/ 	.word	0x00000080


	//----- nvinfo : EIATTR_FRAME_SIZE
	.align		4
.L_181:
        /*0444*/ 	.byte	0x04, 0x11
        /*0446*/ 	.short	(.L_183 - .L_182)
	.align		4
.L_182:
        /*0448*/ 	.word	index@($__internal_45_$__cuda_sm20_rcp_rn_f32_slowpath)
        /*044c*/ 	.word	0x00000000


	//----- nvinfo : EIATTR_FRAME_SIZE
	.align		4
.L_183:
        /*0450*/ 	.byte	0x04, 0x11
        /*0452*/ 	.short	(.L_185 - .L_184)
	.align		4
.L_184:
        /*0454*/ 	.word	index@(_ZN18transformer_engine13normalization24rmsnorm_fwd_tuned_kernelINS0_13Kernel_traitsI13__nv_bfloat16S3_13__nv_fp8_e4m3fjLj8192ELj1ELj1ELj4ELj16ENS0_18Kernel_traits_baseILj8192ES3_S3_S4_fjLj128EEEEEEEvNS0_19ForwardKernelParamsE)
        /*0458*/ 	.word	0x00000000


	//----- nvinfo : EIATTR_REGCOUNT
	.align		4
.L_185:
        /*045c*/ 	.byte	0x04, 0x2f
        /*045e*/ 	.short	(.L_187 - .L_186)
	.align		4
.L_186:
        /*0460*/ 	.word	index@(_ZN18transformer_engine13normalization24rmsnorm_fwd_tuned_kernelINS0_13Kernel_traitsI6__halfS3_13__nv_fp8_e4m3fjLj8192ELj1ELj1ELj4ELj16ENS0_18Kernel_traits_baseILj8192ES3_S3_S4_fjLj128EEEEEEEvNS0_19ForwardKernelParamsE)
        /*0464*/ 	.word	0x0000007f


	//----- nvinfo : EIATTR_FRAME_SIZE
	.align		4
.L_187:
        /*0468*/ 	.byte	0x04, 0x11
        /*046a*/ 	.short	(.L_189 - .L_188)
	.align		4
.L_188:
        /*046c*/ 	.word	index@($__internal_44_$__cuda_sm20_rcp_rn_f32_slowpath)
        /*0470*/ 	.word	0x00000000


	//----- nvinfo : EIATTR_FRAME_SIZE
	.align		4
.L_189:
        /*0474*/ 	.byte	0x04, 0x11
        /*0476*/ 	.short	(.L_191 - .L_190)
	.align		4
.L_190:
        /*0478*/ 	.word	index@(_ZN18transformer_engine13normalization24rmsnorm_fwd_tuned_kernelINS0_13Kernel_traitsI6__halfS3_13__nv_fp8_e4m3fjLj8192ELj1ELj1ELj4ELj16ENS0_18Kernel_traits_baseILj8192ES3_S3_S4_fjLj128EEEEEEEvNS0_19ForwardKernelParamsE)
        /*047c*/ 	.word	0x00000000


	//----- nvinfo : EIATTR_REGCOUNT
	.align		4
.L_191:
        /*0480*/ 	.byte	0x04, 0x2f
        /*0482*/ 	.short	(.L_193 - .L_192)
	.align		4
.L_192:
        /*0484*/ 	.word	index@(_ZN18transformer_engine13normalization24rmsnorm_fwd_tuned_kernelINS0_13Kernel_traitsIff13__nv_fp8_e4m3fjLj8192ELj1ELj1ELj4ELj16ENS0_18Kernel_traits_baseILj8192EffS3_fjLj128EEEEEEEvNS0_19ForwardKernelParamsE)
        /*0488*/ 	.word	0x000000a7


	//----- nvinfo : EIATTR_FRAME_SIZE
	.align		4
.L_193:
        /*048c*/ 	.byte	0x04, 0x11
        /*048e*/ 	.short	(.L_195 - .L_194)
	.align		4
.L_194:
        /*0490*/ 	.word	index@($__internal_43_$__cuda_sm20_rcp_rn_f32_slowpath)
        /*0494*/ 	.word	0x00000000


	//----- nvinfo : EIATTR_FRAME_SIZE
	.align		4
.L_195:
        /*0498*/ 	.byte	0x04, 0x11
        /*049a*/ 	.short	(.L_197 - .L_196)
	.align		4
.L_196:
        /*049c*/ 	.word	index@(_ZN18transformer_engine13normalization24rmsnorm_fwd_tuned_kernelINS0_13Kernel_traitsIff13__nv_fp8_e4m3fjLj8192ELj1ELj1ELj4ELj16ENS0_18Kernel_traits_baseILj8192EffS3_fjLj128EEEEEEEvNS0_19ForwardKernelParamsE)
        /*04a0*/ 	.word	0x00000000


	//----- nvinfo : EIATTR_REGCOUNT
	.align		4
.L_197:
        /*04a4*/ 	.byte	0x04, 0x2f
        /*04a6*/ 	.short	(.L_199 - .L_198)
	.align		4
.L_198:
        /*04a8*/ 	.word	index@(_ZN18transformer_engine13normalization24rmsnorm_fwd_tuned_kernelINS0_13Kernel_traitsIffffjLj8192ELj1ELj1ELj4ELj16ENS0_18Kernel_traits_baseILj8192EffffjLj128EEEEEEEvNS0_19ForwardKernelParamsE)
        /*04ac*/ 	.word	0x00000099


	//----- nvinfo : EIATTR_FRAME_SIZE
	.align		4
.L_199:
        /*04b0*/ 	.byte	0x04, 0x11
        /*04b2*/ 	.short	(.L_201 - .L_200)
	.align		4
.L_200:
        /*04b4*/ 	.word	index@($__internal_42_$__cuda_sm20_rcp_rn_f32_slowpath)
        /*04b8*/ 	.word	0x00000000


	//----- nvinfo : EIATTR_FRAME_SIZE
	.align		4
.L_201:
        /*04bc*/ 	.byte	0x04, 0x11
        /*04be*/ 	.short	(.L_203 - .L_202)
	.align		4
.L_202:
        /*04c0*/ 	.word	index@(_ZN18transformer_engine13normalization24rmsnorm_fwd_tuned_kernelINS0_13Kernel_traitsIffffjLj8192ELj1ELj1ELj4ELj16ENS0_18Kernel_traits_baseILj8192EffffjLj128EEEEEEEvNS0_19ForwardKernelParamsE)
        /*04c4*/ 	.word	0x00000000


	//----- nvinfo : EIATTR_REGCOUNT
	.align		4
.L_203:
        /*04c8*/ 	.byte	0x04, 0x2f
        /*04ca*/ 	.short	(.L_205 - .L_204)
	.align		4
.L_204:
        /*04cc*/ 	.word	index@(_ZN18transformer_engine13normalization24rmsnorm_fwd_tuned_kernelINS0_13Kernel_traitsI6__halfS3_S3_fjLj8192ELj1ELj1ELj4ELj16ENS0_18Kernel_traits_baseILj8192ES3_S3_S3_fjLj128EEEEEEEvNS0_19ForwardKernelParamsE)
        /*04d0*/ 	.word	0x0000007b


	//----- nvinfo : EIATTR_FRAME_SIZE
	.align		4
.L_205:
        /*04d4*/ 	.byte	0x04, 0x11
        /*04d6*/ 	.short	(.L_207 - .L_206)
	.align		4
.L_206:
        /*04d8*/ 	.word	index@($__internal_41_$__cuda_sm20_rcp_rn_f32_slowpath)
        /*04dc*/ 	.word	0x00000000


	//----- nvinfo : EIATTR_FRAME_SIZE
	.align		4
.L_207:
        /*04e0*/ 	.byte	0x04, 0x11
        /*04e2*/ 	.short	(.L_209 - .L_208)
	.align		4
.L_208:
        /*04e4*/ 	.word	index@(_ZN18transformer_engine13normalization24rmsnorm_fwd_tuned_kernelINS0_13Kernel_traitsI6__halfS3_S3_fjLj8192ELj1ELj1ELj4ELj16ENS0_18Kernel_traits_baseILj8192ES3_S3_S3_fjLj128EEEEEEEvNS0_19ForwardKernelParamsE)
        /*04e8*/ 	.word	0x00000000


	//----- nvinfo : EIATTR_REGCOUNT
	.align		4
.L_209:
        /*04ec*/ 	.byte	0x04, 0x2f
        /*04ee*/ 	.short	(.L_211 - .L_210)
	.align		4
.L_210:
        /*04f0*/ 	.word	index@(_ZN18transformer_engine13normalization24rmsnorm_fwd_tuned_kernelINS0_13Kernel_traitsI13__nv_bfloat16S3_S3_fjLj8192ELj1ELj1ELj4ELj16ENS0_18Kernel_traits_baseILj8192ES3_S3_S3_fjLj128EEEEEEEvNS0_19ForwardKernelParamsE)
        /*04f4*/ 	.word	0x0000007b


	//----- nvinfo : EIATTR_FRAME_SIZE
	.align		4
.L_211:
        /*04f8*/ 	.byte	0x04, 0x11
        /*04fa*/ 	.short	(.L_213 - .L_212)
	.align		4
.L_212:
        /*04fc*/ 	.word	index@($__internal_40_$__cuda_sm20_rcp_rn_f32_slowpath)
        /*0500*/ 	.word	0x00000000


	//----- nvinfo : EIATTR_FRAME_SIZE
	.align		4
.L_213:
        /*0504*/ 	.byte	0x04, 0x11
        /*0506*/ 	.short	(.L_215 - .L_214)
	.align		4
.L_214:
        /*0508*/ 	.word	index@(_ZN18transformer_engine13normalization24rmsnorm_fwd_tuned_kernelINS0_13Kernel_traitsI13__nv_bfloat16S3_S3_fjLj8192ELj1ELj1ELj4ELj16ENS0_18Kernel_traits_baseILj8192ES3_S3_S3_fjLj128EEEEEEEvNS0_19ForwardKernelParamsE)
        /*050c*/ 	.word	0x00000000


	//----- nvinfo : EIATTR_REGCOUNT
	.align		4
.L_215:
        /*0510*/ 	.byte	0x04, 0x2f
        /*0512*/ 	.short	(.L_217 - .L_216)
	.align		4
.L_216:
        /*0514*/ 	.word	index@(_ZN18transformer_engine13normalization26rmsnorm_fwd_general_kernelINS0_13Kernel_traitsI13__nv_bfloat16S3_13__nv_fp8_e4m3fjLj128ELj1ELj4ELj1ELj8ENS0_18Kernel_traits_baseILj128ES3_S3_S4_fjLj128EEEEEEEvNS0_19ForwardKernelParamsE)
        /*0518*/ 	.word	0x0000001f


	//----- nvinfo : EIATTR_FRAME_SIZE
	.align		4
.L_217:
        /*051c*/ 	.byte	0x04, 0x11
        /*051e*/ 	.short	(.L_219 - .L_218)
	.align		4
.L_218:
        /*0520*/ 	.word	index@($__internal_39_$__cuda_sm20_rcp_rn_f32_slowpath)
        /*0524*/ 	.word	0x00000000


	//----- nvinfo : EIATTR_FRAME_SIZE
	.align		4
.L_219:
        /*0528*/ 	.byte	0x04, 0x11
        /*052a*/ 	.short	(.L_221 - .L_220)
	.align		4
.L_220:
        /*052c*/ 	.word	index@(_ZN18transformer_engine13normalization26rmsnorm_fwd_general_kernelINS0_13Kernel_traitsI13__nv_bfloat16S3_13__nv_fp8_e4m3fjLj128ELj1ELj4ELj1ELj8ENS0_18Kernel_traits_baseILj128ES3_S3_S4_fjLj128EEEEEEEvNS0_19ForwardKernelParamsE)
        /*0530*/ 	.word	0x00000000


	//----- nvinfo : EIATTR_REGCOUNT
	.align		4
.L_221:
        /*0534*/ 	.byte	0x04, 0x2f
        /*0536*/ 	.short	(.L_223 - .L_222)
	.align		4
.L_222:
        /*0538*/ 	.word	index@(_ZN18transformer_engine13normalization26rmsnorm_fwd_general_kernelINS0_13Kernel_traitsI13__nv_bfloat16S3_13__nv_fp8_e4m3fjLj512ELj1ELj4ELj1ELj16ENS0_18Kernel_traits_baseILj512ES3_S3_S4_fjLj128EEEEEEEvNS0_19ForwardKernelParamsE)
        /*053c*/ 	.word	0x00000040


	//----- nvinfo : EIATTR_FRAME_SIZE
	.align		4
.L_223:
        /*0540*/ 	.byte	0x04, 0x11
        /*0542*/ 	.short	(.L_225 - .L_224)
	.align		4
.L_224:
        /*0544*/ 	.word	index@($__internal_38_$__cuda_sm20_rcp_rn_f32_slowpath)
        /*0548*/ 	.word	0x00000000


	//----- nvinfo : EIATTR_FRAME_SIZE
	.align		4
.L_225:
        /*054c*/ 	.byte	0x04, 0x11
        /*054e*/ 	.short	(.L_227 - .L_226)
	.align		4
.L_226:
        /*0550*/ 	.word	index@(_ZN18transformer_engine13normalization26rmsnorm_fwd_general_kernelINS0_13Kernel_traitsI13__nv_bfloat16S3_13__nv_fp8_e4m3fjLj512ELj1ELj4ELj1ELj16ENS0_18Kernel_traits_baseILj512ES3_S3_S4_fjLj128EEEEEEEvNS0_19ForwardKernelParamsE)
        /*0554*/ 	.word	0x00000000


	//----- nvinfo : EIATTR_REGCOUNT
	.align		4
.L_227:
        /*0558*/ 	.byte	0x04, 0x2f
        /*055a*/ 	.short	(.L_229 - .L_228)
	.align		4
.L_228:
        /*055c*/ 	.word	index@(_ZN18transformer_engine13normalization26rmsnorm_fwd_general_kernelINS0_13Kernel_traitsI13__nv_bfloat16S3_13__nv_fp8_e4m3fjLj1024ELj1ELj4ELj1ELj16ENS0_18Kernel_traits_baseILj1024ES3_S3_S4_fjLj128EEEEEEEvNS0_19ForwardKernelParamsE)
        /*0560*/ 	.word	0x0000006c


	//----- nvinfo : EIATTR_FRAME_SIZE
	.align		4
.L_229:
        /*0564*/ 	.byte	0x04, 0x11
        /*0566*/ 	.short	(.L_231 - .L_230)
	.align		4
.L_230:
        /*0568*/ 	.word	index@($__internal_37_$__cuda_sm20_rcp_rn_f32_slowpath)
        /*056c*/ 	.word	0x00000000


	//----- nvinfo : EIATTR_FRAME_SIZE
	.align		4
.L_231:
        /*0570*/ 	.byte	0x04, 0x11
        /*0572*/ 	.short	(.L_233 - .L_232)
	.align		4
.L_232:
        /*0574*/ 	.word	index@(_ZN18transformer_engine13normalization26rmsnorm_fwd_general_kernelINS0_13Kernel_traitsI13__nv_bfloat16S3_13__nv_fp8_e4m3fjLj1024ELj1ELj4ELj1ELj16ENS0_18Kernel_traits_baseILj1024ES3_S3_S4_fjLj128EEEEEEEvNS0_19ForwardKernelParamsE)
        /*0578*/ 	.word	0x00000000


	//----- nvinfo : EIATTR_REGCOUNT
	.align		4
.L_233:
        /*057c*/ 	.byte	0x04, 0x2f
        /*057e*/ 	.short	(.L_235 - .L_234)
	.align		4
.L_234:
        /*0580*/ 	.word	index@(_ZN18transformer_engine13normalization26rmsnorm_fwd_general_kernelINS0_13Kernel_traitsI13__nv_bfloat16S3_13__nv_fp8_e4m3fjLj2048ELj1ELj4ELj1ELj16ENS0_18Kernel_traits_baseILj2048ES3_S3_S4_fjLj128EEEEEEEvNS0_19ForwardKernelParamsE)
        /*0584*/ 	.word	0x000000b0


	//----- nvinfo : EIATTR_FRAME_SIZE
	.align		4
.L_235:
        /*0588*/ 	.byte	0x04, 0x11
        /*058a*/ 	.short	(.L_237 - .L_236)
	.align		4
.L_236:
        /*058c*/ 	.word	index@($__internal_36_$__cuda_sm20_rcp_rn_f32_slowpath)
        /*0590*/ 	.word	0x00000000


	//----- nvinfo : EIATTR_FRAME_SIZE
	.align		4
.L_237:
        /*0594*/ 	.byte	0x04, 0x11
        /*0596*/ 	.short	(.L_239 - .L_238)
	.align		4
.L_238:
        /*0598*/ 	.word	index@(_ZN18transformer_engine13normalization26rmsnorm_fwd_general_kernelINS0_13Kernel_traitsI13__nv_bfloat16S3_13__nv_fp8_e4m3fjLj2048ELj1ELj4ELj1ELj16ENS0_18Kernel_traits_baseILj2048ES3_S3_S4_fjLj128EEEEEEEvNS0_19ForwardKernelParamsE)
        /*059c*/ 	.word	0x00000000


	//----- nvinfo : EIATTR_REGCOUNT
	.align		4
.L_239:
        /*05a0*/ 	.byte	0x04, 0x2f
        /*05a2*/ 	.short	(.L_241 - .L_240)
	.align		4
.L_240:
        /*05a4*/ 	.word	index@(_ZN18transformer_engine13normalization26rmsnorm_fwd_general_kernelINS0_13Kernel_traitsI13__nv_bfloat16S3_13__nv_fp8_e4m3fjLj8192ELj1ELj1ELj4ELj16ENS0_18Kernel_traits_baseILj8192ES3_S3_S4_fjLj128EEEEEEEvNS0_19ForwardKernelParamsE)
        /*05a8*/ 	.word	0x000000b7


	//----- nvinfo : EIATTR_FRAME_SIZE
	.align		4
.L_241:
        /*05ac*/ 	.byte	0x04, 0x11
        /*05ae*/ 	.short	(.L_243 - .L_242)
	.align		4
.L_242:
        /*05b0*/ 	.word	index@($__internal_35_$__cuda_sm20_rcp_rn_f32_slowpath)
        /*05b4*/ 	.word	0x00000000


	//----- nvinfo : EIATTR_FRAME_SIZE
	.align		4
.L_243:
        /*05b8*/ 	.byte	0x04, 0x11
        /*05ba*/ 	.short	(.L_245 - .L_244)
	.align		4
.L_244:
        /*05bc*/ 	.word	index@(_ZN18transformer_engine13normalization26rmsnorm_fwd_general_kernelINS0_13Kernel_traitsI13__nv_bfloat16S3_13__nv_fp8_e4m3fjLj8192ELj1ELj1ELj4ELj16ENS0_18Kernel_traits_baseILj8192ES3_S3_S4_fjLj128EEEEEEEvNS0_19ForwardKernelParamsE)
        /*05c0*/ 	.word	0x00000000


	//----- nvinfo : EIATTR_REGCOUNT
	.align		4
.L_245:
        /*05c4*/ 	.byte	0x04, 0x2f
        /*05c6*/ 	.short	(.L_247 - .L_246)
	.align		4
.L_246:
        /*05c8*/ 	.word	index@(_ZN18transformer_engine13normalization26rmsnorm_fwd_general_kernelINS0_13Kernel_traitsI6__halfS3_13__nv_fp8_e4m3fjLj128ELj1ELj4ELj1ELj8ENS0_18Kernel_traits_baseILj128ES3_S3_S4_fjLj128EEEEEEEvNS0_19ForwardKernelParamsE)
        /*05cc*/ 	.word	0x0000001f


	//----- nvinfo : EIATTR_FRAME_SIZE
	.align		4
.L_247:
        /*05d0*/ 	.byte	0x04, 0x11
        /*05d2*/ 	.short	(.L_249 - .L_248)
	.align		4
.L_248:
        /*05d4*/ 	.word	index@($__internal_34_$__cuda_sm20_rcp_rn_f32_slowpath)
        /*05d8*/ 	.word	0x00000000


	//----- nvinfo : EIATTR_FRAME_SIZE
	.align		4
.L_249:
        /*05dc*/ 	.byte	0x04, 0x11
        /*05de*/ 	.short	(.L_251 - .L_250)
	.align		4
.L_250:
        /*05e0*/ 	.word	index@(_ZN18transformer_engine13normalization26rmsnorm_fwd_general_kernelINS0_13Kernel_traitsI6__halfS3_13__nv_fp8_e4m3fjLj128ELj1ELj4ELj1ELj8ENS0_18Kernel_traits_baseILj128ES3_S3_S4_fjLj128EEEEEEEvNS0_19ForwardKernelParamsE)
        /*05e4*/ 	.word	0x00000000


	//----- nvinfo : EIATTR_REGCOUNT
	.align		4
.L_251:
        /*05e8*/ 	.byte	0x04, 0x2f
        /*05ea*/ 	.short	(.L_253 - .L_252)
	.align		4
.L_252:
        /*05ec*/ 	.word	index@(_ZN18transformer_engine13normalization26rmsnorm_fwd_general_kernelINS0_13Kernel_traitsI6__halfS3_13__nv_fp8_e4m3fjLj512ELj1ELj4ELj1ELj16ENS0_18Kernel_traits_baseILj512ES3_S3_S4_fjLj128EEEEEEEvNS0_19ForwardKernelParamsE)
        /*05f0*/ 	.word	0x00000040


	//----- nvinfo : EIATTR_FRAME_SIZE
	.align		4
.L_253:
        /*05f4*/ 	.byte	0x04, 0x11
        /*05f6*/ 	.short	(.L_255 - .L_254)
	.align		4
.L_254:
        /*05f8*/ 	.word	index@($__internal_33_$__cuda_sm20_rcp_rn_f32_slowpath)
        /*05fc*/ 	.word	0x00000000


	//----- nvinfo : EIATTR_FRAME_SIZE
	.align		4
.L_255:
        /*0600*/ 	.byte	0x04, 0x11
        /*0602*/ 	.short	(.L_257 - .L_256)
	.align		4
.L_256:
        /*0604*/ 	.word	index@(_ZN18transformer_engine13normalization26rmsnorm_fwd_general_kernelINS0_13Kernel_traitsI6__halfS3_13__nv_fp8_e4m3fjLj512ELj1ELj4ELj1ELj16ENS0_18Kernel_traits_baseILj512ES3_S3_S4_fjLj128EEEEEEEvNS0_19ForwardKernelParamsE)
        /*0608*/ 	.word	0x00000000


	//----- nvinfo : EIATTR_REGCOUNT
	.align		4
.L_257:
        /*060c*/ 	.byte	0x04, 0x2f
        /*060e*/ 	.short	(.L_259 - .L_258)
	.align		4
.L_258:
        /*0610*/ 	.word	index@(_ZN18transformer_engine13normalization26rmsnorm_fwd_general_kernelINS0_13Kernel_traitsI6__halfS3_13__nv_fp8_e4m3fjLj1024ELj1ELj4ELj1ELj16ENS0_18Kernel_traits_baseILj1024ES3_S3_S4_fjLj128EEEEEEEvNS0_19ForwardKernelParamsE)
        /*0614*/ 	.word	0x0000006c


	//----- nvinfo : EIATTR_FRAME_SIZE
	.align		4
.L_259:
        /*0618*/ 	.byte	0x04, 0x11
        /*061a*/ 	.short	(.L_261 - .L_260)
	.align		4
.L_260:
        /*061c*/ 	.word	index@($__internal_32_$__cuda_sm20_rcp_rn_f32_slowpath)
        /*0620*/ 	.word	0x00000000


	//----- nvinfo : EIATTR_FRAME_SIZE
	.align		4
.L_261:
        /*0624*/ 	.byte	0x04, 0x11
        /*0626*/ 	.short	(.L_263 - .L_262)
	.align		4
.L_262:
        /*0628*/ 	.word	index@(_ZN18transformer_engine13normalization26rmsnorm_fwd_general_kernelINS0_13Kernel_traitsI6__halfS3_13__nv_fp8_e4m3fjLj1024ELj1ELj4ELj1ELj16ENS0_18Kernel_traits_baseILj1024ES3_S3_S4_fjLj128EEEEEEEvNS0_19ForwardKernelParamsE)
        /*062c*/ 	.word	0x00000000


	//----- nvinfo : EIATTR_REGCOUNT
	.align		4
.L_263:
        /*0630*/ 	.byte	0x04, 0x2f
        /*0632*/ 	.short	(.L_265 - .L_264)
	.align		4
.L_264:
        /*0634*/ 	.word	index@(_ZN18transformer_engine13normalization26rmsnorm_fwd_general_kernelINS0_13Kernel_traitsI6__halfS3_13__nv_fp8_e4m3fjLj2048ELj1ELj4ELj1ELj16ENS0_18Kernel_traits_baseILj2048ES3_S3_S4_fjLj128EEEEEEEvNS0_19ForwardKernelParamsE)
        /*0638*/ 	.word	0x000000b2


	//----- nvinfo : EIATTR_FRAME_SIZE
	.align		4
.L_265:
        /*063c*/ 	.byte	0x04, 0x11
        /*063e*/ 	.short	(.L_267 - .L_266)
	.align		4
.L_266:
        /*0640*/ 	.word	index@($__internal_31_$__cuda_sm20_rcp_rn_f32_slowpath)
        /*0644*/ 	.word	0x00000000


	//----- nvinfo : EIATTR_FRAME_SIZE
	.align		4
.L_267:
        /*0648*/ 	.byte	0x04, 0x11
        /*064a*/ 	.short	(.L_269 - .L_268)
	.align		4
.L_268:
        /*064c*/ 	.word	index@(_ZN18transformer_engine13normalization26rmsnorm_fwd_general_kernelINS0_13Kernel_traitsI6__halfS3_13__nv_fp8_e4m3fjLj2048ELj1ELj4ELj1ELj16ENS0_18Kernel_traits_baseILj2048ES3_S3_S4_fjLj128EEEEEEEvNS0_19ForwardKernelParamsE)
        /*0650*/ 	.word	0x00000000


	//----- nvinfo : EIATTR_REGCOUNT
	.align		4
.L_269:
        /*0654*/ 	.byte	0x04, 0x2f
        /*0656*/ 	.short	(.L_271 - .L_270)
	.align		4
.L_270:
        /*0658*/ 	.word	index@(_ZN18transformer_engine13normalization26rmsnorm_fwd_general_kernelINS0_13Kernel_traitsI6__halfS3_13__nv_fp8_e4m3fjLj8192ELj1ELj1ELj4ELj16ENS0_18Kernel_traits_baseILj8192ES3_S3_S4_fjLj128EEEEEEEvNS0_19ForwardKernelParamsE)
        /*065c*/ 	.word	0x000000b7


	//----- nvinfo : EIATTR_FRAME_SIZE
	.align		4
.L_271:
        /*0660*/ 	.byte	0x04, 0x11
        /*0662*/ 	.short	(.L_273 - .L_272)
	.align		4
.L_272:
        /*0664*/ 	.word	index@($__internal_30_$__cuda_sm20_rcp_rn_f32_slowpath)
        /*0668*/ 	.word	0x00000000


	//----- nvinfo : EIATTR_FRAME_SIZE
	.align		4
.L_273:
        /*066c*/ 	.byte	0x04, 0x11
        /*066e*/ 	.short	(.L_275 - .L_274)
	.align		4
.L_274:
        /*0670*/ 	.word	index@(_ZN18transformer_engine13normalization26rmsnorm_fwd_general_kernelINS0_13Kernel_traitsI6__halfS3_13__nv_fp8_e4m3fjLj8192ELj1ELj1ELj4ELj16ENS0_18Kernel_traits_baseILj8192ES3_S3_S4_fjLj128EEEEEEEvNS0_19ForwardKernelParamsE)
        /*0674*/ 	.word	0x00000000


	//----- nvinfo : EIATTR_REGCOUNT
	.align		4
.L_275:
        /*0678*/ 	.byte	0x04, 0x2f
        /*067a*/ 	.short	(.L_277 - .L_276)
	.align		4
.L_276:
        /*067c*/ 	.word	index@(_ZN18transformer_engine13normalization26rmsnorm_fwd_general_kernelINS0_13Kernel_traitsIff13__nv_fp8_e4m3fjLj128ELj1ELj4ELj1ELj16ENS0_18Kernel_traits_baseILj128EffS3_fjLj128EEEEEEEvNS0_19ForwardKernelParamsE)
        /*0680*/ 	.word	0x00000020


	//----- nvinfo : EIATTR_FRAME_SIZE
	.align		4
.L_277:
        /*0684*/ 	.byte	0x04, 0x11
        /*0686*/ 	.short	(.L_279 - .L_278)
	.align		4
.L_278:
        /*0688*/ 	.word	index@($__internal_29_$__cuda_sm20_rcp_rn_f32_slowpath)
        /*068c*/ 	.word	0x00000000


	//----- nvinfo : EIATTR_FRAME_SIZE
	.align		4
.L_279:
        /*0690*/ 	.byte	0x04, 0x11
        /*0692*/ 	.short	(.L_281 - .L_280)
	.align		4
.L_280:
        /*0694*/ 	.word	index@(_ZN18transformer_engine13normalization26rmsnorm_fwd_general_kernelINS0_13Kernel_traitsIff13__nv_fp8_e4m3fjLj128ELj1ELj4ELj1ELj16ENS0_18Kernel_traits_baseILj128EffS3_fjLj128EEEEEEEvNS0_19ForwardKernelParamsE)
        /*0698*/ 	.word	0x00000000


	//----- nvinfo : EIATTR_REGCOUNT
	.align		4
.L_281:
        /*069c*/ 	.byte	0x04, 0x2f
        /*069e*/ 	.short	(.L_283 - .L_282)
	.align		4
.L_282:
        /*06a0*/ 	.word	index@(_ZN18transformer_engine13normalization26rmsnorm_fwd_general_kernelINS0_13Kernel_traitsIff13__nv_fp8_e4m3fjLj512ELj1ELj4ELj1ELj16ENS0_18Kernel_traits_baseILj512EffS3_fjLj128EEEEEEEvNS0_19ForwardKernelParamsE)
        /*06a4*/ 	.word	0x00000040


	//----- nvinfo : EIATTR_FRAME_SIZE
	.align		4
.L_283:
        /*06a8*/ 	.byte	0x04, 0x11
        /*06aa*/ 	.short	(.L_285 - .L_284)
	.align		4
.L_284:
        /*06ac*/ 	.word	index@($__internal_28_$__cuda_sm20_rcp_rn_f32_slowpath)
        /*06b0*/ 	.word	0x00000000


	//----- nvinfo : EIATTR_FRAME_SIZE
	.align		4
.L_285:
        /*06b4*/ 	.byte	0x04, 0x11
        /*06b6*/ 	.short	(.L_287 - .L_286)
	.align		4
.L_286:
        /*06b8*/ 	.word	index@(_ZN18transformer_engine13normalization26rmsnorm_fwd_general_kernelINS0_13Kernel_traitsIff13__nv_fp8_e4m3fjLj512ELj1ELj4ELj1ELj16ENS0_18Kernel_traits_baseILj512EffS3_fjLj128EEEEEEEvNS0_19ForwardKernelParamsE)
        /*06bc*/ 	.word	0x00000000


	//----- nvinfo : EIATTR_REGCOUNT
	.align		4
.L_287:
        /*06c0*/ 	.byte	0x04, 0x2f
        /*06c2*/ 	.short	(.L_289 - .L_288)
	.align		4
.L_288:
        /*06c4*/ 	.word	index@(_ZN18transformer_engine13normalization26rmsnorm_fwd_general_kernelINS0_13Kernel_traitsIff13__nv_fp8_e4m3fjLj1024ELj1ELj4ELj1ELj16ENS0_18Kernel_traits_baseILj1024EffS3_fjLj128EEEEEEEvNS0_19ForwardKernelParamsE)
        /*06c8*/ 	.word	0x0000006c


	//----- nvinfo : EIATTR_FRAME_SIZE
	.align		4
.L_289:
        /*06cc*/ 	.byte	0x04, 0x11
        /*06ce*/ 	.short	(.L_291 - .L_290)
	.align		4
.L_290:
        /*06d0*/ 	.word	index@($__internal_27_$__cuda_sm20_rcp_rn_f32_slowpath)
        /*06d4*/ 	.word	0x00000000


	//----- nvinfo : EIATTR_FRAME_SIZE
	.align		4
.L_291:
        /*06d8*/ 	.byte	0x04, 0x11
        /*06da*/ 	.short	(.L_293 - .L_292)
	.align		4
.L_292:
        /*06dc*/ 	.word	index@(_ZN18transformer_engine13normalization26rmsnorm_fwd_general_kernelINS0_13Kernel_traitsIff13__nv_fp8_e4m3fjLj1024ELj1ELj4ELj1ELj16ENS0_18Kernel_traits_baseILj1024EffS3_fjLj128EEEEEEEvNS0_19ForwardKernelParamsE)
        /*06e0*/ 	.word	0x00000000


	//----- nvinfo : EIATTR_REGCOUNT
	.align		4
.L_293:
        /*06e4*/ 	.byte	0x04, 0x2f
        /*06e6*/ 	.short	(.L_295 - .L_294)
	.align		4
.L_294:
        /*06e8*/ 	.word	index@(_ZN18transformer_engine13normalization26rmsnorm_fwd_general_kernelINS0_13Kernel_traitsIff13__nv_fp8_e4m3fjLj2048ELj1ELj4ELj1ELj16ENS0_18Kernel_traits_baseILj2048EffS3_fjLj128EEEEEEEvNS0_19ForwardKernelParamsE)
        /*06ec*/ 	.word	0x000000a0


	//----- nvinfo : EIATTR_FRAME_SIZE
	.align		4
.L_295:
        /*06f0*/ 	.byte	0x04, 0x11
        /*06f2*/ 	.short	(.L_297 - .L_296)
	.align		4
.L_296:
        /*06f4*/ 	.word	index@($__internal_26_$__cuda_sm20_rcp_rn_f32_slowpath)
        /*06f8*/ 	.word	0x00000000


	//----- nvinfo : EIATTR_FRAME_SIZE
	.align		4
.L_297:
        /*06fc*/ 	.byte	0x04, 0x11
        /*06fe*/ 	.short	(.L_299 - .L_298)
	.align		4
.L_298:
        /*0700*/ 	.word	index@(_ZN18transformer_engine13normalization26rmsnorm_fwd_general_kernelINS0_13Kernel_traitsIff13__nv_fp8_e4m3fjLj2048ELj1ELj4ELj1ELj16ENS0_18Kernel_traits_baseILj2048EffS3_fjLj128EEEEEEEvNS0_19ForwardKernelParamsE)
        /*0704*/ 	.word	0x00000000


	//----- nvinfo : EIATTR_REGCOUNT
	.align		4
.L_299:
        /*0708*/ 	.byte	0x04, 0x2f
        /*070a*/ 	.short	(.L_301 - .L_300)
	.align		4
.L_300:
        /*070c*/ 	.word	index@(_ZN18transformer_engine13normalization26rmsnorm_fwd_general_kernelINS0_13Kernel_traitsIff13__nv_fp8_e4m3fjLj8192ELj1ELj1ELj4ELj16ENS0_18Kernel_traits_baseILj8192EffS3_fjLj128EEEEEEEvNS0_19ForwardKernelParamsE)
        /*0710*/ 	.word	0x000000a4


	//----- nvinfo : EIATTR_FRAME_SIZE
	.align		4
.L_301:
        /*0714*/ 	.byte	0x04, 0x11
        /*0716*/ 	.short	(.L_303 - .L_302)
	.align		4
.L_302:
        /*0718*/ 	.word	index@($__internal_25_$__cuda_sm20_rcp_rn_f32_slowpath)
        /*071c*/ 	.word	0x00000000


	//----- nvinfo : EIATTR_FRAME_SIZE
	.align		4
.L_303:
        /*0720*/ 	.byte	0x04, 0x11
        /*0722*/ 	.short	(.L_305 - .L_304)
	.align		4
.L_304:
        /*0724*/ 	.word	index@(_ZN18transformer_engine13normalization26rmsnorm_fwd_general_kernelINS0_13Kernel_traitsIff13__nv_fp8_e4m3fjLj8192ELj1ELj1ELj4ELj16ENS0_18Kernel_traits_baseILj8192EffS3_fjLj128EEEEEEEvNS0_19ForwardKernelParamsE)
        /*0728*/ 	.word	0x00000000


	//----- nvinfo : EIATTR_REGCOUNT
	.align		4
.L_305:
        /*072c*/ 	.byte	0x04, 0x2f
        /*072e*/ 	.short	(.L_307 - .L_306)
	.align		4
.L_306:
        /*0730*/ 	.word	index@(_ZN18transformer_engine13normalization26rmsnorm_fwd_general_kernelINS0_13Kernel_traitsIffffjLj128ELj1ELj4ELj1ELj16ENS0_18Kernel_traits_baseILj128EffffjLj128EEEEEEEvNS0_19ForwardKernelParamsE)
        /*0734*/ 	.word	0x0000001f


	//----- nvinfo : EIATTR_FRAME_SIZE
	.align		4
.L_307:
        /*0738*/ 	.byte	0x04, 0x11
        /*073a*/ 	.short	(.L_309 - .L_308)
	.align		4
.L_308:
        /*073c*/ 	.word	index@($__internal_24_$__cuda_sm20_rcp_rn_f32_slowpath)
        /*0740*/ 	.word	0x00000000


	//----- nvinfo : EIATTR_FRAME_SIZE
	.align		4
.L_309:
        /*0744*/ 	.byte	0x04, 0x11
        /*0746*/ 	.short	(.L_311 - .L_310)
	.align		4
.L_310:
        /*0748*/ 	.word	index@(_ZN18transformer_engine13normalization26rmsnorm_fwd_general_kernelINS0_13Kernel_traitsIffffjLj128ELj1ELj4ELj1ELj16ENS0_18Kernel_traits_baseILj128EffffjLj128EEEEEEEvNS0_19ForwardKernelParamsE)
        /*074c*/ 	.word	0x00000000


	//----- nvinfo : EIATTR_REGCOUNT
	.align		4
.L_311:
        /*0750*/ 	.byte	0x04, 0x2f
        /*0752*/ 	.short	(.L_313 - .L_312)
	.align		4
.L_312:
        /*0754*/ 	.word	index@(_ZN18transformer_engine13normalization26rmsnorm_fwd_general_kernelINS0_13Kernel_traitsI6__halfS3_S3_fjLj128ELj1ELj4ELj1ELj8ENS0_18Kernel_traits_baseILj128ES3_S3_S3_fjLj128EEEEEEEvNS0_19ForwardKernelParamsE)
        /*0758*/ 	.word	0x0000001f


	//----- nvinfo : EIATTR_FRAME_SIZE
	.align		4
.L_313:
        /*075c*/ 	.byte	0x04, 0x11
        /*075e*/ 	.short	(.L_315 - .L_314)
	.align		4
.L_314:
        /*0760*/ 	.word	index@($__internal_23_$__cuda_sm20_rcp_rn_f32_slowpath)
        /*0764*/ 	.word	0x00000000


	//----- nvinfo : EIATTR_FRAME_SIZE
	.align		4
.L_315:
        /*0768*/ 	.byte	0x04, 0x11
        /*076a*/ 	.short	(.L_317 - .L_316)
	.align		4
.L_316:
        /*076c*/ 	.word	index@(_ZN18transformer_engine13normalization26rmsnorm_fwd_general_kernelINS0_13Kernel_traitsI6__halfS3_S3_fjLj128ELj1ELj4ELj1ELj8ENS0_18Kernel_traits_baseILj128ES3_S3_S3_fjLj128EEEEEEEvNS0_19ForwardKernelParamsE)
        /*0770*/ 	.word	0x00000000


	//----- nvinfo : EIATTR_REGCOUNT
	.align		4
.L_317:
        /*0774*/ 	.byte	0x04, 0x2f
        /*0776*/ 	.short	(.L_319 - .L_318)
	.align		4
.L_318:
        /*0778*/ 	.word	index@(_ZN18transformer_engine13normalization26rmsnorm_fwd_general_kernelINS0_13Kernel_traitsIff6__halffjLj128ELj1ELj4ELj1ELj8ENS0_18Kernel_traits_baseILj128EffS3_fjLj128EEEEEEEvNS0_19ForwardKernelParamsE)
        /*077c*/ 	.word	0x00000020


	//----- nvinfo : EIATTR_FRAME_SIZE
	.align		4
.L_319:
        /*0780*/ 	.byte	0x04, 0x11
        /*0782*/ 	.short	(.L_321 - .L_320)
	.align		4
.L_320:
        /*0784*/ 	.word	index@($__internal_22_$__cuda_sm20_rcp_rn_f32_slowpath)
        /*0788*/ 	.word	0x00000000


	//----- nvinfo : EIATTR_FRAME_SIZE
	.align		4
.L_321:
        /*078c*/ 	.byte	0x04, 0x11
        /*078e*/ 	.short	(.L_323 - .L_322)
	.align		4
.L_322:
        /*0790*/ 	.word	index@(_ZN18transformer_engine13normalization26rmsnorm_fwd_general_kernelINS0_13Kernel_traitsIff6__halffjLj128ELj1ELj4ELj1ELj8ENS0_18Kernel_traits_baseILj128EffS3_fjLj128EEEEEEEvNS0_19ForwardKernelParamsE)
        /*0794*/ 	.word	0x00000000


	//----- nvinfo : EIATTR_REGCOUNT
	.align		4
.L_323:
        /*0798*/ 	.byte	0x04, 0x2f
        /*079a*/ 	.short	(.L_325 - .L_324)
	.align		4
.L_324:
        /*079c*/ 	.word	index@(_ZN18transformer_engine13normalization26rmsnorm_fwd_general_kernelINS0_13Kernel_traitsI13__nv_bfloat16S3_S3_fjLj128ELj1ELj4ELj1ELj8ENS0_18Kernel_traits_baseILj128ES3_S3_S3_fjLj128EEEEEEEvNS0_19ForwardKernelParamsE)
        /*07a0*/ 	.word	0x0000001f


	//----- nvinfo : EIATTR_FRAME_SIZE
	.align		4
.L_325:
        /*07a4*/ 	.byte	0x04, 0x11
        /*07a6*/ 	.short	(.L_327 - .L_326)
	.align		4
.L_326:
        /*07a8*/ 	.word	index@($__internal_21_$__cuda_sm20_rcp_rn_f32_slowpath)
        /*07ac*/ 	.word	0x00000000


	//----- nvinfo : EIATTR_FRAME_SIZE
	.align		4
.L_327:
        /*07b0*/ 	.byte	0x04, 0x11
        /*07b2*/ 	.short	(.L_329 - .L_328)
	.align		4
.L_328:
        /*07b4*/ 	.word	index@(_ZN18transformer_engine13normalization26rmsnorm_fwd_general_kernelINS0_13Kernel_traitsI13__nv_bfloat16S3_S3_fjLj128ELj1ELj4ELj1ELj8ENS0_18Kernel_traits_baseILj128ES3_S3_S3_fjLj128EEEEEEEvNS0_19ForwardKernelParamsE)
        /*07b8*/ 	.word	0x00000000


	//----- nvinfo : EIATTR_REGCOUNT
	.align		4
.L_329:
        /*07bc*/ 	.byte	0x04, 0x2f
        /*07be*/ 	.short	(.L_331 - .L_330)
	.align		4
.L_330:
        /*07c0*/ 	.word	index@(_ZN18transformer_engine13normalization26rmsnorm_fwd_general_kernelINS0_13Kernel_traitsIff13__nv_bfloat16fjLj128ELj1ELj4ELj1ELj8ENS0_18Kernel_traits_baseILj128EffS3_fjLj128EEEEEEEvNS0_19ForwardKernelParamsE)
        /*07c4*/ 	.word	0x00000020


	//----- nvinfo : EIATTR_FRAME_SIZE
	.align		4
.L_331:
        /*07c8*/ 	.byte	0x04, 0x11
        /*07ca*/ 	.short	(.L_333 - .L_332)
	.align		4
.L_332:
        /*07cc*/ 	.word	index@($__internal_20_$__cuda_sm20_rcp_rn_f32_slowpath)
        /*07d0*/ 	.word	0x00000000


	//----- nvinfo : EIATTR_FRAME_SIZE
	.align		4
.L_333:
        /*07d4*/ 	.byte	0x04, 0x11
        /*07d6*/ 	.short	(.L_335 - .L_334)
	.align		4
.L_334:
        /*07d8*/ 	.word	index@(_ZN18transformer_engine13normalization26rmsnorm_fwd_general_kernelINS0_13Kernel_traitsIff13__nv_bfloat16fjLj128ELj1ELj4ELj1ELj8ENS0_18Kernel_traits_baseILj128EffS3_fjLj128EEEEEEEvNS0_19ForwardKernelParamsE)
        /*07dc*/ 	.word	0x00000000


	//----- nvinfo : EIATTR_REGCOUNT
	.align		4
.L_335:
        /*07e0*/ 	.byte	0x04, 0x2f
        /*07e2*/ 	.short	(.L_337 - .L_336)
	.align		4
.L_336:
        /*07e4*/ 	.word	index@(_ZN18transformer_engine13normalization26rmsnorm_fwd_general_kernelINS0_13Kernel_traitsIffffjLj512ELj1ELj4ELj1ELj16ENS0_18Kernel_traits_baseILj512EffffjLj128EEEEEEEvNS0_19ForwardKernelParamsE)
        /*07e8*/ 	.word	0x00000040


	//----- nvinfo : EIATTR_FRAME_SIZE
	.align		4
.L_337:
        /*07ec*/ 	.byte	0x04, 0x11
        /*07ee*/ 	.short	(.L_339 - .L_338)
	.align		4
.L_338:
        /*07f0*/ 	.word	index@($__internal_19_$__cuda_sm20_rcp_rn_f32_slowpath)
        /*07f4*/ 	.word	0x00000000


	//----- nvinfo : EIATTR_FRAME_SIZE
	.align		4
.L_339:
        /*07f8*/ 	.byte	0x04, 0x11
        /*07fa*/ 	.short	(.L_341 - .L_340)
	.align		4
.L_340:
        /*07fc*/ 	.word	index@(_ZN18transformer_engine13normalization26rmsnorm_fwd_general_kernelINS0_13Kernel_traitsIffffjLj512ELj1ELj4ELj1ELj16ENS0_18Kernel_traits_baseILj512EffffjLj128EEEEEEEvNS0_19ForwardKernelParamsE)
        /*0800*/ 	.word	0x00000000


	//----- nvinfo : EIATTR_REGCOUNT
	.align		4
.L_341:
        /*0804*/ 	.byte	0x04, 0x2f
        /*0806*/ 	.short	(.L_343 - .L_342)
	.align		4
.L_342:
        /*0808*/ 	.word	index@(_ZN18transformer_engine13normalization26rmsnorm_fwd_general_kernelINS0_13Kernel_traitsI6__halfS3_S3_fjLj512ELj1ELj4ELj1ELj16ENS0_18Kernel_traits_baseILj512ES3_S3_S3_fjLj128EEEEEEEvNS0_19ForwardKernelParamsE)
        /*080c*/ 	.word	0x00000040


	//----- nvinfo : EIATTR_FRAME_SIZE
	.align		4
.L_343:
        /*0810*/ 	.byte	0x04, 0x11
        /*0812*/ 	.short	(.L_345 - .L_344)
	.align		4
.L_344:
        /*0814*/ 	.word	index@($__internal_18_$__cuda_sm20_rcp_rn_f32_slowpath)
        /*0818*/ 	.word	0x00000000


	//----- nvinfo : EIATTR_FRAME_SIZE
	.align		4
.L_345:
        /*081c*/ 	.byte	0x04, 0x11
        /*081e*/ 	.short	(.L_347 - .L_346)
	.align		4
.L_346:
        /*0820*/ 	.word	index@(_ZN18transformer_engine13normalization26rmsnorm_fwd_general_kernelINS0_13Kernel_traitsI6__halfS3_S3_fjLj512ELj1ELj4ELj1ELj16ENS0_18Kernel_traits_baseILj512ES3_S3_S3_fjLj128EEEEEEEvNS0_19ForwardKernelParamsE)
        /*0824*/ 	.word	0x00000000


	//----- nvinfo : EIATTR_REGCOUNT
	.align		4
.L_347:
        /*0828*/ 	.byte	0x04, 0x2f
        /*082a*/ 	.short	(.L_349 - .L_348)
	.align		4
.L_348:
        /*082c*/ 	.word	index@(_ZN18transformer_engine13normalization26rmsnorm_fwd_general_kernelINS0_13Kernel_traitsIff6__halffjLj512ELj1ELj4ELj1ELj16ENS0_18Kernel_traits_baseILj512EffS3_fjLj128EEEEEEEvNS0_19ForwardKernelParamsE)
        /*0830*/ 	.word	0x00000040


	//----- nvinfo : EIATTR_FRAME_SIZE
	.align		4
.L_349:
        /*0834*/ 	.byte	0x04, 0x11
        /*0836*/ 	.short	(.L_351 - .L_350)
	.align		4
.L_350:
        /*0838*/ 	.word	index@($__internal_17_$__cuda_sm20_rcp_rn_f32_slowpath)
        /*083c*/ 	.word	0x00000000


	//----- nvinfo : EIATTR_FRAME_SIZE
	.align		4
.L_351:
        /*0840*/ 	.byte	0x04, 0x11
        /*0842*/ 	.short	(.L_353 - .L_352)
	.align		4
.L_352:
        /*0844*/ 	.word	index@(_ZN18transformer_engine13normalization26rmsnorm_fwd_general_kernelINS0_13Kernel_traitsIff6__halffjLj512ELj1ELj4ELj1ELj16ENS0_18Kernel_traits_baseILj512EffS3_fjLj128EEEEEEEvNS0_19ForwardKernelParamsE)
        /*0848*/ 	.word	0x00000000


	//----- nvinfo : EIATTR_REGCOUNT
	.align		4
.L_353:
        /*084c*/ 	.byte	0x04, 0x2f
        /*084e*/ 	.short	(.L_355 - .L_354)
	.align		4
.L_354:
        /*0850*/ 	.word	index@(_ZN18transformer_engine13normalization26rmsnorm_fwd_general_kernelINS0_13Kernel_traitsI13__nv_bfloat16S3_S3_fjLj512ELj1ELj4ELj1ELj16ENS0_18Kernel_traits_baseILj512ES3_S3_S3_fjLj128EEEEEEEvNS0_19ForwardKernelParamsE)
        /*0854*/ 	.word	0x00000040


	//----- nvinfo : EIATTR_FRAME_SIZE
	.align		4
.L_355:
        /*0858*/ 	.byte	0x04, 0x11
        /*085a*/ 	.short	(.L_357 - .L_356)
	.align		4
.L_356:
        /*085c*/ 	.word	index@($__internal_16_$__cuda_sm20_rcp_rn_f32_slowpath)
        /*0860*/ 	.word	0x00000000


	//----- nvinfo : EIATTR_FRAME_SIZE
	.align		4
.L_357:
        /*0864*/ 	.byte	0x04, 0x11
        /*0866*/ 	.short	(.L_359 - .L_358)
	.align		4
.L_358:
        /*0868*/ 	.word	index@(_ZN18transformer_engine13normalization26rmsnorm_fwd_general_kernelINS0_13Kernel_traitsI13__nv_bfloat16S3_S3_fjLj512ELj1ELj4ELj1ELj16ENS0_18Kernel_traits_baseILj512ES3_S3_S3_fjLj128EEEEEEEvNS0_19ForwardKernelParamsE)
        /*086c*/ 	.word	0x00000000


	//----- nvinfo : EIATTR_REGCOUNT
	.align		4
.L_359:
        /*0870*/ 	.byte	0x04, 0x2f
        /*0872*/ 	.short	(.L_361 - .L_360)
	.align		4
.L_360:
        /*0874*/ 	.word	index@(_ZN18transformer_engine13normalization26rmsnorm_fwd_general_kernelINS0_13Kernel_traitsIff13__nv_bfloat16fjLj512ELj1ELj4ELj1ELj16ENS0_18Kernel_traits_baseILj512EffS3_fjLj128EEEEEEEvNS0_19ForwardKernelParamsE)
        /*0878*/ 	.word	0x00000040


	//----- nvinfo : EIATTR_FRAME_SIZE
	.align		4
.L_361:
        /*087c*/ 	.byte	0x04, 0x11
        /*087e*/ 	.short	(.L_363 - .L_362)
	.align		4
.L_362:
        /*0880*/ 	.word	index@($__internal_15_$__cuda_sm20_rcp_rn_f32_slowpath)
        /*0884*/ 	.word	0x00000000


	//----- nvinfo : EIATTR_FRAME_SIZE
	.align		4
.L_363:
        /*0888*/ 	.byte	0x04, 0x11
        /*088a*/ 	.short	(.L_365 - .L_364)
	.align		4
.L_364:
        /*088c*/ 	.word	index@(_ZN18transformer_engine13normalization26rmsnorm_fwd_general_kernelINS0_13Kernel_traitsIff13__nv_bfloat16fjLj512ELj1ELj4ELj1ELj16ENS0_18Kernel_traits_baseILj512EffS3_fjLj128EEEEEEEvNS0_19ForwardKernelParamsE)
        /*0890*/ 	.word	0x00000000


	//----- nvinfo : EIATTR_REGCOUNT
	.align		4
.L_365:
        /*0894*/ 	.byte	0x04, 0x2f
        /*0896*/ 	.short	(.L_367 - .L_366)
	.align		4
.L_366:
        /*0898*/ 	.word	index@(_ZN18transformer_engine13normalization26rmsnorm_fwd_general_kernelINS0_13Kernel_traitsIffffjLj1024ELj1ELj4ELj1ELj16ENS0_18Kernel_traits_baseILj1024EffffjLj128EEEEEEEvNS0_19ForwardKernelParamsE)
        /*089c*/ 	.word	0x0000006b


	//----- nvinfo : EIATTR_FRAME_SIZE
	.align		4
.L_367:
        /*08a0*/ 	.byte	0x04, 0x11
        /*08a2*/ 	.short	(.L_369 - .L_368)
	.align		4
.L_368:
        /*08a4*/ 	.word	index@($__internal_14_$__cuda_sm20_rcp_rn_f32_slowpath)
        /*08a8*/ 	.word	0x00000000


	//----- nvinfo : EIATTR_FRAME_SIZE
	.align		4
.L_369:
        /*08ac*/ 	.byte	0x04, 0x11
        /*08ae*/ 	.short	(.L_371 - .L_370)
	.align		4
.L_370:
        /*08b0*/ 	.word	index@(_ZN18transformer_engine13normalization26rmsnorm_fwd_general_kernelINS0_13Kernel_traitsIffffjLj1024ELj1ELj4ELj1ELj16ENS0_18Kernel_traits_baseILj1024EffffjLj128EEEEEEEvNS0_19ForwardKernelParamsE)
        /*08b4*/ 	.word	0x00000000


	//----- nvinfo : EIATTR_REGCOUNT
	.align		4
.L_371:
        /*08b8*/ 	.byte	0x04, 0x2f
        /*08ba*/ 	.short	(.L_373 - .L_372)
	.align		4
.L_372:
        /*08bc*/ 	.word	index@(_ZN18transformer_engine13normalization26rmsnorm_fwd_general_kernelINS0_13Kernel_traitsI6__halfS3_S3_fjLj1024ELj1ELj4ELj1ELj16ENS0_18Kernel_traits_baseILj1024ES3_S3_S3_fjLj128EEEEEEEvNS0_19ForwardKernelParamsE)
        /*08c0*/ 	.word	0x00000063


	//----- nvinfo : EIATTR_FRAME_SIZE
	.align		4
.L_373:
        /*08c4*/ 	.byte	0x04, 0x11
        /*08c6*/ 	.short	(.L_375 - .L_374)
	.align		4
.L_374:
        /*08c8*/ 	.word	index@($__internal_13_$__cuda_sm20_rcp_rn_f32_slowpath)
        /*08cc*/ 	.word	0x00000000


	//----- nvinfo : EIATTR_FRAME_SIZE
	.align		4
.L_375:
        /*08d0*/ 	.byte	0x04, 0x11
        /*08d2*/ 	.short	(.L_377 - .L_376)
	.align		4
.L_376:
        /*08d4*/ 	.word	index@(_ZN18transformer_engine13normalization26rmsnorm_fwd_general_kernelINS0_13Kernel_traitsI6__halfS3_S3_fjLj1024ELj1ELj4ELj1ELj16ENS0_18Kernel_traits_baseILj1024ES3_S3_S3_fjLj128EEEEEEEvNS0_19ForwardKernelParamsE)
        /*08d8*/ 	.word	0x00000000


	//----- nvinfo : EIATTR_REGCOUNT
	.align		4
.L_377:
        /*08dc*/ 	.byte	0x04, 0x2f
        /*08de*/ 	.short	(.L_379 - .L_378)
	.align		4
.L_378:
        /*08e0*/ 	.word	index@(_ZN18transformer_engine13normalization26rmsnorm_fwd_general_kernelINS0_13Kernel_traitsIff6__halffjLj1024ELj1ELj4ELj1ELj16ENS0_18Kernel_traits_baseILj1024EffS3_fjLj128EEEEEEEvNS0_19ForwardKernelParamsE)
        /*08e4*/ 	.word	0x0000006e


	//----- nvinfo : EIATTR_FRAME_SIZE
	.align		4
.L_379:
        /*08e8*/ 	.byte	0x04, 0x11
        /*08ea*/ 	.short	(.L_381 - .L_380)
	.align		4
.L_380:
        /*08ec*/ 	.word	index@($__internal_12_$__cuda_sm20_rcp_rn_f32_slowpath)
        /*08f0*/ 	.word	0x00000000


	//----- nvinfo : EIATTR_FRAME_SIZE
	.align		4
.L_381:
        /*08f4*/ 	.byte	0x04, 0x11
        /*08f6*/ 	.short	(.L_383 - .L_382)
	.align		4
.L_382:
        /*08f8*/ 	.word	index@(_ZN18transformer_engine13normalization26rmsnorm_fwd_general_kernelINS0_13Kernel_traitsIff6__halffjLj1024ELj1ELj4ELj1ELj16ENS0_18Kernel_traits_baseILj1024EffS3_fjLj128EEEEEEEvNS0_19ForwardKernelParamsE)
        /*08fc*/ 	.word	0x00000000


	//----- nvinfo : EIATTR_REGCOUNT
	.align		4
.L_383:
        /*0900*/ 	.byte	0x04, 0x2f
        /*0902*/ 	.short	(.L_385 - .L_384)
	.align		4
.L_384:
        /*0904*/ 	.word	index@(_ZN18transformer_engine13normalization26rmsnorm_fwd_general_kernelINS0_13Kernel_traitsI13__nv_bfloat16S3_S3_fjLj1024ELj1ELj4ELj1ELj16ENS0_18Kernel_traits_baseILj1024ES3_S3_S3_fjLj128EEEEEEEvNS0_19ForwardKernelParamsE)
        /*0908*/ 	.word	0x00000063


	//----- nvinfo : EIATTR_FRAME_SIZE
	.align		4
.L_385:
        /*090c*/ 	.byte	0x04, 0x11
        /*090e*/ 	.short	(.L_387 - .L_386)
	.align		4
.L_386:
        /*0910*/ 	.word	index@($__internal_11_$__cuda_sm20_rcp_rn_f32_slowpath)
        /*0914*/ 	.word	0x00000000


	//----- nvinfo : EIATTR_FRAME_SIZE
	.align		4
.L_387:
        /*0918*/ 	.byte	0x04, 0x11
        /*091a*/ 	.short	(.L_389 - .L_388)
	.align		4
.L_388:
        /*091c*/ 	.word	index@(_ZN18transformer_engine13normalization26rmsnorm_fwd_general_kernelINS0_13Kernel_traitsI13__nv_bfloat16S3_S3_fjLj1024ELj1ELj4ELj1ELj16ENS0_18Kernel_traits_baseILj1024ES3_S3_S3_fjLj128EEEEEEEvNS0_19ForwardKernelParamsE)
        /*0920*/ 	.word	0x00000000


	//----- nvinfo : EIATTR_REGCOUNT
	.align		4
.L_389:
        /*0924*/ 	.byte	0x04, 0x2f
        /*0926*/ 	.short	(.L_391 - .L_390)
	.align		4
.L_390:
        /*0928*/ 	.word	index@(_ZN18transformer_engine13normalization26rmsnorm_fwd_general_kernelINS0_13Kernel_traitsIff13__nv_bfloat16fjLj1024ELj1ELj4ELj1ELj16ENS0_18Kernel_traits_baseILj1024EffS3_fjLj128EEEEEEEvNS0_19ForwardKernelParamsE)
        /*092c*/ 	.word	0x0000006e


	//----- nvinfo : EIATTR_FRAME_SIZE
	.align		4
.L_391:
        /*0930*/ 	.byte	0x04, 0x11
        /*0932*/ 	.short	(.L_393 - .L_392)
	.align		4
.L_392:
        /*0934*/ 	.word	index@($__internal_10_$__cuda_sm20_rcp_rn_f32_slowpath)
        /*0938*/ 	.word	0x00000000


	//----- nvinfo : EIATTR_FRAME_SIZE
	.align		4
.L_393:
        /*093c*/ 	.byte	0x04, 0x11
        /*093e*/ 	.short	(.L_395 - .L_394)
	.align		4
.L_394:
        /*0940*/ 	.word	index@(_ZN18transformer_engine13normalization26rmsnorm_fwd_general_kernelINS0_13Kernel_traitsIff13__nv_bfloat16fjLj1024ELj1ELj4ELj1ELj16ENS0_18Kernel_traits_baseILj1024EffS3_fjLj128EEEEEEEvNS0_19ForwardKernelParamsE)
        /*0944*/ 	.word	0x00000000


	//----- nvinfo : EIATTR_REGCOUNT
	.align		4
.L_395:
        /*0948*/ 	.byte	0x04, 0x2f
        /*094a*/ 	.short	(.L_397 - .L_396)
	.align		4
.L_396:
        /*094c*/ 	.word	index@(_ZN18transformer_engine13normalization26rmsnorm_fwd_general_kernelINS0_13Kernel_traitsIffffjLj2048ELj1ELj4ELj1ELj16ENS0_18Kernel_traits_baseILj2048EffffjLj128EEEEEEEvNS0_19ForwardKernelParamsE)
        /*0950*/ 	.word	0x0000009d


	//----- nvinfo : EIATTR_FRAME_SIZE
	.align		4
.L_397:
        /*0954*/ 	.byte	0x04, 0x11
        /*0956*/ 	.short	(.L_399 - .L_398)
	.align		4
.L_398:
        /*0958*/ 	.word	index@($__internal_9_$__cuda_sm20_rcp_rn_f32_slowpath)
        /*095c*/ 	.word	0x00000000


	//----- nvinfo : EIATTR_FRAME_SIZE
	.align		4
.L_399:
        /*0960*/ 	.byte	0x04, 0x11
        /*0962*/ 	.short	(.L_401 - .L_400)
	.align		4
.L_400:
        /*0964*/ 	.word	index@(_ZN18transformer_engine13normalization26rmsnorm_fwd_general_kernelINS0_13Kernel_traitsIffffjLj2048ELj1ELj4ELj1ELj16ENS0_18Kernel_traits_baseILj2048EffffjLj128EEEEEEEvNS0_19ForwardKernelParamsE)
        /*0968*/ 	.word	0x00000000


	//----- nvinfo : EIATTR_REGCOUNT
	.align		4
.L_401:
        /*096c*/ 	.byte	0x04, 0x2f
        /*096e*/ 	.short	(.L_403 - .L_402)
	.align		4
.L_402:
        /*0970*/ 	.word	index@(_ZN18transformer_engine13normalization26rmsnorm_fwd_general_kernelINS0_13Kernel_traitsI6__halfS3_S3_fjLj2048ELj1ELj4ELj1ELj16ENS0_18Kernel_traits_baseILj2048ES3_S3_S3_fjLj128EEEEEEEvNS0_19ForwardKernelParamsE)
        /*0974*/ 	.word	0x000000b0


	//----- nvinfo : EIATTR_FRAME_SIZE
	.align		4
.L_403:
        /*0978*/ 	.byte	0x04, 0x11
        /*097a*/ 	.short	(.L_405 - .L_404)
	.align		4
.L_404:
        /*097c*/ 	.word	index@($__internal_8_$__cuda_sm20_rcp_rn_f32_slowpath)
        /*0980*/ 	.word	0x00000000


	//----- nvinfo : EIATTR_FRAME_SIZE
	.align		4
.L_405:
        /*0984*/ 	.byte	0x04, 0x11
        /*0986*/ 	.short	(.L_407 - .L_406)
	.align		4
.L_406:
        /*0988*/ 	.word	index@(_ZN18transformer_engine13normalization26rmsnorm_fwd_general_kernelINS0_13Kernel_traitsI6__halfS3_S3_fjLj2048ELj1ELj4ELj1ELj16ENS0_18Kernel_traits_baseILj2048ES3_S3_S3_fjLj128EEEEEEEvNS0_19ForwardKernelParamsE)
        /*098c*/ 	.word	0x00000000


	//----- nvinfo : EIATTR_REGCOUNT
	.align		4
.L_407:
        /*0990*/ 	.byte	0x04, 0x2f
        /*0992*/ 	.short	(.L_409 - .L_408)
	.align		4
.L_408:
        /*0994*/ 	.word	index@(_ZN18transformer_engine13normalization26rmsnorm_fwd_general_kernelINS0_13Kernel_traitsIff6__halffjLj2048ELj1ELj4ELj1ELj16ENS0_18Kernel_traits_baseILj2048EffS3_fjLj128EEEEEEEvNS0_19ForwardKernelParamsE)
        /*0998*/ 	.word	0x0000009e


	//----- nvinfo : EIATTR_FRAME_SIZE
	.align		4
.L_409:
        /*099c*/ 	.byte	0x04, 0x11
        /*099e*/ 	.short	(.L_411 - .L_410)
	.align		4
.L_410:
        /*09a0*/ 	.word	index@($__internal_7_$__cuda_sm20_rcp_rn_f32_slowpath)
        /*09a4*/ 	.word	0x00000000


	//----- nvinfo : EIATTR_FRAME_SIZE
	.align		4
.L_411:
        /*09a8*/ 	.byte	0x04, 0x11
        /*09aa*/ 	.short	(.L_413 - .L_412)
	.align		4
.L_412:
        /*09ac*/ 	.word	index@(_ZN18transformer_engine13normalization26rmsnorm_fwd_general_kernelINS0_13Kernel_traitsIff6__halffjLj2048ELj1ELj4ELj1ELj16ENS0_18Kernel_traits_baseILj2048EffS3_fjLj128EEEEEEEvNS0_19ForwardKernelParamsE)
        /*09b0*/ 	.word	0x00000000


	//----- nvinfo : EIATTR_REGCOUNT
	.align		4
.L_413:
        /*09b4*/ 	.byte	0x04, 0x2f
        /*09b6*/ 	.short	(.L_415 - .L_414)
	.align		4
.L_414:
        /*09b8*/ 	.word	index@(_ZN18transformer_engine13normalization26rmsnorm_fwd_general_kernelINS0_13Kernel_traitsI13__nv_bfloat16S3_S3_fjLj2048ELj1ELj4ELj1ELj16ENS0_18Kernel_traits_baseILj2048ES3_S3_S3_fjLj128EEEEEEEvNS0_19ForwardKernelParamsE)
        /*09bc*/ 	.word	0x000000b0


	//----- nvinfo : EIATTR_FRAME_SIZE
	.align		4
.L_415:
        /*09c0*/ 	.byte	0x04, 0x11
        /*09c2*/ 	.short	(.L_417 - .L_416)
	.align		4
.L_416:
        /*09c4*/ 	.word	index@($__internal_6_$__cuda_sm20_rcp_rn_f32_slowpath)
        /*09c8*/ 	.word	0x00000000


	//----- nvinfo : EIATTR_FRAME_SIZE
	.align		4
.L_417:
        /*09cc*/ 	.byte	0x04, 0x11
        /*09ce*/ 	.short	(.L_419 - .L_418)
	.align		4
.L_418:
        /*09d0*/ 	.word	index@(_ZN18transformer_engine13normalization26rmsnorm_fwd_general_kernelINS0_13Kernel_traitsI13__nv_bfloat16S3_S3_fjLj2048ELj1ELj4ELj1ELj16ENS0_18Kernel_traits_baseILj2048ES3_S3_S3_fjLj128EEEEEEEvNS0_19ForwardKernelParamsE)
        /*09d4*/ 	.word	0x00000000


	//----- nvinfo : EIATTR_REGCOUNT
	.align		4
.L_419:
        /*09d8*/ 	.byte	0x04, 0x2f
        /*09da*/ 	.short	(.L_421 - .L_420)
	.align		4
.L_420:
        /*09dc*/ 	.word	index@(_ZN18transformer_engine13normalization26rmsnorm_fwd_general_kernelINS0_13Kernel_traitsIff13__nv_bfloat16fjLj2048ELj1ELj4ELj1ELj16ENS0_18Kernel_traits_baseILj2048EffS3_fjLj128EEEEEEEvNS0_19ForwardKernelParamsE)
        /*09e0*/ 	.word	0x0000009e


	//----- nvinfo : EIATTR_FRAME_SIZE
	.align		4
.L_421:
        /*09e4*/ 	.byte	0x04, 0x11
        /*09e6*/ 	.short	(.L_423 - .L_422)
	.align		4
.L_422:
        /*09e8*/ 	.word	index@($__internal_5_$__cuda_sm20_rcp_rn_f32_slowpath)
        /*09ec*/ 	.word	0x00000000


	//----- nvinfo : EIATTR_FRAME_SIZE
	.align		4
.L_423:
        /*09f0*/ 	.byte	0x04, 0x11
        /*09f2*/ 	.short	(.L_425 - .L_424)
	.align		4
.L_424:
        /*09f4*/ 	.word	index@(_ZN18transformer_engine13normalization26rmsnorm_fwd_general_kernelINS0_13Kernel_traitsIff13__nv_bfloat16fjLj2048ELj1ELj4ELj1ELj16ENS0_18Kernel_traits_baseILj2048EffS3_fjLj128EEEEEEEvNS0_19ForwardKernelParamsE)
        /*09f8*/ 	.word	0x00000000


	//----- nvinfo : EIATTR_REGCOUNT
	.align		4
.L_425:
        /*09fc*/ 	.byte	0x04, 0x2f
        /*09fe*/ 	.short	(.L_427 - .L_426)
	.align		4
.L_426:
        /*0a00*/ 	.word	index@(_ZN18transformer_engine13normalization26rmsnorm_fwd_general_kernelINS0_13Kernel_traitsIffffjLj8192ELj1ELj1ELj4ELj16ENS0_18Kernel_traits_baseILj8192EffffjLj128EEEEEEEvNS0_19ForwardKernelParamsE)
        /*0a04*/ 	.word	0x000000a3


	//----- nvinfo : EIATTR_FRAME_SIZE
	.align		4
.L_427:
        /*0a08*/ 	.byte	0x04, 0x11
        /*0a0a*/ 	.short	(.L_429 - .L_428)
	.align		4
.L_428:
        /*0a0c*/ 	.word	index@($__internal_4_$__cuda_sm20_rcp_rn_f32_slowpath)
        /*0a10*/ 	.word	0x00000000


	//----- nvinfo : EIATTR_FRAME_SIZE
	.align		4
.L_429:
        /*0a14*/ 	.byte	0x04, 0x11
        /*0a16*/ 	.short	(.L_431 - .L_430)
	.align		4
.L_430:
        /*0a18*/ 	.word	index@(_ZN18transformer_engine13normalization26rmsnorm_fwd_general_kernelINS0_13Kernel_traitsIffffjLj8192ELj1ELj1ELj4ELj16ENS0_18Kernel_traits_baseILj8192EffffjLj128EEEEEEEvNS0_19ForwardKernelParamsE)
        /*0a1c*/ 	.word	0x00000000


	//----- nvinfo : EIATTR_REGCOUNT
	.align		4
.L_431:
        /*0a20*/ 	.byte	0x04, 0x2f
        /*0a22*/ 	.short	(.L_433 - .L_432)
	.align		4
.L_432:
        /*0a24*/ 	.word	index@(_ZN18transformer_engine13normalization26rmsnorm_fwd_general_kernelINS0_13Kernel_traitsI6__halfS3_S3_fjLj8192ELj1ELj1ELj4ELj16ENS0_18Kernel_traits_baseILj8192ES3_S3_S3_fjLj128EEEEEEEvNS0_19ForwardKernelParamsE)
        /*0a28*/ 	.word	0x000000b6


	//----- nvinfo : EIATTR_FRAME_SIZE
	.align		4
.L_433:
        /*0a2c*/ 	.byte	0x04, 0x11
        /*0a2e*/ 	.short	(.L_435 - .L_434)
	.align		4
.L_434:
        /*0a30*/ 	.word	index@($__internal_3_$__cuda_sm20_rcp_rn_f32_slowpath)
        /*0a34*/ 	.word	0x00000000


	//----- nvinfo : EIATTR_FRAME_SIZE
	.align		4
.L_435:
        /*0a38*/ 	.byte	0x04, 0x11
        /*0a3a*/ 	.short	(.L_437 - .L_436)
	.align		4
.L_436:
        /*0a3c*/ 	.word	index@(_ZN18transformer_engine13normalization26rmsnorm_fwd_general_kernelINS0_13Kernel_traitsI6__halfS3_S3_fjLj8192ELj1ELj1ELj4ELj16ENS0_18Kernel_traits_baseILj8192ES3_S3_S3_fjLj128EEEEEEEvNS0_19ForwardKernelParamsE)
        /*0a40*/ 	.word	0x00000000


	//----- nvinfo : EIATTR_REGCOUNT
	.align		4
.L_437:
        /*0a44*/ 	.byte	0x04, 0x2f
        /*0a46*/ 	.short	(.L_439 - .L_438)
	.align		4
.L_438:
        /*0a48*/ 	.word	index@(_ZN18transformer_engine13normalization26rmsnorm_fwd_general_kernelINS0_13Kernel_traitsIff6__halffjLj8192ELj1ELj1ELj4ELj16ENS0_18Kernel_traits_baseILj8192EffS3_fjLj128EEEEEEEvNS0_19ForwardKernelParamsE)
        /*0a4c*/ 	.word	0x000000a5


	//----- nvinfo : EIATTR_FRAME_SIZE
	.align		4
.L_439:
        /*0a50*/ 	.byte	0x04, 0x11
        /*0a52*/ 	.short	(.L_441 - .L_440)
	.align		4
.L_440:
        /*0a54*/ 	.word	index@($__internal_2_$__cuda_sm20_rcp_rn_f32_slowpath)
        /*0a58*/ 	.word	0x00000000


	//----- nvinfo : EIATTR_FRAME_SIZE
	.align		4
.L_441:
        /*0a5c*/ 	.byte	0x04, 0x11
        /*0a5e*/ 	.short	(.L_443 - .L_442)
	.align		4
.L_442:
        /*0a60*/ 	.word	index@(_ZN18transformer_engine13normalization26rmsnorm_fwd_general_kernelINS0_13Kernel_traitsIff6__halffjLj8192ELj1ELj1ELj4ELj16ENS0_18Kernel_traits_baseILj8192EffS3_fjLj128EEEEEEEvNS0_19ForwardKernelParamsE)
        /*0a64*/ 	.word	0x00000000


	//----- nvinfo : EIATTR_REGCOUNT
	.align		4
.L_443:
        /*0a68*/ 	.byte	0x04, 0x2f
        /*0a6a*/ 	.short	(.L_445 - .L_444)
	.align		4
.L_444:
        /*0a6c*/ 	.word	index@(_ZN18transformer_engine13normalization26rmsnorm_fwd_general_kernelINS0_13Kernel_traitsI13__nv_bfloat16S3_S3_fjLj8192ELj1ELj1ELj4ELj16ENS0_18Kernel_traits_baseILj8192ES3_S3_S3_fjLj128EEEEEEEvNS0_19ForwardKernelParamsE)
        /*0a70*/ 	.word	0x000000b6


	//----- nvinfo : EIATTR_FRAME_SIZE
	.align		4
.L_445:
        /*0a74*/ 	.byte	0x04, 0x11
        /*0a76*/ 	.short	(.L_447 - .L_446)
	.align		4
.L_446:
        /*0a78*/ 	.word	index@($__internal_1_$__cuda_sm20_rcp_rn_f32_slowpath)
        /*0a7c*/ 	.word	0x00000000


	//----- nvinfo : EIATTR_FRAME_SIZE
	.align		4
.L_447:
        /*0a80*/ 	.byte	0x04, 0x11
        /*0a82*/ 	.short	(.L_449 - .L_448)
	.align		4
.L_448:
        /*0a84*/ 	.word	index@(_ZN18transformer_engine13normalization26rmsnorm_fwd_general_kernelINS0_13Kernel_traitsI13__nv_bfloat16S3_S3_fjLj8192ELj1ELj1ELj4ELj16ENS0_18Kernel_traits_baseILj8192ES3_S3_S3_fjLj128EEEEEEEvNS0_19ForwardKernelParamsE)
        /*0a88*/ 	.word	0x00000000


	//----- nvinfo : EIATTR_REGCOUNT
	.align		4
.L_449:
        /*0a8c*/ 	.byte	0x04, 0x2f
        /*0a8e*/ 	.short	(.L_451 - .L_450)
	.align		4
.L_450:
        /*0a90*/ 	.word	index@(_ZN18transformer_engine13normalization26rmsnorm_fwd_general_kernelINS0_13Kernel_traitsIff13__nv_bfloat16fjLj8192ELj1ELj1ELj4ELj16ENS0_18Kernel_traits_baseILj8192EffS3_fjLj128EEEEEEEvNS0_19ForwardKernelParamsE)
        /*0a94*/ 	.word	0x000000a5


	//----- nvinfo : EIATTR_FRAME_SIZE
	.align		4
.L_451:
        /*0a98*/ 	.byte	0x04, 0x11
        /*0a9a*/ 	.short	(.L_453 - .L_452)
	.align		4
.L_452:
        /*0a9c*/ 	.word	index@($__internal_0_$__cuda_sm20_rcp_rn_f32_slowpath)
        /*0aa0*/ 	.word	0x00000000


	//----- nvinfo : EIATTR_FRAME_SIZE
	.align		4
.L_453:
        /*0aa4*/ 	.byte	0x04, 0x11
        /*0aa6*/ 	.short	(.L_455 - .L_454)
	.align		4
.L_454:
        /*0aa8*/ 	.word	index@(_ZN18transformer_engine13normalization26rmsnorm_fwd_general_kernelINS0_13Kernel_traitsIff13__nv_bfloat16fjLj8192ELj1ELj1ELj4ELj16ENS0_18Kernel_traits_baseILj8192EffS3_fjLj128EEEEEEEvNS0_19ForwardKernelParamsE)
        /*0aac*/ 	.word	0x00000000


	//----- nvinfo : EIATTR_MIN_STACK_SIZE
	.align		4
.L_455:
        /*0ab0*/ 	.byte	0x04, 0x12
        /*0ab2*/ 	.short	(.L_457 - .L_456)
	.align		4
.L_456:
        /*0ab4*/ 	.word	index@(_ZN18transformer_engine13normalization26rmsnorm_fwd_general_kernelINS0_13Kernel_traitsIff13__nv_bfloat16fjLj8192ELj1ELj1ELj4ELj16ENS0_18Kernel_traits_baseILj8192EffS3_fjLj128EEEEEEEvNS0_19ForwardKernelParamsE)
        /*0ab8*/ 	.word	0x00000000


	//----- nvinfo : EIATTR_MIN_STACK_SIZE
	.align		4
.L_457:
        /*0abc*/ 	.byte	0x04, 0x12
        /*0abe*/ 	.short	(.L_459 - .L_458)
	.align		4
.L_458:
        /*0ac0*/ 	.word	index@(_ZN18transformer_engine13normalization26rmsnorm_fwd_general_kernelINS0_13Kernel_traitsI13__nv_bfloat16S3_S3_fjLj8192ELj1ELj1ELj4ELj16ENS0_18Kernel_traits_baseILj8192ES3_S3_S3_fjLj128EEEEEEEvNS0_19ForwardKernelParamsE)
        /*0ac4*/ 	.word	0x00000000


	//----- nvinfo : EIATTR_MIN_STACK_SIZE
	.align		4
.L_459:
        /*0ac8*/ 	.byte	0x04, 0x12
        /*0aca*/ 	.short	(.L_461 - .L_460)
	.align		4
.L_460:
        /*0acc*/ 	.word	index@(_ZN18transformer_engine13normalization26rmsnorm_fwd_general_kernelINS0_13Kernel_traitsIff6__halffjLj8192ELj1ELj1ELj4ELj16ENS0_18Kernel_traits_baseILj8192EffS3_fjLj128EEEEEEEvNS0_19ForwardKernelParamsE)
        /*0ad0*/ 	.word	0x00000000


	//----- nvinfo : EIATTR_MIN_STACK_SIZE
	.align		4
.L_461:
        /*0ad4*/ 	.byte	0x04, 0x12
        /*0ad6*/ 	.short	(.L_463 - .L_462)
	.align		4
.L_462:
        /*0ad8*/ 	.word	index@(_ZN18transformer_engine13normalization26rmsnorm_fwd_general_kernelINS0_13Kernel_traitsI6__halfS3_S3_fjLj8192ELj1ELj1ELj4ELj16ENS0_18Kernel_traits_baseILj8192ES3_S3_S3_fjLj128EEEEEEEvNS0_19ForwardKernelParamsE)
        /*0adc*/ 	.word	0x00000000


	//----- nvinfo : EIATTR_MIN_STACK_SIZE
	.align		4
.L_463:
        /*0ae0*/ 	.byte	0x04, 0x12
        /*0ae2*/ 	.short	(.L_465 - .L_464)
	.align		4
.L_464:
        /*0ae4*/ 	.word	index@(_ZN18transformer_engine13normalization26rmsnorm_fwd_general_kernelINS0_13Kernel_traitsIffffjLj8192ELj1ELj1ELj4ELj16ENS0_18Kernel_traits_baseILj8192EffffjLj128EEEEEEEvNS0_19ForwardKernelParamsE)
        /*0ae8*/ 	.word	0x00000000


	//----- nvinfo : EIATTR_MIN_STACK_SIZE
	.align		4
.L_465:
        /*0aec*/ 	.byte	0x04, 0x12
        /*0aee*/ 	.short	(.L_467 - .L_466)
	.align		4
.L_466:
        /*0af0*/ 	.word	index@(_ZN18transformer_engine13normalization26rmsnorm_fwd_general_kernelINS0_13Kernel_traitsIff13__nv_bfloat16fjLj2048ELj1ELj4ELj1ELj16ENS0_18Kernel_traits_baseILj2048EffS3_fjLj128EEEEEEEvNS0_19ForwardKernelParamsE)
        /*0af4*/ 	.word	0x00000000


	//----- nvinfo : EIATTR_MIN_STACK_SIZE
	.align		4
.L_467:
        /*0af8*/ 	.byte	0x04, 0x12
        /*0afa*/ 	.short	(.L_469 - .L_468)
	.align		4
.L_468:
        /*0afc*/ 	.word	index@(_ZN18transformer_engine13normalization26rmsnorm_fwd_general_kernelINS0_13Kernel_traitsI13__nv_bfloat16S3_S3_fjLj2048ELj1ELj4ELj1ELj16ENS0_18Kernel_traits_baseILj2048ES3_S3_S3_fjLj128EEEEEEEvNS0_19ForwardKernelParamsE)
        /*0b00*/ 	.word	0x00000000


	//----- nvinfo : EIATTR_MIN_STACK_SIZE
	.align		4
.L_469:
        /*0b04*/ 	.byte	0x04, 0x12
        /*0b06*/ 	.short	(.L_471 - .L_470)
	.align		4
.L_470:
        /*0b08*/ 	.word	index@(_ZN18transformer_engine13normalization26rmsnorm_fwd_general_kernelINS0_13Kernel_traitsIff6__halffjLj2048ELj1ELj4ELj1ELj16ENS0_18Kernel_traits_baseILj2048EffS3_fjLj128EEEEEEEvNS0_19ForwardKernelParamsE)
        /*0b0c*/ 	.word	0x00000000


	//----- nvinfo : EIATTR_MIN_STACK_SIZE
	.align		4
.L_471:
        /*0b10*/ 	.byte	0x04, 0x12
        /*0b12*/ 	.short	(.L_473 - .L_472)
	.align		4
.L_472:
        /*0b14*/ 	.word	index@(_ZN18transformer_engine13normalization26rmsnorm_fwd_general_kernelINS0_13Kernel_traitsI6__halfS3_S3_fjLj2048ELj1ELj4ELj1ELj16ENS0_18Kernel_traits_baseILj2048ES3_S3_S3_fjLj128EEEEEEEvNS0_19ForwardKernelParamsE)
        /*0b18*/ 	.word	0x00000000


	//----- nvinfo : EIATTR_MIN_STACK_SIZE
	.align		4
.L_473:
        /*0b1c*/ 	.byte	0x04, 0x12
        /*0b1e*/ 	.short	(.L_475 - .L_474)
	.align		4
.L_474:
        /*0b20*/ 	.word	index@(_ZN18transformer_engine13normalization26rmsnorm_fwd_general_kernelINS0_13Kernel_traitsIffffjLj2048ELj1ELj4ELj1ELj16ENS0_18Kernel_traits_baseILj2048EffffjLj128EEEEEEEvNS0_19ForwardKernelParamsE)
        /*0b24*/ 	.word	0x00000000


	//----- nvinfo : EIATTR_MIN_STACK_SIZE
	.align		4
.L_475:
        /*0b28*/ 	.byte	0x04, 0x12
        /*0b2a*/ 	.short	(.L_477 - .L_476)
	.align		4
.L_476:
        /*0b2c*/ 	.word	index@(_ZN18transformer_engine13normalization26rmsnorm_fwd_general_kernelINS0_13Kernel_traitsIff13__nv_bfloat16fjLj1024ELj1ELj4ELj1ELj16ENS0_18Kernel_traits_baseILj1024EffS3_fjLj128EEEEEEEvNS0_19ForwardKernelParamsE)
        /*0b30*/ 	.word	0x00000000


	//----- nvinfo : EIATTR_MIN_STACK_SIZE
	.align		4
.L_477:
        /*0b34*/ 	.byte	0x04, 0x12
        /*0b36*/ 	.short	(.L_479 - .L_478)
	.align		4
.L_478:
        /*0b38*/ 	.word	index@(_ZN18transformer_engine13normalization26rmsnorm_fwd_general_kernelINS0_13Kernel_traitsI13__nv_bfloat16S3_S3_fjLj1024ELj1ELj4ELj1ELj16ENS0_18Kernel_traits_baseILj1024ES3_S3_S3_fjLj128EEEEEEEvNS0_19ForwardKernelParamsE)
        /*0b3c*/ 	.word	0x00000000


	//----- nvinfo : EIATTR_MIN_STACK_SIZE
	.align		4
.L_479:
        /*0b40*/ 	.byte	0x04, 0x12
        /*0b42*/ 	.short	(.L_481 - .L_480)
	.align		4
.L_480:
        /*0b44*/ 	.word	index@(_ZN18transformer_engine13normalization26rmsnorm_fwd_general_kernelINS0_13Kernel_traitsIff6__halffjLj1024ELj1ELj4ELj1ELj16ENS0_18Kernel_traits_baseILj1024EffS3_fjLj128EEEEEEEvNS0_19ForwardKernelParamsE)
        /*0b48*/ 	.word	0x00000000


	//----- nvinfo : EIATTR_MIN_STACK_SIZE
	.align		4
.L_481:
        /*0b4c*/ 	.byte	0x04, 0x12
        /*0b4e*/ 	.short	(.L_483 - .L_482)
	.align		4
.L_482:
        /*0b50*/ 	.word	index@(_ZN18transformer_engine13normalization26rmsnorm_fwd_general_kernelINS0_13Kernel_traitsI6__halfS3_S3_fjLj1024ELj1ELj4ELj1ELj16ENS0_18Kernel_traits_baseILj1024ES3_S3_S3_fjLj128EEEEEEEvNS0_19ForwardKernelParamsE)
        /*0b54*/ 	.word	0x00000000


	//----- nvinfo : EIATTR_MIN_STACK_SIZE
	.align		4
.L_483:
        /*0b58*/ 	.byte	0x04, 0x12
        /*0b5a*/ 	.short	(.L_485 - .L_484)
	.align		4
.L_484:
        /*0b5c*/ 	.word	index@(_ZN18transformer_engine13normalization26rmsnorm_fwd_general_kernelINS0_13Kernel_traitsIffffjLj1024ELj1ELj4ELj1ELj16ENS0_18Kernel_traits_baseILj1024EffffjLj128EEEEEEEvNS0_19ForwardKernelParamsE)
        /*0b60*/ 	.word	0x00000000


	//----- nvinfo : EIATTR_MIN_STACK_SIZE
	.align		4
.L_485:
        /*0b64*/ 	.byte	0x04, 0x12
        /*0b66*/ 	.short	(.L_487 - .L_486)
	.align		4
.L_486:
        /*0b68*/ 	.word	index@(_ZN18transformer_engine13normalization26rmsnorm_fwd_general_kernelINS0_13Kernel_traitsIff13__nv_bfloat16fjLj512ELj1ELj4ELj1ELj16ENS0_18Kernel_traits_baseILj512EffS3_fjLj128EEEEEEEvNS0_19ForwardKernelParamsE)
        /*0b6c*/ 	.word	0x00000000


	//----- nvinfo : EIATTR_MIN_STACK_SIZE
	.align		4
.L_487:
        /*0b70*/ 	.byte	0x04, 0x12
        /*0b72*/ 	.short	(.L_489 - .L_488)
	.align		4
.L_488:
        /*0b74*/ 	.word	index@(_ZN18transformer_engine13normalization26rmsnorm_fwd_general_kernelINS0_13Kernel_traitsI13__nv_bfloat16S3_S3_fjLj512ELj1ELj4ELj1ELj16ENS0_18Kernel_traits_baseILj512ES3_S3_S3_fjLj128EEEEEEEvNS0_19ForwardKernelParamsE)
        /*0b78*/ 	.word	0x00000000


	//----- nvinfo : EIATTR_MIN_STACK_SIZE
	.align		4
.L_489:
        /*0b7c*/ 	.byte	0x04, 0x12
        /*0b7e*/ 	.short	(.L_491 - .L_490)
	.align		4
.L_490:
        /*0b80*/ 	.word	index@(_ZN18transformer_engine13normalization26rmsnorm_fwd_general_kernelINS0_13Kernel_traitsIff6__halffjLj512ELj1ELj4ELj1ELj16ENS0_18Kernel_traits_baseILj512EffS3_fjLj128EEEEEEEvNS0_19ForwardKernelParamsE)
        /*0b84*/ 	.word	0x00000000


	//----- nvinfo : EIATTR_MIN_STACK_SIZE
	.align		4
.L_491:
        /*0b88*/ 	.byte	0x04, 0x12
        /*0b8a*/ 	.short	(.L_493 - .L_492)
	.align		4
.L_492:
        /*0b8c*/ 	.word	index@(_ZN18transformer_engine13normalization26rmsnorm_fwd_general_kernelINS0_13Kernel_traitsI6__halfS3_S3_fjLj512ELj1ELj4ELj1ELj16ENS0_18Kernel_traits_baseILj512ES3_S3_S3_fjLj128EEEEEEEvNS0_19ForwardKernelParamsE)
        /*0b90*/ 	.word	0x00000000


	//----- nvinfo : EIATTR_MIN_STACK_SIZE
	.align		4
.L_493:
        /*0b94*/ 	.byte	0x04, 0x12
        /*0b96*/ 	.short	(.L_495 - .L_494)
	.align		4
.L_494:
        /*0b98*/ 	.word	index@(_ZN18transformer_engine13normalization26rmsnorm_fwd_general_kernelINS0_13Kernel_traitsIffffjLj512ELj1ELj4ELj1ELj16ENS0_18Kernel_traits_baseILj512EffffjLj128EEEEEEEvNS0_19ForwardKernelParamsE)
        /*0b9c*/ 	.word	0x00000000


	//----- nvinfo : EIATTR_MIN_STACK_SIZE
	.align		4
.L_495:
        /*0ba0*/ 	.byte	0x04, 0x12
        /*0ba2*/ 	.short	(.L_497 - .L_496)
	.align		4
.L_496:
        /*0ba4*/ 	.word	index@(_ZN18transformer_engine13normalization26rmsnorm_fwd_general_kernelINS0_13Kernel_traitsIff13__nv_bfloat16fjLj128ELj1ELj4ELj1ELj8ENS0_18Kernel_traits_baseILj128EffS3_fjLj128EEEEEEEvNS0_19ForwardKernelParamsE)
        /*0ba8*/ 	.word	0x00000000


	//----- nvinfo : EIATTR_MIN_STACK_SIZE
	.align		4
.L_497:
        /*0bac*/ 	.byte	0x04, 0x12
        /*0bae*/ 	.short	(.L_499 - .L_498)
	.align		4
.L_498:
        /*0bb0*/ 	.word	index@(_ZN18transformer_engine13normalization26rmsnorm_fwd_general_kernelINS0_13Kernel_traitsI13__nv_bfloat16S3_S3_fjLj128ELj1ELj4ELj1ELj8ENS0_18Kernel_traits_baseILj128ES3_S3_S3_fjLj128EEEEEEEvNS0_19ForwardKernelParamsE)
        /*0bb4*/ 	.word	0x00000000


	//----- nvinfo : EIATTR_MIN_STACK_SIZE
	.align		4
.L_499:
        /*0bb8*/ 	.byte	0x04, 0x12
        /*0bba*/ 	.short	(.L_501 - .L_500)
	.align		4
.L_500:
        /*0bbc*/ 	.word	index@(_ZN18transformer_engine13normalization26rmsnorm_fwd_general_kernelINS0_13Kernel_traitsIff6__halffjLj128ELj1ELj4ELj1ELj8ENS0_18Kernel_traits_baseILj128EffS3_fjLj128EEEEEEEvNS0_19ForwardKernelParamsE)
        /*0bc0*/ 	.word	0x00000000


	//----- nvinfo : EIATTR_MIN_STACK_SIZE
	.align		4
.L_501:
        /*0bc4*/ 	.byte	0x04, 0x12
        /*0bc6*/ 	.short	(.L_503 - .L_502)
	.align		4
.L_502:
        /*0bc8*/ 	.word	index@(_ZN18transformer_engine13normalization26rmsnorm_fwd_general_kernelINS0_13Kernel_traitsI6__halfS3_S3_fjLj128ELj1ELj4ELj1ELj8ENS0_18Kernel_traits_baseILj128ES3_S3_S3_fjLj128EEEEEEEvNS0_19ForwardKernelParamsE)
        /*0bcc*/ 	.word	0x00000000


	//----- nvinfo : EIATTR_MIN_STACK_SIZE
	.align		4
.L_503:
        /*0bd0*/ 	.byte	0x04, 0x12
        /*0bd2*/ 	.short	(.L_505 - .L_504)
	.align		4
.L_504:
        /*0bd4*/ 	.word	index@(_ZN18transformer_engine13normalization26rmsnorm_fwd_general_kernelINS0_13Kernel_traitsIffffjLj128ELj1ELj4ELj1ELj16ENS0_18Kernel_traits_baseILj128EffffjLj128EEEEEEEvNS0_19ForwardKernelParamsE)
        /*0bd8*/ 	.word	0x00000000


	//----- nvinfo : EIATTR_MIN_STACK_SIZE
	.align		4
.L_505:
        /*0bdc*/ 	.byte	0x04, 0x12
        /*0bde*/ 	.short	(.L_507 - .L_506)
	.align		4
.L_506:
        /*0be0*/ 	.word	index@(_ZN18transformer_engine13normalization26rmsnorm_fwd_general_kernelINS0_13Kernel_traitsIff13__nv_fp8_e4m3fjLj8192ELj1ELj1ELj4ELj16ENS0_18Kernel_traits_baseILj8192EffS3_fjLj128EEEEEEEvNS0_19ForwardKernelParamsE)
        /*0be4*/ 	.word	0x00000000


	//----- nvinfo : EIATTR_MIN_STACK_SIZE
	.align		4
.L_507:
        /*0be8*/ 	.byte	0x04, 0x12
        /*0bea*/ 	.short	(.L_509 - .L_508)
	.align		4
.L_508:
        /*0bec*/ 	.word	index@(_ZN18transformer_engine13normalization26rmsnorm_fwd_general_kernelINS0_13Kernel_traitsIff13__nv_fp8_e4m3fjLj2048ELj1ELj4ELj1ELj16ENS0_18Kernel_traits_baseILj2048EffS3_fjLj128EEEEEEEvNS0_19ForwardKernelParamsE)
        /*0bf0*/ 	.word	0x00000000


	//----- nvinfo : EIATTR_MIN_STACK_SIZE
	.align		4
.L_509:
        /*0bf4*/ 	.byte	0x04, 0x12
        /*0bf6*/ 	.short	(.L_511 - .L_510)
	.align		4
.L_510:
        /*0bf8*/ 	.word	index@(_ZN18transformer_engine13normalization26rmsnorm_fwd_general_kernelINS0_13Kernel_traitsIff13__nv_fp8_e4m3fjLj1024ELj1ELj4ELj1ELj16ENS0_18Kernel_traits_baseILj1024EffS3_fjLj128EEEEEEEvNS0_19ForwardKernelParamsE)
        /*0bfc*/ 	.word	0x00000000


	//----- nvinfo : EIATTR_MIN_STACK_SIZE
	.align		4
.L_511:
        /*0c00*/ 	.byte	0x04, 0x12
        /*0c02*/ 	.short	(.L_513 - .L_512)
	.align		4
.L_512:
        /*0c04*/ 	.word	index@(_ZN18transformer_engine13normalization26rmsnorm_fwd_general_kernelINS0_13Kernel_traitsIff13__nv_fp8_e4m3fjLj512ELj1ELj4ELj1ELj16ENS0_18Kernel_traits_baseILj512EffS3_fjLj128EEEEEEEvNS0_19ForwardKernelParamsE)
        /*0c08*/ 	.word	0x00000000


	//----- nvinfo : EIATTR_MIN_STACK_SIZE
	.align		4
.L_513:
        /*0c0c*/ 	.byte	0x04, 0x12
        /*0c0e*/ 	.short	(.L_515 - .L_514)
	.align		4
.L_514:
        /*0c10*/ 	.word	index@(_ZN18transformer_engine13normalization26rmsnorm_fwd_general_kernelINS0_13Kernel_traitsIff13__nv_fp8_e4m3fjLj128ELj1ELj4ELj1ELj16ENS0_18Kernel_traits_baseILj128EffS3_fjLj128EEEEEEEvNS0_19ForwardKernelParamsE)
        /*0c14*/ 	.word	0x00000000


	//----- nvinfo : EIATTR_MIN_STACK_SIZE
	.align		4
.L_515:
        /*0c18*/ 	.byte	0x04, 0x12
        /*0c1a*/ 	.short	(.L_517 - .L_516)
	.align		4
.L_516:
        /*0c1c*/ 	.word	index@(_ZN18transformer_engine13normalization26rmsnorm_fwd_general_kernelINS0_13Kernel_traitsI6__halfS3_13__nv_fp8_e4m3fjLj8192ELj1ELj1ELj4ELj16ENS0_18Kernel_traits_baseILj8192ES3_S3_S4_fjLj128EEEEEEEvNS0_19ForwardKernelParamsE)
        /*0c20*/ 	.word	0x00000000


	//----- nvinfo : EIATTR_MIN_STACK_SIZE
	.align		4
.L_517:
        /*0c24*/ 	.byte	0x04, 0x12
        /*0c26*/ 	.short	(.L_519 - .L_518)
	.align		4
.L_518:
        /*0c28*/ 	.word	index@(_ZN18transformer_engine13normalization26rmsnorm_fwd_general_kernelINS0_13Kernel_traitsI6__halfS3_13__nv_fp8_e4m3fjLj2048ELj1ELj4ELj1ELj16ENS0_18Kernel_traits_baseILj2048ES3_S3_S4_fjLj128EEEEEEEvNS0_19ForwardKernelParamsE)
        /*0c2c*/ 	.word	0x00000000


	//----- nvinfo : EIATTR_MIN_STACK_SIZE
	.align		4
.L_519:
        /*0c30*/ 	.byte	0x04, 0x12
        /*0c32*/ 	.short	(.L_521 - .L_520)
	.align		4
.L_520:
        /*0c34*/ 	.word	index@(_ZN18transformer_engine13normalization26rmsnorm_fwd_general_kernelINS0_13Kernel_traitsI6__halfS3_13__nv_fp8_e4m3fjLj1024ELj1ELj4ELj1ELj16ENS0_18Kernel_traits_baseILj1024ES3_S3_S4_fjLj128EEEEEEEvNS0_19ForwardKernelParamsE)
        /*0c38*/ 	.word	0x00000000


	//----- nvinfo : EIATTR_MIN_STACK_SIZE
	.align		4
.L_521:
        /*0c3c*/ 	.byte	0x04, 0x12
        /*0c3e*/ 	.short	(.L_523 - .L_522)
	.align		4
.L_522:
        /*0c40*/ 	.word	index@(_ZN18transformer_engine13normalization26rmsnorm_fwd_general_kernelINS0_13Kernel_traitsI6__halfS3_13__nv_fp8_e4m3fjLj512ELj1ELj4ELj1ELj16ENS0_18Kernel_traits_baseILj512ES3_S3_S4_fjLj128EEEEEEEvNS0_19ForwardKernelParamsE)
        /*0c44*/ 	.word	0x00000000


	//----- nvinfo : EIATTR_MIN_STACK_SIZE
	.align		4
.L_523:
        /*0c48*/ 	.byte	0x04, 0x12
        /*0c4a*/ 	.short	(.L_525 - .L_524)
	.align		4
.L_524:
        /*0c4c*/ 	.word	index@(_ZN18transformer_engine13normalization26rmsnorm_fwd_general_kernelINS0_13Kernel_traitsI6__halfS3_13__nv_fp8_e4m3fjLj128ELj1ELj4ELj1ELj8ENS0_18Kernel_traits_baseILj128ES3_S3_S4_fjLj128EEEEEEEvNS0_19ForwardKernelParamsE)
        /*0c50*/ 	.word	0x00000000


	//----- nvinfo : EIATTR_MIN_STACK_SIZE
	.align		4
.L_525:
        /*0c54*/ 	.byte	0x04, 0x12
        /*0c56*/ 	.short	(.L_527 - .L_526)
	.align		4
.L_526:
        /*0c58*/ 	.word	index@(_ZN18transformer_engine13normalization26rmsnorm_fwd_general_kernelINS0_13Kernel_traitsI13__nv_bfloat16S3_13__nv_fp8_e4m3fjLj8192ELj1ELj1ELj4ELj16ENS0_18Kernel_traits_baseILj8192ES3_S3_S4_fjLj128EEEEEEEvNS0_19ForwardKernelParamsE)
        /*0c5c*/ 	.word	0x00000000


	//----- nvinfo : EIATTR_MIN_STACK_SIZE
	.align		4
.L_527:
        /*0c60*/ 	.byte	0x04, 0x12
        /*0c62*/ 	.short	(.L_529 - .L_528)
	.align		4
.L_528:
        /*0c64*/ 	.word	index@(_ZN18transformer_engine13normalization26rmsnorm_fwd_general_kernelINS0_13Kernel_traitsI13__nv_bfloat16S3_13__nv_fp8_e4m3fjLj2048ELj1ELj4ELj1ELj16ENS0_18Kernel_traits_baseILj2048ES3_S3_S4_fjLj128EEEEEEEvNS0_19ForwardKernelParamsE)
        /*0c68*/ 	.word	0x00000000


	//----- nvinfo : EIATTR_MIN_STACK_SIZE
	.align		4
.L_529:
        /*0c6c*/ 	.byte	0x04, 0x12
        /*0c6e*/ 	.short	(.L_531 - .L_530)
	.align		4
.L_530:
        /*0c70*/ 	.word	index@(_ZN18transformer_engine13normalization26rmsnorm_fwd_general_kernelINS0_13Kernel_traitsI13__nv_bfloat16S3_13__nv_fp8_e4m3fjLj1024ELj1ELj4ELj1ELj16ENS0_18Kernel_traits_baseILj1024ES3_S3_S4_fjLj128EEEEEEEvNS0_19ForwardKernelParamsE)
        /*0c74*/ 	.word	0x00000000


	//----- nvinfo : EIATTR_MIN_STACK_SIZE
	.align		4
.L_531:
        /*0c78*/ 	.byte	0x04, 0x12
        /*0c7a*/ 	.short	(.L_533 - .L_532)
	.align		4
.L_532:
        /*0c7c*/ 	.word	index@(_ZN18transformer_engine13normalization26rmsnorm_fwd_general_kernelINS0_13Kernel_traitsI13__nv_bfloat16S3_13__nv_fp8_e4m3fjLj512ELj1ELj4ELj1ELj16ENS0_18Kernel_traits_baseILj512ES3_S3_S4_fjLj128EEEEEEEvNS0_19ForwardKernelParamsE)
        /*0c80*/ 	.word	0x00000000


	//----- nvinfo : EIATTR_MIN_STACK_SIZE
	.align		4
.L_533:
        /*0c84*/ 	.byte	0x04, 0x12
        /*0c86*/ 	.short	(.L_535 - .L_534)
	.align		4
.L_534:
        /*0c88*/ 	.word	index@(_ZN18transformer_engine13normalization26rmsnorm_fwd_general_kernelINS0_13Kernel_traitsI13__nv_bfloat16S3_13__nv_fp8_e4m3fjLj128ELj1ELj4ELj1ELj8ENS0_18Kernel_traits_baseILj128ES3_S3_S4_fjLj128EEEEEEEvNS0_19ForwardKernelParamsE)
        /*0c8c*/ 	.word	0x00000000


	//----- nvinfo : EIATTR_MIN_STACK_SIZE
	.align		4
.L_535:
        /*0c90*/ 	.byte	0x04, 0x12
        /*0c92*/ 	.short	(.L_537 - .L_536)
	.align		4
.L_536:
        /*0c94*/ 	.word	index@(_ZN18transformer_engine13normalization24rmsnorm_fwd_tuned_kernelINS0_13Kernel_traitsI13__nv_bfloat16S3_S3_fjLj8192ELj1ELj1ELj4ELj16ENS0_18Kernel_traits_baseILj8192ES3_S3_S3_fjLj128EEEEEEEvNS0_19ForwardKernelParamsE)
        /*0c98*/ 	.word	0x00000000


	//----- nvinfo : EIATTR_MIN_STACK_SIZE
	.align		4
.L_537:
        /*0c9c*/ 	.byte	0x04, 0x12
        /*0c9e*/ 	.short	(.L_539 - .L_538)
	.align		4
.L_538:
        /*0ca0*/ 	.word	index@(_ZN18transformer_engine13normalization24rmsnorm_fwd_tuned_kernelINS0_13Kernel_traitsI6__halfS3_S3_fjLj8192ELj1ELj1ELj4ELj16ENS0_18Kernel_traits_baseILj8192ES3_S3_S3_fjLj128EEEEEEEvNS0_19ForwardKernelParamsE)
        /*0ca4*/ 	.word	0x00000000


	//----- nvinfo : EIATTR_MIN_STACK_SIZE
	.align		4
.L_539:
        /*0ca8*/ 	.byte	0x04, 0x12
        /*0caa*/ 	.short	(.L_541 - .L_540)
	.align		4
.L_540:
        /*0cac*/ 	.word	index@(_ZN18transformer_engine13normalization24rmsnorm_fwd_tuned_kernelINS0_13Kernel_traitsIffffjLj8192ELj1ELj1ELj4ELj16ENS0_18Kernel_traits_baseILj8192EffffjLj128EEEEEEEvNS0_19ForwardKernelParamsE)
        /*0cb0*/ 	.word	0x00000000


	//----- nvinfo : EIATTR_MIN_STACK_SIZE
	.align		4
.L_541:
        /*0cb4*/ 	.byte	0x04, 0x12
        /*0cb6*/ 	.short	(.L_543 - .L_542)
	.align		4
.L_542:
        /*0cb8*/ 	.word	index@(_ZN18transformer_engine13normalization24rmsnorm_fwd_tuned_kernelINS0_13Kernel_traitsIff13__nv_fp8_e4m3fjLj8192ELj1ELj1ELj4ELj16ENS0_18Kernel_traits_baseILj8192EffS3_fjLj128EEEEEEEvNS0_19ForwardKernelParamsE)
        /*0cbc*/ 	.word	0x00000000


	//----- nvinfo : EIATTR_MIN_STACK_SIZE
	.align		4
.L_543:
        /*0cc0*/ 	.byte	0x04, 0x12
        /*0cc2*/ 	.short	(.L_545 - .L_544)
	.align		4
.L_544:
        /*0cc4*/ 	.word	index@(_ZN18transformer_engine13normalization24rmsnorm_fwd_tuned_kernelINS0_13Kernel_traitsI6__halfS3_13__nv_fp8_e4m3fjLj8192ELj1ELj1ELj4ELj16ENS0_18Kernel_traits_baseILj8192ES3_S3_S4_fjLj128EEEEEEEvNS0_19ForwardKernelParamsE)
        /*0cc8*/ 	.word	0x00000000


	//----- nvinfo : EIATTR_MIN_STACK_SIZE
	.align		4
.L_545:
        /*0ccc*/ 	.byte	0x04, 0x12
        /*0cce*/ 	.short	(.L_547 - .L_546)
	.align		4
.L_546:
        /*0cd0*/ 	.word	index@(_ZN18transformer_engine13normalization24rmsnorm_fwd_tuned_kernelINS0_13Kernel_traitsI13__nv_bfloat16S3_13__nv_fp8_e4m3fjLj8192ELj1ELj1ELj4ELj16ENS0_18Kernel_traits_baseILj8192ES3_S3_S4_fjLj128EEEEEEEvNS0_19ForwardKernelParamsE)
        /*0cd4*/ 	.word	0x00000000


	//----- nvinfo : EIATTR_MIN_STACK_SIZE
	.align		4
.L_547:
        /*0cd8*/ 	.byte	0x04, 0x12
        /*0cda*/ 	.short	(.L_549 - .L_548)
	.align		4
.L_548:
        /*0cdc*/ 	.word	index@(_ZN18transformer_engine13normalization24rmsnorm_fwd_tuned_kernelINS0_13Kernel_traitsI13__nv_bfloat16S3_S3_fjLj4096ELj1ELj1ELj4ELj16ENS0_18Kernel_traits_baseILj4096ES3_S3_S3_fjLj128EEEEEEEvNS0_19ForwardKernelParamsE)
        /*0ce0*/ 	.word	0x00000000


	//----- nvinfo : EIATTR_MIN_STACK_SIZE
	.align		4
.L_549:
        /*0ce4*/ 	.byte	0x04, 0x12
        /*0ce6*/ 	.short	(.L_551 - .L_550)
	.align		4
.L_550:
        /*0ce8*/ 	.word	index@(_ZN18transformer_engine13normalization24rmsnorm_fwd_tuned_kernelINS0_13Kernel_traitsI6__halfS3_S3_fjLj4096ELj1ELj1ELj4ELj16ENS0_18Kernel_traits_baseILj4096ES3_S3_S3_fjLj128EEEEEEEvNS0_19ForwardKernelParamsE)
        /*0cec*/ 	.word	0x00000000


	//----- nvinfo : EIATTR_MIN_STACK_SIZE
	.align		4
.L_551:
        /*0cf0*/ 	.byte	0x04, 0x12
        /*0cf2*/ 	.short	(.L_553 - .L_552)
	.align		4
.L_552:
        /*0cf4*/ 	.word	index@(_ZN18transformer_engine13normalization24rmsnorm_fwd_tuned_kernelINS0_13Kernel_traitsIffffjLj4096ELj1ELj1ELj4ELj16ENS0_18Kernel_traits_baseILj4096EffffjLj128EEEEEEEvNS0_19ForwardKernelParamsE)
        /*0cf8*/ 	.word	0x00000000


	//----- nvinfo : EIATTR_MIN_STACK_SIZE
	.align		4
.L_553:
        /*0cfc*/ 	.byte	0x04, 0x12
        /*0cfe*/ 	.short	(.L_555 - .L_554)
	.align		4
.L_554:
        /*0d00*/ 	.word	index@(_ZN18transformer_engine13normalization24rmsnorm_fwd_tuned_kernelINS0_13Kernel_traitsIff13__nv_fp8_e4m3fjLj4096ELj1ELj1ELj4ELj16ENS0_18Kernel_traits_baseILj4096EffS3_fjLj128EEEEEEEvNS0_19ForwardKernelParamsE)
        /*0d04*/ 	.word	0x00000000


	//----- nvinfo : EIATTR_MIN_STACK_SIZE
	.align		4
.L_555:
        /*0d08*/ 	.byte	0x04, 0x12
        /*0d0a*/ 	.short	(.L_557 - .L_556)
	.align		4
.L_556:
        /*0d0c*/ 	.word	index@(_ZN18transformer_engine13normalization24rmsnorm_fwd_tuned_kernelINS0_13Kernel_traitsI6__halfS3_13__nv_fp8_e4m3fjLj4096ELj1ELj1ELj4ELj16ENS0_18Kernel_traits_baseILj4096ES3_S3_S4_fjLj128EEEEEEEvNS0_19ForwardKernelParamsE)
        /*0d10*/ 	.word	0x00000000


	//----- nvinfo : EIATTR_MIN_STACK_SIZE
	.align		4
.L_557:
        /*0d14*/ 	.byte	0x04, 0x12
        /*0d16*/ 	.short	(.L_559 - .L_558)
	.align		4
.L_558:
        /*0d18*/ 	.word	index@(_ZN18transformer_engine13normalization24rmsnorm_fwd_tuned_kernelINS0_13Kernel_traitsI13__nv_bfloat16S3_13__nv_fp8_e4m3fjLj4096ELj1ELj1ELj4ELj16ENS0_18Kernel_traits_baseILj4096ES3_S3_S4_fjLj128EEEEEEEvNS0_19ForwardKernelParamsE)
        /*0d1c*/ 	.word	0x00000000


	//----- nvinfo : EIATTR_MIN_STACK_SIZE
	.align		4
.L_559:
        /*0d20*/ 	.byte	0x04, 0x12
        /*0d22*/ 	.short	(.L_561 - .L_560)
	.align		4
.L_560:
        /*0d24*/ 	.word	index@(_ZN18transformer_engine13normalization24rmsnorm_fwd_tuned_kernelINS0_13Kernel_traitsI13__nv_bfloat16S3_S3_fjLj2048ELj1ELj4ELj1ELj16ENS0_18Kernel_traits_baseILj2048ES3_S3_S3_fjLj128EEEEEEEvNS0_19ForwardKernelParamsE)
        /*0d28*/ 	.word	0x00000000


	//----- nvinfo : EIATTR_MIN_STACK_SIZE
	.align		4
.L_561:
        /*0d2c*/ 	.byte	0x04, 0x12
        /*0d2e*/ 	.short	(.L_563 - .L_562)
	.align		4
.L_562:
        /*0d30*/ 	.word	index@(_ZN18transformer_engine13normalization24rmsnorm_fwd_tuned_kernelINS0_13Kernel_traitsI6__halfS3_S3_fjLj2048ELj1ELj4ELj1ELj16ENS0_18Kernel_traits_baseILj2048ES3_S3_S3_fjLj128EEEEEEEvNS0_19ForwardKernelParamsE)
        /*0d34*/ 	.word	0x00000000


	//----- nvinfo : EIATTR_MIN_STACK_SIZE
	.align		4
.L_563:
        /*0d38*/ 	.byte	0x04, 0x12
        /*0d3a*/ 	.short	(.L_565 - .L_564)
	.align		4
.L_564:
        /*0d3c*/ 	.word	index@(_ZN18transformer_engine13normalization24rmsnorm_fwd_tuned_kernelINS0_13Kernel_traitsIffffjLj2048ELj1ELj4ELj1ELj16ENS0_18Kernel_traits_baseILj2048EffffjLj128EEEEEEEvNS0_19ForwardKernelParamsE)
        /*0d40*/ 	.word	0x00000000


	//----- nvinfo : EIATTR_MIN_STACK_SIZE
	.align		4
.L_565:
        /*0d44*/ 	.byte	0x04, 0x12
        /*0d46*/ 	.short	(.L_567 - .L_566)
	.align		4
.L_566:
        /*0d48*/ 	.word	index@(_ZN18transformer_engine13normalization24rmsnorm_fwd_tuned_kernelINS0_13Kernel_traitsIff13__nv_fp8_e4m3fjLj2048ELj1ELj4ELj1ELj16ENS0_18Kernel_traits_baseILj2048EffS3_fjLj128EEEEEEEvNS0_19ForwardKernelParamsE)
        /*0d4c*/ 	.word	0x00000000


	//----- nvinfo : EIATTR_MIN_STACK_SIZE
	.align		4
.L_567:
        /*0d50*/ 	.byte	0x04, 0x12
        /*0d52*/ 	.short	(.L_569 - .L_568)
	.align		4
.L_568:
        /*0d54*/ 	.word	index@(_ZN18transformer_engine13normalization24rmsnorm_fwd_tuned_kernelINS0_13Kernel_traitsI6__halfS3_13__nv_fp8_e4m3fjLj2048ELj1ELj4ELj1ELj16ENS0_18Kernel_traits_baseILj2048ES3_S3_S4_fjLj128EEEEEEEvNS0_19ForwardKernelParamsE)
        /*0d58*/ 	.word	0x00000000


	//----- nvinfo : EIATTR_MIN_STACK_SIZE
	.align		4
.L_569:
        /*0d5c*/ 	.byte	0x04, 0x12
        /*0d5e*/ 	.short	(.L_571 - .L_570)
	.align		4
.L_570:
        /*0d60*/ 	.word	index@(_ZN18transformer_engine13normalization24rmsnorm_fwd_tuned_kernelINS0_13Kernel_traitsI13__nv_bfloat16S3_13__nv_fp8_e4m3fjLj2048ELj1ELj4ELj1ELj16ENS0_18Kernel_traits_baseILj2048ES3_S3_S4_fjLj128EEEEEEEvNS0_19ForwardKernelParamsE)
        /*0d64*/ 	.word	0x00000000


	//----- nvinfo : EIATTR_MIN_STACK_SIZE
	.align		4
.L_571:
        /*0d68*/ 	.byte	0x04, 0x12
        /*0d6a*/ 	.short	(.L_573 - .L_572)
	.align		4
.L_572:
        /*0d6c*/ 	.word	index@(_ZN18transformer_engine13normalization24rmsnorm_fwd_tuned_kernelINS0_13Kernel_traitsI13__nv_bfloat16S3_S3_fjLj1024ELj1ELj4ELj1ELj16ENS0_18Kernel_traits_baseILj1024ES3_S3_S3_fjLj128EEEEEEEvNS0_19ForwardKernelParamsE)
        /*0d70*/ 	.word	0x00000000


	//----- nvinfo : EIATTR_MIN_STACK_SIZE
	.align		4
.L_573:
        /*0d74*/ 	.byte	0x04, 0x12
        /*0d76*/ 	.short	(.L_575 - .L_574)
	.align		4
.L_574:
        /*0d78*/ 	.word	index@(_ZN18transformer_engine13normalization24rmsnorm_fwd_tuned_kernelINS0_13Kernel_traitsI6__halfS3_S3_fjLj1024ELj1ELj4ELj1ELj16ENS0_18Kernel_traits_baseILj1024ES3_S3_S3_fjLj128EEEEEEEvNS0_19ForwardKernelParamsE)
        /*0d7c*/ 	.word	0x00000000


	//----- nvinfo : EIATTR_MIN_STACK_SIZE
	.align		4
.L_575:
        /*0d80*/ 	.byte	0x04, 0x12
        /*0d82*/ 	.short	(.L_577 - .L_576)
	.align		4
.L_576:
        /*0d84*/ 	.word	index@(_ZN18transformer_engine13normalization24rmsnorm_fwd_tuned_kernelINS0_13Kernel_traitsIffffjLj1024ELj1ELj4ELj1ELj16ENS0_18Kernel_traits_baseILj1024EffffjLj128EEEEEEEvNS0_19ForwardKernelParamsE)
        /*0d88*/ 	.word	0x00000000


	//----- nvinfo : EIATTR_MIN_STACK_SIZE
	.align		4
.L_577:
        /*0d8c*/ 	.byte	0x04, 0x12
        /*0d8e*/ 	.short	(.L_579 - .L_578)
	.align		4
.L_578:
        /*0d90*/ 	.word	index@(_ZN18transformer_engine13normalization24rmsnorm_fwd_tuned_kernelINS0_13Kernel_traitsIff13__nv_fp8_e4m3fjLj1024ELj1ELj4ELj1ELj16ENS0_18Kernel_traits_baseILj1024EffS3_fjLj128EEEEEEEvNS0_19ForwardKernelParamsE)
        /*0d94*/ 	.word	0x00000000


	//----- nvinfo : EIATTR_MIN_STACK_SIZE
	.align		4
.L_579:
        /*0d98*/ 	.byte	0x04, 0x12
        /*0d9a*/ 	.short	(.L_581 - .L_580)
	.align		4
.L_580:
        /*0d9c*/ 	.word	index@(_ZN18transformer_engine13normalization24rmsnorm_fwd_tuned_kernelINS0_13Kernel_traitsI6__halfS3_13__nv_fp8_e4m3fjLj1024ELj1ELj4ELj1ELj16ENS0_18Kernel_traits_baseILj1024ES3_S3_S4_fjLj128EEEEEEEvNS0_19ForwardKernelParamsE)
        /*0da0*/ 	.word	0x00000000


	//----- nvinfo : EIATTR_MIN_STACK_SIZE
	.align		4
.L_581:
        /*0da4*/ 	.byte	0x04, 0x12
        /*0da6*/ 	.short	(.L_583 - .L_582)
	.align		4
.L_582:
        /*0da8*/ 	.word	index@(_ZN18transformer_engine13normalization24rmsnorm_fwd_tuned_kernelINS0_13Kernel_traitsI13__nv_bfloat16S3_13__nv_fp8_e4m3fjLj1024ELj1ELj4ELj1ELj16ENS0_18Kernel_traits_baseILj1024ES3_S3_S4_fjLj128EEEEEEEvNS0_19ForwardKernelParamsE)
        /*0dac*/ 	.word	0x00000000


	//----- nvinfo : EIATTR_MIN_STACK_SIZE
	.align		4
.L_583:
        /*0db0*/ 	.byte	0x04, 0x12
        /*0db2*/ 	.short	(.L_585 - .L_584)
	.align		4
.L_584:
        /*0db4*/ 	.word	index@(_ZN18transformer_engine13normalization24rmsnorm_fwd_tuned_kernelINS0_13Kernel_traitsI13__nv_bfloat16S3_S3_fjLj768ELj1ELj4ELj1ELj16ENS0_18Kernel_traits_baseILj768ES3_S3_S3_fjLj128EEEEEEEvNS0_19ForwardKernelParamsE)
        /*0db8*/ 	.word	0x00000000


	//----- nvinfo : EIATTR_MIN_STACK_SIZE
	.align		4
.L_585:
        /*0dbc*/ 	.byte	0x04, 0x12
        /*0dbe*/ 	.short	(.L_587 - .L_586)
	.align		4
.L_586:
        /*0dc0*/ 	.word	index@(_ZN18transformer_engine13normalization24rmsnorm_fwd_tuned_kernelINS0_13Kernel_traitsI6__halfS3_S3_fjLj768ELj1ELj4ELj1ELj16ENS0_18Kernel_traits_baseILj768ES3_S3_S3_fjLj128EEEEEEEvNS0_19ForwardKernelParamsE)
        /*0dc4*/ 	.word	0x00000000


	//----- nvinfo : EIATTR_MIN_STACK_SIZE
	.align		4
.L_587:
        /*0dc8*/ 	.byte	0x04, 0x12
        /*0dca*/ 	.short	(.L_589 - .L_588)
	.align		4
.L_588:
        /*0dcc*/ 	.word	index@(_ZN18transformer_engine13normalization24rmsnorm_fwd_tuned_kernelINS0_13Kernel_traitsIffffjLj768ELj1ELj4ELj1ELj16ENS0_18Kernel_traits_baseILj768EffffjLj128EEEEEEEvNS0_19ForwardKernelParamsE)
        /*0dd0*/ 	.word	0x00000000


	//----- nvinfo : EIATTR_MIN_STACK_SIZE
	.align		4
.L_589:
        /*0dd4*/ 	.byte	0x04, 0x12
        /*0dd6*/ 	.short	(.L_591 - .L_590)
	.align		4
.L_590:
        /*0dd8*/ 	.word	index@(_ZN18transformer_engine13normalization24rmsnorm_fwd_tuned_kernelINS0_13Kernel_traitsIff13__nv_fp8_e4m3fjLj768ELj1ELj4ELj1ELj16ENS0_18Kernel_traits_baseILj768EffS3_fjLj128EEEEEEEvNS0_19ForwardKernelParamsE)
        /*0ddc*/ 	.word	0x00000000


	//----- nvinfo : EIATTR_MIN_STACK_SIZE
	.align		4
.L_591:
        /*0de0*/ 	.byte	0x04, 0x12
        /*0de2*/ 	.short	(.L_593 - .L_592)
	.align		4
.L_592:
        /*0de4*/ 	.word	index@(_ZN18transformer_engine13normalization24rmsnorm_fwd_tuned_kernelINS0_13Kernel_traitsI6__halfS3_13__nv_fp8_e4m3fjLj768ELj1ELj4ELj1ELj16ENS0_18Kernel_traits_baseILj768ES3_S3_S4_fjLj128EEEEEEEvNS0_19ForwardKernelParamsE)
        /*0de8*/ 	.word	0x00000000


	//----- nvinfo : EIATTR_MIN_STACK_SIZE
	.align		4
.L_593:
        /*0dec*/ 	.byte	0x04, 0x12
        /*0dee*/ 	.short	(.L_595 - .L_594)
	.align		4
.L_594:
        /*0df0*/ 	.word	index@(_ZN18transformer_engine13normalization24rmsnorm_fwd_tuned_kernelINS0_13Kernel_traitsI13__nv_bfloat16S3_13__nv_fp8_e4m3fjLj768ELj1ELj4ELj1ELj16ENS0_18Kernel_traits_baseILj768ES3_S3_S4_fjLj128EEEEEEEvNS0_19ForwardKernelParamsE)
        /*0df4*/ 	.word	0x00000000


	//----- nvinfo : EIATTR_MIN_STACK_SIZE
	.align		4
.L_595:
        /*0df8*/ 	.byte	0x04, 0x12
        /*0dfa*/ 	.short	(.L_597 - .L_596)
	.align		4
.L_596:
        /*0dfc*/ 	.word	index@(_ZN18transformer_engine13normalization24rmsnorm_fwd_tuned_kernelINS0_13Kernel_traitsI13__nv_bfloat16S3_S3_fjLj512ELj1ELj4ELj1ELj16ENS0_18Kernel_traits_baseILj512ES3_S3_S3_fjLj128EEEEEEEvNS0_19ForwardKernelParamsE)
        /*0e00*/ 	.word	0x00000000


	//----- nvinfo : EIATTR_MIN_STACK_SIZE
	.align		4
.L_597:
        /*0e04*/ 	.byte	0x04, 0x12
        /*0e06*/ 	.short	(.L_599 - .L_598)
	.align		4
.L_598:
        /*0e08*/ 	.word	index@(_ZN18transformer_engine13normalization24rmsnorm_fwd_tuned_kernelINS0_13Kernel_traitsI6__halfS3_S3_fjLj512ELj1ELj4ELj1ELj16ENS0_18Kernel_traits_baseILj512ES3_S3_S3_fjLj128EEEEEEEvNS0_19ForwardKernelParamsE)
        /*0e0c*/ 	.word	0x00000000


	//----- nvinfo : EIATTR_MIN_STACK_SIZE
	.align		4
.L_599:
        /*0e10*/ 	.byte	0x04, 0x12
        /*0e12*/ 	.short	(.L_601 - .L_600)
	.align		4
.L_600:
        /*0e14*/ 	.word	index@(_ZN18transformer_engine13normalization24rmsnorm_fwd_tuned_kernelINS0_13Kernel_traitsIffffjLj512ELj1ELj4ELj1ELj16ENS0_18Kernel_traits_baseILj512EffffjLj128EEEEEEEvNS0_19ForwardKernelParamsE)
        /*0e18*/ 	.word	0x00000000


	//----- nvinfo : EIATTR_MIN_STACK_SIZE
	.align		4
.L_601:
        /*0e1c*/ 	.byte	0x04, 0x12
        /*0e1e*/ 	.short	(.L_603 - .L_602)
	.align		4
.L_602:
        /*0e20*/ 	.word	index@(_ZN18transformer_engine13normalization24rmsnorm_fwd_tuned_kernelINS0_13Kernel_traitsIff13__nv_fp8_e4m3fjLj512ELj1ELj4ELj1ELj16ENS0_18Kernel_traits_baseILj512EffS3_fjLj128EEEEEEEvNS0_19ForwardKernelParamsE)
        /*0e24*/ 	.word	0x00000000


	//----- nvinfo : EIATTR_MIN_STACK_SIZE
	.align		4
.L_603:
        /*0e28*/ 	.byte	0x04, 0x12
        /*0e2a*/ 	.short	(.L_605 - .L_604)
	.align		4
.L_604:
        /*0e2c*/ 	.word	index@(_ZN18transformer_engine13normalization24rmsnorm_fwd_tuned_kernelINS0_13Kernel_traitsI6__halfS3_13__nv_fp8_e4m3fjLj512ELj1ELj4ELj1ELj16ENS0_18Kernel_traits_baseILj512ES3_S3_S4_fjLj128EEEEEEEvNS0_19ForwardKernelParamsE)
        /*0e30*/ 	.word	0x00000000


	//----- nvinfo : EIATTR_MIN_STACK_SIZE
	.align		4
.L_605:
        /*0e34*/ 	.byte	0x04, 0x12
        /*0e36*/ 	.short	(.L_607 - .L_606)
	.align		4
.L_606:
        /*0e38*/ 	.word	index@(_ZN18transformer_engine13normalization24rmsnorm_fwd_tuned_kernelINS0_13Kernel_traitsI13__nv_bfloat16S3_13__nv_fp8_e4m3fjLj512ELj1ELj4ELj1ELj16ENS0_18Kernel_traits_baseILj512ES3_S3_S4_fjLj128EEEEEEEvNS0_19ForwardKernelParamsE)
        /*0e3c*/ 	.word	0x00000000
.L_607:


//--------------------- .nv.compat                --------------------------
	.section	.nv.compat,"",@"SHT_CUDA_COMPAT_INFO"
	.align	4
        /*0000*/ 	.byte	0x02, 0x09, 0x01, 0x00, 0x02, 0x02, 0x02, 0x00, 0x02, 0x05, 0x05, 0x00, 0x03, 0x07, 0x01, 0x01
        /*0010*/ 	.byte	0x02, 0x03, 0x00, 0x00, 0x02, 0x06, 0x01, 0x00, 0x04, 0x0b, 0x08, 0x00, 0x00, 0x00, 0x00, 0x00
        /*0020*/ 	.byte	0x00, 0x00, 0x00, 0x00


//--------------------- .nv.info._ZN18transformer_engine13normalization26rmsnorm_fwd_general_kernelINS0_13Kernel_traitsIff13__nv_bfloat16fjLj8192ELj1ELj1ELj4ELj16ENS0_18Kernel_traits_baseILj8192EffS3_fjLj128EEEEEEEvNS0_19ForwardKernelParamsE --------------------------
	.section	.nv.info._ZN18transformer_engine13normalization26rmsnorm_fwd_general_kernelINS0_13Kernel_traitsIff13__nv_bfloat16fjLj8192ELj1ELj1ELj4ELj16ENS0_18Kernel_traits_baseILj8192EffS3_fjLj128EEEEEEEvNS0_19ForwardKernelParamsE,"",@"SHT_CUDA_INFO"
	.sectionflags	@""
	.align	4


	//----- nvinfo : EIATTR_CUDA_API_VERSION
	.align		4
        /*0000*/ 	.byte	0x04, 0x37
        /*0002*/ 	.short	(.L_609 - .L_608)
.L_608:
        /*0004*/ 	.word	0x00000082


	//----- nvinfo : EIATTR_KPARAM_INFO
	.align		4
.L_609:
        /*0008*/ 	.byte	0x04, 0x17
        /*000a*/ 	.short	(.L_611 - .L_610)
.L_610:
        /*000c*/ 	.word	0x00000000
        /*0010*/ 	.short	0x0000
        /*0012*/ 	.short	0x0000
        /*0014*/ 	.byte	0x00, 0xf0, 0x21, 0x02


	//----- nvinfo : EIATTR_SPARSE_MMA_MASK
	.align		4
.L_611:
        /*0018*/ 	.byte	0x03, 0x50
        /*001a*/ 	.short	0x0000


	//----- nvinfo : EIATTR_MAXREG_COUNT
	.align		4
        /*001c*/ 	.byte	0x03, 0x1b
        /*001e*/ 	.short	0x00ff


	//----- nvinfo : EIATTR_NUM_BARRIERS
	.align		4
        /*0020*/ 	.byte	0x02, 0x4c
        /*0022*/ 	.byte	0x01
	.zero		1


	//----- nvinfo : EIATTR_MERCURY_ISA_VERSION
	.align		4
        /*0024*/ 	.byte	0x03, 0x5f
        /*0026*/ 	.short	0x0101


	//----- nvinfo : EIATTR_COOP_GROUP_MASK_REGIDS
	.align		4
        /*0028*/ 	.byte	0x04, 0x29
        /*002a*/ 	.short	(.L_613 - .L_612)


	//   ....[0]....
.L_612:
        /*002c*/ 	.word	0xffffffff


	//   ....[1]....
        /*0030*/ 	.word	0xffffffff


	//   ....[2]....
        /*0034*/ 	.word	0xffffffff


	//   ....[3]....
        /*0038*/ 	.word	0xffffffff


	//   ....[4]....
        /*003c*/ 	.word	0xffffffff


	//   ....[5]....
        /*0040*/ 	.word	0xffffffff


	//   ....[6]....
        /*0044*/ 	.word	0xffffffff


	//   ....[7]....
        /*0048*/ 	.word	0xffffffff


	//   ....[8]....
        /*004c*/ 	.word	0xffffffff


	//   ....[9]....
        /*0050*/ 	.word	0xffffffff


	//   ....[10]....
        /*0054*/ 	.word	0xffffffff


	//   ....[11]....
        /*0058*/ 	.word	0xffffffff


	//   ....[12]....
        /*005c*/ 	.word	0xffffffff


	//   ....[13]....
        /*0060*/ 	.word	0xffffffff


	//   ....[14]....
        /*0064*/ 	.word	0xffffffff


	//   ....[15]....
        /*0068*/ 	.word	0xffffffff


	//   ....[16]....
        /*006c*/ 	.word	0xffffffff


	//   ....[17]....
        /*0070*/ 	.word	0xffffffff


	//   ....[18]....
        /*0074*/ 	.word	0xffffffff


	//   ....[19]....
        /*0078*/ 	.word	0xffffffff


	//   ....[20]....
        /*007c*/ 	.word	0xffffffff


	//   ....[21]....
        /*0080*/ 	.word	0xffffffff


	//   ....[22]....
        /*0084*/ 	.word	0x05000004


	//   ....[23]....
        /*0088*/ 	.word	0x05000004


	//----- nvinfo : EIATTR_COOP_GROUP_INSTR_OFFSETS
	.align		4
.L_613:
        /*008c*/ 	.byte	0x04, 0x28
        /*008e*/ 	.short	(.L_615 - .L_614)


	//   ....[0]....
.L_614:
        /*0090*/ 	.word	0x00004730


	//   ....[1]....
        /*0094*/ 	.word	0x000047b0


	//   ....[2]....
        /*0098*/ 	.word	0x000047d0


	//   ....[3]....
        /*009c*/ 	.word	0x00004800


	//   ....[4]....
        /*00a0*/ 	.word	0x00004830


	//   ....[5]....
        /*00a4*/ 	.word	0x00004ff0


	//   ....[6]....
        /*00a8*/ 	.word	0x00005030


	//   ....[7]....
        /*00ac*/ 	.word	0x00005050


	//   ....[8]....
        /*00b0*/ 	.word	0x00005070


	//   ....[9]....
        /*00b4*/ 	.word	0x00005090


	//   ....[10]....
        /*00b8*/ 	.word	0x000050c0


	//   ....[11]....
        /*00bc*/ 	.word	0x000050f0


	//   ....[12]....
        /*00c0*/ 	.word	0x00005110


	//   ....[13]....
        /*00c4*/ 	.word	0x00005130


	//   ....[14]....
        /*00c8*/ 	.word	0x00005150


	//   ....[15]....
        /*00cc*/ 	.word	0x00008aa0


	//   ....[16]....
        /*00d0*/ 	.word	0x00008b20


	//   ....[17]....
        /*00d4*/ 	.word	0x00008b50


	//   ....[18]....
        /*00d8*/ 	.word	0x00008b80


	//   ....[19]....
        /*00dc*/ 	.word	0x00008bb0


	//   ....[20]....
        /*00e0*/ 	.word	0x00008cc0


	//   ....[21]....
        /*00e4*/ 	.word	0x00008ce0


	//   ....[22]....
        /*00e8*/ 	.word	0x00008f60


	//   ....[23]....
        /*00ec*/ 	.word	0x00008fd0


	//----- nvinfo : EIATTR_EXIT_INSTR_OFFSETS
	.align		4
.L_615:
        /*00f0*/ 	.byte	0x04, 0x1c
        /*00f2*/ 	.short	(.L_617 - .L_616)


	//   ....[0]....
.L_616:
        /*00f4*/ 	.word	0x00008d90


	//   ....[1]....
        /*00f8*/ 	.word	0x00008df0


	//   ....[2]....
        /*00fc*/ 	.word	0x00008f10


	//----- nvinfo : EIATTR_MAX_THREADS
	.align		4
.L_617:
        /*0100*/ 	.byte	0x04, 0x05
        /*0102*/ 	.short	(.L_619 - .L_618)
.L_618:
        /*0104*/ 	.word	0x00000080
        /*0108*/ 	.word	0x00000001
        /*010c*/ 	.word	0x00000001


	//----- nvinfo : EIATTR_CRS_STACK_SIZE
	.align		4
.L_619:
        /*0110*/ 	.byte	0x04, 0x1e
        /*0112*/ 	.short	(.L_621 - .L_620)
.L_620:
        /*0114*/ 	.word	0x00000000


	//----- nvinfo : EIATTR_CBANK_PARAM_SIZE
	.align		4
.L_621:
        /*0118*/ 	.byte	0x03, 0x19
        /*011a*/ 	.short	0x0088


	//----- nvinfo : EIATTR_PARAM_CBANK
	.align		4
        /*011c*/ 	.byte	0x04, 0x0a
        /*011e*/ 	.short	(.L_623 - .L_622)
	.align		4
.L_622:
        /*0120*/ 	.word	index@(.nv.constant0._ZN18transformer_engine13normalization26rmsnorm_fwd_general_kernelINS0_13Kernel_traitsIff13__nv_bfloat16fjLj8192ELj1ELj1ELj4ELj16ENS0_18Kernel_traits_baseILj8192EffS3_fjLj128EEEEEEEvNS0_19ForwardKernelParamsE)
        /*0124*/ 	.short	0x0210
        /*0126*/ 	.short	0x0088


	//----- nvinfo : EIATTR_SW_WAR
	.align		4
.L_623:
        /*0128*/ 	.byte	0x04, 0x36
        /*012a*/ 	.short	(.L_625 - .L_624)
.L_624:
        /*012c*/ 	.word	0x00000008
.L_625:


//--------------------- .nv.info._ZN18transformer_engine13normalization26rmsnorm_fwd_general_kernelINS0_13Kernel_traitsI13__nv_bfloat16S3_S3_fjLj8192ELj1ELj1ELj4ELj16ENS0_18Kernel_traits_baseILj8192ES3_S3_S3_fjLj128EEEEEEEvNS0_19ForwardKernelParamsE --------------------------
	.section	.nv.info._ZN18transformer_engine13normalization26rmsnorm_fwd_general_kernelINS0_13Kernel_traitsI13__nv_bfloat16S3_S3_fjLj8192ELj1ELj1ELj4ELj16ENS0_18Kernel_traits_baseILj8192ES3_S3_S3_fjLj128EEEEEEEvNS0_19ForwardKernelParamsE,"",@"SHT_CUDA_INFO"
	.sectionflags	@""
	.align	4


	//----- nvinfo : EIATTR_CUDA_API_VERSION
	.align		4
        /*0000*/ 	.byte	0x04, 0x37
        /*0002*/ 	.short	(.L_627 - .L_626)
.L_626:
        /*0004*/ 	.word	0x00000082


	//----- nvinfo : EIATTR_KPARAM_INFO
	.align		4
.L_627:
        /*0008*/ 	.byte	0x04, 0x17
        /*000a*/ 	.short	(.L_629 - .L_628)
.L_628:
        /*000c*/ 	.word	0x00000000
        /*0010*/ 	.short	0x0000
        /*0012*/ 	.short	0x0000
        /*0014*/ 	.byte	0x00, 0xf0, 0x21, 0x02


	//----- nvinfo : EIATTR_SPARSE_MMA_MASK
	.align		4
.L_629:
        /*0018*/ 	.byte	0x03, 0x50
        /*001a*/ 	.short	0x0000


	//----- nvinfo : EIATTR_MAXREG_COUNT
	.align		4
        /*001c*/ 	.byte	0x03, 0x1b
        /*001e*/ 	.short	0x00ff


	//----- nvinfo : EIATTR_NUM_BARRIERS
	.align		4
        /*0020*/ 	.byte	0x02, 0x4c
        /*0022*/ 	.byte	0x01
	.zero		1


	//----- nvinfo : EIATTR_MERCURY_ISA_VERSION
	.align		4
        /*0024*/ 	.byte	0x03, 0x5f
        /*0026*/ 	.short	0x0101


	//----- nvinfo : EIATTR_COOP_GROUP_MASK_REGIDS
	.align		4
        /*0028*/ 	.byte	0x04, 0x29
        /*002a*/ 	.short	(.L_631 - .L_630)


	//   ....[0]....
.L_630:
        /*002c*/ 	.word	0xffffffff


	//   ....[1]....
        /*0030*/ 	.word	0xffffffff


	//   ....[2]....
        /*0034*/ 	.word	0xffffffff


	//   ....[3]....
        /*0038*/ 	.word	0xffffffff


	//   ....[4]....
        /*003c*/ 	.word	0xffffffff


	//   ....[5]....
        /*0040*/ 	.word	0xffffffff


	//   ....[6]....
        /*0044*/ 	.word	0xffffffff


	//   ....[7]....
        /*0048*/ 	.word	0xffffffff


	//   ....[8]....
        /*004c*/ 	.word	0xffffffff


	//   ....[9]....
        /*0050*/ 	.word	0xffffffff


	//   ....[10]....
        /*0054*/ 	.word	0xffffffff


	//   ....[11]....
        /*0058*/ 	.word	0xffffffff


	//   ....[12]....
        /*005c*/ 	.word	0xffffffff


	//   ....[13]....
        /*0060*/ 	.word	0xffffffff


	//   ....[14]....
        /*0064*/ 	.word	0xffffffff


	//   ....[15]....
        /*0068*/ 	.word	0xffffffff


	//   ....[16]....
        /*006c*/ 	.word	0xffffffff


	//   ....[17]....
        /*0070*/ 	.word	0xffffffff


	//   ....[18]....
        /*0074*/ 	.word	0xffffffff


	//   ....[19]....
        /*0078*/ 	.word	0xffffffff


	//   ....[20]....
        /*007c*/ 	.word	0xffffffff


	//   ....[21]....
        /*0080*/ 	.word	0xffffffff


	//   ....[22]....
        /*0084*/ 	.word	0x05000004


	//   ....[23]....
        /*0088*/ 	.word	0x05000004


	//----- nvinfo : EIATTR_COOP_GROUP_INSTR_OFFSETS
	.align		4
.L_631:
        /*008c*/ 	.byte	0x04, 0x28
        /*008e*/ 	.short	(.L_633 - .L_632)


	//   ....[0]....
.L_632:
        /*0090*/ 	.word	0x00004e10


	//   ....[1]....
        /*0094*/ 	.word	0x00004e80


	//   ....[2]....
        /*0098*/ 	.word	0x00004ea0


	//   ....[3]....
        /*009c*/ 	.word	0x00004ed0


	//   ....[4]....
        /*00a0*/ 	.word	0x00004f00


	//   ....[5]....
        /*00a4*/ 	.word	0x000056c0


	//   ....[6]....
        /*00a8*/ 	.word	0x00005700


	//   ....[7]....
        /*00ac*/ 	.word	0x00005720


	//   ....[8]....
        /*00b0*/ 	.word	0x00005740


	//   ....[9]....
        /*00b4*/ 	.word	0x00005760


	//   ....[10]....
        /*00b8*/ 	.word	0x00005790


	//   ....[11]....
        /*00bc*/ 	.word	0x000057c0


	//   ....[12]....
        /*00c0*/ 	.word	0x000057e0


	//   ....[13]....
        /*00c4*/ 	.word	0x00005800


	//   ....[14]....
        /*00c8*/ 	.word	0x00005820


	//   ....[15]....
        /*00cc*/ 	.word	0x00009040


	//   ....[16]....
        /*00d0*/ 	.word	0x000090c0


	//   ....[17]....
        /*00d4*/ 	.word	0x000090f0


	//   ....[18]....
        /*00d8*/ 	.word	0x00009120


	//   ....[19]....
        /*00dc*/ 	.word	0x00009150


	//   ....[20]....
        /*00e0*/ 	.word	0x00009260


	//   ....[21]....
        /*00e4*/ 	.word	0x00009280


	//   ....[22]....
        /*00e8*/ 	.word	0x000094d0


	//   ....[23]....
        /*00ec*/ 	.word	0x00009540


	//----- nvinfo : EIATTR_EXIT_INSTR_OFFSETS
	.align		4
.L_633:
        /*00f0*/ 	.byte	0x04, 0x1c
        /*00f2*/ 	.short	(.L_635 - .L_634)


	//   ....[0]....
.L_634:
        /*00f4*/ 	.word	0x00009330


	//   ....[1]....
        /*00f8*/ 	.word	0x00009390


	//   ....[2]....
        /*00fc*/ 	.word	0x00009480


	//----- nvinfo : EIATTR_MAX_THREADS
	.align		4
.L_635:
        /*0100*/ 	.byte	0x04, 0x05
        /*0102*/ 	.short	(.L_637 - .L_636)
.L_636:
        /*0104*/ 	.word	0x00000080
        /*0108*/ 	.word	0x00000001
        /*010c*/ 	.word	0x00000001


	//----- nvinfo : EIATTR_CRS_STACK_SIZE
	.align		4
.L_637:
        /*0110*/ 	.byte	0x04, 0x1e
        /*0112*/ 	.short	(.L_639 - .L_638)
.L_638:
        /*0114*/ 	.word	0x00000000


	//----- nvinfo : EIATTR_CBANK_PARAM_SIZE
	.align		4
.L_639:
        /*0118*/ 	.byte	0x03, 0x19
        /*011a*/ 	.short	0x0088


	//----- nvinfo : EIATTR_PARAM_CBANK
	.align		4
        /*011c*/ 	.byte	0x04, 0x0a
        /*011e*/ 	.short	(.L_641 - .L_640)
	.align		4
.L_640:
        /*0120*/ 	.word	index@(.nv.constant0._ZN18transformer_engine13normalization26rmsnorm_fwd_general_kernelINS0_13Kernel_traitsI13__nv_bfloat16S3_S3_fjLj8192ELj1ELj1ELj4ELj16ENS0_18Kernel_traits_baseILj8192ES3_S3_S3_fjLj128EEEEEEEvNS0_19ForwardKernelParamsE)
        /*0124*/ 	.short	0x0210
        /*0126*/ 	.short	0x0088


	//----- nvinfo : EIATTR_SW_WAR
	.align		4
.L_641:
        /*0128*/ 	.byte	0x04, 0x36
        /*012a*/ 	.short	(.L_643 - .L_642)
.L_642:
        /*012c*/ 	.word	0x00000008
.L_643:


//--------------------- .nv.info._ZN18transformer_engine13normalization26rmsnorm_fwd_general_kernelINS0_13Kernel_traitsIff6__halffjLj8192ELj1ELj1ELj4ELj16ENS0_18Kernel_traits_baseILj8192EffS3_fjLj128EEEEEEEvNS0_19ForwardKernelParamsE --------------------------
	.section	.nv.info._ZN18transformer_engine13normalization26rmsnorm_fwd_general_kernelINS0_13Kernel_traitsIff6__halffjLj8192ELj1ELj1ELj4ELj16ENS0_18Kernel_traits_baseILj8192EffS3_fjLj128EEEEEEEvNS0_19ForwardKernelParamsE,"",@"SHT_CUDA_INFO"
	.sectionflags	@""
	.align	4


	//----- nvinfo : EIATTR_CUDA_API_VERSION
	.align		4
        /*0000*/ 	.byte	0x04, 0x37
        /*0002*/ 	.short	(.L_645 - .L_644)
.L_644:
        /*0004*/ 	.word	0x00000082


	//----- nvinfo : EIATTR_KPARAM_INFO
	.align		4
.L_645:
        /*0008*/ 	.byte	0x04, 0x17
        /*000a*/ 	.short	(.L_647 - .L_646)
.L_646:
        /*000c*/ 	.word	0x00000000
        /*0010*/ 	.short	0x0000
        /*0012*/ 	.short	0x0000
        /*0014*/ 	.byte	0x00, 0xf0, 0x21, 0x02


	//----- nvinfo : EIATTR_SPARSE_MMA_MASK
	.align		4
.L_647:
        /*0018*/ 	.byte	0x03, 0x50
        /*001a*/ 	.short	0x0000


	//----- nvinfo : EIATTR_MAXREG_COUNT
	.align		4
        /*001c*/ 	.byte	0x03, 0x1b
        /*001e*/ 	.short	0x00ff


	//----- nvinfo : EIATTR_NUM_BARRIERS
	.align		4
        /*0020*/ 	.byte	0x02, 0x4c
        /*0022*/ 	.byte	0x01
	.zero		1


	//----- nvinfo : EIATTR_MERCURY_ISA_VERSION
	.align		4
        /*0024*/ 	.byte	0x03, 0x5f
        /*0026*/ 	.short	0x0101


	//----- nvinfo : EIATTR_COOP_GROUP_MASK_REGIDS
	.align		4
        /*0028*/ 	.byte	0x04, 0x29
        /*002a*/ 	.short	(.L_649 - .L_648)


	//   ....[0]....
.L_648:
        /*002c*/ 	.word	0xffffffff


	//   ....[1]....
        /*0030*/ 	.word	0xffffffff


	//   ....[2]....
        /*0034*/ 	.word	0xffffffff


	//   ....[3]....
        /*0038*/ 	.word	0xffffffff


	//   ....[4]....
        /*003c*/ 	.word	0xffffffff


	//   ....[5]....
        /*0040*/ 	.word	0xffffffff


	//   ....[6]....
        /*0044*/ 	.word	0xffffffff


	//   ....[7]....
        /*0048*/ 	.word	0xffffffff


	//   ....[8]....
        /*004c*/ 	.word	0xffffffff


	//   ....[9]....
        /*0050*/ 	.word	0xffffffff


	//   ....[10]....
        /*0054*/ 	.word	0xffffffff


	//   ....[11]....
        /*0058*/ 	.word	0xffffffff


	//   ....[12]....
        /*005c*/ 	.word	0xffffffff


	//   ....[13]....
        /*0060*/ 	.word	0xffffffff


	//   ....[14]....
        /*0064*/ 	.word	0xffffffff


	//   ....[15]....
        /*0068*/ 	.word	0xffffffff


	//   ....[16]....
        /*006c*/ 	.word	0xffffffff


	//   ....[17]....
        /*0070*/ 	.word	0xffffffff


	//   ....[18]....
        /*0074*/ 	.word	0xffffffff


	//   ....[19]....
        /*0078*/ 	.word	0xffffffff


	//   ....[20]....
        /*007c*/ 	.word	0xffffffff


	//   ....[21]....
        /*0080*/ 	.word	0xffffffff


	//   ....[22]....
        /*0084*/ 	.word	0x05000004


	//   ....[23]....
        /*0088*/ 	.word	0x05000004


	//----- nvinfo : EIATTR_COOP_GROUP_INSTR_OFFSETS
	.align		4
.L_649:
        /*008c*/ 	.byte	0x04, 0x28
        /*008e*/ 	.short	(.L_651 - .L_650)


	//   ....[0]....
.L_650:
        /*0090*/ 	.word	0x00004730


	//   ....[1]....
        /*0094*/ 	.word	0x000047b0


	//   ....[2]....
        /*0098*/ 	.word	0x000047d0


	//   ....[3]....
        /*009c*/ 	.word	0x00004800


	//   ....[4]....
        /*00a0*/ 	.word	0x00004830


	//   ....[5]....
        /*00a4*/ 	.word	0x00004ff0


	//   ....[6]....
        /*00a8*/ 	.word	0x00005030


	//   ....[7]....
        /*00ac*/ 	.word	0x00005050


	//   ....[8]....
        /*00b0*/ 	.word	0x00005070


	//   ....[9]....
        /*00b4*/ 	.word	0x00005090


	//   ....[10]....
        /*00b8*/ 	.word	0x000050c0


	//   ....[11]....
        /*00bc*/ 	.word	0x000050f0


	//   ....[12]....
        /*00c0*/ 	.word	0x00005110


	//   ....[13]....
        /*00c4*/ 	.word	0x00005130


	//   ....[14]....
        /*00c8*/ 	.word	0x00005150


	//   ....[15]....
        /*00cc*/ 	.word	0x00008aa0


	//   ....[16]....
        /*00d0*/ 	.word	0x00008b20


	//   ....[17]....
        /*00d4*/ 	.word	0x00008b50


	//   ....[18]....
        /*00d8*/ 	.word	0x00008b80


	//   ....[19]....
        /*00dc*/ 	.word	0x00008bb0


	//   ....[20]....
        /*00e0*/ 	.word	0x00008cc0


	//   ....[21]....
        /*00e4*/ 	.word	0x00008ce0


	//   ....[22]....
        /*00e8*/ 	.word	0x00008f60


	//   ....[23]....
        /*00ec*/ 	.word	0x00008fd0


	//----- nvinfo : EIATTR_EXIT_INSTR_OFFSETS
	.align		4
.L_651:
        /*00f0*/ 	.byte	0x04, 0x1c
        /*00f2*/ 	.short	(.L_653 - .L_652)


	//   ....[0]....
.L_652:
        /*00f4*/ 	.word	0x00008d90


	//   ....[1]....
        /*00f8*/ 	.word	0x00008df0


	//   ....[2]....
        /*00fc*/ 	.word	0x00008f10


	//----- nvinfo : EIATTR_MAX_THREADS
	.align		4
.L_653:
        /*0100*/ 	.byte	0x04, 0x05
        /*0102*/ 	.short	(.L_655 - .L_654)
.L_654:
        /*0104*/ 	.word	0x00000080
        /*0108*/ 	.word	0x00000001
        /*010c*/ 	.word	0x00000001


	//----- nvinfo : EIATTR_CRS_STACK_SIZE
	.align		4
.L_655:
        /*0110*/ 	.byte	0x04, 0x1e
        /*0112*/ 	.short	(.L_657 - .L_656)
.L_656:
        /*0114*/ 	.word	0x00000000


	//----- nvinfo : EIATTR_CBANK_PARAM_SIZE
	.align		4
.L_657:
        /*0118*/ 	.byte	0x03, 0x19
        /*011a*/ 	.short	0x0088


	//----- nvinfo : EIATTR_PARAM_CBANK
	.align		4
        /*011c*/ 	.byte	0x04, 0x0a
        /*011e*/ 	.short	(.L_659 - .L_658)
	.align		4
.L_658:
        /*0120*/ 	.word	index@(.nv.constant0._ZN18transformer_engine13normalization26rmsnorm_fwd_general_kernelINS0_13Kernel_traitsIff6__halffjLj8192ELj1ELj1ELj4ELj16ENS0_18Kernel_traits_baseILj8192EffS3_fjLj128EEEEEEEvNS0_19ForwardKernelParamsE)
        /*0124*/ 	.short	0x0210
        /*0126*/ 	.short	0x0088


	//----- nvinfo : EIATTR_SW_WAR
	.align		4
.L_659:
        /*0128*/ 	.byte	0x04, 0x36
        /*012a*/ 	.short	(.L_661 - .L_660)
.L_660:
        /*012c*/ 	.word	0x00000008
.L_661:


//--------------------- .nv.info._ZN18transformer_engine13normalization26rmsnorm_fwd_general_kernelINS0_13Kernel_traitsI6__halfS3_S3_fjLj8192ELj1ELj1ELj4ELj16ENS0_18Kernel_traits_baseILj8192ES3_S3_S3_fjLj128EEEEEEEvNS0_19ForwardKernelParamsE --------------------------
	.section	.nv.info._ZN18transformer_engine13normalization26rmsnorm_fwd_general_kernelINS0_13Kernel_traitsI6__halfS3_S3_fjLj8192ELj1ELj1ELj4ELj16ENS0_18Kernel_traits_baseILj8192ES3_S3_S3_fjLj128EEEEEEEvNS0_19ForwardKernelParamsE,"",@"SHT_CUDA_INFO"
	.sectionflags	@""
	.align	4


	//----- nvinfo : EIATTR_CUDA_API_VERSION
	.align		4
        /*0000*/ 	.byte	0x04, 0x37
        /*0002*/ 	.short	(.L_663 - .L_662)
.L_662:
        /*0004*/ 	.word	0x00000082


	//----- nvinfo : EIATTR_KPARAM_INFO
	.align		4
.L_663:
        /*0008*/ 	.byte	0x04, 0x17
        /*000a*/ 	.short	(.L_665 - .L_664)
.L_664:
        /*000c*/ 	.word	0x00000000
        /*0010*/ 	.short	0x0000
        /*0012*/ 	.short	0x0000
        /*0014*/ 	.byte	0x00, 0xf0, 0x21, 0x02


	//----- nvinfo : EIATTR_SPARSE_MMA_MASK
	.align		4
.L_665:
        /*0018*/ 	.byte	0x03, 0x50
        /*001a*/ 	.short	0x0000


	//----- nvinfo : EIATTR_MAXREG_COUNT
	.align		4
        /*001c*/ 	.byte	0x03, 0x1b
        /*001e*/ 	.short	0x00ff


	//----- nvinfo : EIATTR_NUM_BARRIERS
	.align		4
        /*0020*/ 	.byte	0x02, 0x4c
        /*0022*/ 	.byte	0x01
	.zero		1


	//----- nvinfo : EIATTR_MERCURY_ISA_VERSION
	.align		4
        /*0024*/ 	.byte	0x03, 0x5f
        /*0026*/ 	.short	0x0101


	//----- nvinfo : EIATTR_COOP_GROUP_MASK_REGIDS
	.align		4
        /*0028*/ 	.byte	0x04, 0x29
        /*002a*/ 	.short	(.L_667 - .L_666)


	//   ....[0]....
.L_666:
        /*002c*/ 	.word	0xffffffff


	//   ....[1]....
        /*0030*/ 	.word	0xffffffff


	//   ....[2]....
        /*0034*/ 	.word	0xffffffff


	//   ....[3]....
        /*0038*/ 	.word	0xffffffff


	//   ....[4]....
        /*003c*/ 	.word	0xffffffff


	//   ....[5]....
        /*0040*/ 	.word	0xffffffff


	//   ....[6]....
        /*0044*/ 	.word	0xffffffff


	//   ....[7]....
        /*0048*/ 	.word	0xffffffff


	//   ....[8]....
        /*004c*/ 	.word	0xffffffff


	//   ....[9]....
        /*0050*/ 	.word	0xffffffff


	//   ....[10]....
        /*0054*/ 	.word	0xffffffff


	//   ....[11]....
        /*0058*/ 	.word	0xffffffff


	//   ....[12]....
        /*005c*/ 	.word	0xffffffff


	//   ....[13]....
        /*0060*/ 	.word	0xffffffff


	//   ....[14]....
        /*0064*/ 	.word	0xffffffff


	//   ....[15]....
        /*0068*/ 	.word	0xffffffff


	//   ....[16]....
        /*006c*/ 	.word	0xffffffff


	//   ....[17]....
        /*0070*/ 	.word	0xffffffff


	//   ....[18]....
        /*0074*/ 	.word	0xffffffff


	//   ....[19]....
        /*0078*/ 	.word	0xffffffff


	//   ....[20]....
        /*007c*/ 	.word	0xffffffff


	//   ....[21]....
        /*0080*/ 	.word	0xffffffff


	//   ....[22]....
        /*0084*/ 	.word	0x05000004


	//   ....[23]....
        /*0088*/ 	.word	0x05000004


	//----- nvinfo : EIATTR_COOP_GROUP_INSTR_OFFSETS
	.align		4
.L_667:
        /*008c*/ 	.byte	0x04, 0x28
        /*008e*/ 	.short	(.L_669 - .L_668)


	//   ....[0]....
.L_668:
        /*0090*/ 	.word	0x000049c0


	//   ....[1]....
        /*0094*/ 	.word	0x00004a30


	//   ....[2]....
        /*0098*/ 	.word	0x00004a50


	//   ....[3]....
        /*009c*/ 	.word	0x00004a80


	//   ....[4]....
        /*00a0*/ 	.word	0x00004ab0


	//   ....[5]....
        /*00a4*/ 	.word	0x00005270


	//   ....[6]....
        /*00a8*/ 	.word	0x000052b0


	//   ....[7]....
        /*00ac*/ 	.word	0x000052d0


	//   ....[8]....
        /*00b0*/ 	.word	0x000052f0


	//   ....[9]....
        /*00b4*/ 	.word	0x00005310


	//   ....[10]....
        /*00b8*/ 	.word	0x00005340


	//   ....[11]....
        /*00bc*/ 	.word	0x00005370


	//   ....[12]....
        /*00c0*/ 	.word	0x00005390


	//   ....[13]....
        /*00c4*/ 	.word	0x000053b0


	//   ....[14]....
        /*00c8*/ 	.word	0x000053d0


	//   ....[15]....
        /*00cc*/ 	.word	0x00008bf0


	//   ....[16]....
        /*00d0*/ 	.word	0x00008c70


	//   ....[17]....
        /*00d4*/ 	.word	0x00008ca0


	//   ....[18]....
        /*00d8*/ 	.word	0x00008cd0


	//   ....[19]....
        /*00dc*/ 	.word	0x00008d00


	//   ....[20]....
        /*00e0*/ 	.word	0x00008e10


	//   ....[21]....
        /*00e4*/ 	.word	0x00008e30


	//   ....[22]....
        /*00e8*/ 	.word	0x00009090


	//   ....[23]....
        /*00ec*/ 	.word	0x00009100


	//----- nvinfo : EIATTR_EXIT_INSTR_OFFSETS
	.align		4
.L_669:
        /*00f0*/ 	.byte	0x04, 0x1c
        /*00f2*/ 	.short	(.L_671 - .L_670)


	//   ....[0]....
.L_670:
        /*00f4*/ 	.word	0x00008ee0


	//   ....[1]....
        /*00f8*/ 	.word	0x00008f40


	//   ....[2]....
        /*00fc*/ 	.word	0x00009040


	//----- nvinfo : EIATTR_MAX_THREADS
	.align		4
.L_671:
        /*0100*/ 	.byte	0x04, 0x05
        /*0102*/ 	.short	(.L_673 - .L_672)
.L_672:
        /*0104*/ 	.word	0x00000080
        /*0108*/ 	.word	0x00000001
        /*010c*/ 	.word	0x00000001


	//----- nvinfo : EIATTR_CRS_STACK_SIZE
	.align		4
.L_673:
        /*0110*/ 	.byte	0x04, 0x1e
        /*0112*/ 	.short	(.L_675 - .L_674)
.L_674:
        /*0114*/ 	.word	0x00000000


	//----- nvinfo : EIATTR_CBANK_PARAM_SIZE
	.align		4
.L_675:
        /*0118*/ 	.byte	0x03, 0x19
        /*011a*/ 	.short	0x0088


	//----- nvinfo : EIATTR_PARAM_CBANK
	.align		4
        /*011c*/ 	.byte	0x04, 0x0a
        /*011e*/ 	.short	(.L_677 - .L_676)
	.align		4
.L_676:
        /*0120*/ 	.word	index@(.nv.constant0._ZN18transformer_engine13normalization26rmsnorm_fwd_general_kernelINS0_13Kernel_traitsI6__halfS3_S3_fjLj8192ELj1ELj1ELj4ELj16ENS0_18Kernel_traits_baseILj8192ES3_S3_S3_fjLj128EEEEEEEvNS0_19ForwardKernelParamsE)
        /*0124*/ 	.short	0x0210
        /*0126*/ 	.short	0x0088


	//----- nvinfo : EIATTR_SW_WAR
	.align		4
.L_677:
        /*0128*/ 	.byte	0x04, 0x36
        /*012a*/ 	.short	(.L_679 - .L_678)
.L_678:
        /*012c*/ 	.word	0x00000008
.L_679:


//--------------------- .nv.info._ZN18transformer_engine13normalization26rmsnorm_fwd_general_kernelINS0_13Kernel_traitsIffffjLj8192ELj1ELj1ELj4ELj16ENS0_18Kernel_traits_baseILj8192EffffjLj128EEEEEEEvNS0_19ForwardKernelParamsE --------------------------
	.section	.nv.info._ZN18transformer_engine13normalization26rmsnorm_fwd_general_kernelINS0_13Kernel_traitsIffffjLj8192ELj1ELj1ELj4ELj16ENS0_18Kernel_traits_baseILj8192EffffjLj128EEEEEEEvNS0_19ForwardKernelParamsE,"",@"SHT_CUDA_INFO"
	.sectionflags	@""
	.align	4


	//----- nvinfo : EIATTR_CUDA_API_VERSION
	.align		4
        /*0000*/ 	.byte	0x04, 0x37
        /*0002*/ 	.short	(.L_681 - .L_680)
.L_680:
        /*0004*/ 	.word	0x00000082


	//----- nvinfo : EIATTR_KPARAM_INFO
	.align		4
.L_681:
        /*0008*/ 	.byte	0x04, 0x17
        /*000a*/ 	.short	(.L_683 - .L_682)
.L_682:
        /*000c*/ 	.word	0x00000000
        /*0010*/ 	.short	0x0000
        /*0012*/ 	.short	0x0000
        /*0014*/ 	.byte	0x00, 0xf0, 0x21, 0x02


	//----- nvinfo : EIATTR_SPARSE_MMA_MASK
	.align		4
.L_683:
        /*0018*/ 	.byte	0x03, 0x50
        /*001a*/ 	.short	0x0000


	//----- nvinfo : EIATTR_MAXREG_COUNT
	.align		4
        /*001c*/ 	.byte	0x03, 0x1b
        /*001e*/ 	.short	0x00ff


	//----- nvinfo : EIATTR_NUM_BARRIERS
	.align		4
        /*0020*/ 	.byte	0x02, 0x4c
        /*0022*/ 	.byte	0x01
	.zero		1


	//----- nvinfo : EIATTR_MERCURY_ISA_VERSION
	.align		4
        /*0024*/ 	.byte	0x03, 0x5f
        /*0026*/ 	.short	0x0101


	//----- nvinfo : EIATTR_COOP_GROUP_MASK_REGIDS
	.align		4
        /*0028*/ 	.byte	0x04, 0x29
        /*002a*/ 	.short	(.L_685 - .L_684)


	//   ....[0]....
.L_684:
        /*002c*/ 	.word	0xffffffff


	//   ....[1]....
        /*0030*/ 	.word	0xffffffff


	//   ....[2]....
        /*0034*/ 	.word	0xffffffff


	//   ....[3]....
        /*0038*/ 	.word	0xffffffff


	//   ....[4]....
        /*003c*/ 	.word	0xffffffff


	//   ....[5]....
        /*0040*/ 	.word	0xffffffff


	//   ....[6]....
        /*0044*/ 	.word	0xffffffff


	//   ....[7]....
        /*0048*/ 	.word	0xffffffff


	//   ....[8]....
        /*004c*/ 	.word	0xffffffff


	//   ....[9]....
        /*0050*/ 	.word	0xffffffff


	//   ....[10]....
        /*0054*/ 	.word	0xffffffff


	//   ....[11]....
        /*0058*/ 	.word	0xffffffff


	//   ....[12]....
        /*005c*/ 	.word	0xffffffff


	//   ....[13]....
        /*0060*/ 	.word	0xffffffff


	//   ....[14]....
        /*0064*/ 	.word	0xffffffff


	//   ....[15]....
        /*0068*/ 	.word	0xffffffff


	//   ....[16]....
        /*006c*/ 	.word	0xffffffff


	//   ....[17]....
        /*0070*/ 	.word	0xffffffff


	//   ....[18]....
        /*0074*/ 	.word	0xffffffff


	//   ....[19]....
        /*0078*/ 	.word	0xffffffff


	//   ....[20]....
        /*007c*/ 	.word	0xffffffff


	//   ....[21]....
        /*0080*/ 	.word	0xffffffff


	//   ....[22]....
        /*0084*/ 	.word	0x05000004


	//   ....[23]....
        /*0088*/ 	.word	0x05000004


	//----- nvinfo : EIATTR_COOP_GROUP_INSTR_OFFSETS
	.align		4
.L_685:
        /*008c*/ 	.byte	0x04, 0x28
        /*008e*/ 	.short	(.L_687 - .L_686)


	//   ....[0]....
.L_686:
        /*0090*/ 	.word	0x00004750


	//   ....[1]....
        /*0094*/ 	.word	0x000047d0


	//   ....[2]....
        /*0098*/ 	.word	0x000047f0


	//   ....[3]....
        /*009c*/ 	.word	0x00004820


	//   ....[4]....
        /*00a0*/ 	.word	0x00004850


	//   ....[5]....
        /*00a4*/ 	.word	0x00005000


	//   ....[6]....
        /*00a8*/ 	.word	0x00005040


	//   ....[7]....
        /*00ac*/ 	.word	0x00005060


	//   ....[8]....
        /*00b0*/ 	.word	0x00005080


	//   ....[9]....
        /*00b4*/ 	.word	0x000050a0


	//   ....[10]....
        /*00b8*/ 	.word	0x000050d0


	//   ....[11]....
        /*00bc*/ 	.word	0x00005100


	//   ....[12]....
        /*00c0*/ 	.word	0x00005120


	//   ....[13]....
        /*00c4*/ 	.word	0x00005140


	//   ....[14]....
        /*00c8*/ 	.word	0x00005160


	//   ....[15]....
        /*00cc*/ 	.word	0x000082b0


	//   ....[16]....
        /*00d0*/ 	.word	0x00008330


	//   ....[17]....
        /*00d4*/ 	.word	0x00008360


	//   ....[18]....
        /*00d8*/ 	.word	0x00008390


	//   ....[19]....
        /*00dc*/ 	.word	0x000083c0


	//   ....[20]....
        /*00e0*/ 	.word	0x000084d0


	//   ....[21]....
        /*00e4*/ 	.word	0x000084f0


	//   ....[22]....
        /*00e8*/ 	.word	0x00008750


	//   ....[23]....
        /*00ec*/ 	.word	0x000087c0


	//----- nvinfo : EIATTR_EXIT_INSTR_OFFSETS
	.align		4
.L_687:
        /*00f0*/ 	.byte	0x04, 0x1c
        /*00f2*/ 	.short	(.L_689 - .L_688)


	//   ....[0]....
.L_688:
        /*00f4*/ 	.word	0x000085a0


	//   ....[1]....
        /*00f8*/ 	.word	0x00008600


	//   ....[2]....
        /*00fc*/ 	.word	0x00008700


	//----- nvinfo : EIATTR_MAX_THREADS
	.align		4
.L_689:
        /*0100*/ 	.byte	0x04, 0x05
        /*0102*/ 	.short	(.L_691 - .L_690)
.L_690:
        /*0104*/ 	.word	0x00000080
        /*0108*/ 	.word	0x00000001
        /*010c*/ 	.word	0x00000001


	//----- nvinfo : EIATTR_CRS_STACK_SIZE
	.align		4
.L_691:
        /*0110*/ 	.byte	0x04, 0x1e
        /*0112*/ 	.short	(.L_693 - .L_692)
.L_692:
        /*0114*/ 	.word	0x00000000


	//----- nvinfo : EIATTR_CBANK_PARAM_SIZE
	.align		4
.L_693:
        /*0118*/ 	.byte	0x03, 0x19
        /*011a*/ 	.short	0x0088


	//----- nvinfo : EIATTR_PARAM_CBANK
	.align		4
        /*011c*/ 	.byte	0x04, 0x0a
        /*011e*/ 	.short	(.L_695 - .L_694)
	.align		4
.L_694:
        /*0120*/ 	.word	index@(.nv.constant0._ZN18transformer_engine13normalization26rmsnorm_fwd_general_kernelINS0_13Kernel_traitsIffffjLj8192ELj1ELj1ELj4ELj16ENS0_18Kernel_traits_baseILj8192EffffjLj128EEEEEEEvNS0_19ForwardKernelParamsE)
        /*0124*/ 	.short	0x0210
        /*0126*/ 	.short	0x0088


	//----- nvinfo : EIATTR_SW_WAR
	.align		4
.L_695:
        /*0128*/ 	.byte	0x04, 0x36
        /*012a*/ 	.short	(.L_697 - .L_696)
.L_696:
        /*012c*/ 	.word	0x00000008
.L_697:


//--------------------- .nv.info._ZN18transformer_engine13normalization26rmsnorm_fwd_general_kernelINS0_13Kernel_traitsIff13__nv_bfloat16fjLj2048ELj1ELj4ELj1ELj16ENS0_18Kernel_traits_baseILj2048EffS3_fjLj128EEEEEEEvNS0_19ForwardKernelParamsE --------------------------
	.section	.nv.info._ZN18transformer_engine13normalization26rmsnorm_fwd_general_kernelINS0_13Kernel_traitsIff13__nv_bfloat16fjLj2048ELj1ELj4ELj1ELj16ENS0_18Kernel_traits_baseILj2048EffS3_fjLj128EEEEEEEvNS0_19ForwardKernelParamsE,"",@"SHT_CUDA_INFO"
	.sectionflags	@""
	.align	4


	//----- nvinfo : EIATTR_CUDA_API_VERSION
	.align		4
        /*0000*/ 	.byte	0x04, 0x37
        /*0002*/ 	.short	(.L_699 - .L_698)
.L_698:
        /*0004*/ 	.word	0x00000082


	//----- nvinfo : EIATTR_KPARAM_INFO
	.align		4
.L_699:
        /*0008*/ 	.byte	0x04, 0x17
        /*000a*/ 	.short	(.L_701 - .L_700)
.L_700:
        /*000c*/ 	.word	0x00000000
        /*0010*/ 	.short	0x0000
        /*0012*/ 	.short	0x0000
        /*0014*/ 	.byte	0x00, 0xf0, 0x21, 0x02


	//----- nvinfo : EIATTR_SPARSE_MMA_MASK
	.align		4
.L_701:
        /*0018*/ 	.byte	0x03, 0x50
        /*001a*/ 	.short	0x0000


	//----- nvinfo : EIATTR_MAXREG_COUNT
	.align		4
        /*001c*/ 	.byte	0x03, 0x1b
        /*001e*/ 	.short	0x00ff


	//----- nvinfo : EIATTR_NUM_BARRIERS
	.align		4
        /*0020*/ 	.byte	0x02, 0x4c
        /*0022*/ 	.byte	0x01
	.zero		1


	//----- nvinfo : EIATTR_MERCURY_ISA_VERSION
	.align		4
        /*0024*/ 	.byte	0x03, 0x5f
        /*0026*/ 	.short	0x0101


	//----- nvinfo : EIATTR_COOP_GROUP_MASK_REGIDS
	.align		4
        /*0028*/ 	.byte	0x04, 0x29
        /*002a*/ 	.short	(.L_703 - .L_702)


	//   ....[0]....
.L_702:
        /*002c*/ 	.word	0xffffffff


	//   ....[1]....
        /*0030*/ 	.word	0xffffffff


	//   ....[2]....
        /*0034*/ 	.word	0xffffffff


	//   ....[3]....
        /*0038*/ 	.word	0xffffffff


	//   ....[4]....
        /*003c*/ 	.word	0xffffffff


	//   ....[5]....
        /*0040*/ 	.word	0xffffffff


	//   ....[6]....
        /*0044*/ 	.word	0xffffffff


	//   ....[7]....
        /*0048*/ 	.word	0xffffffff


	//   ....[8]....
        /*004c*/ 	.word	0xffffffff


	//   ....[9]....
        /*0050*/ 	.word	0xffffffff


	//   ....[10]....
        /*0054*/ 	.word	0xffffffff


	//   ....[11]....
        /*0058*/ 	.word	0xffffffff


	//   ....[12]....
        /*005c*/ 	.word	0xffffffff


	//   ....[13]....
        /*0060*/ 	.word	0xffffffff


	//   ....[14]....
        /*0064*/ 	.word	0xffffffff


	//   ....[15]....
        /*0068*/ 	.word	0xffffffff


	//   ....[16]....
        /*006c*/ 	.word	0xffffffff


	//   ....[17]....
        /*0070*/ 	.word	0xffffffff


	//   ....[18]....
        /*0074*/ 	.word	0xffffffff


	//   ....[19]....
        /*0078*/ 	.word	0xffffffff


	//   ....[20]....
        /*007c*/ 	.word	0xffffffff


	//   ....[21]....
        /*0080*/ 	.word	0xffffffff


	//   ....[22]....
        /*0084*/ 	.word	0x05000004


	//   ....[23]....
        /*0088*/ 	.word	0x05000004


	//----- nvinfo : EIATTR_COOP_GROUP_INSTR_OFFSETS
	.align		4
.L_703:
        /*008c*/ 	.byte	0x04, 0x28
        /*008e*/ 	.short	(.L_705 - .L_704)


	//   ....[0]....
.L_704:
        /*0090*/ 	.word	0x00004610


	//   ....[1]....
        /*0094*/ 	.word	0x000046f0


	//   ....[2]....
        /*0098*/ 	.word	0x00004720


	//   ....[3]....
        /*009c*/ 	.word	0x00004740


	//   ....[4]....
        /*00a0*/ 	.word	0x00004770


	//   ....[5]....
        /*00a4*/ 	.word	0x00004e70


	//   ....[6]....
        /*00a8*/ 	.word	0x00004eb0


	//   ....[7]....
        /*00ac*/ 	.word	0x00004ed0


	//   ....[8]....
        /*00b0*/ 	.word	0x00004ef0


	//   ....[9]....
        /*00b4*/ 	.word	0x00004f10


	//   ....[10]....
        /*00b8*/ 	.word	0x00004f40


	//   ....[11]....
        /*00bc*/ 	.word	0x00004f60


	//   ....[12]....
        /*00c0*/ 	.word	0x00004f80


	//   ....[13]....
        /*00c4*/ 	.word	0x00004fa0


	//   ....[14]....
        /*00c8*/ 	.word	0x00004fc0


	//   ....[15]....
        /*00cc*/ 	.word	0x00008810


	//   ....[16]....
        /*00d0*/ 	.word	0x00008890


	//   ....[17]....
        /*00d4*/ 	.word	0x000088c0


	//   ....[18]....
        /*00d8*/ 	.word	0x00008900


	//   ....[19]....
        /*00dc*/ 	.word	0x00008930


	//   ....[20]....
        /*00e0*/ 	.word	0x00008a20


	//   ....[21]....
        /*00e4*/ 	.word	0x00008a40


	//   ....[22]....
        /*00e8*/ 	.word	0x00008cc0


	//   ....[23]....
        /*00ec*/ 	.word	0x00008d30


	//----- nvinfo : EIATTR_EXIT_INSTR_OFFSETS
	.align		4
.L_705:
        /*00f0*/ 	.byte	0x04, 0x1c
        /*00f2*/ 	.short	(.L_707 - .L_706)


	//   ....[0]....
.L_706:
        /*00f4*/ 	.word	0x00008af0


	//   ....[1]....
        /*00f8*/ 	.word	0x00008b50


	//   ....[2]....
        /*00fc*/ 	.word	0x00008c70


	//----- nvinfo : EIATTR_MAX_THREADS
	.align		4
.L_707:
        /*0100*/ 	.byte	0x04, 0x05
        /*0102*/ 	.short	(.L_709 - .L_708)
.L_708:
        /*0104*/ 	.word	0x00000080
        /*0108*/ 	.word	0x00000001
        /*010c*/ 	.word	0x00000001


	//----- nvinfo : EIATTR_CRS_STACK_SIZE
	.align		4
.L_709:
        /*0110*/ 	.byte	0x04, 0x1e
        /*0112*/ 	.short	(.L_711 - .L_710)
.L_710:
        /*0114*/ 	.word	0x00000000


	//----- nvinfo : EIATTR_CBANK_PARAM_SIZE
	.align		4
.L_711:
        /*0118*/ 	.byte	0x03, 0x19
        /*011a*/ 	.short	0x0088


	//----- nvinfo : EIATTR_PARAM_CBANK
	.align		4
        /*011c*/ 	.byte	0x04, 0x0a
        /*011e*/ 	.short	(.L_713 - .L_712)
	.align		4
.L_712:
        /*0120*/ 	.word	index@(.nv.constant0._ZN18transformer_engine13normalization26rmsnorm_fwd_general_kernelINS0_13Kernel_traitsIff13__nv_bfloat16fjLj2048ELj1ELj4ELj1ELj16ENS0_18Kernel_traits_baseILj2048EffS3_fjLj128EEEEEEEvNS0_19ForwardKernelParamsE)
        /*0124*/ 	.short	0x0210
        /*0126*/ 	.short	0x0088


	//----- nvinfo : EIATTR_SW_WAR
	.align		4
.L_713:
        /*0128*/ 	.byte	0x04, 0x36
        /*012a*/ 	.short	(.L_715 - .L_714)
.L_714:
        /*012c*/ 	.word	0x00000008
.L_715:


//--------------------- .nv.info._ZN18transformer_engine13normalization26rmsnorm_fwd_general_kernelINS0_13Kernel_traitsI13__nv_bfloat16S3_S3_fjLj2048ELj1ELj4ELj1ELj16ENS0_18Kernel_traits_baseILj2048ES3_S3_S3_fjLj128EEEEEEEvNS0_19ForwardKernelParamsE --------------------------
	.section	.nv.info._ZN18transformer_engine13normalization26rmsnorm_fwd_general_kernelINS0_13Kernel_traitsI13__nv_bfloat16S3_S3_fjLj2048ELj1ELj4ELj1ELj16ENS0_18Kernel_traits_baseILj2048ES3_S3_S3_fjLj128EEEEEEEvNS0_19ForwardKernelParamsE,"",@"SHT_CUDA_INFO"
	.sectionflags	@""
	.align	4


	//----- nvinfo : EIATTR_CUDA_API_VERSION
	.align		4
        /*0000*/ 	.byte	0x04, 0x37
        /*0002*/ 	.short	(.L_717 - .L_716)
.L_716:
        /*0004*/ 	.word	0x00000082


	//----- nvinfo : EIATTR_KPARAM_INFO
	.align		4
.L_717:
        /*0008*/ 	.byte	0x04, 0x17
        /*000a*/ 	.short	(.L_719 - .L_718)
.L_718:
        /*000c*/ 	.word	0x00000000
        /*0010*/ 	.short	0x0000
        /*0012*/ 	.short	0x0000
        /*0014*/ 	.byte	0x00, 0xf0, 0x21, 0x02


	//----- nvinfo : EIATTR_SPARSE_MMA_MASK
	.align		4
.L_719:
        /*0018*/ 	.byte	0x03, 0x50
        /*001a*/ 	.short	0x0000


	//----- nvinfo : EIATTR_MAXREG_COUNT
	.align		4
        /*001c*/ 	.byte	0x03, 0x1b
        /*001e*/ 	.short	0x00ff


	//----- nvinfo : EIATTR_NUM_BARRIERS
	.align		4
        /*0020*/ 	.byte	0x02, 0x4c
        /*0022*/ 	.byte	0x01
	.zero		1


	//----- nvinfo : EIATTR_MERCURY_ISA_VERSION
	.align		4
        /*0024*/ 	.byte	0x03, 0x5f
        /*0026*/ 	.short	0x0101


	//----- nvinfo : EIATTR_COOP_GROUP_MASK_REGIDS
	.align		4
        /*0028*/ 	.byte	0x04, 0x29
        /*002a*/ 	.short	(.L_721 - .L_720)


	//   ....[0]....
.L_720:
        /*002c*/ 	.word	0xffffffff


	//   ....[1]....
        /*0030*/ 	.word	0xffffffff


	//   ....[2]....
        /*0034*/ 	.word	0xffffffff


	//   ....[3]....
        /*0038*/ 	.word	0xffffffff


	//   ....[4]....
        /*003c*/ 	.word	0xffffffff


	//   ....[5]....
        /*0040*/ 	.word	0xffffffff


	//   ....[6]....
        /*0044*/ 	.word	0xffffffff


	//   ....[7]....
        /*0048*/ 	.word	0xffffffff


	//   ....[8]....
        /*004c*/ 	.word	0xffffffff


	//   ....[9]....
        /*0050*/ 	.word	0xffffffff


	//   ....[10]....
        /*0054*/ 	.word	0xffffffff


	//   ....[11]....
        /*0058*/ 	.word	0xffffffff


	//   ....[12]....
        /*005c*/ 	.word	0xffffffff


	//   ....[13]....
        /*0060*/ 	.word	0xffffffff


	//   ....[14]....
        /*0064*/ 	.word	0xffffffff


	//   ....[15]....
        /*0068*/ 	.word	0xffffffff


	//   ....[16]....
        /*006c*/ 	.word	0xffffffff


	//   ....[17]....
        /*0070*/ 	.word	0xffffffff


	//   ....[18]....
        /*0074*/ 	.word	0xffffffff


	//   ....[19]....
        /*0078*/ 	.word	0xffffffff


	//   ....[20]....
        /*007c*/ 	.word	0xffffffff


	//   ....[21]....
        /*0080*/ 	.word	0xffffffff


	//   ....[22]....
        /*0084*/ 	.word	0x05000004


	//   ....[23]....
        /*0088*/ 	.word	0x05000004


	//----- nvinfo : EIATTR_COOP_GROUP_INSTR_OFFSETS
	.align		4
.L_721:
        /*008c*/ 	.byte	0x04, 0x28
        /*008e*/ 	.short	(.L_723 - .L_722)


	//   ....[0]....
.L_722:
        /*0090*/ 	.word	0x00004d00


	//   ....[1]....
        /*0094*/ 	.word	0x00004d80


	//   ....[2]....
        /*0098*/ 	.word	0x00004db0


	//   ....[3]....
        /*009c*/ 	.word	0x00004e40


	//   ....[4]....
        /*00a0*/ 	.word	0x00004e80


	//   ....[5]....
        /*00a4*/ 	.word	0x00005560


	//   ....[6]....
        /*00a8*/ 	.word	0x000055a0


	//   ....[7]....
        /*00ac*/ 	.word	0x000055c0


	//   ....[8]....
        /*00b0*/ 	.word	0x000055e0


	//   ....[9]....
        /*00b4*/ 	.word	0x00005600


	//   ....[10]....
        /*00b8*/ 	.word	0x00005630


	//   ....[11]....
        /*00bc*/ 	.word	0x00005650


	//   ....[12]....
        /*00c0*/ 	.word	0x00005670


	//   ....[13]....
        /*00c4*/ 	.word	0x00005690


	//   ....[14]....
        /*00c8*/ 	.word	0x000056b0


	//   ....[15]....
        /*00cc*/ 	.word	0x00008e40


	//   ....[16]....
        /*00d0*/ 	.word	0x00008ec0


	//   ....[17]....
        /*00d4*/ 	.word	0x00008ef0


	//   ....[18]....
        /*00d8*/ 	.word	0x00008f30


	//   ....[19]....
        /*00dc*/ 	.word	0x00008f60


	//   ....[20]....
        /*00e0*/ 	.word	0x00009050


	//   ....[21]....
        /*00e4*/ 	.word	0x00009070


	//   ....[22]....
        /*00e8*/ 	.word	0x000092f0


	//   ....[23]....
        /*00ec*/ 	.word	0x00009360


	//----- nvinfo : EIATTR_EXIT_INSTR_OFFSETS
	.align		4
.L_723:
        /*00f0*/ 	.byte	0x04, 0x1c
        /*00f2*/ 	.short	(.L_725 - .L_724)


	//   ....[0]....
.L_724:
        /*00f4*/ 	.word	0x00009120


	//   ....[1]....
        /*00f8*/ 	.word	0x00009180


	//   ....[2]....
        /*00fc*/ 	.word	0x000092a0


	//----- nvinfo : EIATTR_MAX_THREADS
	.align		4
.L_725:
        /*0100*/ 	.byte	0x04, 0x05
        /*0102*/ 	.short	(.L_727 - .L_726)
.L_726:
        /*0104*/ 	.word	0x00000080
        /*0108*/ 	.word	0x00000001
        /*010c*/ 	.word	0x00000001


	//----- nvinfo : EIATTR_CRS_STACK_SIZE
	.align		4
.L_727:
        /*0110*/ 	.byte	0x04, 0x1e
        /*0112*/ 	.short	(.L_729 - .L_728)
.L_728:
        /*0114*/ 	.word	0x00000000


	//----- nvinfo : EIATTR_CBANK_PARAM_SIZE
	.align		4
.L_729:
        /*0118*/ 	.byte	0x03, 0x19
        /*011a*/ 	.short	0x0088


	//----- nvinfo : EIATTR_PARAM_CBANK
	.align		4
        /*011c*/ 	.byte	0x04, 0x0a
        /*011e*/ 	.short	(.L_731 - .L_730)
	.align		4
.L_730:
        /*0120*/ 	.word	index@(.nv.constant0._ZN18transformer_engine13normalization26rmsnorm_fwd_general_kernelINS0_13Kernel_traitsI13__nv_bfloat16S3_S3_fjLj2048ELj1ELj4ELj1ELj16ENS0_18Kernel_traits_baseILj2048ES3_S3_S3_fjLj128EEEEEEEvNS0_19ForwardKernelParamsE)
        /*0124*/ 	.short	0x0210
        /*0126*/ 	.short	0x0088


	//----- nvinfo : EIATTR_SW_WAR
	.align		4
.L_731:
        /*0128*/ 	.byte	0x04, 0x36
        /*012a*/ 	.short	(.L_733 - .L_732)
.L_732:
        /*012c*/ 	.word	0x00000008
.L_733:


//--------------------- .nv.info._ZN18transformer_engine13normalization26rmsnorm_fwd_general_kernelINS0_13Kernel_traitsIff6__halffjLj2048ELj1ELj4ELj1ELj16ENS0_18Kernel_traits_baseILj2048EffS3_fjLj128EEEEEEEvNS0_19ForwardKernelParamsE --------------------------
	.section	.nv.info._ZN18transformer_engine13normalization26rmsnorm_fwd_general_kernelINS0_13Kernel_traitsIff6__halffjLj2048ELj1ELj4ELj1ELj16ENS0_18Kernel_traits_baseILj2048EffS3_fjLj128EEEEEEEvNS0_19ForwardKernelParamsE,"",@"SHT_CUDA_INFO"
	.sectionflags	@""
	.align	4


	//----- nvinfo : EIATTR_CUDA_API_VERSION
	.align		4
        /*0000*/ 	.byte	0x04, 0x37
        /*0002*/ 	.short	(.L_735 - .L_734)
.L_734:
        /*0004*/ 	.word	0x00000082


	//----- nvinfo : EIATTR_KPARAM_INFO
	.align		4
.L_735:
        /*0008*/ 	.byte	0x04, 0x17
        /*000a*/ 	.short	(.L_737 - .L_736)
.L_736:
        /*000c*/ 	.word	0x00000000
        /*0010*/ 	.short	0x0000
        /*0012*/ 	.short	0x0000
        /*0014*/ 	.byte	0x00, 0xf0, 0x21, 0x02


	//----- nvinfo : EIATTR_SPARSE_MMA_MASK
	.align		4
.L_737:
        /*0018*/ 	.byte	0x03, 0x50
        /*001a*/ 	.short	0x0000


	//----- nvinfo : EIATTR_MAXREG_COUNT
	.align		4
        /*001c*/ 	.byte	0x03, 0x1b
        /*001e*/ 	.short	0x00ff


	//----- nvinfo : EIATTR_NUM_BARRIERS
	.align		4
        /*0020*/ 	.byte	0x02, 0x4c
        /*0022*/ 	.byte	0x01
	.zero		1


	//----- nvinfo : EIATTR_MERCURY_ISA_VERSION
	.align		4
        /*0024*/ 	.byte	0x03, 0x5f
        /*0026*/ 	.short	0x0101


	//----- nvinfo : EIATTR_COOP_GROUP_MASK_REGIDS
	.align		4
        /*0028*/ 	.byte	0x04, 0x29
        /*002a*/ 	.short	(.L_739 - .L_738)


	//   ....[0]....
.L_738:
        /*002c*/ 	.word	0xffffffff


	//   ....[1]....
        /*0030*/ 	.word	0xffffffff


	//   ....[2]....
        /*0034*/ 	.word	0xffffffff


	//   ....[3]....
        /*0038*/ 	.word	0xffffffff


	//   ....[4]....
        /*003c*/ 	.word	0xffffffff


	//   ....[5]....
        /*0040*/ 	.word	0xffffffff


	//   ....[6]....
        /*0044*/ 	.word	0xffffffff


	//   ....[7]....
        /*0048*/ 	.word	0xffffffff


	//   ....[8]....
        /*004c*/ 	.word	0xffffffff


	//   ....[9]....
        /*0050*/ 	.word	0xffffffff


	//   ....[10]....
        /*0054*/ 	.word	0xffffffff


	//   ....[11]....
        /*0058*/ 	.word	0xffffffff


	//   ....[12]....
        /*005c*/ 	.word	0xffffffff


	//   ....[13]....
        /*0060*/ 	.word	0xffffffff


	//   ....[14]....
        /*0064*/ 	.word	0xffffffff


	//   ....[15]....
        /*0068*/ 	.word	0xffffffff


	//   ....[16]....
        /*006c*/ 	.word	0xffffffff


	//   ....[17]....
        /*0070*/ 	.word	0xffffffff


	//   ....[18]....
        /*0074*/ 	.word	0xffffffff


	//   ....[19]....
        /*0078*/ 	.word	0xffffffff


	//   ....[20]....
        /*007c*/ 	.word	0xffffffff


	//   ....[21]....
        /*0080*/ 	.word	0xffffffff


	//   ....[22]....
        /*0084*/ 	.word	0x05000004


	//   ....[23]....
        /*0088*/ 	.word	0x05000004


	//----- nvinfo : EIATTR_COOP_GROUP_INSTR_OFFSETS
	.align		4
.L_739:
        /*008c*/ 	.byte	0x04, 0x28
        /*008e*/ 	.short	(.L_741 - .L_740)


	//   ....[0]....
.L_740:
        /*0090*/ 	.word	0x00004610


	//   ....[1]....
        /*0094*/ 	.word	0x000046f0


	//   ....[2]....
        /*0098*/ 	.word	0x00004720


	//   ....[3]....
        /*009c*/ 	.word	0x00004740


	//   ....[4]....
        /*00a0*/ 	.word	0x00004770


	//   ....[5]....
        /*00a4*/ 	.word	0x00004e70


	//   ....[6]....
        /*00a8*/ 	.word	0x00004eb0


	//   ....[7]....
        /*00ac*/ 	.word	0x00004ed0


	//   ....[8]....
        /*00b0*/ 	.word	0x00004ef0


	//   ....[9]....
        /*00b4*/ 	.word	0x00004f10


	//   ....[10]....
        /*00b8*/ 	.word	0x00004f40


	//   ....[11]....
        /*00bc*/ 	.word	0x00004f60


	//   ....[12]....
        /*00c0*/ 	.word	0x00004f80


	//   ....[13]....
        /*00c4*/ 	.word	0x00004fa0


	//   ....[14]....
        /*00c8*/ 	.word	0x00004fc0


	//   ....[15]....
        /*00cc*/ 	.word	0x00008810


	//   ....[16]....
        /*00d0*/ 	.word	0x00008890


	//   ....[17]....
        /*00d4*/ 	.word	0x000088c0


	//   ....[18]....
        /*00d8*/ 	.word	0x00008900


	//   ....[19]....
        /*00dc*/ 	.word	0x00008930


	//   ....[20]....
        /*00e0*/ 	.word	0x00008a20


	//   ....[21]....
        /*00e4*/ 	.word	0x00008a40


	//   ....[22]....
        /*00e8*/ 	.word	0x00008cc0


	//   ....[23]....
        /*00ec*/ 	.word	0x00008d30


	//----- nvinfo : EIATTR_EXIT_INSTR_OFFSETS
	.align		4
.L_741:
        /*00f0*/ 	.byte	0x04, 0x1c
        /*00f2*/ 	.short	(.L_743 - .L_742)


	//   ....[0]....
.L_742:
        /*00f4*/ 	.word	0x00008af0


	//   ....[1]....
        /*00f8*/ 	.word	0x00008b50


	//   ....[2]....
        /*00fc*/ 	.word	0x00008c70


	//----- nvinfo : EIATTR_MAX_THREADS
	.align		4
.L_743:
        /*0100*/ 	.byte	0x04, 0x05
        /*0102*/ 	.short	(.L_745 - .L_744)
.L_744:
        /*0104*/ 	.word	0x00000080
        /*0108*/ 	.word	0x00000001
        /*010c*/ 	.word	0x00000001


	//----- nvinfo : EIATTR_CRS_STACK_SIZE
	.align		4
.L_745:
        /*0110*/ 	.byte	0x04, 0x1e
        /*0112*/ 	.short	(.L_747 - .L_746)
.L_746:
        /*0114*/ 	.word	0x00000000


	//----- nvinfo : EIATTR_CBANK_PARAM_SIZE
	.align		4
.L_747:
        /*0118*/ 	.byte	0x03, 0x19
        /*011a*/ 	.short	0x0088


	//----- nvinfo : EIATTR_PARAM_CBANK
	.align		4
        /*011c*/ 	.byte	0x04, 0x0a
        /*011e*/ 	.short	(.L_749 - .L_748)
	.align		4
.L_748:
        /*0120*/ 	.word	index@(.nv.constant0._ZN18transformer_engine13normalization26rmsnorm_fwd_general_kernelINS0_13Kernel_traitsIff6__halffjLj2048ELj1ELj4ELj1ELj16ENS0_18Kernel_traits_baseILj2048EffS3_fjLj128EEEEEEEvNS0_19ForwardKernelParamsE)
        /*0124*/ 	.short	0x0210
        /*0126*/ 	.short	0x0088


	//----- nvinfo : EIATTR_SW_WAR
	.align		4
.L_749:
        /*0128*/ 	.byte	0x04, 0x36
        /*012a*/ 	.short	(.L_751 - .L_750)
.L_750:
        /*012c*/ 	.word	0x00000008
.L_751:


//--------------------- .nv.info._ZN18transformer_engine13normalization26rmsnorm_fwd_general_kernelINS0_13Kernel_traitsI6__halfS3_S3_fjLj2048ELj1ELj4ELj1ELj16ENS0_18Kernel_traits_baseILj2048ES3_S3_S3_fjLj128EEEEEEEvNS0_19ForwardKernelParamsE --------------------------
	.section	.nv.info._ZN18transformer_engine13normalization26rmsnorm_fwd_general_kernelINS0_13Kernel_traitsI6__halfS3_S3_fjLj2048ELj1ELj4ELj1ELj16ENS0_18Kernel_traits_baseILj2048ES3_S3_S3_fjLj128EEEEEEEvNS0_19ForwardKernelParamsE,"",@"SHT_CUDA_INFO"
	.sectionflags	@""
	.align	4


	//----- nvinfo : EIATTR_CUDA_API_VERSION
	.align		4
        /*0000*/ 	.byte	0x04, 0x37
        /*0002*/ 	.short	(.L_753 - .L_752)
.L_752:
        /*0004*/ 	.word	0x00000082


	//----- nvinfo : EIATTR_KPARAM_INFO
	.align		4
.L_753:
        /*0008*/ 	.byte	0x04, 0x17
        /*000a*/ 	.short	(.L_755 - .L_754)
.L_754:
        /*000c*/ 	.word	0x00000000
        /*0010*/ 	.short	0x0000
        /*0012*/ 	.short	0x0000
        /*0014*/ 	.byte	0x00, 0xf0, 0x21, 0x02


	//----- nvinfo : EIATTR_SPARSE_MMA_MASK
	.align		4
.L_755:
        /*0018*/ 	.byte	0x03, 0x50
        /*001a*/ 	.short	0x0000


	//----- nvinfo : EIATTR_MAXREG_COUNT
	.align		4
        /*001c*/ 	.byte	0x03, 0x1b
        /*001e*/ 	.short	0x00ff


	//----- nvinfo : EIATTR_NUM_BARRIERS
	.align		4
        /*0020*/ 	.byte	0x02, 0x4c
        /*0022*/ 	.byte	0x01
	.zero		1


	//----- nvinfo : EIATTR_MERCURY_ISA_VERSION
	.align		4
        /*0024*/ 	.byte	0x03, 0x5f
        /*0026*/ 	.short	0x0101


	//----- nvinfo : EIATTR_COOP_GROUP_MASK_REGIDS
	.align		4
        /*0028*/ 	.byte	0x04, 0x29
        /*002a*/ 	.short	(.L_757 - .L_756)


	//   ....[0]....
.L_756:
        /*002c*/ 	.word	0xffffffff


	//   ....[1]....
        /*0030*/ 	.word	0xffffffff


	//   ....[2]....
        /*0034*/ 	.word	0xffffffff


	//   ....[3]....
        /*0038*/ 	.word	0xffffffff


	//   ....[4]....
        /*003c*/ 	.word	0xffffffff


	//   ....[5]....
        /*0040*/ 	.word	0xffffffff


	//   ....[6]....
        /*0044*/ 	.word	0xffffffff


	//   ....[7]....
        /*0048*/ 	.word	0xffffffff


	//   ....[8]....
        /*004c*/ 	.word	0xffffffff


	//   ....[9]....
        /*0050*/ 	.word	0xffffffff


	//   ....[10]....
        /*0054*/ 	.word	0xffffffff


	//   ....[11]....
        /*0058*/ 	.word	0xffffffff


	//   ....[12]....
        /*005c*/ 	.word	0xffffffff


	//   ....[13]....
        /*0060*/ 	.word	0xffffffff


	//   ....[14]....
        /*0064*/ 	.word	0xffffffff


	//   ....[15]....
        /*0068*/ 	.word	0xffffffff


	//   ....[16]....
        /*006c*/ 	.word	0xffffffff


	//   ....[17]....
        /*0070*/ 	.word	0xffffffff


	//   ....[18]....
        /*0074*/ 	.word	0xffffffff


	//   ....[19]....
        /*0078*/ 	.word	0xffffffff


	//   ....[20]....
        /*007c*/ 	.word	0xffffffff


	//   ....[21]....
        /*0080*/ 	.word	0xffffffff


	//   ....[22]....
        /*0084*/ 	.word	0x05000004


	//   ....[23]....
        /*0088*/ 	.word	0x05000004


	//----- nvinfo : EIATTR_COOP_GROUP_INSTR_OFFSETS
	.align		4
.L_757:
        /*008c*/ 	.byte	0x04, 0x28
        /*008e*/ 	.short	(.L_759 - .L_758)


	//   ....[0]....
.L_758:
        /*0090*/ 	.word	0x00004900


	//   ....[1]....
        /*0094*/ 	.word	0x000049e0


	//   ....[2]....
        /*0098*/ 	.word	0x00004a00


	//   ....[3]....
        /*009c*/ 	.word	0x00004a30


	//   ....[4]....
        /*00a0*/ 	.word	0x00004a60


	//   ....[5]....
        /*00a4*/ 	.word	0x00005160


	//   ....[6]....
        /*00a8*/ 	.word	0x000051a0


	//   ....[7]....
        /*00ac*/ 	.word	0x000051c0


	//   ....[8]....
        /*00b0*/ 	.word	0x000051e0


	//   ....[9]....
        /*00b4*/ 	.word	0x00005200


	//   ....[10]....
        /*00b8*/ 	.word	0x00005230


	//   ....[11]....
        /*00bc*/ 	.word	0x00005250


	//   ....[12]....
        /*00c0*/ 	.word	0x00005270


	//   ....[13]....
        /*00c4*/ 	.word	0x00005290


	//   ....[14]....
        /*00c8*/ 	.word	0x000052b0


	//   ....[15]....
        /*00cc*/ 	.word	0x00008a40


	//   ....[16]....
        /*00d0*/ 	.word	0x00008ac0


	//   ....[17]....
        /*00d4*/ 	.word	0x00008b10


	//   ....[18]....
        /*00d8*/ 	.word	0x00008b30


	//   ....[19]....
        /*00dc*/ 	.word	0x00008b50


	//   ....[20]....
        /*00e0*/ 	.word	0x00008c50


	//   ....[21]....
        /*00e4*/ 	.word	0x00008c70


	//   ....[22]....
        /*00e8*/ 	.word	0x00008ef0


	//   ....[23]....
        /*00ec*/ 	.word	0x00008f60


	//----- nvinfo : EIATTR_EXIT_INSTR_OFFSETS
	.align		4
.L_759:
        /*00f0*/ 	.byte	0x04, 0x1c
        /*00f2*/ 	.short	(.L_761 - .L_760)


	//   ....[0]....
.L_760:
        /*00f4*/ 	.word	0x00008d20


	//   ....[1]....
        /*00f8*/ 	.word	0x00008d80


	//   ....[2]....
        /*00fc*/ 	.word	0x00008ea0


	//----- nvinfo : EIATTR_MAX_THREADS
	.align		4
.L_761:
        /*0100*/ 	.byte	0x04, 0x05
        /*0102*/ 	.short	(.L_763 - .L_762)
.L_762:
        /*0104*/ 	.word	0x00000080
        /*0108*/ 	.word	0x00000001
        /*010c*/ 	.word	0x00000001


	//----- nvinfo : EIATTR_CRS_STACK_SIZE
	.align		4
.L_763:
        /*0110*/ 	.byte	0x04, 0x1e
        /*0112*/ 	.short	(.L_765 - .L_764)
.L_764:
        /*0114*/ 	.word	0x00000000


	//----- nvinfo : EIATTR_CBANK_PARAM_SIZE
	.align		4
.L_765:
        /*0118*/ 	.byte	0x03, 0x19
        /*011a*/ 	.short	0x0088


	//----- nvinfo : EIATTR_PARAM_CBANK
	.align		4
        /*011c*/ 	.byte	0x04, 0x0a
        /*011e*/ 	.short	(.L_767 - .L_766)
	.align		4
.L_766:
        /*0120*/ 	.word	index@(.nv.constant0._ZN18transformer_engine13normalization26rmsnorm_fwd_general_kernelINS0_13Kernel_traitsI6__halfS3_S3_fjLj2048ELj1ELj4ELj1ELj16ENS0_18Kernel_traits_baseILj2048ES3_S3_S3_fjLj128EEEEEEEvNS0_19ForwardKernelParamsE)
        /*0124*/ 	.short	0x0210
        /*0126*/ 	.short	0x0088


	//----- nvinfo : EIATTR_SW_WAR
	.align		4
.L_767:
        /*0128*/ 	.byte	0x04, 0x36
        /*012a*/ 	.short	(.L_769 - .L_768)
.L_768:
        /*012c*/ 	.word	0x00000008
.L_769:


//--------------------- .nv.info._ZN18transformer_engine13normalization26rmsnorm_fwd_general_kernelINS0_13Kernel_traitsIffffjLj2048ELj1ELj4ELj1ELj16ENS0_18Kernel_traits_baseILj2048EffffjLj128EEEEEEEvNS0_19ForwardKernelParamsE --------------------------
	.section	.nv.info._ZN18transformer_engine13normalization26rmsnorm_fwd_general_kernelINS0_13Kernel_traitsIffffjLj2048ELj1ELj4ELj1ELj16ENS0_18Kernel_traits_baseILj2048EffffjLj128EEEEEEEvNS0_19ForwardKernelParamsE,"",@"SHT_CUDA_INFO"
	.sectionflags	@""
	.align	4


	//----- nvinfo : EIATTR_CUDA_API_VERSION
	.align		4
        /*0000*/ 	.byte	0x04, 0x37
        /*0002*/ 	.short	(.L_771 - .L_770)
.L_770:
        /*0004*/ 	.word	0x00000082


	//----- nvinfo : EIATTR_KPARAM_INFO
	.align		4
.L_771:
        /*0008*/ 	.byte	0x04, 0x17
        /*000a*/ 	.short	(.L_773 - .L_772)
.L_772:
        /*000c*/ 	.word	0x00000000
        /*0010*/ 	.short	0x0000
        /*0012*/ 	.short	0x0000
        /*0014*/ 	.byte	0x00, 0xf0, 0x21, 0x02


	//----- nvinfo : EIATTR_SPARSE_MMA_MASK
	.align		4
.L_773:
        /*0018*/ 	.byte	0x03, 0x50
        /*001a*/ 	.short	0x0000


	//----- nvinfo : EIATTR_MAXREG_COUNT
	.align		4
        /*001c*/ 	.byte	0x03, 0x1b
        /*001e*/ 	.short	0x00ff


	//----- nvinfo : EIATTR_NUM_BARRIERS
	.align		4
        /*0020*/ 	.byte	0x02, 0x4c
        /*0022*/ 	.byte	0x01
	.zero		1


	//----- nvinfo : EIATTR_MERCURY_ISA_VERSION
	.align		4
        /*0024*/ 	.byte	0x03, 0x5f
        /*0026*/ 	.short	0x0101


	//----- nvinfo : EIATTR_COOP_GROUP_MASK_REGIDS
	.align		4
        /*0028*/ 	.byte	0x04, 0x29
        /*002a*/ 	.short	(.L_775 - .L_774)


	//   ....[0]....
.L_774:
        /*002c*/ 	.word	0xffffffff


	//   ....[1]....
        /*0030*/ 	.word	0xffffffff


	//   ....[2]....
        /*0034*/ 	.word	0xffffffff


	//   ....[3]....
        /*0038*/ 	.word	0xffffffff


	//   ....[4]....
        /*003c*/ 	.word	0xffffffff


	//   ....[5]....
        /*0040*/ 	.word	0xffffffff


	//   ....[6]....
        /*0044*/ 	.word	0xffffffff


	//   ....[7]....
        /*0048*/ 	.word	0xffffffff


	//   ....[8]....
        /*004c*/ 	.word	0xffffffff


	//   ....[9]....
        /*0050*/ 	.word	0xffffffff


	//   ....[10]....
        /*0054*/ 	.word	0xffffffff


	//   ....[11]....
        /*0058*/ 	.word	0xffffffff


	//   ....[12]....
        /*005c*/ 	.word	0xffffffff


	//   ....[13]....
        /*0060*/ 	.word	0xffffffff


	//   ....[14]....
        /*0064*/ 	.word	0xffffffff


	//   ....[15]....
        /*0068*/ 	.word	0xffffffff


	//   ....[16]....
        /*006c*/ 	.word	0xffffffff


	//   ....[17]....
        /*0070*/ 	.word	0xffffffff


	//   ....[18]....
        /*0074*/ 	.word	0xffffffff


	//   ....[19]....
        /*0078*/ 	.word	0xffffffff


	//   ....[20]....
        /*007c*/ 	.word	0xffffffff


	//   ....[21]....
        /*0080*/ 	.word	0xffffffff


	//   ....[22]....
        /*0084*/ 	.word	0x05000004


	//   ....[23]....
        /*0088*/ 	.word	0x05000004


	//----- nvinfo : EIATTR_COOP_GROUP_INSTR_OFFSETS
	.align		4
.L_775:
        /*008c*/ 	.byte	0x04, 0x28
        /*008e*/ 	.short	(.L_777 - .L_776)


	//   ....[0]....
.L_776:
        /*0090*/ 	.word	0x00004680


	//   ....[1]....
        /*0094*/ 	.word	0x00004720


	//   ....[2]....
        /*0098*/ 	.word	0x00004760


	//   ....[3]....
        /*009c*/ 	.word	0x00004790


	//   ....[4]....
        /*00a0*/ 	.word	0x000047d0


	//   ....[5]....
        /*00a4*/ 	.word	0x00004ed0


	//   ....[6]....
        /*00a8*/ 	.word	0x00004f10


	//   ....[7]....
        /*00ac*/ 	.word	0x00004f30


	//   ....[8]....
        /*00b0*/ 	.word	0x00004f50


	//   ....[9]....
        /*00b4*/ 	.word	0x00004f70


	//   ....[10]....
        /*00b8*/ 	.word	0x00004fa0


	//   ....[11]....
        /*00bc*/ 	.word	0x00004fc0


	//   ....[12]....
        /*00c0*/ 	.word	0x00004fe0


	//   ....[13]....
        /*00c4*/ 	.word	0x00005000


	//   ....[14]....
        /*00c8*/ 	.word	0x00005020


	//   ....[15]....
        /*00cc*/ 	.word	0x00008070


	//   ....[16]....
        /*00d0*/ 	.word	0x000080f0


	//   ....[17]....
        /*00d4*/ 	.word	0x00008140


	//   ....[18]....
        /*00d8*/ 	.word	0x00008160


	//   ....[19]....
        /*00dc*/ 	.word	0x00008180


	//   ....[20]....
        /*00e0*/ 	.word	0x00008280


	//   ....[21]....
        /*00e4*/ 	.word	0x000082a0


	//   ....[22]....
        /*00e8*/ 	.word	0x00008500


	//   ....[23]....
        /*00ec*/ 	.word	0x00008570


	//----- nvinfo : EIATTR_EXIT_INSTR_OFFSETS
	.align		4
.L_777:
        /*00f0*/ 	.byte	0x04, 0x1c
        /*00f2*/ 	.short	(.L_779 - .L_778)


	//   ....[0]....
.L_778:
        /*00f4*/ 	.word	0x00008350


	//   ....[1]....
        /*00f8*/ 	.word	0x000083b0


	//   ....[2]....
        /*00fc*/ 	.word	0x000084b0


	//----- nvinfo : EIATTR_MAX_THREADS
	.align		4
.L_779:
        /*0100*/ 	.byte	0x04, 0x05
        /*0102*/ 	.short	(.L_781 - .L_780)
.L_780:
        /*0104*/ 	.word	0x00000080
        /*0108*/ 	.word	0x00000001
        /*010c*/ 	.word	0x00000001


	//----- nvinfo : EIATTR_CRS_STACK_SIZE
	.align		4
.L_781:
        /*0110*/ 	.byte	0x04, 0x1e
        /*0112*/ 	.short	(.L_783 - .L_782)
.L_782:
        /*0114*/ 	.word	0x00000000


	//----- nvinfo : EIATTR_CBANK_PARAM_SIZE
	.align		4
.L_783:
        /*0118*/ 	.byte	0x03, 0x19
        /*011a*/ 	.short	0x0088


	//----- nvinfo : EIATTR_PARAM_CBANK
	.align		4
        /*011c*/ 	.byte	0x04, 0x0a
        /*011e*/ 	.short	(.L_785 - .L_784)
	.align		4
.L_784:
        /*0120*/ 	.word	index@(.nv.constant0._ZN18transformer_engine13normalization26rmsnorm_fwd_general_kernelINS0_13Kernel_traitsIffffjLj2048ELj1ELj4ELj1ELj16ENS0_18Kernel_traits_baseILj2048EffffjLj128EEEEEEEvNS0_19ForwardKernelParamsE)
        /*0124*/ 	.short	0x0210
        /*0126*/ 	.short	0x0088


	//----- nvinfo : EIATTR_SW_WAR
	.align		4
.L_785:
        /*0128*/ 	.byte	0x04, 0x36
        /*012a*/ 	.short	(.L_787 - .L_786)
.L_786:
        /*012c*/ 	.word	0x00000008
.L_787:


//--------------------- .nv.info._ZN18transformer_engine13normalization26rmsnorm_fwd_general_kernelINS0_13Kernel_traitsIff13__nv_bfloat16fjLj1024ELj1ELj4ELj1ELj16ENS0_18Kernel_traits_baseILj1024EffS3_fjLj128EEEEEEEvNS0_19ForwardKernelParamsE --------------------------
	.section	.nv.info._ZN18transformer_engine13normalization26rmsnorm_fwd_general_kernelINS0_13Kernel_traitsIff13__nv_bfloat16fjLj1024ELj1ELj4ELj1ELj16ENS0_18Kernel_traits_baseILj1024EffS3_fjLj128EEEEEEEvNS0_19ForwardKernelParamsE,"",@"SHT_CUDA_INFO"
	.sectionflags	@""
	.align	4


	//----- nvinfo : EIATTR_CUDA_API_VERSION
	.align		4
        /*0000*/ 	.byte	0x04, 0x37
        /*0002*/ 	.short	(.L_789 - .L_788)
.L_788:
        /*0004*/ 	.word	0x00000082


	//----- nvinfo : EIATTR_KPARAM_INFO
	.align		4
.L_789:
        /*0008*/ 	.byte	0x04, 0x17
        /*000a*/ 	.short	(.L_791 - .L_790)
.L_790:
        /*000c*/ 	.word	0x00000000
        /*0010*/ 	.short	0x0000
        /*0012*/ 	.short	0x0000
        /*0014*/ 	.byte	0x00, 0xf0, 0x21, 0x02


	//----- nvinfo : EIATTR_SPARSE_MMA_MASK
	.align		4
.L_791:
        /*0018*/ 	.byte	0x03, 0x50
        /*001a*/ 	.short	0x0000


	//----- nvinfo : EIATTR_MAXREG_COUNT
	.align		4
        /*001c*/ 	.byte	0x03, 0x1b
        /*001e*/ 	.short	0x00ff


	//----- nvinfo : EIATTR_NUM_BARRIERS
	.align		4
        /*0020*/ 	.byte	0x02, 0x4c
        /*0022*/ 	.byte	0x01
	.zero		1


	//----- nvinfo : EIATTR_MERCURY_ISA_VERSION
	.align		4
        /*0024*/ 	.byte	0x03, 0x5f
        /*0026*/ 	.short	0x0101


	//----- nvinfo : EIATTR_COOP_GROUP_MASK_REGIDS
	.align		4
        /*0028*/ 	.byte	0x04, 0x29
        /*002a*/ 	.short	(.L_793 - .L_792)


	//   ....[0]....
.L_792:
        /*002c*/ 	.word	0xffffffff


	//   ....[1]....
        /*0030*/ 	.word	0xffffffff


	//   ....[2]....
        /*0034*/ 	.word	0xffffffff


	//   ....[3]....
        /*0038*/ 	.word	0xffffffff


	//   ....[4]....
        /*003c*/ 	.word	0xffffffff


	//   ....[5]....
        /*0040*/ 	.word	0xffffffff


	//   ....[6]....
        /*0044*/ 	.word	0xffffffff


	//   ....[7]....
        /*0048*/ 	.word	0xffffffff


	//   ....[8]....
        /*004c*/ 	.word	0xffffffff


	//   ....[9]....
        /*0050*/ 	.word	0xffffffff


	//   ....[10]....
        /*0054*/ 	.word	0xffffffff


	//   ....[11]....
        /*0058*/ 	.word	0xffffffff


	//   ....[12]....
        /*005c*/ 	.word	0xffffffff


	//   ....[13]....
        /*0060*/ 	.word	0xffffffff


	//   ....[14]....
        /*0064*/ 	.word	0xffffffff


	//   ....[15]....
        /*0068*/ 	.word	0xffffffff


	//   ....[16]....
        /*006c*/ 	.word	0xffffffff


	//   ....[17]....
        /*0070*/ 	.word	0xffffffff


	//   ....[18]....
        /*0074*/ 	.word	0xffffffff


	//   ....[19]....
        /*0078*/ 	.word	0xffffffff


	//   ....[20]....
        /*007c*/ 	.word	0xffffffff


	//   ....[21]....
        /*0080*/ 	.word	0xffffffff


	//   ....[22]....
        /*0084*/ 	.word	0x05000005


	//   ....[23]....
        /*0088*/ 	.word	0x05000005


	//----- nvinfo : EIATTR_COOP_GROUP_INSTR_OFFSETS
	.align		4
.L_793:
        /*008c*/ 	.byte	0x04, 0x28
        /*008e*/ 	.short	(.L_795 - .L_794)


	//   ....[0]....
.L_794:
        /*0090*/ 	.word	0x000024b0


	//   ....[1]....
        /*0094*/ 	.word	0x00002540


	//   ....[2]....
        /*0098*/ 	.word	0x000025a0


	//   ....[3]....
        /*009c*/ 	.word	0x000025f0


	//   ....[4]....
        /*00a0*/ 	.word	0x00002640


	//   ....[5]....
        /*00a4*/ 	.word	0x00002d00


	//   ....[6]....
        /*00a8*/ 	.word	0x00002d40


	//   ....[7]....
        /*00ac*/ 	.word	0x00002d60


	//   ....[8]....
        /*00b0*/ 	.word	0x00002d80


	//   ....[9]....
        /*00b4*/ 	.word	0x00002da0


	//   ....[10]....
        /*00b8*/ 	.word	0x00002dd0


	//   ....[11]....
        /*00bc*/ 	.word	0x00002df0


	//   ....[12]....
        /*00c0*/ 	.word	0x00002e10


	//   ....[13]....
        /*00c4*/ 	.word	0x00002e30


	//   ....[14]....
        /*00c8*/ 	.word	0x00002e50


	//   ....[15]....
        /*00cc*/ 	.word	0x00004b90


	//   ....[16]....
        /*00d0*/ 	.word	0x00004c10


	//   ....[17]....
        /*00d4*/ 	.word	0x00004c60


	//   ....[18]....
        /*00d8*/ 	.word	0x00004c90


	//   ....[19]....
        /*00dc*/ 	.word	0x00004cb0


	//   ....[20]....
        /*00e0*/ 	.word	0x00004da0


	//   ....[21]....
        /*00e4*/ 	.word	0x00004dc0


	//   ....[22]....
        /*00e8*/ 	.word	0x00005020


	//   ....[23]....
        /*00ec*/ 	.word	0x00005090


	//----- nvinfo : EIATTR_EXIT_INSTR_OFFSETS
	.align		4
.L_795:
        /*00f0*/ 	.byte	0x04, 0x1c
        /*00f2*/ 	.short	(.L_797 - .L_796)


	//   ....[0]....
.L_796:
        /*00f4*/ 	.word	0x00004e70


	//   ....[1]....
        /*00f8*/ 	.word	0x00004ed0


	//   ....[2]....
        /*00fc*/ 	.word	0x00004fd0


	//----- nvinfo : EIATTR_MAX_THREADS
	.align		4
.L_797:
        /*0100*/ 	.byte	0x04, 0x05
        /*0102*/ 	.short	(.L_799 - .L_798)
.L_798:
        /*0104*/ 	.word	0x00000080
        /*0108*/ 	.word	0x00000001
        /*010c*/ 	.word	0x00000001


	//----- nvinfo : EIATTR_CRS_STACK_SIZE
	.align		4
.L_799:
        /*0110*/ 	.byte	0x04, 0x1e
        /*0112*/ 	.short	(.L_801 - .L_800)
.L_800:
        /*0114*/ 	.word	0x00000000


	//----- nvinfo : EIATTR_CBANK_PARAM_SIZE
	.align		4
.L_801:
        /*0118*/ 	.byte	0x03, 0x19
        /*011a*/ 	.short	0x0088


	//----- nvinfo : EIATTR_PARAM_CBANK
	.align		4
        /*011c*/ 	.byte	0x04, 0x0a
        /*011e*/ 	.short	(.L_803 - .L_802)
	.align		4
.L_802:
        /*0120*/ 	.word	index@(.nv.constant0._ZN18transformer_engine13normalization26rmsnorm_fwd_general_kernelINS0_13Kernel_traitsIff13__nv_bfloat16fjLj1024ELj1ELj4ELj1ELj16ENS0_18Kernel_traits_baseILj1024EffS3_fjLj128EEEEEEEvNS0_19ForwardKernelParamsE)
        /*0124*/ 	.short	0x0210
        /*0126*/ 	.short	0x0088


	//----- nvinfo : EIATTR_SW_WAR
	.align		4
.L_803:
        /*0128*/ 	.byte	0x04, 0x36
        /*012a*/ 	.short	(.L_805 - .L_804)
.L_804:
        /*012c*/ 	.word	0x00000008
.L_805:


//--------------------- .nv.info._ZN18transformer_engine13normalization26rmsnorm_fwd_general_kernelINS0_13Kernel_traitsI13__nv_bfloat16S3_S3_fjLj1024ELj1ELj4ELj1ELj16ENS0_18Kernel_traits_baseILj1024ES3_S3_S3_fjLj128EEEEEEEvNS0_19ForwardKernelParamsE --------------------------
	.section	.nv.info._ZN18transformer_engine13normalization26rmsnorm_fwd_general_kernelINS0_13Kernel_traitsI13__nv_bfloat16S3_S3_fjLj1024ELj1ELj4ELj1ELj16ENS0_18Kernel_traits_baseILj1024ES3_S3_S3_fjLj128EEEEEEEvNS0_19ForwardKernelParamsE,"",@"SHT_CUDA_INFO"
	.sectionflags	@""
	.align	4


	//----- nvinfo : EIATTR_CUDA_API_VERSION
	.align		4
        /*0000*/ 	.byte	0x04, 0x37
        /*0002*/ 	.short	(.L_807 - .L_806)
.L_806:
        /*0004*/ 	.word	0x00000082


	//----- nvinfo : EIATTR_KPARAM_INFO
	.align		4
.L_807:
        /*0008*/ 	.byte	0x04, 0x17
        /*000a*/ 	.short	(.L_809 - .L_808)
.L_808:
        /*000c*/ 	.word	0x00000000
        /*0010*/ 	.short	0x0000
        /*0012*/ 	.short	0x0000
        /*0014*/ 	.byte	0x00, 0xf0, 0x21, 0x02


	//----- nvinfo : EIATTR_SPARSE_MMA_MASK
	.align		4
.L_809:
        /*0018*/ 	.byte	0x03, 0x50
        /*001a*/ 	.short	0x0000


	//----- nvinfo : EIATTR_MAXREG_COUNT
	.align		4
        /*001c*/ 	.byte	0x03, 0x1b
        /*001e*/ 	.short	0x00ff


	//----- nvinfo : EIATTR_NUM_BARRIERS
	.align		4
        /*0020*/ 	.byte	0x02, 0x4c
        /*0022*/ 	.byte	0x01
	.zero		1


	//----- nvinfo : EIATTR_MERCURY_ISA_VERSION
	.align		4
        /*0024*/ 	.byte	0x03, 0x5f
        /*0026*/ 	.short	0x0101


	//----- nvinfo : EIATTR_COOP_GROUP_MASK_REGIDS
	.align		4
        /*0028*/ 	.byte	0x04, 0x29
        /*002a*/ 	.short	(.L_811 - .L_810)


	//   ....[0]....
.L_810:
        /*002c*/ 	.word	0xffffffff


	//   ....[1]....
        /*0030*/ 	.word	0xffffffff


	//   ....[2]....
        /*0034*/ 	.word	0xffffffff


	//   ....[3]....
        /*0038*/ 	.word	0xffffffff


	//   ....[4]....
        /*003c*/ 	.word	0xffffffff


	//   ....[5]....
        /*0040*/ 	.word	0xffffffff


	//   ....[6]....
        /*0044*/ 	.word	0xffffffff


	//   ....[7]....
        /*0048*/ 	.word	0xffffffff


	//   ....[8]....
        /*004c*/ 	.word	0xffffffff


	//   ....[9]....
        /*0050*/ 	.word	0xffffffff


	//   ....[10]....
        /*0054*/ 	.word	0xffffffff


	//   ....[11]....
        /*0058*/ 	.word	0xffffffff


	//   ....[12]....
        /*005c*/ 	.word	0xffffffff


	//   ....[13]....
        /*0060*/ 	.word	0xffffffff


	//   ....[14]....
        /*0064*/ 	.word	0xffffffff


	//   ....[15]....
        /*0068*/ 	.word	0xffffffff


	//   ....[16]....
        /*006c*/ 	.word	0xffffffff


	//   ....[17]....
        /*0070*/ 	.word	0xffffffff


	//   ....[18]....
        /*0074*/ 	.word	0xffffffff


	//   ....[19]....
        /*0078*/ 	.word	0xffffffff


	//   ....[20]....
        /*007c*/ 	.word	0xffffffff


	//   ....[21]....
        /*0080*/ 	.word	0xffffffff


	//   ....[22]....
        /*0084*/ 	.word	0x05000004


	//   ....[23]....
        /*0088*/ 	.word	0x05000004


	//----- nvinfo : EIATTR_COOP_GROUP_INSTR_OFFSETS
	.align		4
.L_811:
        /*008c*/ 	.byte	0x04, 0x28
        /*008e*/ 	.short	(.L_813 - .L_812)


	//   ....[0]....
.L_812:
        /*0090*/ 	.word	0x00002910


	//   ....[1]....
        /*0094*/ 	.word	0x000029d0


	//   ....[2]....
        /*0098*/ 	.word	0x000029f0


	//   ....[3]....
        /*009c*/ 	.word	0x00002a20


	//   ....[4]....
        /*00a0*/ 	.word	0x00002a80


	//   ....[5]....
        /*00a4*/ 	.word	0x000031b0


	//   ....[6]....
        /*00a8*/ 	.word	0x000031f0


	//   ....[7]....
        /*00ac*/ 	.word	0x00003210


	//   ....[8]....
        /*00b0*/ 	.word	0x00003230


	//   ....[9]....
        /*00b4*/ 	.word	0x00003250


	//   ....[10]....
        /*00b8*/ 	.word	0x00003280


	//   ....[11]....
        /*00bc*/ 	.word	0x000032a0


	//   ....[12]....
        /*00c0*/ 	.word	0x000032c0


	//   ....[13]....
        /*00c4*/ 	.word	0x000032e0


	//   ....[14]....
        /*00c8*/ 	.word	0x00003300


	//   ....[15]....
        /*00cc*/ 	.word	0x00005140


	//   ....[16]....
        /*00d0*/ 	.word	0x000051c0


	//   ....[17]....
        /*00d4*/ 	.word	0x000051f0


	//   ....[18]....
        /*00d8*/ 	.word	0x00005230


	//   ....[19]....
        /*00dc*/ 	.word	0x00005260


	//   ....[20]....
        /*00e0*/ 	.word	0x00005350


	//   ....[21]....
        /*00e4*/ 	.word	0x00005370


	//   ....[22]....
        /*00e8*/ 	.word	0x000055f0


	//   ....[23]....
        /*00ec*/ 	.word	0x00005660


	//----- nvinfo : EIATTR_EXIT_INSTR_OFFSETS
	.align		4
.L_813:
        /*00f0*/ 	.byte	0x04, 0x1c
        /*00f2*/ 	.short	(.L_815 - .L_814)


	//   ....[0]....
.L_814:
        /*00f4*/ 	.word	0x00005420


	//   ....[1]....
        /*00f8*/ 	.word	0x00005480


	//   ....[2]....
        /*00fc*/ 	.word	0x000055a0


	//----- nvinfo : EIATTR_MAX_THREADS
	.align		4
.L_815:
        /*0100*/ 	.byte	0x04, 0x05
        /*0102*/ 	.short	(.L_817 - .L_816)
.L_816:
        /*0104*/ 	.word	0x00000080
        /*0108*/ 	.word	0x00000001
        /*010c*/ 	.word	0x00000001


	//----- nvinfo : EIATTR_CRS_STACK_SIZE
	.align		4
.L_817:
        /*0110*/ 	.byte	0x04, 0x1e
        /*0112*/ 	.short	(.L_819 - .L_818)
.L_818:
        /*0114*/ 	.word	0x00000000


	//----- nvinfo : EIATTR_CBANK_PARAM_SIZE
	.align		4
.L_819:
        /*0118*/ 	.byte	0x03, 0x19
        /*011a*/ 	.short	0x0088


	//----- nvinfo : EIATTR_PARAM_CBANK
	.align		4
        /*011c*/ 	.byte	0x04, 0x0a
        /*011e*/ 	.short	(.L_821 - .L_820)
	.align		4
.L_820:
        /*0120*/ 	.word	index@(.nv.constant0._ZN18transformer_engine13normalization26rmsnorm_fwd_general_kernelINS0_13Kernel_traitsI13__nv_bfloat16S3_S3_fjLj1024ELj1ELj4ELj1ELj16ENS0_18Kernel_traits_baseILj1024ES3_S3_S3_fjLj128EEEEEEEvNS0_19ForwardKernelParamsE)
        /*0124*/ 	.short	0x0210
        /*0126*/ 	.short	0x0088


	//----- nvinfo : EIATTR_SW_WAR
	.align		4
.L_821:
        /*0128*/ 	.byte	0x04, 0x36
        /*012a*/ 	.short	(.L_823 - .L_822)
.L_822:
        /*012c*/ 	.word	0x00000008
.L_823:


//--------------------- .nv.info._ZN18transformer_engine13normalization26rmsnorm_fwd_general_kernelINS0_13Kernel_traitsIff6__halffjLj1024ELj1ELj4ELj1ELj16ENS0_18Kernel_traits_baseILj1024EffS3_fjLj128EEEEEEEvNS0_19ForwardKernelParamsE --------------------------
	.section	.nv.info._ZN18transformer_engine13normalization26rmsnorm_fwd_general_kernelINS0_13Kernel_traitsIff6__halffjLj1024ELj1ELj4ELj1ELj16ENS0_18Kernel_traits_baseILj1024EffS3_fjLj128EEEEEEEvNS0_19ForwardKernelParamsE,"",@"SHT_CUDA_INFO"
	.sectionflags	@""
	.align	4


	//----- nvinfo : EIATTR_CUDA_API_VERSION
	.align		4
        /*0000*/ 	.byte	0x04, 0x37
        /*0002*/ 	.short	(.L_825 - .L_824)
.L_824:
        /*0004*/ 	.word	0x00000082


	//----- nvinfo : EIATTR_KPARAM_INFO
	.align		4
.L_825:
        /*0008*/ 	.byte	0x04, 0x17
        /*000a*/ 	.short	(.L_827 - .L_826)
.L_826:
        /*000c*/ 	.word	0x00000000
        /*0010*/ 	.short	0x0000
        /*0012*/ 	.short	0x0000
        /*0014*/ 	.byte	0x00, 0xf0, 0x21, 0x02


	//----- nvinfo : EIATTR_SPARSE_MMA_MASK
	.align		4
.L_827:
        /*0018*/ 	.byte	0x03, 0x50
        /*001a*/ 	.short	0x0000


	//----- nvinfo : EIATTR_MAXREG_COUNT
	.align		4
        /*001c*/ 	.byte	0x03, 0x1b
        /*001e*/ 	.short	0x00ff


	//----- nvinfo : EIATTR_NUM_BARRIERS
	.align		4
        /*0020*/ 	.byte	0x02, 0x4c
        /*0022*/ 	.byte	0x01
	.zero		1


	//----- nvinfo : EIATTR_MERCURY_ISA_VERSION
	.align		4
        /*0024*/ 	.byte	0x03, 0x5f
        /*0026*/ 	.short	0x0101


	//----- nvinfo : EIATTR_COOP_GROUP_MASK_REGIDS
	.align		4
        /*0028*/ 	.byte	0x04, 0x29
        /*002a*/ 	.short	(.L_829 - .L_828)


	//   ....[0]....
.L_828:
        /*002c*/ 	.word	0xffffffff


	//   ....[1]....
        /*0030*/ 	.word	0xffffffff


	//   ....[2]....
        /*0034*/ 	.word	0xffffffff


	//   ....[3]....
        /*0038*/ 	.word	0xffffffff


	//   ....[4]....
        /*003c*/ 	.word	0xffffffff


	//   ....[5]....
        /*0040*/ 	.word	0xffffffff


	//   ....[6]....
        /*0044*/ 	.word	0xffffffff


	//   ....[7]....
        /*0048*/ 	.word	0xffffffff


	//   ....[8]....
        /*004c*/ 	.word	0xffffffff


	//   ....[9]....
        /*0050*/ 	.word	0xffffffff


	//   ....[10]....
        /*0054*/ 	.word	0xffffffff


	//   ....[11]....
        /*0058*/ 	.word	0xffffffff


	//   ....[12]....
        /*005c*/ 	.word	0xffffffff


	//   ....[13]....
        /*0060*/ 	.word	0xffffffff


	//   ....[14]....
        /*0064*/ 	.word	0xffffffff


	//   ....[15]....
        /*0068*/ 	.word	0xffffffff


	//   ....[16]....
        /*006c*/ 	.word	0xffffffff


	//   ....[17]....
        /*0070*/ 	.word	0xffffffff


	//   ....[18]....
        /*0074*/ 	.word	0xffffffff


	//   ....[19]....
        /*0078*/ 	.word	0xffffffff


	//   ....[20]....
        /*007c*/ 	.word	0xffffffff


	//   ....[21]....
        /*0080*/ 	.word	0xffffffff


	//   ....[22]....
        /*0084*/ 	.word	0x05000005


	//   ....[23]....
        /*0088*/ 	.word	0x05000005


	//----- nvinfo : EIATTR_COOP_GROUP_INSTR_OFFSETS
	.align		4
.L_829:
        /*008c*/ 	.byte	0x04, 0x28
        /*008e*/ 	.short	(.L_831 - .L_830)


	//   ....[0]....
.L_830:
        /*0090*/ 	.word	0x000024b0


	//   ....[1]....
        /*0094*/ 	.word	0x00002540


	//   ....[2]....
        /*0098*/ 	.word	0x000025a0


	//   ....[3]....
        /*009c*/ 	.word	0x000025f0


	//   ....[4]....
        /*00a0*/ 	.word	0x00002640


	//   ....[5]....
        /*00a4*/ 	.word	0x00002d00


	//   ....[6]....
        /*00a8*/ 	.word	0x00002d40


	//   ....[7]....
        /*00ac*/ 	.word	0x00002d60


	//   ....[8]....
        /*00b0*/ 	.word	0x00002d80


	//   ....[9]....
        /*00b4*/ 	.word	0x00002da0


	//   ....[10]....
        /*00b8*/ 	.word	0x00002dd0


	//   ....[11]....
        /*00bc*/ 	.word	0x00002df0


	//   ....[12]....
        /*00c0*/ 	.word	0x00002e10


	//   ....[13]....
        /*00c4*/ 	.word	0x00002e30


	//   ....[14]....
        /*00c8*/ 	.word	0x00002e50


	//   ....[15]....
        /*00cc*/ 	.word	0x00004b90


	//   ....[16]....
        /*00d0*/ 	.word	0x00004c10


	//   ....[17]....
        /*00d4*/ 	.word	0x00004c60


	//   ....[18]....
        /*00d8*/ 	.word	0x00004c90


	//   ....[19]....
        /*00dc*/ 	.word	0x00004cb0


	//   ....[20]....
        /*00e0*/ 	.word	0x00004da0


	//   ....[21]....
        /*00e4*/ 	.word	0x00004dc0


	//   ....[22]....
        /*00e8*/ 	.word	0x00005020


	//   ....[23]....
        /*00ec*/ 	.word	0x00005090


	//----- nvinfo : EIATTR_EXIT_INSTR_OFFSETS
	.align		4
.L_831:
        /*00f0*/ 	.byte	0x04, 0x1c
        /*00f2*/ 	.short	(.L_833 - .L_832)


	//   ....[0]....
.L_832:
        /*00f4*/ 	.word	0x00004e70


	//   ....[1]....
        /*00f8*/ 	.word	0x00004ed0


	//   ....[2]....
        /*00fc*/ 	.word	0x00004fd0


	//----- nvinfo : EIATTR_MAX_THREADS
	.align		4
.L_833:
        /*0100*/ 	.byte	0x04, 0x05
        /*0102*/ 	.short	(.L_835 - .L_834)
.L_834:
        /*0104*/ 	.word	0x00000080
        /*0108*/ 	.word	0x00000001
        /*010c*/ 	.word	0x00000001


	//----- nvinfo : EIATTR_CRS_STACK_SIZE
	.align		4
.L_835:
        /*0110*/ 	.byte	0x04, 0x1e
        /*0112*/ 	.short	(.L_837 - .L_836)
.L_836:
        /*0114*/ 	.word	0x00000000


	//----- nvinfo : EIATTR_CBANK_PARAM_SIZE
	.align		4
.L_837:
        /*0118*/ 	.byte	0x03, 0x19
        /*011a*/ 	.short	0x0088


	//----- nvinfo : EIATTR_PARAM_CBANK
	.align		4
        /*011c*/ 	.byte	0x04, 0x0a
        /*011e*/ 	.short	(.L_839 - .L_838)
	.align		4
.L_838:
        /*0120*/ 	.word	index@(.nv.constant0._ZN18transformer_engine13normalization26rmsnorm_fwd_general_kernelINS0_13Kernel_traitsIff6__halffjLj1024ELj1ELj4ELj1ELj16ENS0_18Kernel_traits_baseILj1024EffS3_fjLj128EEEEEEEvNS0_19ForwardKernelParamsE)
        /*0124*/ 	.short	0x0210
        /*0126*/ 	.short	0x0088


	//----- nvinfo : EIATTR_SW_WAR
	.align		4
.L_839:
        /*0128*/ 	.byte	0x04, 0x36
        /*012a*/ 	.short	(.L_841 - .L_840)
.L_840:
        /*012c*/ 	.word	0x00000008
.L_841:


//--------------------- .nv.info._ZN18transformer_engine13normalization26rmsnorm_fwd_general_kernelINS0_13Kernel_traitsI6__halfS3_S3_fjLj1024ELj1ELj4ELj1ELj16ENS0_18Kernel_traits_baseILj1024ES3_S3_S3_fjLj128EEEEEEEvNS0_19ForwardKernelParamsE --------------------------
	.section	.nv.info._ZN18transformer_engine13normalization26rmsnorm_fwd_general_kernelINS0_13Kernel_traitsI6__halfS3_S3_fjLj1024ELj1ELj4ELj1ELj16ENS0_18Kernel_traits_baseILj1024ES3_S3_S3_fjLj128EEEEEEEvNS0_19ForwardKernelParamsE,"",@"SHT_CUDA_INFO"
	.sectionflags	@""
	.align	4


	//----- nvinfo : EIATTR_CUDA_API_VERSION
	.align		4
        /*0000*/ 	.byte	0x04, 0x37
        /*0002*/ 	.short	(.L_843 - .L_842)
.L_842:
        /*0004*/ 	.word	0x00000082


	//----- nvinfo : EIATTR_KPARAM_INFO
	.align		4
.L_843:
        /*0008*/ 	.byte	0x04, 0x17
        /*000a*/ 	.short	(.L_845 - .L_844)
.L_844:
        /*000c*/ 	.word	0x00000000
        /*0010*/ 	.short	0x0000
        /*0012*/ 	.short	0x0000
        /*0014*/ 	.byte	0x00, 0xf0, 0x21, 0x02


	//----- nvinfo : EIATTR_SPARSE_MMA_MASK
	.align		4
.L_845:
        /*0018*/ 	.byte	0x03, 0x50
        /*001a*/ 	.short	0x0000


	//----- nvinfo : EIATTR_MAXREG_COUNT
	.align		4
        /*001c*/ 	.byte	0x03, 0x1b
        /*001e*/ 	.short	0x00ff


	//----- nvinfo : EIATTR_NUM_BARRIERS
	.align		4
        /*0020*/ 	.byte	0x02, 0x4c
        /*0022*/ 	.byte	0x01
	.zero		1


	//----- nvinfo : EIATTR_MERCURY_ISA_VERSION
	.align		4
        /*0024*/ 	.byte	0x03, 0x5f
        /*0026*/ 	.short	0x0101


	//----- nvinfo : EIATTR_COOP_GROUP_MASK_REGIDS
	.align		4
        /*0028*/ 	.byte	0x04, 0x29
        /*002a*/ 	.short	(.L_847 - .L_846)


	//   ....[0]....
.L_846:
        /*002c*/ 	.word	0xffffffff


	//   ....[1]....
        /*0030*/ 	.word	0xffffffff


	//   ....[2]....
        /*0034*/ 	.word	0xffffffff


	//   ....[3]....
        /*0038*/ 	.word	0xffffffff


	//   ....[4]....
        /*003c*/ 	.word	0xffffffff


	//   ....[5]....
        /*0040*/ 	.word	0xffffffff


	//   ....[6]....
        /*0044*/ 	.word	0xffffffff


	//   ....[7]....
        /*0048*/ 	.word	0xffffffff


	//   ....[8]....
        /*004c*/ 	.word	0xffffffff


	//   ....[9]....
        /*0050*/ 	.word	0xffffffff


	//   ....[10]....
        /*0054*/ 	.word	0xffffffff


	//   ....[11]....
        /*0058*/ 	.word	0xffffffff


	//   ....[12]....
        /*005c*/ 	.word	0xffffffff


	//   ....[13]....
        /*0060*/ 	.word	0xffffffff


	//   ....[14]....
        /*0064*/ 	.word	0xffffffff


	//   ....[15]....
        /*0068*/ 	.word	0xffffffff


	//   ....[16]....
        /*006c*/ 	.word	0xffffffff


	//   ....[17]....
        /*0070*/ 	.word	0xffffffff


	//   ....[18]....
        /*0074*/ 	.word	0xffffffff


	//   ....[19]....
        /*0078*/ 	.word	0xffffffff


	//   ....[20]....
        /*007c*/ 	.word	0xffffffff


	//   ....[21]....
        /*0080*/ 	.word	0xffffffff


	//   ....[22]....
        /*0084*/ 	.word	0x05000004


	//   ....[23]....
        /*0088*/ 	.word	0x05000004


	//----- nvinfo : EIATTR_COOP_GROUP_INSTR_OFFSETS
	.align		4
.L_847:
        /*008c*/ 	.byte	0x04, 0x28
        /*008e*/ 	.short	(.L_849 - .L_848)


	//   ....[0]....
.L_848:
        /*0090*/ 	.word	0x00002710


	//   ....[1]....
        /*0094*/ 	.word	0x000027b0


	//   ....[2]....
        /*0098*/ 	.word	0x000027f0


	//   ....[3]....
        /*009c*/ 	.word	0x00002840


	//   ....[4]....
        /*00a0*/ 	.word	0x00002880


	//   ....[5]....
        /*00a4*/ 	.word	0x00002fb0


	//   ....[6]....
        /*00a8*/ 	.word	0x00002ff0


	//   ....[7]....
        /*00ac*/ 	.word	0x00003010


	//   ....[8]....
        /*00b0*/ 	.word	0x00003030


	//   ....[9]....
        /*00b4*/ 	.word	0x00003050


	//   ....[10]....
        /*00b8*/ 	.word	0x00003080


	//   ....[11]....
        /*00bc*/ 	.word	0x000030a0


	//   ....[12]....
        /*00c0*/ 	.word	0x000030c0


	//   ....[13]....
        /*00c4*/ 	.word	0x000030e0


	//   ....[14]....
        /*00c8*/ 	.word	0x00003100


	//   ....[15]....
        /*00cc*/ 	.word	0x00004f70


	//   ....[16]....
        /*00d0*/ 	.word	0x00004ff0


	//   ....[17]....
        /*00d4*/ 	.word	0x00005040


	//   ....[18]....
        /*00d8*/ 	.word	0x00005060


	//   ....[19]....
        /*00dc*/ 	.word	0x00005080


	//   ....[20]....
        /*00e0*/ 	.word	0x00005180


	//   ....[21]....
        /*00e4*/ 	.word	0x000051a0


	//   ....[22]....
        /*00e8*/ 	.word	0x00005420


	//   ....[23]....
        /*00ec*/ 	.word	0x00005490


	//----- nvinfo : EIATTR_EXIT_INSTR_OFFSETS
	.align		4
.L_849:
        /*00f0*/ 	.byte	0x04, 0x1c
        /*00f2*/ 	.short	(.L_851 - .L_850)


	//   ....[0]....
.L_850:
        /*00f4*/ 	.word	0x00005250


	//   ....[1]....
        /*00f8*/ 	.word	0x000052b0


	//   ....[2]....
        /*00fc*/ 	.word	0x000053d0


	//----- nvinfo : EIATTR_MAX_THREADS
	.align		4
.L_851:
        /*0100*/ 	.byte	0x04, 0x05
        /*0102*/ 	.short	(.L_853 - .L_852)
.L_852:
        /*0104*/ 	.word	0x00000080
        /*0108*/ 	.word	0x00000001
        /*010c*/ 	.word	0x00000001


	//----- nvinfo : EIATTR_CRS_STACK_SIZE
	.align		4
.L_853:
        /*0110*/ 	.byte	0x04, 0x1e
        /*0112*/ 	.short	(.L_855 - .L_854)
.L_854:
        /*0114*/ 	.word	0x00000000


	//----- nvinfo : EIATTR_CBANK_PARAM_SIZE
	.align		4
.L_855:
        /*0118*/ 	.byte	0x03, 0x19
        /*011a*/ 	.short	0x0088


	//----- nvinfo : EIATTR_PARAM_CBANK
	.align		4
        /*011c*/ 	.byte	0x04, 0x0a
        /*011e*/ 	.short	(.L_857 - .L_856)
	.align		4
.L_856:
        /*0120*/ 	.word	index@(.nv.constant0._ZN18transformer_engine13normalization26rmsnorm_fwd_general_kernelINS0_13Kernel_traitsI6__halfS3_S3_fjLj1024ELj1ELj4ELj1ELj16ENS0_18Kernel_traits_baseILj1024ES3_S3_S3_fjLj128EEEEEEEvNS0_19ForwardKernelParamsE)
        /*0124*/ 	.short	0x0210
        /*0126*/ 	.short	0x0088


	//----- nvinfo : EIATTR_SW_WAR
	.align		4
.L_857:
        /*0128*/ 	.byte	0x04, 0x36
        /*012a*/ 	.short	(.L_859 - .L_858)
.L_858:
        /*012c*/ 	.word	0x00000008
.L_859:


//--------------------- .nv.info._ZN18transformer_engine13normalization26rmsnorm_fwd_general_kernelINS0_13Kernel_traitsIffffjLj1024ELj1ELj4ELj1ELj16ENS0_18Kernel_traits_baseILj1024EffffjLj128EEEEEEEvNS0_19ForwardKernelParamsE --------------------------
	.section	.nv.info._ZN18transformer_engine13normalization26rmsnorm_fwd_general_kernelINS0_13Kernel_traitsIffffjLj1024ELj1ELj4ELj1ELj16ENS0_18Kernel_traits_baseILj1024EffffjLj128EEEEEEEvNS0_19ForwardKernelParamsE,"",@"SHT_CUDA_INFO"
	.sectionflags	@""
	.align	4


	//----- nvinfo : EIATTR_CUDA_API_VERSION
	.align		4
        /*0000*/ 	.byte	0x04, 0x37
        /*0002*/ 	.short	(.L_861 - .L_860)
.L_860:
        /*0004*/ 	.word	0x00000082


	//----- nvinfo : EIATTR_KPARAM_INFO
	.align		4
.L_861:
        /*0008*/ 	.byte	0x04, 0x17
        /*000a*/ 	.short	(.L_863 - .L_862)
.L_862:
        /*000c*/ 	.word	0x00000000
        /*0010*/ 	.short	0x0000
        /*0012*/ 	.short	0x0000
        /*0014*/ 	.byte	0x00, 0xf0, 0x21, 0x02


	//----- nvinfo : EIATTR_SPARSE_MMA_MASK
	.align		4
.L_863:
        /*0018*/ 	.byte	0x03, 0x50
        /*001a*/ 	.short	0x0000


	//----- nvinfo : EIATTR_MAXREG_COUNT
	.align		4
        /*001c*/ 	.byte	0x03, 0x1b
        /*001e*/ 	.short	0x00ff


	//----- nvinfo : EIATTR_NUM_BARRIERS
	.align		4
        /*0020*/ 	.byte	0x02, 0x4c
        /*0022*/ 	.byte	0x01
	.zero		1


	//----- nvinfo : EIATTR_MERCURY_ISA_VERSION
	.align		4
        /*0024*/ 	.byte	0x03, 0x5f
        /*0026*/ 	.short	0x0101


	//----- nvinfo : EIATTR_COOP_GROUP_MASK_REGIDS
	.align		4
        /*0028*/ 	.byte	0x04, 0x29
        /*002a*/ 	.short	(.L_865 - .L_864)


	//   ....[0]....
.L_864:
        /*002c*/ 	.word	0xffffffff


	//   ....[1]....
        /*0030*/ 	.word	0xffffffff


	//   ....[2]....
        /*0034*/ 	.word	0xffffffff


	//   ....[3]....
        /*0038*/ 	.word	0xffffffff


	//   ....[4]....
        /*003c*/ 	.word	0xffffffff


	//   ....[5]....
        /*0040*/ 	.word	0xffffffff


	//   ....[6]....
        /*0044*/ 	.word	0xffffffff


	//   ....[7]....
        /*0048*/ 	.word	0xffffffff


	//   ....[8]....
        /*004c*/ 	.word	0xffffffff


	//   ....[9]....
        /*0050*/ 	.word	0xffffffff


	//   ....[10]....
        /*0054*/ 	.word	0xffffffff


	//   ....[11]....
        /*0058*/ 	.word	0xffffffff


	//   ....[12]....
        /*005c*/ 	.word	0xffffffff


	//   ....[13]....
        /*0060*/ 	.word	0xffffffff


	//   ....[14]....
        /*0064*/ 	.word	0xffffffff


	//   ....[15]....
        /*0068*/ 	.word	0xffffffff


	//   ....[16]....
        /*006c*/ 	.word	0xffffffff


	//   ....[17]....
        /*0070*/ 	.word	0xffffffff


	//   ....[18]....
        /*0074*/ 	.word	0xffffffff


	//   ....[19]....
        /*0078*/ 	.word	0xffffffff


	//   ....[20]....
        /*007c*/ 	.word	0xffffffff


	//   ....[21]....
        /*0080*/ 	.word	0xffffffff


	//   ....[22]....
        /*0084*/ 	.word	0x05000004


	//   ....[23]....
        /*0088*/ 	.word	0x05000004


	//----- nvinfo : EIATTR_COOP_GROUP_INSTR_OFFSETS
	.align		4
.L_865:
        /*008c*/ 	.byte	0x04, 0x28
        /*008e*/ 	.short	(.L_867 - .L_866)


	//   ....[0]....
.L_866:
        /*0090*/ 	.word	0x000024c0


	//   ....[1]....
        /*0094*/ 	.word	0x00002530


	//   ....[2]....
        /*0098*/ 	.word	0x00002550


	//   ....[3]....
        /*009c*/ 	.word	0x00002580


	//   ....[4]....
        /*00a0*/ 	.word	0x00002620


	//   ....[5]....
        /*00a4*/ 	.word	0x00002d20


	//   ....[6]....
        /*00a8*/ 	.word	0x00002d60


	//   ....[7]....
        /*00ac*/ 	.word	0x00002d80


	//   ....[8]....
        /*00b0*/ 	.word	0x00002da0


	//   ....[9]....
        /*00b4*/ 	.word	0x00002dc0


	//   ....[10]....
        /*00b8*/ 	.word	0x00002df0


	//   ....[11]....
        /*00bc*/ 	.word	0x00002e10


	//   ....[12]....
        /*00c0*/ 	.word	0x00002e30


	//   ....[13]....
        /*00c4*/ 	.word	0x00002e50


	//   ....[14]....
        /*00c8*/ 	.word	0x00002e70


	//   ....[15]....
        /*00cc*/ 	.word	0x000047b0


	//   ....[16]....
        /*00d0*/ 	.word	0x00004830


	//   ....[17]....
        /*00d4*/ 	.word	0x00004880


	//   ....[18]....
        /*00d8*/ 	.word	0x000048a0


	//   ....[19]....
        /*00dc*/ 	.word	0x000048c0


	//   ....[20]....
        /*00e0*/ 	.word	0x000049c0


	//   ....[21]....
        /*00e4*/ 	.word	0x000049e0


	//   ....[22]....
        /*00e8*/ 	.word	0x00004c60


	//   ....[23]....
        /*00ec*/ 	.word	0x00004cd0


	//----- nvinfo : EIATTR_EXIT_INSTR_OFFSETS
	.align		4
.L_867:
        /*00f0*/ 	.byte	0x04, 0x1c
        /*00f2*/ 	.short	(.L_869 - .L_868)


	//   ....[0]....
.L_868:
        /*00f4*/ 	.word	0x00004a90


	//   ....[1]....
        /*00f8*/ 	.word	0x00004af0


	//   ....[2]....
        /*00fc*/ 	.word	0x00004c10


	//----- nvinfo : EIATTR_MAX_THREADS
	.align		4
.L_869:
        /*0100*/ 	.byte	0x04, 0x05
        /*0102*/ 	.short	(.L_871 - .L_870)
.L_870:
        /*0104*/ 	.word	0x00000080
        /*0108*/ 	.word	0x00000001
        /*010c*/ 	.word	0x00000001


	//----- nvinfo : EIATTR_CRS_STACK_SIZE
	.align		4
.L_871:
        /*0110*/ 	.byte	0x04, 0x1e
        /*0112*/ 	.short	(.L_873 - .L_872)
.L_872:
        /*0114*/ 	.word	0x00000000


	//----- nvinfo : EIATTR_CBANK_PARAM_SIZE
	.align		4
.L_873:
        /*0118*/ 	.byte	0x03, 0x19
        /*011a*/ 	.short	0x0088


	//----- nvinfo : EIATTR_PARAM_CBANK
	.align		4
        /*011c*/ 	.byte	0x04, 0x0a
        /*011e*/ 	.short	(.L_875 - .L_874)
	.align		4
.L_874:
        /*0120*/ 	.word	index@(.nv.constant0._ZN18transformer_engine13normalization26rmsnorm_fwd_general_kernelINS0_13Kernel_traitsIffffjLj1024ELj1ELj4ELj1ELj16ENS0_18Kernel_traits_baseILj1024EffffjLj128EEEEEEEvNS0_19ForwardKernelParamsE)
        /*0124*/ 	.short	0x0210
        /*0126*/ 	.short	0x0088


	//----- nvinfo : EIATTR_SW_WAR
	.align		4
.L_875:
        /*0128*/ 	.byte	0x04, 0x36
        /*012a*/ 	.short	(.L_877 - .L_876)
.L_876:
        /*012c*/ 	.word	0x00000008
.L_877:


//--------------------- .nv.info._ZN18transformer_engine13normalization26rmsnorm_fwd_general_kernelINS0_13Kernel_traitsIff13__nv_bfloat16fjLj512ELj1ELj4ELj1ELj16ENS0_18Kernel_traits_baseILj512EffS3_fjLj128EEEEEEEvNS0_19ForwardKernelParamsE --------------------------
	.section	.nv.info._ZN18transformer_engine13normalization26rmsnorm_fwd_general_kernelINS0_13Kernel_traitsIff13__nv_bfloat16fjLj512ELj1ELj4ELj1ELj16ENS0_18Kernel_traits_baseILj512EffS3_fjLj128EEEEEEEvNS0_19ForwardKernelParamsE,"",@"SHT_CUDA_INFO"
	.sectionflags	@""
	.align	4


	//----- nvinfo : EIATTR_CUDA_API_VERSION
	.align		4
        /*0000*/ 	.byte	0x04, 0x37
        /*0002*/ 	.short	(.L_879 - .L_878)
.L_878:
        /*0004*/ 	.word	0x00000082


	//----- nvinfo : EIATTR_KPARAM_INFO
	.align		4
.L_879:
        /*0008*/ 	.byte	0x04, 0x17
        /*000a*/ 	.short	(.L_881 - .L_880)
.L_880:
        /*000c*/ 	.word	0x00000000
        /*0010*/ 	.short	0x0000
        /*0012*/ 	.short	0x0000
        /*0014*/ 	.byte	0x00, 0xf0, 0x21, 0x02


	//----- nvinfo : EIATTR_SPARSE_MMA_MASK
	.align		4
.L_881:
        /*0018*/ 	.byte	0x03, 0x50
        /*001a*/ 	.short	0x0000


	//----- nvinfo : EIATTR_MAXREG_COUNT
	.align		4
        /*001c*/ 	.byte	0x03, 0x1b
        /*001e*/ 	.short	0x00ff


	//----- nvinfo : EIATTR_NUM_BARRIERS
	.align		4
        /*0020*/ 	.byte	0x02, 0x4c
        /*0022*/ 	.byte	0x01
	.zero		1


	//----- nvinfo : EIATTR_MERCURY_ISA_VERSION
	.align		4
        /*0024*/ 	.byte	0x03, 0x5f
        /*0026*/ 	.short	0x0101


	//----- nvinfo : EIATTR_COOP_GROUP_MASK_REGIDS
	.align		4
        /*0028*/ 	.byte	0x04, 0x29
        /*002a*/ 	.short	(.L_883 - .L_882)


	//   ....[0]....
.L_882:
        /*002c*/ 	.word	0xffffffff


	//   ....[1]....
        /*0030*/ 	.word	0xffffffff


	//   ....[2]....
        /*0034*/ 	.word	0xffffffff


	//   ....[3]....
        /*0038*/ 	.word	0xffffffff


	//   ....[4]....
        /*003c*/ 	.word	0xffffffff


	//   ....[5]....
        /*0040*/ 	.word	0xffffffff


	//   ....[6]....
        /*0044*/ 	.word	0xffffffff


	//   ....[7]....
        /*0048*/ 	.word	0xffffffff


	//   ....[8]....
        /*004c*/ 	.word	0xffffffff


	//   ....[9]....
        /*0050*/ 	.word	0xffffffff


	//   ....[10]....
        /*0054*/ 	.word	0xffffffff


	//   ....[11]....
        /*0058*/ 	.word	0xffffffff


	//   ....[12]....
        /*005c*/ 	.word	0xffffffff


	//   ....[13]....
        /*0060*/ 	.word	0xffffffff


	//   ....[14]....
        /*0064*/ 	.word	0xffffffff


	//   ....[15]....
        /*0068*/ 	.word	0xffffffff


	//   ....[16]....
        /*006c*/ 	.word	0xffffffff


	//   ....[17]....
        /*0070*/ 	.word	0xffffffff


	//   ....[18]....
        /*0074*/ 	.word	0xffffffff


	//   ....[19]....
        /*0078*/ 	.word	0xffffffff


	//   ....[20]....
        /*007c*/ 	.word	0xffffffff


	//   ....[21]....
        /*0080*/ 	.word	0xffffffff


	//   ....[22]....
        /*0084*/ 	.word	0x05000004


	//   ....[23]....
        /*0088*/ 	.word	0x05000004


	//----- nvinfo : EIATTR_COOP_GROUP_INSTR_OFFSETS
	.align		4
.L_883:
        /*008c*/ 	.byte	0x04, 0x28
        /*008e*/ 	.short	(.L_885 - .L_884)


	//   ....[0]....
.L_884:
        /*0090*/ 	.word	0x00001530


	//   ....[1]....
        /*0094*/ 	.word	0x000015c0


	//   ....[2]....
        /*0098*/ 	.word	0x000015f0


	//   ....[3]....
        /*009c*/ 	.word	0x00001670


	//   ....[4]....
        /*00a0*/ 	.word	0x000016a0


	//   ....[5]....
        /*00a4*/ 	.word	0x00001dd0


	//   ....[6]....
        /*00a8*/ 	.word	0x00001e10


	//   ....[7]....
        /*00ac*/ 	.word	0x00001e30


	//   ....[8]....
        /*00b0*/ 	.word	0x00001e50


	//   ....[9]....
        /*00b4*/ 	.word	0x00001e70


	//   ....[10]....
        /*00b8*/ 	.word	0x00001ea0


	//   ....[11]....
        /*00bc*/ 	.word	0x00001ec0


	//   ....[12]....
        /*00c0*/ 	.word	0x00001ee0


	//   ....[13]....
        /*00c4*/ 	.word	0x00001f00


	//   ....[14]....
        /*00c8*/ 	.word	0x00001f20


	//   ....[15]....
        /*00cc*/ 	.word	0x00002de0


	//   ....[16]....
        /*00d0*/ 	.word	0x00002e50


	//   ....[17]....
        /*00d4*/ 	.word	0x00002ea0


	//   ....[18]....
        /*00d8*/ 	.word	0x00002ee0


	//   ....[19]....
        /*00dc*/ 	.word	0x00002f10


	//   ....[20]....
        /*00e0*/ 	.word	0x00003000


	//   ....[21]....
        /*00e4*/ 	.word	0x00003020


	//   ....[22]....
        /*00e8*/ 	.word	0x000032b0


	//   ....[23]....
        /*00ec*/ 	.word	0x00003320


	//----- nvinfo : EIATTR_EXIT_INSTR_OFFSETS
	.align		4
.L_885:
        /*00f0*/ 	.byte	0x04, 0x1c
        /*00f2*/ 	.short	(.L_887 - .L_886)


	//   ....[0]....
.L_886:
        /*00f4*/ 	.word	0x000030d0


	//   ....[1]....
        /*00f8*/ 	.word	0x00003140


	//   ....[2]....
        /*00fc*/ 	.word	0x00003260


	//----- nvinfo : EIATTR_MAX_THREADS
	.align		4
.L_887:
        /*0100*/ 	.byte	0x04, 0x05
        /*0102*/ 	.short	(.L_889 - .L_888)
.L_888:
        /*0104*/ 	.word	0x00000080
        /*0108*/ 	.word	0x00000001
        /*010c*/ 	.word	0x00000001


	//----- nvinfo : EIATTR_CRS_STACK_SIZE
	.align		4
.L_889:
        /*0110*/ 	.byte	0x04, 0x1e
        /*0112*/ 	.short	(.L_891 - .L_890)
.L_890:
        /*0114*/ 	.word	0x00000000


	//----- nvinfo : EIATTR_CBANK_PARAM_SIZE
	.align		4
.L_891:
        /*0118*/ 	.byte	0x03, 0x19
        /*011a*/ 	.short	0x0088


	//----- nvinfo : EIATTR_PARAM_CBANK
	.align		4
        /*011c*/ 	.byte	0x04, 0x0a
        /*011e*/ 	.short	(.L_893 - .L_892)
	.align		4
.L_892:
        /*0120*/ 	.word	index@(.nv.constant0._ZN18transformer_engine13normalization26rmsnorm_fwd_general_kernelINS0_13Kernel_traitsIff13__nv_bfloat16fjLj512ELj1ELj4ELj1ELj16ENS0_18Kernel_traits_baseILj512EffS3_fjLj128EEEEEEEvNS0_19ForwardKernelParamsE)
        /*0124*/ 	.short	0x0210
        /*0126*/ 	.short	0x0088


	//----- nvinfo : EIATTR_SW_WAR
	.align		4
.L_893:
        /*0128*/ 	.byte	0x04, 0x36
        /*012a*/ 	.short	(.L_895 - .L_894)
.L_894:
        /*012c*/ 	.word	0x00000008
.L_895:


//--------------------- .nv.info._ZN18transformer_engine13normalization26rmsnorm_fwd_general_kernelINS0_13Kernel_traitsI13__nv_bfloat16S3_S3_fjLj512ELj1ELj4ELj1ELj16ENS0_18Kernel_traits_baseILj512ES3_S3_S3_fjLj128EEEEEEEvNS0_19ForwardKernelParamsE --------------------------
	.section	.nv.info._ZN18transformer_engine13normalization26rmsnorm_fwd_general_kernelINS0_13Kernel_traitsI13__nv_bfloat16S3_S3_fjLj512ELj1ELj4ELj1ELj16ENS0_18Kernel_traits_baseILj512ES3_S3_S3_fjLj128EEEEEEEvNS0_19ForwardKernelParamsE,"",@"SHT_CUDA_INFO"
	.sectionflags	@""
	.align	4


	//----- nvinfo : EIATTR_CUDA_API_VERSION
	.align		4
        /*0000*/ 	.byte	0x04, 0x37
        /*0002*/ 	.short	(.L_897 - .L_896)
.L_896:
        /*0004*/ 	.word	0x00000082


	//----- nvinfo : EIATTR_KPARAM_INFO
	.align		4
.L_897:
        /*0008*/ 	.byte	0x04, 0x17
        /*000a*/ 	.short	(.L_899 - .L_898)
.L_898:
        /*000c*/ 	.word	0x00000000
        /*0010*/ 	.short	0x0000
        /*0012*/ 	.short	0x0000
        /*0014*/ 	.byte	0x00, 0xf0, 0x21, 0x02


	//----- nvinfo : EIATTR_SPARSE_MMA_MASK
	.align		4
.L_899:
        /*0018*/ 	.byte	0x03, 0x50
        /*001a*/ 	.short	0x0000


	//----- nvinfo : EIATTR_MAXREG_COUNT
	.align		4
        /*001c*/ 	.byte	0x03, 0x1b
        /*001e*/ 	.short	0x00ff


	//----- nvinfo : EIATTR_NUM_BARRIERS
	.align		4
        /*0020*/ 	.byte	0x02, 0x4c
        /*0022*/ 	.byte	0x01
	.zero		1


	//----- nvinfo : EIATTR_MERCURY_ISA_VERSION
	.align		4
        /*0024*/ 	.byte	0x03, 0x5f
        /*0026*/ 	.short	0x0101


	//----- nvinfo : EIATTR_COOP_GROUP_MASK_REGIDS
	.align		4
        /*0028*/ 	.byte	0x04, 0x29
        /*002a*/ 	.short	(.L_901 - .L_900)


	//   ....[0]....
.L_900:
        /*002c*/ 	.word	0xffffffff


	//   ....[1]....
        /*0030*/ 	.word	0xffffffff


	//   ....[2]....
        /*0034*/ 	.word	0xffffffff


	//   ....[3]....
        /*0038*/ 	.word	0xffffffff


	//   ....[4]....
        /*003c*/ 	.word	0xffffffff


	//   ....[5]....
        /*0040*/ 	.word	0xffffffff


	//   ....[6]....
        /*0044*/ 	.word	0xffffffff


	//   ....[7]....
        /*0048*/ 	.word	0xffffffff


	//   ....[8]....
        /*004c*/ 	.word	0xffffffff


	//   ....[9]....
        /*0050*/ 	.word	0xffffffff


	//   ....[10]....
        /*0054*/ 	.word	0xffffffff


	//   ....[11]....
        /*0058*/ 	.word	0xffffffff


	//   ....[12]....
        /*005c*/ 	.word	0xffffffff


	//   ....[13]....
        /*0060*/ 	.word	0xffffffff


	//   ....[14]....
        /*0064*/ 	.word	0xffffffff


	//   ....[15]....
        /*0068*/ 	.word	0xffffffff


	//   ....[16]....
        /*006c*/ 	.word	0xffffffff


	//   ....[17]....
        /*0070*/ 	.word	0xffffffff


	//   ....[18]....
        /*0074*/ 	.word	0xffffffff


	//   ....[19]....
        /*0078*/ 	.word	0xffffffff


	//   ....[20]....
        /*007c*/ 	.word	0xffffffff


	//   ....[21]....
        /*0080*/ 	.word	0xffffffff


	//   ....[22]....
        /*0084*/ 	.word	0x05000005


	//   ....[23]....
        /*0088*/ 	.word	0x05000005


	//----- nvinfo : EIATTR_COOP_GROUP_INSTR_OFFSETS
	.align		4
.L_901:
        /*008c*/ 	.byte	0x04, 0x28
        /*008e*/ 	.short	(.L_903 - .L_902)


	//   ....[0]....
.L_902:
        /*0090*/ 	.word	0x00001760


	//   ....[1]....
        /*0094*/ 	.word	0x00001810


	//   ....[2]....
        /*0098*/ 	.word	0x00001840


	//   ....[3]....
        /*009c*/ 	.word	0x00001880


	//   ....[4]....
        /*00a0*/ 	.word	0x000018d0


	//   ....[5]....
        /*00a4*/ 	.word	0x00001ff0


	//   ....[6]....
        /*00a8*/ 	.word	0x00002030


	//   ....[7]....
        /*00ac*/ 	.word	0x00002050


	//   ....[8]....
        /*00b0*/ 	.word	0x00002070


	//   ....[9]....
        /*00b4*/ 	.word	0x00002090


	//   ....[10]....
        /*00b8*/ 	.word	0x000020c0


	//   ....[11]....
        /*00bc*/ 	.word	0x000020e0


	//   ....[12]....
        /*00c0*/ 	.word	0x00002100


	//   ....[13]....
        /*00c4*/ 	.word	0x00002120


	//   ....[14]....
        /*00c8*/ 	.word	0x00002140


	//   ....[15]....
        /*00cc*/ 	.word	0x00003090


	//   ....[16]....
        /*00d0*/ 	.word	0x00003100


	//   ....[17]....
        /*00d4*/ 	.word	0x00003140


	//   ....[18]....
        /*00d8*/ 	.word	0x00003190


	//   ....[19]....
        /*00dc*/ 	.word	0x000031b0


	//   ....[20]....
        /*00e0*/ 	.word	0x000032b0


	//   ....[21]....
        /*00e4*/ 	.word	0x000032d0


	//   ....[22]....
        /*00e8*/ 	.word	0x00003550


	//   ....[23]....
        /*00ec*/ 	.word	0x000035c0


	//----- nvinfo : EIATTR_EXIT_INSTR_OFFSETS
	.align		4
.L_903:
        /*00f0*/ 	.byte	0x04, 0x1c
        /*00f2*/ 	.short	(.L_905 - .L_904)


	//   ....[0]....
.L_904:
        /*00f4*/ 	.word	0x00003380


	//   ....[1]....
        /*00f8*/ 	.word	0x000033e0


	//   ....[2]....
        /*00fc*/ 	.word	0x00003500


	//----- nvinfo : EIATTR_MAX_THREADS
	.align		4
.L_905:
        /*0100*/ 	.byte	0x04, 0x05
        /*0102*/ 	.short	(.L_907 - .L_906)
.L_906:
        /*0104*/ 	.word	0x00000080
        /*0108*/ 	.word	0x00000001
        /*010c*/ 	.word	0x00000001


	//----- nvinfo : EIATTR_CRS_STACK_SIZE
	.align		4
.L_907:
        /*0110*/ 	.byte	0x04, 0x1e
        /*0112*/ 	.short	(.L_909 - .L_908)
.L_908:
        /*0114*/ 	.word	0x00000000


	//----- nvinfo : EIATTR_CBANK_PARAM_SIZE
	.align		4
.L_909:
        /*0118*/ 	.byte	0x03, 0x19
        /*011a*/ 	.short	0x0088


	//----- nvinfo : EIATTR_PARAM_CBANK
	.align		4
        /*011c*/ 	.byte	0x04, 0x0a
        /*011e*/ 	.short	(.L_911 - .L_910)
	.align		4
.L_910:
        /*0120*/ 	.word	index@(.nv.constant0._ZN18transformer_engine13normalization26rmsnorm_fwd_general_kernelINS0_13Kernel_traitsI13__nv_bfloat16S3_S3_fjLj512ELj1ELj4ELj1ELj16ENS0_18Kernel_traits_baseILj512ES3_S3_S3_fjLj128EEEEEEEvNS0_19ForwardKernelParamsE)
        /*0124*/ 	.short	0x0210
        /*0126*/ 	.short	0x0088


	//----- nvinfo : EIATTR_SW_WAR
	.align		4
.L_911:
        /*0128*/ 	.byte	0x04, 0x36
        /*012a*/ 	.short	(.L_913 - .L_912)
.L_912:
        /*012c*/ 	.word	0x00000008
.L_913:


//--------------------- .nv.info._ZN18transformer_engine13normalization26rmsnorm_fwd_general_kernelINS0_13Kernel_traitsIff6__halffjLj512ELj1ELj4ELj1ELj16ENS0_18Kernel_traits_baseILj512EffS3_fjLj128EEEEEEEvNS0_19ForwardKernelParamsE --------------------------
	.section	.nv.info._ZN18transformer_engine13normalization26rmsnorm_fwd_general_kernelINS0_13Kernel_traitsIff6__halffjLj512ELj1ELj4ELj1ELj16ENS0_18Kernel_traits_baseILj512EffS3_fjLj128EEEEEEEvNS0_19ForwardKernelParamsE,"",@"SHT_CUDA_INFO"
	.sectionflags	@""
	.align	4


	//----- nvinfo : EIATTR_CUDA_API_VERSION
	.align		4
        /*0000*/ 	.byte	0x04, 0x37
        /*0002*/ 	.short	(.L_915 - .L_914)
.L_914:
        /*0004*/ 	.word	0x00000082


	//----- nvinfo : EIATTR_KPARAM_INFO
	.align		4
.L_915:
        /*0008*/ 	.byte	0x04, 0x17
        /*000a*/ 	.short	(.L_917 - .L_916)
.L_916:
        /*000c*/ 	.word	0x00000000
        /*0010*/ 	.short	0x0000
        /*0012*/ 	.short	0x0000
        /*0014*/ 	.byte	0x00, 0xf0, 0x21, 0x02


	//----- nvinfo : EIATTR_SPARSE_MMA_MASK
	.align		4
.L_917:
        /*0018*/ 	.byte	0x03, 0x50
        /*001a*/ 	.short	0x0000


	//----- nvinfo : EIATTR_MAXREG_COUNT
	.align		4
        /*001c*/ 	.byte	0x03, 0x1b
        /*001e*/ 	.short	0x00ff


	//----- nvinfo : EIATTR_NUM_BARRIERS
	.align		4
        /*0020*/ 	.byte	0x02, 0x4c
        /*0022*/ 	.byte	0x01
	.zero		1


	//----- nvinfo : EIATTR_MERCURY_ISA_VERSION
	.align		4
        /*0024*/ 	.byte	0x03, 0x5f
        /*0026*/ 	.short	0x0101


	//----- nvinfo : EIATTR_COOP_GROUP_MASK_REGIDS
	.align		4
        /*0028*/ 	.byte	0x04, 0x29
        /*002a*/ 	.short	(.L_919 - .L_918)


	//   ....[0]....
.L_918:
        /*002c*/ 	.word	0xffffffff


	//   ....[1]....
        /*0030*/ 	.word	0xffffffff


	//   ....[2]....
        /*0034*/ 	.word	0xffffffff


	//   ....[3]....
        /*0038*/ 	.word	0xffffffff


	//   ....[4]....
        /*003c*/ 	.word	0xffffffff


	//   ....[5]....
        /*0040*/ 	.word	0xffffffff


	//   ....[6]....
        /*0044*/ 	.word	0xffffffff


	//   ....[7]....
        /*0048*/ 	.word	0xffffffff


	//   ....[8]....
        /*004c*/ 	.word	0xffffffff


	//   ....[9]....
        /*0050*/ 	.word	0xffffffff


	//   ....[10]....
        /*0054*/ 	.word	0xffffffff


	//   ....[11]....
        /*0058*/ 	.word	0xffffffff


	//   ....[12]....
        /*005c*/ 	.word	0xffffffff


	//   ....[13]....
        /*0060*/ 	.word	0xffffffff


	//   ....[14]....
        /*0064*/ 	.word	0xffffffff


	//   ....[15]....
        /*0068*/ 	.word	0xffffffff


	//   ....[16]....
        /*006c*/ 	.word	0xffffffff


	//   ....[17]....
        /*0070*/ 	.word	0xffffffff


	//   ....[18]....
        /*0074*/ 	.word	0xffffffff


	//   ....[19]....
        /*0078*/ 	.word	0xffffffff


	//   ....[20]....
        /*007c*/ 	.word	0xffffffff


	//   ....[21]....
        /*0080*/ 	.word	0xffffffff


	//   ....[22]....
        /*0084*/ 	.word	0x05000004


	//   ....[23]....
        /*0088*/ 	.word	0x05000004


	//----- nvinfo : EIATTR_COOP_GROUP_INSTR_OFFSETS
	.align		4
.L_919:
        /*008c*/ 	.byte	0x04, 0x28
        /*008e*/ 	.short	(.L_921 - .L_920)


	//   ....[0]....
.L_920:
        /*0090*/ 	.word	0x00001530


	//   ....[1]....
        /*0094*/ 	.word	0x000015c0


	//   ....[2]....
        /*0098*/ 	.word	0x000015f0


	//   ....[3]....
        /*009c*/ 	.word	0x00001670


	//   ....[4]....
        /*00a0*/ 	.word	0x000016a0


	//   ....[5]....
        /*00a4*/ 	.word	0x00001dd0


	//   ....[6]....
        /*00a8*/ 	.word	0x00001e10


	//   ....[7]....
        /*00ac*/ 	.word	0x00001e30


	//   ....[8]....
        /*00b0*/ 	.word	0x00001e50


	//   ....[9]....
        /*00b4*/ 	.word	0x00001e70


	//   ....[10]....
        /*00b8*/ 	.word	0x00001ea0


	//   ....[11]....
        /*00bc*/ 	.word	0x00001ec0


	//   ....[12]....
        /*00c0*/ 	.word	0x00001ee0


	//   ....[13]....
        /*00c4*/ 	.word	0x00001f00


	//   ....[14]....
        /*00c8*/ 	.word	0x00001f20


	//   ....[15]....
        /*00cc*/ 	.word	0x00002de0


	//   ....[16]....
        /*00d0*/ 	.word	0x00002e50


	//   ....[17]....
        /*00d4*/ 	.word	0x00002ea0


	//   ....[18]....
        /*00d8*/ 	.word	0x00002ee0


	//   ....[19]....
        /*00dc*/ 	.word	0x00002f10


	//   ....[20]....
        /*00e0*/ 	.word	0x00003000


	//   ....[21]....
        /*00e4*/ 	.word	0x00003020


	//   ....[22]....
        /*00e8*/ 	.word	0x000032b0


	//   ....[23]....
        /*00ec*/ 	.word	0x00003320


	//----- nvinfo : EIATTR_EXIT_INSTR_OFFSETS
	.align		4
.L_921:
        /*00f0*/ 	.byte	0x04, 0x1c
        /*00f2*/ 	.short	(.L_923 - .L_922)


	//   ....[0]....
.L_922:
        /*00f4*/ 	.word	0x000030d0


	//   ....[1]....
        /*00f8*/ 	.word	0x00003140


	//   ....[2]....
        /*00fc*/ 	.word	0x00003260


	//----- nvinfo : EIATTR_MAX_THREADS
	.align		4
.L_923:
        /*0100*/ 	.byte	0x04, 0x05
        /*0102*/ 	.short	(.L_925 - .L_924)
.L_924:
        /*0104*/ 	.word	0x00000080
        /*0108*/ 	.word	0x00000001
        /*010c*/ 	.word	0x00000001


	//----- nvinfo : EIATTR_CRS_STACK_SIZE
	.align		4
.L_925:
        /*0110*/ 	.byte	0x04, 0x1e
        /*0112*/ 	.short	(.L_927 - .L_926)
.L_926:
        /*0114*/ 	.word	0x00000000


	//----- nvinfo : EIATTR_CBANK_PARAM_SIZE
	.align		4
.L_927:
        /*0118*/ 	.byte	0x03, 0x19
        /*011a*/ 	.short	0x0088


	//----- nvinfo : EIATTR_PARAM_CBANK
	.align		4
        /*011c*/ 	.byte	0x04, 0x0a
        /*011e*/ 	.short	(.L_929 - .L_928)
	.align		4
.L_928:
        /*0120*/ 	.word	index@(.nv.constant0._ZN18transformer_engine13normalization26rmsnorm_fwd_general_kernelINS0_13Kernel_traitsIff6__halffjLj512ELj1ELj4ELj1ELj16ENS0_18Kernel_traits_baseILj512EffS3_fjLj128EEEEEEEvNS0_19ForwardKernelParamsE)
        /*0124*/ 	.short	0x0210
        /*0126*/ 	.short	0x0088


	//----- nvinfo : EIATTR_SW_WAR
	.align		4
.L_929:
        /*0128*/ 	.byte	0x04, 0x36
        /*012a*/ 	.short	(.L_931 - .L_930)
.L_930:
        /*012c*/ 	.word	0x00000008
.L_931:


//--------------------- .nv.info._ZN18transformer_engine13normalization26rmsnorm_fwd_general_kernelINS0_13Kernel_traitsI6__halfS3_S3_fjLj512ELj1ELj4ELj1ELj16ENS0_18Kernel_traits_baseILj512ES3_S3_S3_fjLj128EEEEEEEvNS0_19ForwardKernelParamsE --------------------------
	.section	.nv.info._ZN18transformer_engine13normalization26rmsnorm_fwd_general_kernelINS0_13Kernel_traitsI6__halfS3_S3_fjLj512ELj1ELj4ELj1ELj16ENS0_18Kernel_traits_baseILj512ES3_S3_S3_fjLj128EEEEEEEvNS0_19ForwardKernelParamsE,"",@"SHT_CUDA_INFO"
	.sectionflags	@""
	.align	4


	//----- nvinfo : EIATTR_CUDA_API_VERSION
	.align		4
        /*0000*/ 	.byte	0x04, 0x37
        /*0002*/ 	.short	(.L_933 - .L_932)
.L_932:
        /*0004*/ 	.word	0x00000082


	//----- nvinfo : EIATTR_KPARAM_INFO
	.align		4
.L_933:
        /*0008*/ 	.byte	0x04, 0x17
        /*000a*/ 	.short	(.L_935 - .L_934)
.L_934:
        /*000c*/ 	.word	0x00000000
        /*0010*/ 	.short	0x0000
        /*0012*/ 	.short	0x0000
        /*0014*/ 	.byte	0x00, 0xf0, 0x21, 0x02


	//----- nvinfo : EIATTR_SPARSE_MMA_MASK
	.align		4
.L_935:
        /*0018*/ 	.byte	0x03, 0x50
        /*001a*/ 	.short	0x0000


	//----- nvinfo : EIATTR_MAXREG_COUNT
	.align		4
        /*001c*/ 	.byte	0x03, 0x1b
        /*001e*/ 	.short	0x00ff


	//----- nvinfo : EIATTR_NUM_BARRIERS
	.align		4
        /*0020*/ 	.byte	0x02, 0x4c
        /*0022*/ 	.byte	0x01
	.zero		1


	//----- nvinfo : EIATTR_MERCURY_ISA_VERSION
	.align		4
        /*0024*/ 	.byte	0x03, 0x5f
        /*0026*/ 	.short	0x0101


	//----- nvinfo : EIATTR_COOP_GROUP_MASK_REGIDS
	.align		4
        /*0028*/ 	.byte	0x04, 0x29
        /*002a*/ 	.short	(.L_937 - .L_936)


	//   ....[0]....
.L_936:
        /*002c*/ 	.word	0xffffffff


	//   ....[1]....
        /*0030*/ 	.word	0xffffffff


	//   ....[2]....
        /*0034*/ 	.word	0xffffffff


	//   ....[3]....
        /*0038*/ 	.word	0xffffffff


	//   ....[4]....
        /*003c*/ 	.word	0xffffffff


	//   ....[5]....
        /*0040*/ 	.word	0xffffffff


	//   ....[6]....
        /*0044*/ 	.word	0xffffffff


	//   ....[7]....
        /*0048*/ 	.word	0xffffffff


	//   ....[8]....
        /*004c*/ 	.word	0xffffffff


	//   ....[9]....
        /*0050*/ 	.word	0xffffffff


	//   ....[10]....
        /*0054*/ 	.word	0xffffffff


	//   ....[11]....
        /*0058*/ 	.word	0xffffffff


	//   ....[12]....
        /*005c*/ 	.word	0xffffffff


	//   ....[13]....
        /*0060*/ 	.word	0xffffffff


	//   ....[14]....
        /*0064*/ 	.word	0xffffffff


	//   ....[15]....
        /*0068*/ 	.word	0xffffffff


	//   ....[16]....
        /*006c*/ 	.word	0xffffffff


	//   ....[17]....
        /*0070*/ 	.word	0xffffffff


	//   ....[18]....
        /*0074*/ 	.word	0xffffffff


	//   ....[19]....
        /*0078*/ 	.word	0xffffffff


	//   ....[20]....
        /*007c*/ 	.word	0xffffffff


	//   ....[21]....
        /*0080*/ 	.word	0xffffffff


	//   ....[22]....
        /*0084*/ 	.word	0x05000005


	//   ....[23]....
        /*0088*/ 	.word	0x05000005


	//----- nvinfo : EIATTR_COOP_GROUP_INSTR_OFFSETS
	.align		4
.L_937:
        /*008c*/ 	.byte	0x04, 0x28
        /*008e*/ 	.short	(.L_939 - .L_938)


	//   ....[0]....
.L_938:
        /*0090*/ 	.word	0x00001660


	//   ....[1]....
        /*0094*/ 	.word	0x00001710


	//   ....[2]....
        /*0098*/ 	.word	0x00001740


	//   ....[3]....
        /*009c*/ 	.word	0x00001780


	//   ....[4]....
        /*00a0*/ 	.word	0x000017d0


	//   ....[5]....
        /*00a4*/ 	.word	0x00001ef0


	//   ....[6]....
        /*00a8*/ 	.word	0x00001f30


	//   ....[7]....
        /*00ac*/ 	.word	0x00001f50


	//   ....[8]....
        /*00b0*/ 	.word	0x00001f70


	//   ....[9]....
        /*00b4*/ 	.word	0x00001f90


	//   ....[10]....
        /*00b8*/ 	.word	0x00001fc0


	//   ....[11]....
        /*00bc*/ 	.word	0x00001fe0


	//   ....[12]....
        /*00c0*/ 	.word	0x00002000


	//   ....[13]....
        /*00c4*/ 	.word	0x00002020


	//   ....[14]....
        /*00c8*/ 	.word	0x00002040


	//   ....[15]....
        /*00cc*/ 	.word	0x00002f90


	//   ....[16]....
        /*00d0*/ 	.word	0x00003000


	//   ....[17]....
        /*00d4*/ 	.word	0x00003040


	//   ....[18]....
        /*00d8*/ 	.word	0x00003090


	//   ....[19]....
        /*00dc*/ 	.word	0x000030b0


	//   ....[20]....
        /*00e0*/ 	.word	0x000031b0


	//   ....[21]....
        /*00e4*/ 	.word	0x000031d0


	//   ....[22]....
        /*00e8*/ 	.word	0x00003450


	//   ....[23]....
        /*00ec*/ 	.word	0x000034c0


	//----- nvinfo : EIATTR_EXIT_INSTR_OFFSETS
	.align		4
.L_939:
        /*00f0*/ 	.byte	0x04, 0x1c
        /*00f2*/ 	.short	(.L_941 - .L_940)


	//   ....[0]....
.L_940:
        /*00f4*/ 	.word	0x00003280


	//   ....[1]....
        /*00f8*/ 	.word	0x000032e0


	//   ....[2]....
        /*00fc*/ 	.word	0x00003400


	//----- nvinfo : EIATTR_MAX_THREADS
	.align		4
.L_941:
        /*0100*/ 	.byte	0x04, 0x05
        /*0102*/ 	.short	(.L_943 - .L_942)
.L_942:
        /*0104*/ 	.word	0x00000080
        /*0108*/ 	.word	0x00000001
        /*010c*/ 	.word	0x00000001


	//----- nvinfo : EIATTR_CRS_STACK_SIZE
	.align		4
.L_943:
        /*0110*/ 	.byte	0x04, 0x1e
        /*0112*/ 	.short	(.L_945 - .L_944)
.L_944:
        /*0114*/ 	.word	0x00000000


	//----- nvinfo : EIATTR_CBANK_PARAM_SIZE
	.align		4
.L_945:
        /*0118*/ 	.byte	0x03, 0x19
        /*011a*/ 	.short	0x0088


	//----- nvinfo : EIATTR_PARAM_CBANK
	.align		4
        /*011c*/ 	.byte	0x04, 0x0a
        /*011e*/ 	.short	(.L_947 - .L_946)
	.align		4
.L_946:
        /*0120*/ 	.word	index@(.nv.constant0._ZN18transformer_engine13normalization26rmsnorm_fwd_general_kernelINS0_13Kernel_traitsI6__halfS3_S3_fjLj512ELj1ELj4ELj1ELj16ENS0_18Kernel_traits_baseILj512ES3_S3_S3_fjLj128EEEEEEEvNS0_19ForwardKernelParamsE)
        /*0124*/ 	.short	0x0210
        /*0126*/ 	.short	0x0088


	//----- nvinfo : EIATTR_SW_WAR
	.align		4
.L_947:
        /*0128*/ 	.byte	0x04, 0x36
        /*012a*/ 	.short	(.L_949 - .L_948)
.L_948:
        /*012c*/ 	.word	0x00000008
.L_949:


//--------------------- .nv.info._ZN18transformer_engine13normalization26rmsnorm_fwd_general_kernelINS0_13Kernel_traitsIffffjLj512ELj1ELj4ELj1ELj16ENS0_18Kernel_traits_baseILj512EffffjLj128EEEEEEEvNS0_19ForwardKernelParamsE --------------------------
	.section	.nv.info._ZN18transformer_engine13normalization26rmsnorm_fwd_general_kernelINS0_13Kernel_traitsIffffjLj512ELj1ELj4ELj1ELj16ENS0_18Kernel_traits_baseILj512EffffjLj128EEEEEEEvNS0_19ForwardKernelParamsE,"",@"SHT_CUDA_INFO"
	.sectionflags	@""
	.align	4


	//----- nvinfo : EIATTR_CUDA_API_VERSION
	.align		4
        /*0000*/ 	.byte	0x04, 0x37
        /*0002*/ 	.short	(.L_951 - .L_950)
.L_950:
        /*0004*/ 	.word	0x00000082


	//----- nvinfo : EIATTR_KPARAM_INFO
	.align		4
.L_951:
        /*0008*/ 	.byte	0x04, 0x17
        /*000a*/ 	.short	(.L_953 - .L_952)
.L_952:
        /*000c*/ 	.word	0x00000000
        /*0010*/ 	.short	0x0000
        /*0012*/ 	.short	0x0000
        /*0014*/ 	.byte	0x00, 0xf0, 0x21, 0x02


	//----- nvinfo : EIATTR_SPARSE_MMA_MASK
	.align		4
.L_953:
        /*0018*/ 	.byte	0x03, 0x50
        /*001a*/ 	.short	0x0000


	//----- nvinfo : EIATTR_MAXREG_COUNT
	.align		4
        /*001c*/ 	.byte	0x03, 0x1b
        /*001e*/ 	.short	0x00ff


	//----- nvinfo : EIATTR_NUM_BARRIERS
	.align		4
        /*0020*/ 	.byte	0x02, 0x4c
        /*0022*/ 	.byte	0x01
	.zero		1


	//----- nvinfo : EIATTR_MERCURY_ISA_VERSION
	.align		4
        /*0024*/ 	.byte	0x03, 0x5f
        /*0026*/ 	.short	0x0101


	//----- nvinfo : EIATTR_COOP_GROUP_MASK_REGIDS
	.align		4
        /*0028*/ 	.byte	0x04, 0x29
        /*002a*/ 	.short	(.L_955 - .L_954)


	//   ....[0]....
.L_954:
        /*002c*/ 	.word	0xffffffff


	//   ....[1]....
        /*0030*/ 	.word	0xffffffff


	//   ....[2]....
        /*0034*/ 	.word	0xffffffff


	//   ....[3]....
        /*0038*/ 	.word	0xffffffff


	//   ....[4]....
        /*003c*/ 	.word	0xffffffff


	//   ....[5]....
        /*0040*/ 	.word	0xffffffff


	//   ....[6]....
        /*0044*/ 	.word	0xffffffff


	//   ....[7]....
        /*0048*/ 	.word	0xffffffff


	//   ....[8]....
        /*004c*/ 	.word	0xffffffff


	//   ....[9]....
        /*0050*/ 	.word	0xffffffff


	//   ....[10]....
        /*0054*/ 	.word	0xffffffff


	//   ....[11]....
        /*0058*/ 	.word	0xffffffff


	//   ....[12]....
        /*005c*/ 	.word	0xffffffff


	//   ....[13]....
        /*0060*/ 	.word	0xffffffff


	//   ....[14]....
        /*0064*/ 	.word	0xffffffff


	//   ....[15]....
        /*0068*/ 	.word	0xffffffff


	//   ....[16]....
        /*006c*/ 	.word	0xffffffff


	//   ....[17]....
        /*0070*/ 	.word	0xffffffff


	//   ....[18]....
        /*0074*/ 	.word	0xffffffff


	//   ....[19]....
        /*0078*/ 	.word	0xffffffff


	//   ....[20]....
        /*007c*/ 	.word	0xffffffff


	//   ....[21]....
        /*0080*/ 	.word	0xffffffff


	//   ....[22]....
        /*0084*/ 	.word	0x05000005


	//   ....[23]....
        /*0088*/ 	.word	0x05000005


	//----- nvinfo : EIATTR_COOP_GROUP_INSTR_OFFSETS
	.align		4
.L_955:
        /*008c*/ 	.byte	0x04, 0x28
        /*008e*/ 	.short	(.L_957 - .L_956)


	//   ....[0]....
.L_956:
        /*0090*/ 	.word	0x00001670


	//   ....[1]....
        /*0094*/ 	.word	0x000016a0


	//   ....[2]....
        /*0098*/ 	.word	0x000016c0


	//   ....[3]....
        /*009c*/ 	.word	0x000016e0


	//   ....[4]....
        /*00a0*/ 	.word	0x00001700


	//   ....[5]....
        /*00a4*/ 	.word	0x00001df0


	//   ....[6]....
        /*00a8*/ 	.word	0x00001e30


	//   ....[7]....
        /*00ac*/ 	.word	0x00001e50


	//   ....[8]....
        /*00b0*/ 	.word	0x00001e70


	//   ....[9]....
        /*00b4*/ 	.word	0x00001e90


	//   ....[10]....
        /*00b8*/ 	.word	0x00001ec0


	//   ....[11]....
        /*00bc*/ 	.word	0x00001ee0


	//   ....[12]....
        /*00c0*/ 	.word	0x00001f00


	//   ....[13]....
        /*00c4*/ 	.word	0x00001f20


	//   ....[14]....
        /*00c8*/ 	.word	0x00001f40


	//   ....[15]....
        /*00cc*/ 	.word	0x00002bc0


	//   ....[16]....
        /*00d0*/ 	.word	0x00002c40


	//   ....[17]....
        /*00d4*/ 	.word	0x00002c70


	//   ....[18]....
        /*00d8*/ 	.word	0x00002cb0


	//   ....[19]....
        /*00dc*/ 	.word	0x00002ce0


	//   ....[20]....
        /*00e0*/ 	.word	0x00002dd0


	//   ....[21]....
        /*00e4*/ 	.word	0x00002df0


	//   ....[22]....
        /*00e8*/ 	.word	0x00003070


	//   ....[23]....
        /*00ec*/ 	.word	0x000030e0


	//----- nvinfo : EIATTR_EXIT_INSTR_OFFSETS
	.align		4
.L_957:
        /*00f0*/ 	.byte	0x04, 0x1c
        /*00f2*/ 	.short	(.L_959 - .L_958)


	//   ....[0]....
.L_958:
        /*00f4*/ 	.word	0x00002ea0


	//   ....[1]....
        /*00f8*/ 	.word	0x00002f00


	//   ....[2]....
        /*00fc*/ 	.word	0x00003020


	//----- nvinfo : EIATTR_MAX_THREADS
	.align		4
.L_959:
        /*0100*/ 	.byte	0x04, 0x05
        /*0102*/ 	.short	(.L_961 - .L_960)
.L_960:
        /*0104*/ 	.word	0x00000080
        /*0108*/ 	.word	0x00000001
        /*010c*/ 	.word	0x00000001


	//----- nvinfo : EIATTR_CRS_STACK_SIZE
	.align		4
.L_961:
        /*0110*/ 	.byte	0x04, 0x1e
        /*0112*/ 	.short	(.L_963 - .L_962)
.L_962:
        /*0114*/ 	.word	0x00000000


	//----- nvinfo : EIATTR_CBANK_PARAM_SIZE
	.align		4
.L_963:
        /*0118*/ 	.byte	0x03, 0x19
        /*011a*/ 	.short	0x0088


	//----- nvinfo : EIATTR_PARAM_CBANK
	.align		4
        /*011c*/ 	.byte	0x04, 0x0a
        /*011e*/ 	.short	(.L_965 - .L_964)
	.align		4
.L_964:
        /*0120*/ 	.word	index@(.nv.constant0._ZN18transformer_engine13normalization26rmsnorm_fwd_general_kernelINS0_13Kernel_traitsIffffjLj512ELj1ELj4ELj1ELj16ENS0_18Kernel_traits_baseILj512EffffjLj128EEEEEEEvNS0_19ForwardKernelParamsE)
        /*0124*/ 	.short	0x0210
        /*0126*/ 	.short	0x0088


	//----- nvinfo : EIATTR_SW_WAR
	.align		4
.L_965:
        /*0128*/ 	.byte	0x04, 0x36
        /*012a*/ 	.short	(.L_967 - .L_966)
.L_966:
        /*012c*/ 	.word	0x00000008
.L_967:


//--------------------- .nv.info._ZN18transformer_engine13normalization26rmsnorm_fwd_general_kernelINS0_13Kernel_traitsIff13__nv_bfloat16fjLj128ELj1ELj4ELj1ELj8ENS0_18Kernel_traits_baseILj128EffS3_fjLj128EEEEEEEvNS0_19ForwardKernelParamsE --------------------------
	.section	.nv.info._ZN18transformer_engine13normalization26rmsnorm_fwd_general_kernelINS0_13Kernel_traitsIff13__nv_bfloat16fjLj128ELj1ELj4ELj1ELj8ENS0_18Kernel_traits_baseILj128EffS3_fjLj128EEEEEEEvNS0_19ForwardKernelParamsE,"",@"SHT_CUDA_INFO"
	.sectionflags	@""
	.align	4


	//----- nvinfo : EIATTR_CUDA_API_VERSION
	.align		4
        /*0000*/ 	.byte	0x04, 0x37
        /*0002*/ 	.short	(.L_969 - .L_968)
.L_968:
        /*0004*/ 	.word	0x00000082


	//----- nvinfo : EIATTR_KPARAM_INFO
	.align		4
.L_969:
        /*0008*/ 	.byte	0x04, 0x17
        /*000a*/ 	.short	(.L_971 - .L_970)
.L_970:
        /*000c*/ 	.word	0x00000000
        /*0010*/ 	.short	0x0000
        /*0012*/ 	.short	0x0000
        /*0014*/ 	.byte	0x00, 0xf0, 0x21, 0x02


	//----- nvinfo : EIATTR_SPARSE_MMA_MASK
	.align		4
.L_971:
        /*0018*/ 	.byte	0x03, 0x50
        /*001a*/ 	.short	0x0000


	//----- nvinfo : EIATTR_MAXREG_COUNT
	.align		4
        /*001c*/ 	.byte	0x03, 0x1b
        /*001e*/ 	.short	0x00ff


	//----- nvinfo : EIATTR_NUM_BARRIERS
	.align		4
        /*0020*/ 	.byte	0x02, 0x4c
        /*0022*/ 	.byte	0x01
	.zero		1


	//----- nvinfo : EIATTR_MERCURY_ISA_VERSION
	.align		4
        /*0024*/ 	.byte	0x03, 0x5f
        /*0026*/ 	.short	0x0101


	//----- nvinfo : EIATTR_COOP_GROUP_MASK_REGIDS
	.align		4
        /*0028*/ 	.byte	0x04, 0x29
        /*002a*/ 	.short	(.L_973 - .L_972)


	//   ....[0]....
.L_972:
        /*002c*/ 	.word	0xffffffff


	//   ....[1]....
        /*0030*/ 	.word	0xffffffff


	//   ....[2]....
        /*0034*/ 	.word	0xffffffff


	//   ....[3]....
        /*0038*/ 	.word	0xffffffff


	//   ....[4]....
        /*003c*/ 	.word	0xffffffff


	//   ....[5]....
        /*0040*/ 	.word	0xffffffff


	//   ....[6]....
        /*0044*/ 	.word	0xffffffff


	//   ....[7]....
        /*0048*/ 	.word	0xffffffff


	//   ....[8]....
        /*004c*/ 	.word	0xffffffff


	//   ....[9]....
        /*0050*/ 	.word	0xffffffff


	//   ....[10]....
        /*0054*/ 	.word	0xffffffff


	//   ....[11]....
        /*0058*/ 	.word	0xffffffff


	//   ....[12]....
        /*005c*/ 	.word	0xffffffff


	//   ....[13]....
        /*0060*/ 	.word	0xffffffff


	//   ....[14]....
        /*0064*/ 	.word	0xffffffff


	//   ....[15]....
        /*0068*/ 	.word	0xffffffff


	//   ....[16]....
        /*006c*/ 	.word	0xffffffff


	//   ....[17]....
        /*0070*/ 	.word	0xffffffff


	//   ....[18]....
        /*0074*/ 	.word	0xffffffff


	//   ....[19]....
        /*0078*/ 	.word	0xffffffff


	//   ....[20]....
        /*007c*/ 	.word	0xffffffff


	//   ....[21]....
        /*0080*/ 	.word	0xffffffff


	//   ....[22]....
        /*0084*/ 	.word	0x05000005


	//   ....[23]....
        /*0088*/ 	.word	0x05000005


	//----- nvinfo : EIATTR_COOP_GROUP_INSTR_OFFSETS
	.align		4
.L_973:
        /*008c*/ 	.byte	0x04, 0x28
        /*008e*/ 	.short	(.L_975 - .L_974)


	//   ....[0]....
.L_974:
        /*0090*/ 	.word	0x00000b30


	//   ....[1]....
        /*0094*/ 	.word	0x00000bc0


	//   ....[2]....
        /*0098*/ 	.word	0x00000bf0


	//   ....[3]....
        /*009c*/ 	.word	0x00000c40


	//   ....[4]....
        /*00a0*/ 	.word	0x00000c90


	//   ....[5]....
        /*00a4*/ 	.word	0x00001380


	//   ....[6]....
        /*00a8*/ 	.word	0x000013c0


	//   ....[7]....
        /*00ac*/ 	.word	0x000013e0


	//   ....[8]....
        /*00b0*/ 	.word	0x00001400


	//   ....[9]....
        /*00b4*/ 	.word	0x00001420


	//   ....[10]....
        /*00b8*/ 	.word	0x00001450


	//   ....[11]....
        /*00bc*/ 	.word	0x00001470


	//   ....[12]....
        /*00c0*/ 	.word	0x00001490


	//   ....[13]....
        /*00c4*/ 	.word	0x000014b0


	//   ....[14]....
        /*00c8*/ 	.word	0x000014d0


	//   ....[15]....
        /*00cc*/ 	.word	0x00001a70


	//   ....[16]....
        /*00d0*/ 	.word	0x00001af0


	//   ....[17]....
        /*00d4*/ 	.word	0x00001b30


	//   ....[18]....
        /*00d8*/ 	.word	0x00001b60


	//   ....[19]....
        /*00dc*/ 	.word	0x00001b80


	//   ....[20]....
        /*00e0*/ 	.word	0x00001c70


	//   ....[21]....
        /*00e4*/ 	.word	0x00001c90


	//   ....[22]....
        /*00e8*/ 	.word	0x00001f00


	//   ....[23]....
        /*00ec*/ 	.word	0x00001f70


	//----- nvinfo : EIATTR_EXIT_INSTR_OFFSETS
	.align		4
.L_975:
        /*00f0*/ 	.byte	0x04, 0x1c
        /*00f2*/ 	.short	(.L_977 - .L_976)


	//   ....[0]....
.L_976:
        /*00f4*/ 	.word	0x00001d40


	//   ....[1]....
        /*00f8*/ 	.word	0x00001da0


	//   ....[2]....
        /*00fc*/ 	.word	0x00001eb0


	//----- nvinfo : EIATTR_MAX_THREADS
	.align		4
.L_977:
        /*0100*/ 	.byte	0x04, 0x05
        /*0102*/ 	.short	(.L_979 - .L_978)
.L_978:
        /*0104*/ 	.word	0x00000080
        /*0108*/ 	.word	0x00000001
        /*010c*/ 	.word	0x00000001


	//----- nvinfo : EIATTR_CRS_STACK_SIZE
	.align		4
.L_979:
        /*0110*/ 	.byte	0x04, 0x1e
        /*0112*/ 	.short	(.L_981 - .L_980)
.L_980:
        /*0114*/ 	.word	0x00000000


	//----- nvinfo : EIATTR_CBANK_PARAM_SIZE
	.align		4
.L_981:
        /*0118*/ 	.byte	0x03, 0x19
        /*011a*/ 	.short	0x0088


	//----- nvinfo : EIATTR_PARAM_CBANK
	.align		4
        /*011c*/ 	.byte	0x04, 0x0a
        /*011e*/ 	.short	(.L_983 - .L_982)
	.align		4
.L_982:
        /*0120*/ 	.word	index@(.nv.constant0._ZN18transformer_engine13normalization26rmsnorm_fwd_general_kernelINS0_13Kernel_traitsIff13__nv_bfloat16fjLj128ELj1ELj4ELj1ELj8ENS0_18Kernel_traits_baseILj128EffS3_fjLj128EEEEEEEvNS0_19ForwardKernelParamsE)
        /*0124*/ 	.short	0x0210
        /*0126*/ 	.short	0x0088


	//----- nvinfo : EIATTR_SW_WAR
	.align		4
.L_983:
        /*0128*/ 	.byte	0x04, 0x36
        /*012a*/ 	.short	(.L_985 - .L_984)
.L_984:
        /*012c*/ 	.word	0x00000008
.L_985:


//--------------------- .nv.info._ZN18transformer_engine13normalization26rmsnorm_fwd_general_kernelINS0_13Kernel_traitsI13__nv_bfloat16S3_S3_fjLj128ELj1ELj4ELj1ELj8ENS0_18Kernel_traits_baseILj128ES3_S3_S3_fjLj128EEEEEEEvNS0_19ForwardKernelParamsE --------------------------
	.section	.nv.info._ZN18transformer_engine13normalization26rmsnorm_fwd_general_kernelINS0_13Kernel_traitsI13__nv_bfloat16S3_S3_fjLj128ELj1ELj4ELj1ELj8ENS0_18Kernel_traits_baseILj128ES3_S3_S3_fjLj128EEEEEEEvNS0_19ForwardKernelParamsE,"",@"SHT_CUDA_INFO"
	.sectionflags	@""
	.align	4


	//----- nvinfo : EIATTR_CUDA_API_VERSION
	.align		4
        /*0000*/ 	.byte	0x04, 0x37
        /*0002*/ 	.short	(.L_987 - .L_986)
.L_986:
        /*0004*/ 	.word	0x00000082


	//----- nvinfo : EIATTR_KPARAM_INFO
	.align		4
.L_987:
        /*0008*/ 	.byte	0x04, 0x17
        /*000a*/ 	.short	(.L_989 - .L_988)
.L_988:
        /*000c*/ 	.word	0x00000000
        /*0010*/ 	.short	0x0000
        /*0012*/ 	.short	0x0000
        /*0014*/ 	.byte	0x00, 0xf0, 0x21, 0x02


	//----- nvinfo : EIATTR_SPARSE_MMA_MASK
	.align		4
.L_989:
        /*0018*/ 	.byte	0x03, 0x50
        /*001a*/ 	.short	0x0000


	//----- nvinfo : EIATTR_MAXREG_COUNT
	.align		4
        /*001c*/ 	.byte	0x03, 0x1b
        /*001e*/ 	.short	0x00ff


	//----- nvinfo : EIATTR_NUM_BARRIERS
	.align		4
        /*0020*/ 	.byte	0x02, 0x4c
        /*0022*/ 	.byte	0x01
	.zero		1


	//----- nvinfo : EIATTR_MERCURY_ISA_VERSION
	.align		4
        /*0024*/ 	.byte	0x03, 0x5f
        /*0026*/ 	.short	0x0101


	//----- nvinfo : EIATTR_COOP_GROUP_MASK_REGIDS
	.align		4
        /*0028*/ 	.byte	0x04, 0x29
        /*002a*/ 	.short	(.L_991 - .L_990)


	//   ....[0]....
.L_990:
        /*002c*/ 	.word	0xffffffff


	//   ....[1]....
        /*0030*/ 	.word	0xffffffff


	//   ....[2]....
        /*0034*/ 	.word	0xffffffff


	//   ....[3]....
        /*0038*/ 	.word	0xffffffff


	//   ....[4]....
        /*003c*/ 	.word	0xffffffff


	//   ....[5]....
        /*0040*/ 	.word	0xffffffff


	//   ....[6]....
        /*0044*/ 	.word	0xffffffff


	//   ....[7]....
        /*0048*/ 	.word	0xffffffff


	//   ....[8]....
        /*004c*/ 	.word	0xffffffff


	//   ....[9]....
        /*0050*/ 	.word	0xffffffff


	//   ....[10]....
        /*0054*/ 	.word	0xffffffff


	//   ....[11]....
        /*0058*/ 	.word	0xffffffff


	//   ....[12]....
        /*005c*/ 	.word	0xffffffff


	//   ....[13]....
        /*0060*/ 	.word	0xffffffff


	//   ....[14]....
        /*0064*/ 	.word	0xffffffff


	//   ....[15]....
        /*0068*/ 	.word	0xffffffff


	//   ....[16]....
        /*006c*/ 	.word	0xffffffff


	//   ....[17]....
        /*0070*/ 	.word	0xffffffff


	//   ....[18]....
        /*0074*/ 	.word	0xffffffff


	//   ....[19]....
        /*0078*/ 	.word	0xffffffff


	//   ....[20]....
        /*007c*/ 	.word	0xffffffff


	//   ....[21]....
        /*0080*/ 	.word	0xffffffff


	//   ....[22]....
        /*0084*/ 	.word	0x05000005


	//   ....[23]....
        /*0088*/ 	.word	0x05000005


	//----- nvinfo : EIATTR_COOP_GROUP_INSTR_OFFSETS
	.align		4
.L_991:
        /*008c*/ 	.byte	0x04, 0x28
        /*008e*/ 	.short	(.L_993 - .L_992)


	//   ....[0]....
.L_992:
        /*0090*/ 	.word	0x00000ad0


	//   ....[1]....
        /*0094*/ 	.word	0x00000ba0


	//   ....[2]....
        /*0098*/ 	.word	0x00000bd0


	//   ....[3]....
        /*009c*/ 	.word	0x00000c20


	//   ....[4]....
        /*00a0*/ 	.word	0x00000c90


	//   ....[5]....
        /*00a4*/ 	.word	0x00001310


	//   ....[6]....
        /*00a8*/ 	.word	0x00001350


	//   ....[7]....
        /*00ac*/ 	.word	0x00001370


	//   ....[8]....
        /*00b0*/ 	.word	0x00001390


	//   ....[9]....
        /*00b4*/ 	.word	0x000013b0


	//   ....[10]....
        /*00b8*/ 	.word	0x000013e0


	//   ....[11]....
        /*00bc*/ 	.word	0x00001400


	//   ....[12]....
        /*00c0*/ 	.word	0x00001420


	//   ....[13]....
        /*00c4*/ 	.word	0x00001440


	//   ....[14]....
        /*00c8*/ 	.word	0x00001460


	//   ....[15]....
        /*00cc*/ 	.word	0x000019e0


	//   ....[16]....
        /*00d0*/ 	.word	0x00001a60


	//   ....[17]....
        /*00d4*/ 	.word	0x00001aa0


	//   ....[18]....
        /*00d8*/ 	.word	0x00001ad0


	//   ....[19]....
        /*00dc*/ 	.word	0x00001af0


	//   ....[20]....
        /*00e0*/ 	.word	0x00001be0


	//   ....[21]....
        /*00e4*/ 	.word	0x00001c00


	//   ....[22]....
        /*00e8*/ 	.word	0x00001e80


	//   ....[23]....
        /*00ec*/ 	.word	0x00001ef0


	//----- nvinfo : EIATTR_EXIT_INSTR_OFFSETS
	.align		4
.L_993:
        /*00f0*/ 	.byte	0x04, 0x1c
        /*00f2*/ 	.short	(.L_995 - .L_994)


	//   ....[0]....
.L_994:
        /*00f4*/ 	.word	0x00001cb0


	//   ....[1]....
        /*00f8*/ 	.word	0x00001d10


	//   ....[2]....
        /*00fc*/ 	.word	0x00001e30


	//----- nvinfo : EIATTR_MAX_THREADS
	.align		4
.L_995:
        /*0100*/ 	.byte	0x04, 0x05
        /*0102*/ 	.short	(.L_997 - .L_996)
.L_996:
        /*0104*/ 	.word	0x00000080
        /*0108*/ 	.word	0x00000001
        /*010c*/ 	.word	0x00000001


	//----- nvinfo : EIATTR_CRS_STACK_SIZE
	.align		4
.L_997:
        /*0110*/ 	.byte	0x04, 0x1e
        /*0112*/ 	.short	(.L_999 - .L_998)
.L_998:
        /*0114*/ 	.word	0x00000000


	//----- nvinfo : EIATTR_CBANK_PARAM_SIZE
	.align		4
.L_999:
        /*0118*/ 	.byte	0x03, 0x19
        /*011a*/ 	.short	0x0088


	//----- nvinfo : EIATTR_PARAM_CBANK
	.align		4
        /*011c*/ 	.byte	0x04, 0x0a
        /*011e*/ 	.short	(.L_1001 - .L_1000)
	.align		4
.L_1000:
        /*0120*/ 	.word	index@(.nv.constant0._ZN18transformer_engine13normalization26rmsnorm_fwd_general_kernelINS0_13Kernel_traitsI13__nv_bfloat16S3_S3_fjLj128ELj1ELj4ELj1ELj8ENS0_18Kernel_traits_baseILj128ES3_S3_S3_fjLj128EEEEEEEvNS0_19ForwardKernelParamsE)
        /*0124*/ 	.short	0x0210
        /*0126*/ 	.short	0x0088


	//----- nvinfo : EIATTR_SW_WAR
	.align		4
.L_1001:
        /*0128*/ 	.byte	0x04, 0x36
        /*012a*/ 	.short	(.L_1003 - .L_1002)
.L_1002:
        /*012c*/ 	.word	0x00000008
.L_1003:


//--------------------- .nv.info._ZN18transformer_engine13normalization26rmsnorm_fwd_general_kernelINS0_13Kernel_traitsIff6__halffjLj128ELj1ELj4ELj1ELj8ENS0_18Kernel_traits_baseILj128EffS3_fjLj128EEEEEEEvNS0_19ForwardKernelParamsE --------------------------
	.section	.nv.info._ZN18transformer_engine13normalization26rmsnorm_fwd_general_kernelINS0_13Kernel_traitsIff6__halffjLj128ELj1ELj4ELj1ELj8ENS0_18Kernel_traits_baseILj128EffS3_fjLj128EEEEEEEvNS0_19ForwardKernelParamsE,"",@"SHT_CUDA_INFO"
	.sectionflags	@""
	.align	4


	//----- nvinfo : EIATTR_CUDA_API_VERSION
	.align		4
        /*0000*/ 	.byte	0x04, 0x37
        /*0002*/ 	.short	(.L_1005 - .L_1004)
.L_1004:
        /*0004*/ 	.word	0x00000082


	//----- nvinfo : EIATTR_KPARAM_INFO
	.align		4
.L_1005:
        /*0008*/ 	.byte	0x04, 0x17
        /*000a*/ 	.short	(.L_1007 - .L_1006)
.L_1006:
        /*000c*/ 	.word	0x00000000
        /*0010*/ 	.short	0x0000
        /*0012*/ 	.short	0x0000
        /*0014*/ 	.byte	0x00, 0xf0, 0x21, 0x02


	//----- nvinfo : EIATTR_SPARSE_MMA_MASK
	.align		4
.L_1007:
        /*0018*/ 	.byte	0x03, 0x50
        /*001a*/ 	.short	0x0000


	//----- nvinfo : EIATTR_MAXREG_COUNT
	.align		4
        /*001c*/ 	.byte	0x03, 0x1b
        /*001e*/ 	.short	0x00ff


	//----- nvinfo : EIATTR_NUM_BARRIERS
	.align		4
        /*0020*/ 	.byte	0x02, 0x4c
        /*0022*/ 	.byte	0x01
	.zero		1


	//----- nvinfo : EIATTR_MERCURY_ISA_VERSION
	.align		4
        /*0024*/ 	.byte	0x03, 0x5f
        /*0026*/ 	.short	0x0101


	//----- nvinfo : EIATTR_COOP_GROUP_MASK_REGIDS
	.align		4
        /*0028*/ 	.byte	0x04, 0x29
        /*002a*/ 	.short	(.L_1009 - .L_1008)


	//   ....[0]....
.L_1008:
        /*002c*/ 	.word	0xffffffff


	//   ....[1]....
        /*0030*/ 	.word	0xffffffff


	//   ....[2]....
        /*0034*/ 	.word	0xffffffff


	//   ....[3]....
        /*0038*/ 	.word	0xffffffff


	//   ....[4]....
        /*003c*/ 	.word	0xffffffff


	//   ....[5]....
        /*0040*/ 	.word	0xffffffff


	//   ....[6]....
        /*0044*/ 	.word	0xffffffff


	//   ....[7]....
        /*0048*/ 	.word	0xffffffff


	//   ....[8]....
        /*004c*/ 	.word	0xffffffff


	//   ....[9]....
        /*0050*/ 	.word	0xffffffff


	//   ....[10]....
        /*0054*/ 	.word	0xffffffff


	//   ....[11]....
        /*0058*/ 	.word	0xffffffff


	//   ....[12]....
        /*005c*/ 	.word	0xffffffff


	//   ....[13]....
        /*0060*/ 	.word	0xffffffff


	//   ....[14]....
        /*0064*/ 	.word	0xffffffff


	//   ....[15]....
        /*0068*/ 	.word	0xffffffff


	//   ....[16]....
        /*006c*/ 	.word	0xffffffff


	//   ....[17]....
        /*0070*/ 	.word	0xffffffff


	//   ....[18]....
        /*0074*/ 	.word	0xffffffff


	//   ....[19]....
        /*0078*/ 	.word	0xffffffff


	//   ....[20]....
        /*007c*/ 	.word	0xffffffff


	//   ....[21]....
        /*0080*/ 	.word	0xffffffff


	//   ....[22]....
        /*0084*/ 	.word	0x05000005


	//   ....[23]....
        /*0088*/ 	.word	0x05000005


	//----- nvinfo : EIATTR_COOP_GROUP_INSTR_OFFSETS
	.align		4
.L_1009:
        /*008c*/ 	.byte	0x04, 0x28
        /*008e*/ 	.short	(.L_1011 - .L_1010)


	//   ....[0]....
.L_1010:
        /*0090*/ 	.word	0x00000b30


	//   ....[1]....
        /*0094*/ 	.word	0x00000bc0


	//   ....[2]....
        /*0098*/ 	.word	0x00000bf0


	//   ....[3]....
        /*009c*/ 	.word	0x00000c40


	//   ....[4]....
        /*00a0*/ 	.word	0x00000c90


	//   ....[5]....
        /*00a4*/ 	.word	0x00001380


	//   ....[6]....
        /*00a8*/ 	.word	0x000013c0


	//   ....[7]....
        /*00ac*/ 	.word	0x000013e0


	//   ....[8]....
        /*00b0*/ 	.word	0x00001400


	//   ....[9]....
        /*00b4*/ 	.word	0x00001420


	//   ....[10]....
        /*00b8*/ 	.word	0x00001450


	//   ....[11]....
        /*00bc*/ 	.word	0x00001470


	//   ....[12]....
        /*00c0*/ 	.word	0x00001490


	//   ....[13]....
        /*00c4*/ 	.word	0x000014b0


	//   ....[14]....
        /*00c8*/ 	.word	0x000014d0


	//   ....[15]....
        /*00cc*/ 	.word	0x00001a70


	//   ....[16]....
        /*00d0*/ 	.word	0x00001af0


	//   ....[17]....
        /*00d4*/ 	.word	0x00001b30


	//   ....[18]....
        /*00d8*/ 	.word	0x00001b60


	//   ....[19]....
        /*00dc*/ 	.word	0x00001b80


	//   ....[20]....
        /*00e0*/ 	.word	0x00001c70


	//   ....[21]....
        /*00e4*/ 	.word	0x00001c90


	//   ....[22]....
        /*00e8*/ 	.word	0x00001f00


	//   ....[23]....
        /*00ec*/ 	.word	0x00001f70


	//----- nvinfo : EIATTR_EXIT_INSTR_OFFSETS
	.align		4
.L_1011:
        /*00f0*/ 	.byte	0x04, 0x1c
        /*00f2*/ 	.short	(.L_1013 - .L_1012)


	//   ....[0]....
.L_1012:
        /*00f4*/ 	.word	0x00001d40


	//   ....[1]....
        /*00f8*/ 	.word	0x00001da0


	//   ....[2]....
        /*00fc*/ 	.word	0x00001eb0


	//----- nvinfo : EIATTR_MAX_THREADS
	.align		4
.L_1013:
        /*0100*/ 	.byte	0x04, 0x05
        /*0102*/ 	.short	(.L_1015 - .L_1014)
.L_1014:
        /*0104*/ 	.word	0x00000080
        /*0108*/ 	.word	0x00000001
        /*010c*/ 	.word	0x00000001


	//----- nvinfo : EIATTR_CRS_STACK_SIZE
	.align		4
.L_1015:
        /*0110*/ 	.byte	0x04, 0x1e
        /*0112*/ 	.short	(.L_1017 - .L_1016)
.L_1016:
        /*0114*/ 	.word	0x00000000


	//----- nvinfo : EIATTR_CBANK_PARAM_SIZE
	.align		4
.L_1017:
        /*0118*/ 	.byte	0x03, 0x19
        /*011a*/ 	.short	0x0088


	//----- nvinfo : EIATTR_PARAM_CBANK
	.align		4
        /*011c*/ 	.byte	0x04, 0x0a
        /*011e*/ 	.short	(.L_1019 - .L_1018)
	.align		4
.L_1018:
        /*0120*/ 	.word	index@(.nv.constant0._ZN18transformer_engine13normalization26rmsnorm_fwd_general_kernelINS0_13Kernel_traitsIff6__halffjLj128ELj1ELj4ELj1ELj8ENS0_18Kernel_traits_baseILj128EffS3_fjLj128EEEEEEEvNS0_19ForwardKernelParamsE)
        /*0124*/ 	.short	0x0210
        /*0126*/ 	.short	0x0088


	//----- nvinfo : EIATTR_SW_WAR
	.align		4
.L_1019:
        /*0128*/ 	.byte	0x04, 0x36
        /*012a*/ 	.short	(.L_1021 - .L_1020)
.L_1020:
        /*012c*/ 	.word	0x00000008
.L_1021:


//--------------------- .nv.info._ZN18transformer_engine13normalization26rmsnorm_fwd_general_kernelINS0_13Kernel_traitsI6__halfS3_S3_fjLj128ELj1ELj4ELj1ELj8ENS0_18Kernel_traits_baseILj128ES3_S3_S3_fjLj128EEEEEEEvNS0_19ForwardKernelParamsE --------------------------
	.section	.nv.info._ZN18transformer_engine13normalization26rmsnorm_fwd_general_kernelINS0_13Kernel_traitsI6__halfS3_S3_fjLj128ELj1ELj4ELj1ELj8ENS0_18Kernel_traits_baseILj128ES3_S3_S3_fjLj128EEEEEEEvNS0_19ForwardKernelParamsE,"",@"SHT_CUDA_INFO"
	.sectionflags	@""
	.align	4


	//----- nvinfo : EIATTR_CUDA_API_VERSION
	.align		4
        /*0000*/ 	.byte	0x04, 0x37
        /*0002*/ 	.short	(.L_1023 - .L_1022)
.L_1022:
        /*0004*/ 	.word	0x00000082


	//----- nvinfo : EIATTR_KPARAM_INFO
	.align		4
.L_1023:
        /*0008*/ 	.byte	0x04, 0x17
        /*000a*/ 	.short	(.L_1025 - .L_1024)
.L_1024:
        /*000c*/ 	.word	0x00000000
        /*0010*/ 	.short	0x0000
        /*0012*/ 	.short	0x0000
        /*0014*/ 	.byte	0x00, 0xf0, 0x21, 0x02


	//----- nvinfo : EIATTR_SPARSE_MMA_MASK
	.align		4
.L_1025:
        /*0018*/ 	.byte	0x03, 0x50
        /*001a*/ 	.short	0x0000


	//----- nvinfo : EIATTR_MAXREG_COUNT
	.align		4
        /*001c*/ 	.byte	0x03, 0x1b
        /*001e*/ 	.short	0x00ff


	//----- nvinfo : EIATTR_NUM_BARRIERS
	.align		4
        /*0020*/ 	.byte	0x02, 0x4c
        /*0022*/ 	.byte	0x01
	.zero		1


	//----- nvinfo : EIATTR_MERCURY_ISA_VERSION
	.align		4
        /*0024*/ 	.byte	0x03, 0x5f
        /*0026*/ 	.short	0x0101


	//----- nvinfo : EIATTR_COOP_GROUP_MASK_REGIDS
	.align		4
        /*0028*/ 	.byte	0x04, 0x29
        /*002a*/ 	.short	(.L_1027 - .L_1026)


	//   ....[0]....
.L_1026:
        /*002c*/ 	.word	0xffffffff


	//   ....[1]....
        /*0030*/ 	.word	0xffffffff


	//   ....[2]....
        /*0034*/ 	.word	0xffffffff


	//   ....[3]....
        /*0038*/ 	.word	0xffffffff


	//   ....[4]....
        /*003c*/ 	.word	0xffffffff


	//   ....[5]....
        /*0040*/ 	.word	0xffffffff


	//   ....[6]....
        /*0044*/ 	.word	0xffffffff


	//   ....[7]....
        /*0048*/ 	.word	0xffffffff


	//   ....[8]....
        /*004c*/ 	.word	0xffffffff


	//   ....[9]....
        /*0050*/ 	.word	0xffffffff


	//   ....[10]....
        /*0054*/ 	.word	0xffffffff


	//   ....[11]....
        /*0058*/ 	.word	0xffffffff


	//   ....[12]....
        /*005c*/ 	.word	0xffffffff


	//   ....[13]....
        /*0060*/ 	.word	0xffffffff


	//   ....[14]....
        /*0064*/ 	.word	0xffffffff


	//   ....[15]....
        /*0068*/ 	.word	0xffffffff


	//   ....[16]....
        /*006c*/ 	.word	0xffffffff


	//   ....[17]....
        /*0070*/ 	.word	0xffffffff


	//   ....[18]....
        /*0074*/ 	.word	0xffffffff


	//   ....[19]....
        /*0078*/ 	.word	0xffffffff


	//   ....[20]....
        /*007c*/ 	.word	0xffffffff


	//   ....[21]....
        /*0080*/ 	.word	0xffffffff


	//   ....[22]....
        /*0084*/ 	.word	0x05000005


	//   ....[23]....
        /*0088*/ 	.word	0x05000005


	//----- nvinfo : EIATTR_COOP_GROUP_INSTR_OFFSETS
	.align		4
.L_1027:
        /*008c*/ 	.byte	0x04, 0x28
        /*008e*/ 	.short	(.L_1029 - .L_1028)


	//   ....[0]....
.L_1028:
        /*0090*/ 	.word	0x00000ad0


	//   ....[1]....
        /*0094*/ 	.word	0x00000ba0


	//   ....[2]....
        /*0098*/ 	.word	0x00000bd0


	//   ....[3]....
        /*009c*/ 	.word	0x00000c20


	//   ....[4]....
        /*00a0*/ 	.word	0x00000c90


	//   ....[5]....
        /*00a4*/ 	.word	0x00001310


	//   ....[6]....
        /*00a8*/ 	.word	0x00001350


	//   ....[7]....
        /*00ac*/ 	.word	0x00001370


	//   ....[8]....
        /*00b0*/ 	.word	0x00001390


	//   ....[9]....
        /*00b4*/ 	.word	0x000013b0


	//   ....[10]....
        /*00b8*/ 	.word	0x000013e0


	//   ....[11]....
        /*00bc*/ 	.word	0x00001400


	//   ....[12]....
        /*00c0*/ 	.word	0x00001420


	//   ....[13]....
        /*00c4*/ 	.word	0x00001440


	//   ....[14]....
        /*00c8*/ 	.word	0x00001460


	//   ....[15]....
        /*00cc*/ 	.word	0x000019e0


	//   ....[16]....
        /*00d0*/ 	.word	0x00001a60


	//   ....[17]....
        /*00d4*/ 	.word	0x00001aa0


	//   ....[18]....
        /*00d8*/ 	.word	0x00001ad0


	//   ....[19]....
        /*00dc*/ 	.word	0x00001af0


	//   ....[20]....
        /*00e0*/ 	.word	0x00001be0


	//   ....[21]....
        /*00e4*/ 	.word	0x00001c00


	//   ....[22]....
        /*00e8*/ 	.word	0x00001e80


	//   ....[23]....
        /*00ec*/ 	.word	0x00001ef0


	//----- nvinfo : EIATTR_EXIT_INSTR_OFFSETS
	.align		4
.L_1029:
        /*00f0*/ 	.byte	0x04, 0x1c
        /*00f2*/ 	.short	(.L_1031 - .L_1030)


	//   ....[0]....
.L_1030:
        /*00f4*/ 	.word	0x00001cb0


	//   ....[1]....
        /*00f8*/ 	.word	0x00001d10


	//   ....[2]....
        /*00fc*/ 	.word	0x00001e30


	//----- nvinfo : EIATTR_MAX_THREADS
	.align		4
.L_1031:
        /*0100*/ 	.byte	0x04, 0x05
        /*0102*/ 	.short	(.L_1033 - .L_1032)
.L_1032:
        /*0104*/ 	.word	0x00000080
        /*0108*/ 	.word	0x00000001
        /*010c*/ 	.word	0x00000001


	//----- nvinfo : EIATTR_CRS_STACK_SIZE
	.align		4
.L_1033:
        /*0110*/ 	.byte	0x04, 0x1e
        /*0112*/ 	.short	(.L_1035 - .L_1034)
.L_1034:
        /*0114*/ 	.word	0x00000000


	//----- nvinfo : EIATTR_CBANK_PARAM_SIZE
	.align		4
.L_1035:
        /*0118*/ 	.byte	0x03, 0x19
        /*011a*/ 	.short	0x0088


	//----- nvinfo : EIATTR_PARAM_CBANK
	.align		4
        /*011c*/ 	.byte	0x04, 0x0a
        /*011e*/ 	.short	(.L_1037 - .L_1036)
	.align		4
.L_1036:
        /*0120*/ 	.word	index@(.nv.constant0._ZN18transformer_engine13normalization26rmsnorm_fwd_general_kernelINS0_13Kernel_traitsI6__halfS3_S3_fjLj128ELj1ELj4ELj1ELj8ENS0_18Kernel_traits_baseILj128ES3_S3_S3_fjLj128EEEEEEEvNS0_19ForwardKernelParamsE)
        /*0124*/ 	.short	0x0210
        /*0126*/ 	.short	0x0088


	//----- nvinfo : EIATTR_SW_WAR
	.align		4
.L_1037:
        /*0128*/ 	.byte	0x04, 0x36
        /*012a*/ 	.short	(.L_1039 - .L_1038)
.L_1038:
        /*012c*/ 	.word	0x00000008
.L_1039:


//--------------------- .nv.info._ZN18transformer_engine13normalization26rmsnorm_fwd_general_kernelINS0_13Kernel_traitsIffffjLj128ELj1ELj4ELj1ELj16ENS0_18Kernel_traits_baseILj128EffffjLj128EEEEEEEvNS0_19ForwardKernelParamsE --------------------------
	.section	.nv.info._ZN18transformer_engine13normalization26rmsnorm_fwd_general_kernelINS0_13Kernel_traitsIffffjLj128ELj1ELj4ELj1ELj16ENS0_18Kernel_traits_baseILj128EffffjLj128EEEEEEEvNS0_19ForwardKernelParamsE,"",@"SHT_CUDA_INFO"
	.sectionflags	@""
	.align	4


	//----- nvinfo : EIATTR_CUDA_API_VERSION
	.align		4
        /*0000*/ 	.byte	0x04, 0x37
        /*0002*/ 	.short	(.L_1041 - .L_1040)
.L_1040:
        /*0004*/ 	.word	0x00000082


	//----- nvinfo : EIATTR_KPARAM_INFO
	.align		4
.L_1041:
        /*0008*/ 	.byte	0x04, 0x17
        /*000a*/ 	.short	(.L_1043 - .L_1042)
.L_1042:
        /*000c*/ 	.word	0x00000000
        /*0010*/ 	.short	0x0000
        /*0012*/ 	.short	0x0000
        /*0014*/ 	.byte	0x00, 0xf0, 0x21, 0x02


	//----- nvinfo : EIATTR_SPARSE_MMA_MASK
	.align		4
.L_1043:
        /*0018*/ 	.byte	0x03, 0x50
        /*001a*/ 	.short	0x0000


	//----- nvinfo : EIATTR_MAXREG_COUNT
	.align		4
        /*001c*/ 	.byte	0x03, 0x1b
        /*001e*/ 	.short	0x00ff


	//----- nvinfo : EIATTR_NUM_BARRIERS
	.align		4
        /*0020*/ 	.byte	0x02, 0x4c
        /*0022*/ 	.byte	0x01
	.zero		1


	//----- nvinfo : EIATTR_MERCURY_ISA_VERSION
	.align		4
        /*0024*/ 	.byte	0x03, 0x5f
        /*0026*/ 	.short	0x0101


	//----- nvinfo : EIATTR_COOP_GROUP_MASK_REGIDS
	.align		4
        /*0028*/ 	.byte	0x04, 0x29
        /*002a*/ 	.short	(.L_1045 - .L_1044)


	//   ....[0]....
.L_1044:
        /*002c*/ 	.word	0xffffffff


	//   ....[1]....
        /*0030*/ 	.word	0xffffffff


	//   ....[2]....
        /*0034*/ 	.word	0xffffffff


	//   ....[3]....
        /*0038*/ 	.word	0xffffffff


	//   ....[4]....
        /*003c*/ 	.word	0xffffffff


	//   ....[5]....
        /*0040*/ 	.word	0xffffffff


	//   ....[6]....
        /*0044*/ 	.word	0xffffffff


	//   ....[7]....
        /*0048*/ 	.word	0xffffffff


	//   ....[8]....
        /*004c*/ 	.word	0xffffffff


	//   ....[9]....
        /*0050*/ 	.word	0xffffffff


	//   ....[10]....
        /*0054*/ 	.word	0xffffffff


	//   ....[11]....
        /*0058*/ 	.word	0xffffffff


	//   ....[12]....
        /*005c*/ 	.word	0xffffffff


	//   ....[13]....
        /*0060*/ 	.word	0xffffffff


	//   ....[14]....
        /*0064*/ 	.word	0xffffffff


	//   ....[15]....
        /*0068*/ 	.word	0xffffffff


	//   ....[16]....
        /*006c*/ 	.word	0xffffffff


	//   ....[17]....
        /*0070*/ 	.word	0xffffffff


	//   ....[18]....
        /*0074*/ 	.word	0xffffffff


	//   ....[19]....
        /*0078*/ 	.word	0xffffffff


	//   ....[20]....
        /*007c*/ 	.word	0xffffffff


	//   ....[21]....
        /*0080*/ 	.word	0xffffffff


	//   ....[22]....
        /*0084*/ 	.word	0x05000005


	//   ....[23]....
        /*0088*/ 	.word	0x05000005


	//----- nvinfo : EIATTR_COOP_GROUP_INSTR_OFFSETS
	.align		4
.L_1045:
        /*008c*/ 	.byte	0x04, 0x28
        /*008e*/ 	.short	(.L_1047 - .L_1046)


	//   ....[0]....
.L_1046:
        /*0090*/ 	.word	0x00000920


	//   ....[1]....
        /*0094*/ 	.word	0x000009b0


	//   ....[2]....
        /*0098*/ 	.word	0x000009e0


	//   ....[3]....
        /*009c*/ 	.word	0x00000a30


	//   ....[4]....
        /*00a0*/ 	.word	0x00000a80


	//   ....[5]....
        /*00a4*/ 	.word	0x00001170


	//   ....[6]....
        /*00a8*/ 	.word	0x000011b0


	//   ....[7]....
        /*00ac*/ 	.word	0x000011d0


	//   ....[8]....
        /*00b0*/ 	.word	0x000011f0


	//   ....[9]....
        /*00b4*/ 	.word	0x00001210


	//   ....[10]....
        /*00b8*/ 	.word	0x00001240


	//   ....[11]....
        /*00bc*/ 	.word	0x00001260


	//   ....[12]....
        /*00c0*/ 	.word	0x00001280


	//   ....[13]....
        /*00c4*/ 	.word	0x000012a0


	//   ....[14]....
        /*00c8*/ 	.word	0x000012c0


	//   ....[15]....
        /*00cc*/ 	.word	0x00001770


	//   ....[16]....
        /*00d0*/ 	.word	0x000017e0


	//   ....[17]....
        /*00d4*/ 	.word	0x00001820


	//   ....[18]....
        /*00d8*/ 	.word	0x00001850


	//   ....[19]....
        /*00dc*/ 	.word	0x00001880


	//   ....[20]....
        /*00e0*/ 	.word	0x00001970


	//   ....[21]....
        /*00e4*/ 	.word	0x00001990


	//   ....[22]....
        /*00e8*/ 	.word	0x00001c10


	//   ....[23]....
        /*00ec*/ 	.word	0x00001c80


	//----- nvinfo : EIATTR_EXIT_INSTR_OFFSETS
	.align		4
.L_1047:
        /*00f0*/ 	.byte	0x04, 0x1c
        /*00f2*/ 	.short	(.L_1049 - .L_1048)


	//   ....[0]....
.L_1048:
        /*00f4*/ 	.word	0x00001a40


	//   ....[1]....
        /*00f8*/ 	.word	0x00001aa0


	//   ....[2]....
        /*00fc*/ 	.word	0x00001bc0


	//----- nvinfo : EIATTR_MAX_THREADS
	.align		4
.L_1049:
        /*0100*/ 	.byte	0x04, 0x05
        /*0102*/ 	.short	(.L_1051 - .L_1050)
.L_1050:
        /*0104*/ 	.word	0x00000080
        /*0108*/ 	.word	0x00000001
        /*010c*/ 	.word	0x00000001


	//----- nvinfo : EIATTR_CRS_STACK_SIZE
	.align		4
.L_1051:
        /*0110*/ 	.byte	0x04, 0x1e
        /*0112*/ 	.short	(.L_1053 - .L_1052)
.L_1052:
        /*0114*/ 	.word	0x00000000


	//----- nvinfo : EIATTR_CBANK_PARAM_SIZE
	.align		4
.L_1053:
        /*0118*/ 	.byte	0x03, 0x19
        /*011a*/ 	.short	0x0088


	//----- nvinfo : EIATTR_PARAM_CBANK
	.align		4
        /*011c*/ 	.byte	0x04, 0x0a
        /*011e*/ 	.short	(.L_1055 - .L_1054)
	.align		4
.L_1054:
        /*0120*/ 	.word	index@(.nv.constant0._ZN18transformer_engine13normalization26rmsnorm_fwd_general_kernelINS0_13Kernel_traitsIffffjLj128ELj1ELj4ELj1ELj16ENS0_18Kernel_traits_baseILj128EffffjLj128EEEEEEEvNS0_19ForwardKernelParamsE)
        /*0124*/ 	.short	0x0210
        /*0126*/ 	.short	0x0088


	//----- nvinfo : EIATTR_SW_WAR
	.align		4
.L_1055:
        /*0128*/ 	.byte	0x04, 0x36
        /*012a*/ 	.short	(.L_1057 - .L_1056)
.L_1056:
        /*012c*/ 	.word	0x00000008
.L_1057:


//--------------------- .nv.info._ZN18transformer_engine13normalization26rmsnorm_fwd_general_kernelINS0_13Kernel_traitsIff13__nv_fp8_e4m3fjLj8192ELj1ELj1ELj4ELj16ENS0_18Kernel_traits_baseILj8192EffS3_fjLj128EEEEEEEvNS0_19ForwardKernelParamsE --------------------------
	.section	.nv.info._ZN18transformer_engine13normalization26rmsnorm_fwd_general_kernelINS0_13Kernel_traitsIff13__nv_fp8_e4m3fjLj8192ELj1ELj1ELj4ELj16ENS0_18Kernel_traits_baseILj8192EffS3_fjLj128EEEEEEEvNS0_19ForwardKernelParamsE,"",@"SHT_CUDA_INFO"
	.sectionflags	@""
	.align	4


	//----- nvinfo : EIATTR_CUDA_API_VERSION
	.align		4
        /*0000*/ 	.byte	0x04, 0x37
        /*0002*/ 	.short	(.L_1059 - .L_1058)
.L_1058:
        /*0004*/ 	.word	0x00000082


	//----- nvinfo : EIATTR_KPARAM_INFO
	.align		4
.L_1059:
        /*0008*/ 	.byte	0x04, 0x17
        /*000a*/ 	.short	(.L_1061 - .L_1060)
.L_1060:
        /*000c*/ 	.word	0x00000000
        /*0010*/ 	.short	0x0000
        /*0012*/ 	.short	0x0000
        /*0014*/ 	.byte	0x00, 0xf0, 0x21, 0x02


	//----- nvinfo : EIATTR_SPARSE_MMA_MASK
	.align		4
.L_1061:
        /*0018*/ 	.byte	0x03, 0x50
        /*001a*/ 	.short	0x0000


	//----- nvinfo : EIATTR_MAXREG_COUNT
	.align		4
        /*001c*/ 	.byte	0x03, 0x1b
        /*001e*/ 	.short	0x00ff


	//----- nvinfo : EIATTR_NUM_BARRIERS
	.align		4
        /*0020*/ 	.byte	0x02, 0x4c
        /*0022*/ 	.byte	0x01
	.zero		1


	//----- nvinfo : EIATTR_MERCURY_ISA_VERSION
	.align		4
        /*0024*/ 	.byte	0x03, 0x5f
        /*0026*/ 	.short	0x0101


	//----- nvinfo : EIATTR_COOP_GROUP_MASK_REGIDS
	.align		4
        /*0028*/ 	.byte	0x04, 0x29
        /*002a*/ 	.short	(.L_1063 - .L_1062)


	//   ....[0]....
.L_1062:
        /*002c*/ 	.word	0xffffffff


	//   ....[1]....
        /*0030*/ 	.word	0xffffffff


	//   ....[2]....
        /*0034*/ 	.word	0xffffffff


	//   ....[3]....
        /*0038*/ 	.word	0xffffffff


	//   ....[4]....
        /*003c*/ 	.word	0xffffffff


	//   ....[5]....
        /*0040*/ 	.word	0xffffffff


	//   ....[6]....
        /*0044*/ 	.word	0xffffffff


	//   ....[7]....
        /*0048*/ 	.word	0xffffffff


	//   ....[8]....
        /*004c*/ 	.word	0xffffffff


	//   ....[9]....
        /*0050*/ 	.word	0xffffffff


	//   ....[10]....
        /*0054*/ 	.word	0xffffffff


	//   ....[11]....
        /*0058*/ 	.word	0xffffffff


	//   ....[12]....
        /*005c*/ 	.word	0xffffffff


	//   ....[13]....
        /*0060*/ 	.word	0xffffffff


	//   ....[14]....
        /*0064*/ 	.word	0xffffffff


	//   ....[15]....
        /*0068*/ 	.word	0xffffffff


	//   ....[16]....
        /*006c*/ 	.word	0xffffffff


	//   ....[17]....
        /*0070*/ 	.word	0xffffffff


	//   ....[18]....
        /*0074*/ 	.word	0xffffffff


	//   ....[19]....
        /*0078*/ 	.word	0xffffffff


	//   ....[20]....
        /*007c*/ 	.word	0xffffffff


	//   ....[21]....
        /*0080*/ 	.word	0xffffffff


	//   ....[22]....
        /*0084*/ 	.word	0x05000004


	//   ....[23]....
        /*0088*/ 	.word	0x05000004


	//----- nvinfo : EIATTR_COOP_GROUP_INSTR_OFFSETS
	.align		4
.L_1063:
        /*008c*/ 	.byte	0x04, 0x28
        /*008e*/ 	.short	(.L_1065 - .L_1064)


	//   ....[0]....
.L_1064:
        /*0090*/ 	.word	0x00004750


	//   ....[1]....
        /*0094*/ 	.word	0x000047b0


	//   ....[2]....
        /*0098*/ 	.word	0x000047d0


	//   ....[3]....
        /*009c*/ 	.word	0x00004800


	//   ....[4]....
        /*00a0*/ 	.word	0x00004830


	//   ....[5]....
        /*00a4*/ 	.word	0x00005000


	//   ....[6]....
        /*00a8*/ 	.word	0x00005040


	//   ....[7]....
        /*00ac*/ 	.word	0x00005060


	//   ....[8]....
        /*00b0*/ 	.word	0x00005080


	//   ....[9]....
        /*00b4*/ 	.word	0x000050a0


	//   ....[10]....
        /*00b8*/ 	.word	0x000050d0


	//   ....[11]....
        /*00bc*/ 	.word	0x00005100


	//   ....[12]....
        /*00c0*/ 	.word	0x00005120


	//   ....[13]....
        /*00c4*/ 	.word	0x00005140


	//   ....[14]....
        /*00c8*/ 	.word	0x00005160


	//   ....[15]....
        /*00cc*/ 	.word	0x00009010


	//   ....[16]....
        /*00d0*/ 	.word	0x00009090


	//   ....[17]....
        /*00d4*/ 	.word	0x000090c0


	//   ....[18]....
        /*00d8*/ 	.word	0x000090f0


	//   ....[19]....
        /*00dc*/ 	.word	0x00009120


	//   ....[20]....
        /*00e0*/ 	.word	0x00009230


	//   ....[21]....
        /*00e4*/ 	.word	0x00009250


	//   ....[22]....
        /*00e8*/ 	.word	0x000094b0


	//   ....[23]....
        /*00ec*/ 	.word	0x00009520


	//----- nvinfo : EIATTR_EXIT_INSTR_OFFSETS
	.align		4
.L_1065:
        /*00f0*/ 	.byte	0x04, 0x1c
        /*00f2*/ 	.short	(.L_1067 - .L_1066)


	//   ....[0]....
.L_1066:
        /*00f4*/ 	.word	0x00009300


	//   ....[1]....
        /*00f8*/ 	.word	0x00009360


	//   ....[2]....
        /*00fc*/ 	.word	0x00009460


	//----- nvinfo : EIATTR_MAX_THREADS
	.align		4
.L_1067:
        /*0100*/ 	.byte	0x04, 0x05
        /*0102*/ 	.short	(.L_1069 - .L_1068)
.L_1068:
        /*0104*/ 	.word	0x00000080
        /*0108*/ 	.word	0x00000001
        /*010c*/ 	.word	0x00000001


	//----- nvinfo : EIATTR_CRS_STACK_SIZE
	.align		4
.L_1069:
        /*0110*/ 	.byte	0x04, 0x1e
        /*0112*/ 	.short	(.L_1071 - .L_1070)
.L_1070:
        /*0114*/ 	.word	0x00000000


	//----- nvinfo : EIATTR_CBANK_PARAM_SIZE
	.align		4
.L_1071:
        /*0118*/ 	.byte	0x03, 0x19
        /*011a*/ 	.short	0x0088


	//----- nvinfo : EIATTR_PARAM_CBANK
	.align		4
        /*011c*/ 	.byte	0x04, 0x0a
        /*011e*/ 	.short	(.L_1073 - .L_1072)
	.align		4
.L_1072:
        /*0120*/ 	.word	index@(.nv.constant0._ZN18transformer_engine13normalization26rmsnorm_fwd_general_kernelINS0_13Kernel_traitsIff13__nv_fp8_e4m3fjLj8192ELj1ELj1ELj4ELj16ENS0_18Kernel_traits_baseILj8192EffS3_fjLj128EEEEEEEvNS0_19ForwardKernelParamsE)
        /*0124*/ 	.short	0x0210
        /*0126*/ 	.short	0x0088


	//----- nvinfo : EIATTR_SW_WAR
	.align		4
.L_1073:
        /*0128*/ 	.byte	0x04, 0x36
        /*012a*/ 	.short	(.L_1075 - .L_1074)
.L_1074:
        /*012c*/ 	.word	0x00000008
.L_1075:


//--------------------- .nv.info._ZN18transformer_engine13normalization26rmsnorm_fwd_general_kernelINS0_13Kernel_traitsIff13__nv_fp8_e4m3fjLj2048ELj1ELj4ELj1ELj16ENS0_18Kernel_traits_baseILj2048EffS3_fjLj128EEEEEEEvNS0_19ForwardKernelParamsE --------------------------
	.section	.nv.info._ZN18transformer_engine13normalization26rmsnorm_fwd_general_kernelINS0_13Kernel_traitsIff13__nv_fp8_e4m3fjLj2048ELj1ELj4ELj1ELj16ENS0_18Kernel_traits_baseILj2048EffS3_fjLj128EEEEEEEvNS0_19ForwardKernelParamsE,"",@"SHT_CUDA_INFO"
	.sectionflags	@""
	.align	4


	//----- nvinfo : EIATTR_CUDA_API_VERSION
	.align		4
        /*0000*/ 	.byte	0x04, 0x37
        /*0002*/ 	.short	(.L_1077 - .L_1076)
.L_1076:
        /*0004*/ 	.word	0x00000082


	//----- nvinfo : EIATTR_KPARAM_INFO
	.align		4
.L_1077:
        /*0008*/ 	.byte	0x04, 0x17
        /*000a*/ 	.short	(.L_1079 - .L_1078)
.L_1078:
        /*000c*/ 	.word	0x00000000
        /*0010*/ 	.short	0x0000
        /*0012*/ 	.short	0x0000
        /*0014*/ 	.byte	0x00, 0xf0, 0x21, 0x02


	//----- nvinfo : EIATTR_SPARSE_MMA_MASK
	.align		4
.L_1079:
        /*0018*/ 	.byte	0x03, 0x50
        /*001a*/ 	.short	0x0000


	//----- nvinfo : EIATTR_MAXREG_COUNT
	.align		4
        /*001c*/ 	.byte	0x03, 0x1b
        /*001e*/ 	.short	0x00ff


	//----- nvinfo : EIATTR_NUM_BARRIERS
	.align		4
        /*0020*/ 	.byte	0x02, 0x4c
        /*0022*/ 	.byte	0x01
	.zero		1


	//----- nvinfo : EIATTR_MERCURY_ISA_VERSION
	.align		4
        /*0024*/ 	.byte	0x03, 0x5f
        /*0026*/ 	.short	0x0101


	//----- nvinfo : EIATTR_COOP_GROUP_MASK_REGIDS
	.align		4
        /*0028*/ 	.byte	0x04, 0x29
        /*002a*/ 	.short	(.L_1081 - .L_1080)


	//   ....[0]....
.L_1080:
        /*002c*/ 	.word	0xffffffff


	//   ....[1]....
        /*0030*/ 	.word	0xffffffff


	//   ....[2]....
        /*0034*/ 	.word	0xffffffff


	//   ....[3]....
        /*0038*/ 	.word	0xffffffff


	//   ....[4]....
        /*003c*/ 	.word	0xffffffff


	//   ....[5]....
        /*0040*/ 	.word	0xffffffff


	//   ....[6]....
        /*0044*/ 	.word	0xffffffff


	//   ....[7]....
        /*0048*/ 	.word	0xffffffff


	//   ....[8]....
        /*004c*/ 	.word	0xffffffff


	//   ....[9]....
        /*0050*/ 	.word	0xffffffff


	//   ....[10]....
        /*0054*/ 	.word	0xffffffff


	//   ....[11]....
        /*0058*/ 	.word	0xffffffff


	//   ....[12]....
        /*005c*/ 	.word	0xffffffff


	//   ....[13]....
        /*0060*/ 	.word	0xffffffff


	//   ....[14]....
        /*0064*/ 	.word	0xffffffff


	//   ....[15]....
        /*0068*/ 	.word	0xffffffff


	//   ....[16]....
        /*006c*/ 	.word	0xffffffff


	//   ....[17]....
        /*0070*/ 	.word	0xffffffff


	//   ....[18]....
        /*0074*/ 	.word	0xffffffff


	//   ....[19]....
        /*0078*/ 	.word	0xffffffff


	//   ....[20]....
        /*007c*/ 	.word	0xffffffff


	//   ....[21]....
        /*0080*/ 	.word	0xffffffff


	//   ....[22]....
        /*0084*/ 	.word	0x05000004


	//   ....[23]....
        /*0088*/ 	.word	0x05000004


	//----- nvinfo : EIATTR_COOP_GROUP_INSTR_OFFSETS
	.align		4
.L_1081:
        /*008c*/ 	.byte	0x04, 0x28
        /*008e*/ 	.short	(.L_1083 - .L_1082)


	//   ....[0]....
.L_1082:
        /*0090*/ 	.word	0x00004680


	//   ....[1]....
        /*0094*/ 	.word	0x00004710


	//   ....[2]....
        /*0098*/ 	.word	0x00004740


	//   ....[3]....
        /*009c*/ 	.word	0x000047c0


	//   ....[4]....
        /*00a0*/ 	.word	0x00004810


	//   ....[5]....
        /*00a4*/ 	.word	0x00004ed0


	//   ....[6]....
        /*00a8*/ 	.word	0x00004f10


	//   ....[7]....
        /*00ac*/ 	.word	0x00004f30


	//   ....[8]....
        /*00b0*/ 	.word	0x00004f50


	//   ....[9]....
        /*00b4*/ 	.word	0x00004f70


	//   ....[10]....
        /*00b8*/ 	.word	0x00004fa0


	//   ....[11]....
        /*00bc*/ 	.word	0x00004fc0


	//   ....[12]....
        /*00c0*/ 	.word	0x00004fe0


	//   ....[13]....
        /*00c4*/ 	.word	0x00005000


	//   ....[14]....
        /*00c8*/ 	.word	0x00005020


	//   ....[15]....
        /*00cc*/ 	.word	0x00008e10


	//   ....[16]....
        /*00d0*/ 	.word	0x00008e90


	//   ....[17]....
        /*00d4*/ 	.word	0x00008ee0


	//   ....[18]....
        /*00d8*/ 	.word	0x00008f00


	//   ....[19]....
        /*00dc*/ 	.word	0x00008f20


	//   ....[20]....
        /*00e0*/ 	.word	0x00009020


	//   ....[21]....
        /*00e4*/ 	.word	0x00009040


	//   ....[22]....
        /*00e8*/ 	.word	0x000092a0


	//   ....[23]....
        /*00ec*/ 	.word	0x00009310


	//----- nvinfo : EIATTR_EXIT_INSTR_OFFSETS
	.align		4
.L_1083:
        /*00f0*/ 	.byte	0x04, 0x1c
        /*00f2*/ 	.short	(.L_1085 - .L_1084)


	//   ....[0]....
.L_1084:
        /*00f4*/ 	.word	0x000090f0


	//   ....[1]....
        /*00f8*/ 	.word	0x00009150


	//   ....[2]....
        /*00fc*/ 	.word	0x00009250


	//----- nvinfo : EIATTR_MAX_THREADS
	.align		4
.L_1085:
        /*0100*/ 	.byte	0x04, 0x05
        /*0102*/ 	.short	(.L_1087 - .L_1086)
.L_1086:
        /*0104*/ 	.word	0x00000080
        /*0108*/ 	.word	0x00000001
        /*010c*/ 	.word	0x00000001


	//----- nvinfo : EIATTR_CRS_STACK_SIZE
	.align		4
.L_1087:
        /*0110*/ 	.byte	0x04, 0x1e
        /*0112*/ 	.short	(.L_1089 - .L_1088)
.L_1088:
        /*0114*/ 	.word	0x00000000


	//----- nvinfo : EIATTR_CBANK_PARAM_SIZE
	.align		4
.L_1089:
        /*0118*/ 	.byte	0x03, 0x19
        /*011a*/ 	.short	0x0088


	//----- nvinfo : EIATTR_PARAM_CBANK
	.align		4
        /*011c*/ 	.byte	0x04, 0x0a
        /*011e*/ 	.short	(.L_1091 - .L_1090)
	.align		4
.L_1090:
        /*0120*/ 	.word	index@(.nv.constant0._ZN18transformer_engine13normalization26rmsnorm_fwd_general_kernelINS0_13Kernel_traitsIff13__nv_fp8_e4m3fjLj2048ELj1ELj4ELj1ELj16ENS0_18Kernel_traits_baseILj2048EffS3_fjLj128EEEEEEEvNS0_19ForwardKernelParamsE)
        /*0124*/ 	.short	0x0210
        /*0126*/ 	.short	0x0088


	//----- nvinfo : EIATTR_SW_WAR
	.align		4
.L_1091:
        /*0128*/ 	.byte	0x04, 0x36
        /*012a*/ 	.short	(.L_1093 - .L_1092)
.L_1092:
        /*012c*/ 	.word	0x00000008
.L_1093:


//--------------------- .nv.info._ZN18transformer_engine13normalization26rmsnorm_fwd_general_kernelINS0_13Kernel_traitsIff13__nv_fp8_e4m3fjLj1024ELj1ELj4ELj1ELj16ENS0_18Kernel_traits_baseILj1024EffS3_fjLj128EEEEEEEvNS0_19ForwardKernelParamsE --------------------------
	.section	.nv.info._ZN18transformer_engine13normalization26rmsnorm_fwd_general_kernelINS0_13Kernel_traitsIff13__nv_fp8_e4m3fjLj1024ELj1ELj4ELj1ELj16ENS0_18Kernel_traits_baseILj1024EffS3_fjLj128EEEEEEEvNS0_19ForwardKernelParamsE,"",@"SHT_CUDA_INFO"
	.sectionflags	@""
	.align	4


	//----- nvinfo : EIATTR_CUDA_API_VERSION
	.align		4
        /*0000*/ 	.byte	0x04, 0x37
        /*0002*/ 	.short	(.L_1095 - .L_1094)
.L_1094:
        /*0004*/ 	.word	0x00000082


	//----- nvinfo : EIATTR_KPARAM_INFO
	.align		4
.L_1095:
        /*0008*/ 	.byte	0x04, 0x17
        /*000a*/ 	.short	(.L_1097 - .L_1096)
.L_1096:
        /*000c*/ 	.word	0x00000000
        /*0010*/ 	.short	0x0000
        /*0012*/ 	.short	0x0000
        /*0014*/ 	.byte	0x00, 0xf0, 0x21, 0x02


	//----- nvinfo : EIATTR_SPARSE_MMA_MASK
	.align		4
.L_1097:
        /*0018*/ 	.byte	0x03, 0x50
        /*001a*/ 	.short	0x0000


	//----- nvinfo : EIATTR_MAXREG_COUNT
	.align		4
        /*001c*/ 	.byte	0x03, 0x1b
        /*001e*/ 	.short	0x00ff


	//----- nvinfo : EIATTR_NUM_BARRIERS
	.align		4
        /*0020*/ 	.byte	0x02, 0x4c
        /*0022*/ 	.byte	0x01
	.zero		1


	//----- nvinfo : EIATTR_MERCURY_ISA_VERSION
	.align		4
        /*0024*/ 	.byte	0x03, 0x5f
        /*0026*/ 	.short	0x0101


	//----- nvinfo : EIATTR_COOP_GROUP_MASK_REGIDS
	.align		4
        /*0028*/ 	.byte	0x04, 0x29
        /*002a*/ 	.short	(.L_1099 - .L_1098)


	//   ....[0]....
.L_1098:
        /*002c*/ 	.word	0xffffffff


	//   ....[1]....
        /*0030*/ 	.word	0xffffffff


	//   ....[2]....
        /*0034*/ 	.word	0xffffffff


	//   ....[3]....
        /*0038*/ 	.word	0xffffffff


	//   ....[4]....
        /*003c*/ 	.word	0xffffffff


	//   ....[5]....
        /*0040*/ 	.word	0xffffffff


	//   ....[6]....
        /*0044*/ 	.word	0xffffffff


	//   ....[7]....
        /*0048*/ 	.word	0xffffffff


	//   ....[8]....
        /*004c*/ 	.word	0xffffffff


	//   ....[9]....
        /*0050*/ 	.word	0xffffffff


	//   ....[10]....
        /*0054*/ 	.word	0xffffffff


	//   ....[11]....
        /*0058*/ 	.word	0xffffffff


	//   ....[12]....
        /*005c*/ 	.word	0xffffffff


	//   ....[13]....
        /*0060*/ 	.word	0xffffffff


	//   ....[14]....
        /*0064*/ 	.word	0xffffffff


	//   ....[15]....
        /*0068*/ 	.word	0xffffffff


	//   ....[16]....
        /*006c*/ 	.word	0xffffffff


	//   ....[17]....
        /*0070*/ 	.word	0xffffffff


	//   ....[18]....
        /*0074*/ 	.word	0xffffffff


	//   ....[19]....
        /*0078*/ 	.word	0xffffffff


	//   ....[20]....
        /*007c*/ 	.word	0xffffffff


	//   ....[21]....
        /*0080*/ 	.word	0xffffffff


	//   ....[22]....
        /*0084*/ 	.word	0x05000005


	//   ....[23]....
        /*0088*/ 	.word	0x05000005


	//----- nvinfo : EIATTR_COOP_GROUP_INSTR_OFFSETS
	.align		4
.L_1099:
        /*008c*/ 	.byte	0x04, 0x28
        /*008e*/ 	.short	(.L_1101 - .L_1100)


	//   ....[0]....
.L_1100:
        /*0090*/ 	.word	0x000024c0


	//   ....[1]....
        /*0094*/ 	.word	0x00002550


	//   ....[2]....
        /*0098*/ 	.word	0x000025b0


	//   ....[3]....
        /*009c*/ 	.word	0x00002600


	//   ....[4]....
        /*00a0*/ 	.word	0x00002650


	//   ....[5]....
        /*00a4*/ 	.word	0x00002d10


	//   ....[6]....
        /*00a8*/ 	.word	0x00002d50


	//   ....[7]....
        /*00ac*/ 	.word	0x00002d70


	//   ....[8]....
        /*00b0*/ 	.word	0x00002d90


	//   ....[9]....
        /*00b4*/ 	.word	0x00002db0


	//   ....[10]....
        /*00b8*/ 	.word	0x00002de0


	//   ....[11]....
        /*00bc*/ 	.word	0x00002e00


	//   ....[12]....
        /*00c0*/ 	.word	0x00002e20


	//   ....[13]....
        /*00c4*/ 	.word	0x00002e40


	//   ....[14]....
        /*00c8*/ 	.word	0x00002e60


	//   ....[15]....
        /*00cc*/ 	.word	0x00004e90


	//   ....[16]....
        /*00d0*/ 	.word	0x00004f10


	//   ....[17]....
        /*00d4*/ 	.word	0x00004f60


	//   ....[18]....
        /*00d8*/ 	.word	0x00004f90


	//   ....[19]....
        /*00dc*/ 	.word	0x00004fb0


	//   ....[20]....
        /*00e0*/ 	.word	0x000050a0


	//   ....[21]....
        /*00e4*/ 	.word	0x000050c0


	//   ....[22]....
        /*00e8*/ 	.word	0x00005320


	//   ....[23]....
        /*00ec*/ 	.word	0x00005390


	//----- nvinfo : EIATTR_EXIT_INSTR_OFFSETS
	.align		4
.L_1101:
        /*00f0*/ 	.byte	0x04, 0x1c
        /*00f2*/ 	.short	(.L_1103 - .L_1102)


	//   ....[0]....
.L_1102:
        /*00f4*/ 	.word	0x00005170


	//   ....[1]....
        /*00f8*/ 	.word	0x000051d0


	//   ....[2]....
        /*00fc*/ 	.word	0x000052d0


	//----- nvinfo : EIATTR_MAX_THREADS
	.align		4
.L_1103:
        /*0100*/ 	.byte	0x04, 0x05
        /*0102*/ 	.short	(.L_1105 - .L_1104)
.L_1104:
        /*0104*/ 	.word	0x00000080
        /*0108*/ 	.word	0x00000001
        /*010c*/ 	.word	0x00000001


	//----- nvinfo : EIATTR_CRS_STACK_SIZE
	.align		4
.L_1105:
        /*0110*/ 	.byte	0x04, 0x1e
        /*0112*/ 	.short	(.L_1107 - .L_1106)
.L_1106:
        /*0114*/ 	.word	0x00000000


	//----- nvinfo : EIATTR_CBANK_PARAM_SIZE
	.align		4
.L_1107:
        /*0118*/ 	.byte	0x03, 0x19
        /*011a*/ 	.short	0x0088


	//----- nvinfo : EIATTR_PARAM_CBANK
	.align		4
        /*011c*/ 	.byte	0x04, 0x0a
        /*011e*/ 	.short	(.L_1109 - .L_1108)
	.align		4
.L_1108:
        /*0120*/ 	.word	index@(.nv.constant0._ZN18transformer_engine13normalization26rmsnorm_fwd_general_kernelINS0_13Kernel_traitsIff13__nv_fp8_e4m3fjLj1024ELj1ELj4ELj1ELj16ENS0_18Kernel_traits_baseILj1024EffS3_fjLj128EEEEEEEvNS0_19ForwardKernelParamsE)
        /*0124*/ 	.short	0x0210
        /*0126*/ 	.short	0x0088


	//----- nvinfo : EIATTR_SW_WAR
	.align		4
.L_1109:
        /*0128*/ 	.byte	0x04, 0x36
        /*012a*/ 	.short	(.L_1111 - .L_1110)
.L_1110:
        /*012c*/ 	.word	0x00000008
.L_1111:


//--------------------- .nv.info._ZN18transformer_engine13normalization26rmsnorm_fwd_general_kernelINS0_13Kernel_traitsIff13__nv_fp8_e4m3fjLj512ELj1ELj4ELj1ELj16ENS0_18Kernel_traits_baseILj512EffS3_fjLj128EEEEEEEvNS0_19ForwardKernelParamsE --------------------------
	.section	.nv.info._ZN18transformer_engine13normalization26rmsnorm_fwd_general_kernelINS0_13Kernel_traitsIff13__nv_fp8_e4m3fjLj512ELj1ELj4ELj1ELj16ENS0_18Kernel_traits_baseILj512EffS3_fjLj128EEEEEEEvNS0_19ForwardKernelParamsE,"",@"SHT_CUDA_INFO"
	.sectionflags	@""
	.align	4


	//----- nvinfo : EIATTR_CUDA_API_VERSION
	.align		4
        /*0000*/ 	.byte	0x04, 0x37
        /*0002*/ 	.short	(.L_1113 - .L_1112)
.L_1112:
        /*0004*/ 	.word	0x00000082


	//----- nvinfo : EIATTR_KPARAM_INFO
	.align		4
.L_1113:
        /*0008*/ 	.byte	0x04, 0x17
        /*000a*/ 	.short	(.L_1115 - .L_1114)
.L_1114:
        /*000c*/ 	.word	0x00000000
        /*0010*/ 	.short	0x0000
        /*0012*/ 	.short	0x0000
        /*0014*/ 	.byte	0x00, 0xf0, 0x21, 0x02


	//----- nvinfo : EIATTR_SPARSE_MMA_MASK
	.align		4
.L_1115:
        /*0018*/ 	.byte	0x03, 0x50
        /*001a*/ 	.short	0x0000


	//----- nvinfo : EIATTR_MAXREG_COUNT
	.align		4
        /*001c*/ 	.byte	0x03, 0x1b
        /*001e*/ 	.short	0x00ff


	//----- nvinfo : EIATTR_NUM_BARRIERS
	.align		4
        /*0020*/ 	.byte	0x02, 0x4c
        /*0022*/ 	.byte	0x01
	.zero		1


	//----- nvinfo : EIATTR_MERCURY_ISA_VERSION
	.align		4
        /*0024*/ 	.byte	0x03, 0x5f
        /*0026*/ 	.short	0x0101


	//----- nvinfo : EIATTR_COOP_GROUP_MASK_REGIDS
	.align		4
        /*0028*/ 	.byte	0x04, 0x29
        /*002a*/ 	.short	(.L_1117 - .L_1116)


	//   ....[0]....
.L_1116:
        /*002c*/ 	.word	0xffffffff


	//   ....[1]....
        /*0030*/ 	.word	0xffffffff


	//   ....[2]....
        /*0034*/ 	.word	0xffffffff


	//   ....[3]....
        /*0038*/ 	.word	0xffffffff


	//   ....[4]....
        /*003c*/ 	.word	0xffffffff


	//   ....[5]....
        /*0040*/ 	.word	0xffffffff


	//   ....[6]....
        /*0044*/ 	.word	0xffffffff


	//   ....[7]....
        /*0048*/ 	.word	0xffffffff


	//   ....[8]....
        /*004c*/ 	.word	0xffffffff


	//   ....[9]....
        /*0050*/ 	.word	0xffffffff


	//   ....[10]....
        /*0054*/ 	.word	0xffffffff


	//   ....[11]....
        /*0058*/ 	.word	0xffffffff


	//   ....[12]....
        /*005c*/ 	.word	0xffffffff


	//   ....[13]....
        /*0060*/ 	.word	0xffffffff


	//   ....[14]....
        /*0064*/ 	.word	0xffffffff


	//   ....[15]....
        /*0068*/ 	.word	0xffffffff


	//   ....[16]....
        /*006c*/ 	.word	0xffffffff


	//   ....[17]....
        /*0070*/ 	.word	0xffffffff


	//   ....[18]....
        /*0074*/ 	.word	0xffffffff


	//   ....[19]....
        /*0078*/ 	.word	0xffffffff


	//   ....[20]....
        /*007c*/ 	.word	0xffffffff


	//   ....[21]....
        /*0080*/ 	.word	0xffffffff


	//   ....[22]....
        /*0084*/ 	.word	0x05000004


	//   ....[23]....
        /*0088*/ 	.word	0x05000004


	//----- nvinfo : EIATTR_COOP_GROUP_INSTR_OFFSETS
	.align		4
.L_1117:
        /*008c*/ 	.byte	0x04, 0x28
        /*008e*/ 	.short	(.L_1119 - .L_1118)


	//   ....[0]....
.L_1118:
        /*0090*/ 	.word	0x00001670


	//   ....[1]....
        /*0094*/ 	.word	0x000016a0


	//   ....[2]....
        /*0098*/ 	.word	0x000016c0


	//   ....[3]....
        /*009c*/ 	.word	0x000016e0


	//   ....[4]....
        /*00a0*/ 	.word	0x00001700


	//   ....[5]....
        /*00a4*/ 	.word	0x00001df0


	//   ....[6]....
        /*00a8*/ 	.word	0x00001e30


	//   ....[7]....
        /*00ac*/ 	.word	0x00001e50


	//   ....[8]....
        /*00b0*/ 	.word	0x00001e70


	//   ....[9]....
        /*00b4*/ 	.word	0x00001e90


	//   ....[10]....
        /*00b8*/ 	.word	0x00001ec0


	//   ....[11]....
        /*00bc*/ 	.word	0x00001ee0


	//   ....[12]....
        /*00c0*/ 	.word	0x00001f00


	//   ....[13]....
        /*00c4*/ 	.word	0x00001f20


	//   ....[14]....
        /*00c8*/ 	.word	0x00001f40


	//   ....[15]....
        /*00cc*/ 	.word	0x00002f00


	//   ....[16]....
        /*00d0*/ 	.word	0x00002f80


	//   ....[17]....
        /*00d4*/ 	.word	0x00002fd0


	//   ....[18]....
        /*00d8*/ 	.word	0x00002ff0


	//   ....[19]....
        /*00dc*/ 	.word	0x00003010


	//   ....[20]....
        /*00e0*/ 	.word	0x00003110


	//   ....[21]....
        /*00e4*/ 	.word	0x00003130


	//   ....[22]....
        /*00e8*/ 	.word	0x000033b0


	//   ....[23]....
        /*00ec*/ 	.word	0x00003420


	//----- nvinfo : EIATTR_EXIT_INSTR_OFFSETS
	.align		4
.L_1119:
        /*00f0*/ 	.byte	0x04, 0x1c
        /*00f2*/ 	.short	(.L_1121 - .L_1120)


	//   ....[0]....
.L_1120:
        /*00f4*/ 	.word	0x000031e0


	//   ....[1]....
        /*00f8*/ 	.word	0x00003240


	//   ....[2]....
        /*00fc*/ 	.word	0x00003360


	//----- nvinfo : EIATTR_MAX_THREADS
	.align		4
.L_1121:
        /*0100*/ 	.byte	0x04, 0x05
        /*0102*/ 	.short	(.L_1123 - .L_1122)
.L_1122:
        /*0104*/ 	.word	0x00000080
        /*0108*/ 	.word	0x00000001
        /*010c*/ 	.word	0x00000001


	//----- nvinfo : EIATTR_CRS_STACK_SIZE
	.align		4
.L_1123:
        /*0110*/ 	.byte	0x04, 0x1e
        /*0112*/ 	.short	(.L_1125 - .L_1124)
.L_1124:
        /*0114*/ 	.word	0x00000000


	//----- nvinfo : EIATTR_CBANK_PARAM_SIZE
	.align		4
.L_1125:
        /*0118*/ 	.byte	0x03, 0x19
        /*011a*/ 	.short	0x0088


	//----- nvinfo : EIATTR_PARAM_CBANK
	.align		4
        /*011c*/ 	.byte	0x04, 0x0a
        /*011e*/ 	.short	(.L_1127 - .L_1126)
	.align		4
.L_1126:
        /*0120*/ 	.word	index@(.nv.constant0._ZN18transformer_engine13normalization26rmsnorm_fwd_general_kernelINS0_13Kernel_traitsIff13__nv_fp8_e4m3fjLj512ELj1ELj4ELj1ELj16ENS0_18Kernel_traits_baseILj512EffS3_fjLj128EEEEEEEvNS0_19ForwardKernelParamsE)
        /*0124*/ 	.short	0x0210
        /*0126*/ 	.short	0x0088


	//----- nvinfo : EIATTR_SW_WAR
	.align		4
.L_1127:
        /*0128*/ 	.byte	0x04, 0x36
        /*012a*/ 	.short	(.L_1129 - .L_1128)
.L_1128:
        /*012c*/ 	.word	0x00000008
.L_1129:


//--------------------- .nv.info._ZN18transformer_engine13normalization26rmsnorm_fwd_general_kernelINS0_13Kernel_traitsIff13__nv_fp8_e4m3fjLj128ELj1ELj4ELj1ELj16ENS0_18Kernel_traits_baseILj128EffS3_fjLj128EEEEEEEvNS0_19ForwardKernelParamsE --------------------------
	.section	.nv.info._ZN18transformer_engine13normalization26rmsnorm_fwd_general_kernelINS0_13Kernel_traitsIff13__nv_fp8_e4m3fjLj128ELj1ELj4ELj1ELj16ENS0_18Kernel_traits_baseILj128EffS3_fjLj128EEEEEEEvNS0_19ForwardKernelParamsE,"",@"SHT_CUDA_INFO"
	.sectionflags	@""
	.align	4


	//----- nvinfo : EIATTR_CUDA_API_VERSION
	.align		4
        /*0000*/ 	.byte	0x04, 0x37
        /*0002*/ 	.short	(.L_1131 - .L_1130)
.L_1130:
        /*0004*/ 	.word	0x00000082


	//----- nvinfo : EIATTR_KPARAM_INFO
	.align		4
.L_1131:
        /*0008*/ 	.byte	0x04, 0x17
        /*000a*/ 	.short	(.L_1133 - .L_1132)
.L_1132:
        /*000c*/ 	.word	0x00000000
        /*0010*/ 	.short	0x0000
        /*0012*/ 	.short	0x0000
        /*0014*/ 	.byte	0x00, 0xf0, 0x21, 0x02


	//----- nvinfo : EIATTR_SPARSE_MMA_MASK
	.align		4
.L_1133:
        /*0018*/ 	.byte	0x03, 0x50
        /*001a*/ 	.short	0x0000


	//----- nvinfo : EIATTR_MAXREG_COUNT
	.align		4
        /*001c*/ 	.byte	0x03, 0x1b
        /*001e*/ 	.short	0x00ff


	//----- nvinfo : EIATTR_NUM_BARRIERS
	.align		4
        /*0020*/ 	.byte	0x02, 0x4c
        /*0022*/ 	.byte	0x01
	.zero		1


	//----- nvinfo : EIATTR_MERCURY_ISA_VERSION
	.align		4
        /*0024*/ 	.byte	0x03, 0x5f
        /*0026*/ 	.short	0x0101


	//----- nvinfo : EIATTR_COOP_GROUP_MASK_REGIDS
	.align		4
        /*0028*/ 	.byte	0x04, 0x29
        /*002a*/ 	.short	(.L_1135 - .L_1134)


	//   ....[0]....
.L_1134:
        /*002c*/ 	.word	0xffffffff


	//   ....[1]....
        /*0030*/ 	.word	0xffffffff


	//   ....[2]....
        /*0034*/ 	.word	0xffffffff


	//   ....[3]....
        /*0038*/ 	.word	0xffffffff


	//   ....[4]....
        /*003c*/ 	.word	0xffffffff


	//   ....[5]....
        /*0040*/ 	.word	0xffffffff


	//   ....[6]....
        /*0044*/ 	.word	0xffffffff


	//   ....[7]....
        /*0048*/ 	.word	0xffffffff


	//   ....[8]....
        /*004c*/ 	.word	0xffffffff


	//   ....[9]....
        /*0050*/ 	.word	0xffffffff


	//   ....[10]....
        /*0054*/ 	.word	0xffffffff


	//   ....[11]....
        /*0058*/ 	.word	0xffffffff


	//   ....[12]....
        /*005c*/ 	.word	0xffffffff


	//   ....[13]....
        /*0060*/ 	.word	0xffffffff


	//   ....[14]....
        /*0064*/ 	.word	0xffffffff


	//   ....[15]....
        /*0068*/ 	.word	0xffffffff


	//   ....[16]....
        /*006c*/ 	.word	0xffffffff


	//   ....[17]....
        /*0070*/ 	.word	0xffffffff


	//   ....[18]....
        /*0074*/ 	.word	0xffffffff


	//   ....[19]....
        /*0078*/ 	.word	0xffffffff


	//   ....[20]....
        /*007c*/ 	.word	0xffffffff


	//   ....[21]....
        /*0080*/ 	.word	0xffffffff


	//   ....[22]....
        /*0084*/ 	.word	0x05000004


	//   ....[23]....
        /*0088*/ 	.word	0x05000004


	//----- nvinfo : EIATTR_COOP_GROUP_INSTR_OFFSETS
	.align		4
.L_1135:
        /*008c*/ 	.byte	0x04, 0x28
        /*008e*/ 	.short	(.L_1137 - .L_1136)


	//   ....[0]....
.L_1136:
        /*0090*/ 	.word	0x00000920


	//   ....[1]....
        /*0094*/ 	.word	0x000009b0


	//   ....[2]....
        /*0098*/ 	.word	0x000009e0


	//   ....[3]....
        /*009c*/ 	.word	0x00000a30


	//   ....[4]....
        /*00a0*/ 	.word	0x00000a80


	//   ....[5]....
        /*00a4*/ 	.word	0x00001170


	//   ....[6]....
        /*00a8*/ 	.word	0x000011b0


	//   ....[7]....
        /*00ac*/ 	.word	0x000011d0


	//   ....[8]....
        /*00b0*/ 	.word	0x000011f0


	//   ....[9]....
        /*00b4*/ 	.word	0x00001210


	//   ....[10]....
        /*00b8*/ 	.word	0x00001240


	//   ....[11]....
        /*00bc*/ 	.word	0x00001260


	//   ....[12]....
        /*00c0*/ 	.word	0x00001280


	//   ....[13]....
        /*00c4*/ 	.word	0x000012a0


	//   ....[14]....
        /*00c8*/ 	.word	0x000012c0


	//   ....[15]....
        /*00cc*/ 	.word	0x00001840


	//   ....[16]....
        /*00d0*/ 	.word	0x000018c0


	//   ....[17]....
        /*00d4*/ 	.word	0x00001910


	//   ....[18]....
        /*00d8*/ 	.word	0x00001930


	//   ....[19]....
        /*00dc*/ 	.word	0x00001950


	//   ....[20]....
        /*00e0*/ 	.word	0x00001a40


	//   ....[21]....
        /*00e4*/ 	.word	0x00001a60


	//   ....[22]....
        /*00e8*/ 	.word	0x00001ce0


	//   ....[23]....
        /*00ec*/ 	.word	0x00001d50


	//----- nvinfo : EIATTR_EXIT_INSTR_OFFSETS
	.align		4
.L_1137:
        /*00f0*/ 	.byte	0x04, 0x1c
        /*00f2*/ 	.short	(.L_1139 - .L_1138)


	//   ....[0]....
.L_1138:
        /*00f4*/ 	.word	0x00001b10


	//   ....[1]....
        /*00f8*/ 	.word	0x00001b70


	//   ....[2]....
        /*00fc*/ 	.word	0x00001c90


	//----- nvinfo : EIATTR_MAX_THREADS
	.align		4
.L_1139:
        /*0100*/ 	.byte	0x04, 0x05
        /*0102*/ 	.short	(.L_1141 - .L_1140)
.L_1140:
        /*0104*/ 	.word	0x00000080
        /*0108*/ 	.word	0x00000001
        /*010c*/ 	.word	0x00000001


	//----- nvinfo : EIATTR_CRS_STACK_SIZE
	.align		4
.L_1141:
        /*0110*/ 	.byte	0x04, 0x1e
        /*0112*/ 	.short	(.L_1143 - .L_1142)
.L_1142:
        /*0114*/ 	.word	0x00000000


	//----- nvinfo : EIATTR_CBANK_PARAM_SIZE
	.align		4
.L_1143:
        /*0118*/ 	.byte	0x03, 0x19
        /*011a*/ 	.short	0x0088


	//----- nvinfo : EIATTR_PARAM_CBANK
	.align		4
        /*011c*/ 	.byte	0x04, 0x0a
        /*011e*/ 	.short	(.L_1145 - .L_1144)
	.align		4
.L_1144:
        /*0120*/ 	.word	index@(.nv.constant0._ZN18transformer_engine13normalization26rmsnorm_fwd_general_kernelINS0_13Kernel_traitsIff13__nv_fp8_e4m3fjLj128ELj1ELj4ELj1ELj16ENS0_18Kernel_traits_baseILj128EffS3_fjLj128EEEEEEEvNS0_19ForwardKernelParamsE)
        /*0124*/ 	.short	0x0210
        /*0126*/ 	.short	0x0088


	//----- nvinfo : EIATTR_SW_WAR
	.align		4
.L_1145:
        /*0128*/ 	.byte	0x04, 0x36
        /*012a*/ 	.short	(.L_1147 - .L_1146)
.L_1146:
        /*012c*/ 	.word	0x00000008
.L_1147:


//--------------------- .nv.info._ZN18transformer_engine13normalization26rmsnorm_fwd_general_kernelINS0_13Kernel_traitsI6__halfS3_13__nv_fp8_e4m3fjLj8192ELj1ELj1ELj4ELj16ENS0_18Kernel_traits_baseILj8192ES3_S3_S4_fjLj128EEEEEEEvNS0_19ForwardKernelParamsE --------------------------
	.section	.nv.info._ZN18transformer_engine13normalization26rmsnorm_fwd_general_kernelINS0_13Kernel_traitsI6__halfS3_13__nv_fp8_e4m3fjLj8192ELj1ELj1ELj4ELj16ENS0_18Kernel_traits_baseILj8192ES3_S3_S4_fjLj128EEEEEEEvNS0_19ForwardKernelParamsE,"",@"SHT_CUDA_INFO"
	.sectionflags	@""
	.align	4


	//----- nvinfo : EIATTR_CUDA_API_VERSION
	.align		4
        /*0000*/ 	.byte	0x04, 0x37
        /*0002*/ 	.short	(.L_1149 - .L_1148)
.L_1148:
        /*0004*/ 	.word	0x00000082


	//----- nvinfo : EIATTR_KPARAM_INFO
	.align		4
.L_1149:
        /*0008*/ 	.byte	0x04, 0x17
        /*000a*/ 	.short	(.L_1151 - .L_1150)
.L_1150:
        /*000c*/ 	.word	0x00000000
        /*0010*/ 	.short	0x0000
        /*0012*/ 	.short	0x0000
        /*0014*/ 	.byte	0x00, 0xf0, 0x21, 0x02


	//----- nvinfo : EIATTR_SPARSE_MMA_MASK
	.align		4
.L_1151:
        /*0018*/ 	.byte	0x03, 0x50
        /*001a*/ 	.short	0x0000


	//----- nvinfo : EIATTR_MAXREG_COUNT
	.align		4
        /*001c*/ 	.byte	0x03, 0x1b
        /*001e*/ 	.short	0x00ff


	//----- nvinfo : EIATTR_NUM_BARRIERS
	.align		4
        /*0020*/ 	.byte	0x02, 0x4c
        /*0022*/ 	.byte	0x01
	.zero		1


	//----- nvinfo : EIATTR_MERCURY_ISA_VERSION
	.align		4
        /*0024*/ 	.byte	0x03, 0x5f
        /*0026*/ 	.short	0x0101


	//----- nvinfo : EIATTR_COOP_GROUP_MASK_REGIDS
	.align		4
        /*0028*/ 	.byte	0x04, 0x29
        /*002a*/ 	.short	(.L_1153 - .L_1152)


	//   ....[0]....
.L_1152:
        /*002c*/ 	.word	0xffffffff


	//   ....[1]....
        /*0030*/ 	.word	0xffffffff


	//   ....[2]....
        /*0034*/ 	.word	0xffffffff


	//   ....[3]....
        /*0038*/ 	.word	0xffffffff


	//   ....[4]....
        /*003c*/ 	.word	0xffffffff


	//   ....[5]....
        /*0040*/ 	.word	0xffffffff


	//   ....[6]....
        /*0044*/ 	.word	0xffffffff


	//   ....[7]....
        /*0048*/ 	.word	0xffffffff


	//   ....[8]....
        /*004c*/ 	.word	0xffffffff


	//   ....[9]....
        /*0050*/ 	.word	0xffffffff


	//   ....[10]....
        /*0054*/ 	.word	0xffffffff


	//   ....[11]....
        /*0058*/ 	.word	0xffffffff


	//   ....[12]....
        /*005c*/ 	.word	0xffffffff


	//   ....[13]....
        /*0060*/ 	.word	0xffffffff


	//   ....[14]....
        /*0064*/ 	.word	0xffffffff


	//   ....[15]....
        /*0068*/ 	.word	0xffffffff


	//   ....[16]....
        /*006c*/ 	.word	0xffffffff


	//   ....[17]....
        /*0070*/ 	.word	0xffffffff


	//   ....[18]....
        /*0074*/ 	.word	0xffffffff


	//   ....[19]....
        /*0078*/ 	.word	0xffffffff


	//   ....[20]....
        /*007c*/ 	.word	0xffffffff


	//   ....[21]....
        /*0080*/ 	.word	0xffffffff


	//   ....[22]....
        /*0084*/ 	.word	0x05000004


	//   ....[23]....
        /*0088*/ 	.word	0x05000004


	//----- nvinfo : EIATTR_COOP_GROUP_INSTR_OFFSETS
	.align		4
.L_1153:
        /*008c*/ 	.byte	0x04, 0x28
        /*008e*/ 	.short	(.L_1155 - .L_1154)


	//   ....[0]....
.L_1154:
        /*0090*/ 	.word	0x000049d0


	//   ....[1]....
        /*0094*/ 	.word	0x00004a40


	//   ....[2]....
        /*0098*/ 	.word	0x00004a60


	//   ....[3]....
        /*009c*/ 	.word	0x00004a90


	//   ....[4]....
        /*00a0*/ 	.word	0x00004ac0


	//   ....[5]....
        /*00a4*/ 	.word	0x00005280


	//   ....[6]....
        /*00a8*/ 	.word	0x000052c0


	//   ....[7]....
        /*00ac*/ 	.word	0x000052e0


	//   ....[8]....
        /*00b0*/ 	.word	0x00005300


	//   ....[9]....
        /*00b4*/ 	.word	0x00005320


	//   ....[10]....
        /*00b8*/ 	.word	0x00005350


	//   ....[11]....
        /*00bc*/ 	.word	0x00005380


	//   ....[12]....
        /*00c0*/ 	.word	0x000053a0


	//   ....[13]....
        /*00c4*/ 	.word	0x000053c0


	//   ....[14]....
        /*00c8*/ 	.word	0x000053e0


	//   ....[15]....
        /*00cc*/ 	.word	0x00009230


	//   ....[16]....
        /*00d0*/ 	.word	0x000092b0


	//   ....[17]....
        /*00d4*/ 	.word	0x000092e0


	//   ....[18]....
        /*00d8*/ 	.word	0x00009310


	//   ....[19]....
        /*00dc*/ 	.word	0x00009340


	//   ....[20]....
        /*00e0*/ 	.word	0x00009450


	//   ....[21]....
        /*00e4*/ 	.word	0x00009470


	//   ....[22]....
        /*00e8*/ 	.word	0x000096d0


	//   ....[23]....
        /*00ec*/ 	.word	0x00009740


	//----- nvinfo : EIATTR_EXIT_INSTR_OFFSETS
	.align		4
.L_1155:
        /*00f0*/ 	.byte	0x04, 0x1c
        /*00f2*/ 	.short	(.L_1157 - .L_1156)


	//   ....[0]....
.L_1156:
        /*00f4*/ 	.word	0x00009520


	//   ....[1]....
        /*00f8*/ 	.word	0x00009580


	//   ....[2]....
        /*00fc*/ 	.word	0x00009680


	//----- nvinfo : EIATTR_MAX_THREADS
	.align		4
.L_1157:
        /*0100*/ 	.byte	0x04, 0x05
        /*0102*/ 	.short	(.L_1159 - .L_1158)
.L_1158:
        /*0104*/ 	.word	0x00000080
        /*0108*/ 	.word	0x00000001
        /*010c*/ 	.word	0x00000001


	//----- nvinfo : EIATTR_CRS_STACK_SIZE
	.align		4
.L_1159:
        /*0110*/ 	.byte	0x04, 0x1e
        /*0112*/ 	.short	(.L_1161 - .L_1160)
.L_1160:
        /*0114*/ 	.word	0x00000000


	//----- nvinfo : EIATTR_CBANK_PARAM_SIZE
	.align		4
.L_1161:
        /*0118*/ 	.byte	0x03, 0x19
        /*011a*/ 	.short	0x0088


	//----- nvinfo : EIATTR_PARAM_CBANK
	.align		4
        /*011c*/ 	.byte	0x04, 0x0a
        /*011e*/ 	.short	(.L_1163 - .L_1162)
	.align		4
.L_1162:
        /*0120*/ 	.word	index@(.nv.constant0._ZN18transformer_engine13normalization26rmsnorm_fwd_general_kernelINS0_13Kernel_traitsI6__halfS3_13__nv_fp8_e4m3fjLj8192ELj1ELj1ELj4ELj16ENS0_18Kernel_traits_baseILj8192ES3_S3_S4_fjLj128EEEEEEEvNS0_19ForwardKernelParamsE)
        /*0124*/ 	.short	0x0210
        /*0126*/ 	.short	0x0088


	//----- nvinfo : EIATTR_SW_WAR
	.align		4
.L_1163:
        /*0128*/ 	.byte	0x04, 0x36
        /*012a*/ 	.short	(.L_1165 - .L_1164)
.L_1164:
        /*012c*/ 	.word	0x00000008
.L_1165:


//--------------------- .nv.info._ZN18transformer_engine13normalization26rmsnorm_fwd_general_kernelINS0_13Kernel_traitsI6__halfS3_13__nv_fp8_e4m3fjLj2048ELj1ELj4ELj1ELj16ENS0_18Kernel_traits_baseILj2048ES3_S3_S4_fjLj128EEEEEEEvNS0_19ForwardKernelParamsE --------------------------
	.section	.nv.info._ZN18transformer_engine13normalization26rmsnorm_fwd_general_kernelINS0_13Kernel_traitsI6__halfS3_13__nv_fp8_e4m3fjLj2048ELj1ELj4ELj1ELj16ENS0_18Kernel_traits_baseILj2048ES3_S3_S4_fjLj128EEEEEEEvNS0_19ForwardKernelParamsE,"",@"SHT_CUDA_INFO"
	.sectionflags	@""
	.align	4


	//----- nvinfo : EIATTR_CUDA_API_VERSION
	.align		4
        /*0000*/ 	.byte	0x04, 0x37
        /*0002*/ 	.short	(.L_1167 - .L_1166)
.L_1166:
        /*0004*/ 	.word	0x00000082


	//----- nvinfo : EIATTR_KPARAM_INFO
	.align		4
.L_1167:
        /*0008*/ 	.byte	0x04, 0x17
        /*000a*/ 	.short	(.L_1169 - .L_1168)
.L_1168:
        /*000c*/ 	.word	0x00000000
        /*0010*/ 	.short	0x0000
        /*0012*/ 	.short	0x0000
        /*0014*/ 	.byte	0x00, 0xf0, 0x21, 0x02


	//----- nvinfo : EIATTR_SPARSE_MMA_MASK
	.align		4
.L_1169:
        /*0018*/ 	.byte	0x03, 0x50
        /*001a*/ 	.short	0x0000


	//----- nvinfo : EIATTR_MAXREG_COUNT
	.align		4
        /*001c*/ 	.byte	0x03, 0x1b
        /*001e*/ 	.short	0x00ff


	//----- nvinfo : EIATTR_NUM_BARRIERS
	.align		4
        /*0020*/ 	.byte	0x02, 0x4c
        /*0022*/ 	.byte	0x01
	.zero		1


	//----- nvinfo : EIATTR_MERCURY_ISA_VERSION
	.align		4
        /*0024*/ 	.byte	0x03, 0x5f
        /*0026*/ 	.short	0x0101


	//----- nvinfo : EIATTR_COOP_GROUP_MASK_REGIDS
	.align		4
        /*0028*/ 	.byte	0x04, 0x29
        /*002a*/ 	.short	(.L_1171 - .L_1170)


	//   ....[0]....
.L_1170:
        /*002c*/ 	.word	0xffffffff


	//   ....[1]....
        /*0030*/ 	.word	0xffffffff


	//   ....[2]....
        /*0034*/ 	.word	0xffffffff


	//   ....[3]....
        /*0038*/ 	.word	0xffffffff


	//   ....[4]....
        /*003c*/ 	.word	0xffffffff


	//   ....[5]....
        /*0040*/ 	.word	0xffffffff


	//   ....[6]....
        /*0044*/ 	.word	0xffffffff


	//   ....[7]....
        /*0048*/ 	.word	0xffffffff


	//   ....[8]....
        /*004c*/ 	.word	0xffffffff


	//   ....[9]....
        /*0050*/ 	.word	0xffffffff


	//   ....[10]....
        /*0054*/ 	.word	0xffffffff


	//   ....[11]....
        /*0058*/ 	.word	0xffffffff


	//   ....[12]....
        /*005c*/ 	.word	0xffffffff


	//   ....[13]....
        /*0060*/ 	.word	0xffffffff


	//   ....[14]....
        /*0064*/ 	.word	0xffffffff


	//   ....[15]....
        /*0068*/ 	.word	0xffffffff


	//   ....[16]....
        /*006c*/ 	.word	0xffffffff


	//   ....[17]....
        /*0070*/ 	.word	0xffffffff


	//   ....[18]....
        /*0074*/ 	.word	0xffffffff


	//   ....[19]....
        /*0078*/ 	.word	0xffffffff


	//   ....[20]....
        /*007c*/ 	.word	0xffffffff


	//   ....[21]....
        /*0080*/ 	.word	0xffffffff


	//   ....[22]....
        /*0084*/ 	.word	0x05000004


	//   ....[23]....
        /*0088*/ 	.word	0x05000004


	//----- nvinfo : EIATTR_COOP_GROUP_INSTR_OFFSETS
	.align		4
.L_1171:
        /*008c*/ 	.byte	0x04, 0x28
        /*008e*/ 	.short	(.L_1173 - .L_1172)


	//   ....[0]....
.L_1172:
        /*0090*/ 	.word	0x00004900


	//   ....[1]....
        /*0094*/ 	.word	0x000049e0


	//   ....[2]....
        /*0098*/ 	.word	0x00004a00


	//   ....[3]....
        /*009c*/ 	.word	0x00004a30


	//   ....[4]....
        /*00a0*/ 	.word	0x00004a60


	//   ....[5]....
        /*00a4*/ 	.word	0x00005160


	//   ....[6]....
        /*00a8*/ 	.word	0x000051a0


	//   ....[7]....
        /*00ac*/ 	.word	0x000051c0


	//   ....[8]....
        /*00b0*/ 	.word	0x000051e0


	//   ....[9]....
        /*00b4*/ 	.word	0x00005200


	//   ....[10]....
        /*00b8*/ 	.word	0x00005230


	//   ....[11]....
        /*00bc*/ 	.word	0x00005250


	//   ....[12]....
        /*00c0*/ 	.word	0x00005270


	//   ....[13]....
        /*00c4*/ 	.word	0x00005290


	//   ....[14]....
        /*00c8*/ 	.word	0x000052b0


	//   ....[15]....
        /*00cc*/ 	.word	0x00008fc0


	//   ....[16]....
        /*00d0*/ 	.word	0x00009040


	//   ....[17]....
        /*00d4*/ 	.word	0x00009090


	//   ....[18]....
        /*00d8*/ 	.word	0x000090b0


	//   ....[19]....
        /*00dc*/ 	.word	0x000090d0


	//   ....[20]....
        /*00e0*/ 	.word	0x000091d0


	//   ....[21]....
        /*00e4*/ 	.word	0x000091f0


	//   ....[22]....
        /*00e8*/ 	.word	0x00009470


	//   ....[23]....
        /*00ec*/ 	.word	0x000094e0


	//----- nvinfo : EIATTR_EXIT_INSTR_OFFSETS
	.align		4
.L_1173:
        /*00f0*/ 	.byte	0x04, 0x1c
        /*00f2*/ 	.short	(.L_1175 - .L_1174)


	//   ....[0]....
.L_1174:
        /*00f4*/ 	.word	0x000092a0


	//   ....[1]....
        /*00f8*/ 	.word	0x00009300


	//   ....[2]....
        /*00fc*/ 	.word	0x00009420


	//----- nvinfo : EIATTR_MAX_THREADS
	.align		4
.L_1175:
        /*0100*/ 	.byte	0x04, 0x05
        /*0102*/ 	.short	(.L_1177 - .L_1176)
.L_1176:
        /*0104*/ 	.word	0x00000080
        /*0108*/ 	.word	0x00000001
        /*010c*/ 	.word	0x00000001


	//----- nvinfo : EIATTR_CRS_STACK_SIZE
	.align		4
.L_1177:
        /*0110*/ 	.byte	0x04, 0x1e
        /*0112*/ 	.short	(.L_1179 - .L_1178)
.L_1178:
        /*0114*/ 	.word	0x00000000


	//----- nvinfo : EIATTR_CBANK_PARAM_SIZE
	.align		4
.L_1179:
        /*0118*/ 	.byte	0x03, 0x19
        /*011a*/ 	.short	0x0088


	//----- nvinfo : EIATTR_PARAM_CBANK
	.align		4
        /*011c*/ 	.byte	0x04, 0x0a
        /*011e*/ 	.short	(.L_1181 - .L_1180)
	.align		4
.L_1180:
        /*0120*/ 	.word	index@(.nv.constant0._ZN18transformer_engine13normalization26rmsnorm_fwd_general_kernelINS0_13Kernel_traitsI6__halfS3_13__nv_fp8_e4m3fjLj2048ELj1ELj4ELj1ELj16ENS0_18Kernel_traits_baseILj2048ES3_S3_S4_fjLj128EEEEEEEvNS0_19ForwardKernelParamsE)
        /*0124*/ 	.short	0x0210
        /*0126*/ 	.short	0x0088


	//----- nvinfo : EIATTR_SW_WAR
	.align		4
.L_1181:
        /*0128*/ 	.byte	0x04, 0x36
        /*012a*/ 	.short	(.L_1183 - .L_1182)
.L_1182:
        /*012c*/ 	.word	0x00000008
.L_1183:


//--------------------- .nv.info._ZN18transformer_engine13normalization26rmsnorm_fwd_general_kernelINS0_13Kernel_traitsI6__halfS3_13__nv_fp8_e4m3fjLj1024ELj1ELj4ELj1ELj16ENS0_18Kernel_traits_baseILj1024ES3_S3_S4_fjLj128EEEEEEEvNS0_19ForwardKernelParamsE --------------------------
	.section	.nv.info._ZN18transformer_engine13normalization26rmsnorm_fwd_general_kernelINS0_13Kernel_traitsI6__halfS3_13__nv_fp8_e4m3fjLj1024ELj1ELj4ELj1ELj16ENS0_18Kernel_traits_baseILj1024ES3_S3_S4_fjLj128EEEEEEEvNS0_19ForwardKernelParamsE,"",@"SHT_CUDA_INFO"
	.sectionflags	@""
	.align	4


	//----- nvinfo : EIATTR_CUDA_API_VERSION
	.align		4
        /*0000*/ 	.byte	0x04, 0x37
        /*0002*/ 	.short	(.L_1185 - .L_1184)
.L_1184:
        /*0004*/ 	.word	0x00000082


	//----- nvinfo : EIATTR_KPARAM_INFO
	.align		4
.L_1185:
        /*0008*/ 	.byte	0x04, 0x17
        /*000a*/ 	.short	(.L_1187 - .L_1186)
.L_1186:
        /*000c*/ 	.word	0x00000000
        /*0010*/ 	.short	0x0000
        /*0012*/ 	.short	0x0000
        /*0014*/ 	.byte	0x00, 0xf0, 0x21, 0x02


	//----- nvinfo : EIATTR_SPARSE_MMA_MASK
	.align		4
.L_1187:
        /*0018*/ 	.byte	0x03, 0x50
        /*001a*/ 	.short	0x0000


	//----- nvinfo : EIATTR_MAXREG_COUNT
	.align		4
        /*001c*/ 	.byte	0x03, 0x1b
        /*001e*/ 	.short	0x00ff


	//----- nvinfo : EIATTR_NUM_BARRIERS
	.align		4
        /*0020*/ 	.byte	0x02, 0x4c
        /*0022*/ 	.byte	0x01
	.zero		1


	//----- nvinfo : EIATTR_MERCURY_ISA_VERSION
	.align		4
        /*0024*/ 	.byte	0x03, 0x5f
        /*0026*/ 	.short	0x0101


	//----- nvinfo : EIATTR_COOP_GROUP_MASK_REGIDS
	.align		4
        /*0028*/ 	.byte	0x04, 0x29
        /*002a*/ 	.short	(.L_1189 - .L_1188)


	//   ....[0]....
.L_1188:
        /*002c*/ 	.word	0xffffffff


	//   ....[1]....
        /*0030*/ 	.word	0xffffffff


	//   ....[2]....
        /*0034*/ 	.word	0xffffffff


	//   ....[3]....
        /*0038*/ 	.word	0xffffffff


	//   ....[4]....
        /*003c*/ 	.word	0xffffffff


	//   ....[5]....
        /*0040*/ 	.word	0xffffffff


	//   ....[6]....
        /*0044*/ 	.word	0xffffffff


	//   ....[7]....
        /*0048*/ 	.word	0xffffffff


	//   ....[8]....
        /*004c*/ 	.word	0xffffffff


	//   ....[9]....
        /*0050*/ 	.word	0xffffffff


	//   ....[10]....
        /*0054*/ 	.word	0xffffffff


	//   ....[11]....
        /*0058*/ 	.word	0xffffffff


	//   ....[12]....
        /*005c*/ 	.word	0xffffffff


	//   ....[13]....
        /*0060*/ 	.word	0xffffffff


	//   ....[14]....
        /*0064*/ 	.word	0xffffffff


	//   ....[15]....
        /*0068*/ 	.word	0xffffffff


	//   ....[16]....
        /*006c*/ 	.word	0xffffffff


	//   ....[17]....
        /*0070*/ 	.word	0xffffffff


	//   ....[18]....
        /*0074*/ 	.word	0xffffffff


	//   ....[19]....
        /*0078*/ 	.word	0xffffffff


	//   ....[20]....
        /*007c*/ 	.word	0xffffffff


	//   ....[21]....
        /*0080*/ 	.word	0xffffffff


	//   ....[22]....
        /*0084*/ 	.word	0x05000004


	//   ....[23]....
        /*0088*/ 	.word	0x05000004


	//----- nvinfo : EIATTR_COOP_GROUP_INSTR_OFFSETS
	.align		4
.L_1189:
        /*008c*/ 	.byte	0x04, 0x28
        /*008e*/ 	.short	(.L_1191 - .L_1190)


	//   ....[0]....
.L_1190:
        /*0090*/ 	.word	0x00002710


	//   ....[1]....
        /*0094*/ 	.word	0x000027d0


	//   ....[2]....
        /*0098*/ 	.word	0x000027f0


	//   ....[3]....
        /*009c*/ 	.word	0x00002820


	//   ....[4]....
        /*00a0*/ 	.word	0x00002880


	//   ....[5]....
        /*00a4*/ 	.word	0x00002fb0


	//   ....[6]....
        /*00a8*/ 	.word	0x00002ff0


	//   ....[7]....
        /*00ac*/ 	.word	0x00003010


	//   ....[8]....
        /*00b0*/ 	.word	0x00003030


	//   ....[9]....
        /*00b4*/ 	.word	0x00003050


	//   ....[10]....
        /*00b8*/ 	.word	0x00003080


	//   ....[11]....
        /*00bc*/ 	.word	0x000030a0


	//   ....[12]....
        /*00c0*/ 	.word	0x000030c0


	//   ....[13]....
        /*00c4*/ 	.word	0x000030e0


	//   ....[14]....
        /*00c8*/ 	.word	0x00003100


	//   ....[15]....
        /*00cc*/ 	.word	0x00005100


	//   ....[16]....
        /*00d0*/ 	.word	0x00005180


	//   ....[17]....
        /*00d4*/ 	.word	0x000051b0


	//   ....[18]....
        /*00d8*/ 	.word	0x000051f0


	//   ....[19]....
        /*00dc*/ 	.word	0x00005220


	//   ....[20]....
        /*00e0*/ 	.word	0x00005310


	//   ....[21]....
        /*00e4*/ 	.word	0x00005330


	//   ....[22]....
        /*00e8*/ 	.word	0x000055b0


	//   ....[23]....
        /*00ec*/ 	.word	0x00005620


	//----- nvinfo : EIATTR_EXIT_INSTR_OFFSETS
	.align		4
.L_1191:
        /*00f0*/ 	.byte	0x04, 0x1c
        /*00f2*/ 	.short	(.L_1193 - .L_1192)


	//   ....[0]....
.L_1192:
        /*00f4*/ 	.word	0x000053e0


	//   ....[1]....
        /*00f8*/ 	.word	0x00005440


	//   ....[2]....
        /*00fc*/ 	.word	0x00005560


	//----- nvinfo : EIATTR_MAX_THREADS
	.align		4
.L_1193:
        /*0100*/ 	.byte	0x04, 0x05
        /*0102*/ 	.short	(.L_1195 - .L_1194)
.L_1194:
        /*0104*/ 	.word	0x00000080
        /*0108*/ 	.word	0x00000001
        /*010c*/ 	.word	0x00000001


	//----- nvinfo : EIATTR_CRS_STACK_SIZE
	.align		4
.L_1195:
        /*0110*/ 	.byte	0x04, 0x1e
        /*0112*/ 	.short	(.L_1197 - .L_1196)
.L_1196:
        /*0114*/ 	.word	0x00000000


	//----- nvinfo : EIATTR_CBANK_PARAM_SIZE
	.align		4
.L_1197:
        /*0118*/ 	.byte	0x03, 0x19
        /*011a*/ 	.short	0x0088


	//----- nvinfo : EIATTR_PARAM_CBANK
	.align		4
        /*011c*/ 	.byte	0x04, 0x0a
        /*011e*/ 	.short	(.L_1199 - .L_1198)
	.align		4
.L_1198:
        /*0120*/ 	.word	index@(.nv.constant0._ZN18transformer_engine13normalization26rmsnorm_fwd_general_kernelINS0_13Kernel_traitsI6__halfS3_13__nv_fp8_e4m3fjLj1024ELj1ELj4ELj1ELj16ENS0_18Kernel_traits_baseILj1024ES3_S3_S4_fjLj128EEEEEEEvNS0_19ForwardKernelParamsE)
        /*0124*/ 	.short	0x0210
        /*0126*/ 	.short	0x0088


	//----- nvinfo : EIATTR_SW_WAR
	.align		4
.L_1199:
        /*0128*/ 	.byte	0x04, 0x36
        /*012a*/ 	.short	(.L_1201 - .L_1200)
.L_1200:
        /*012c*/ 	.word	0x00000008
.L_1201:


//--------------------- .nv.info._ZN18transformer_engine13normalization26rmsnorm_fwd_general_kernelINS0_13Kernel_traitsI6__halfS3_13__nv_fp8_e4m3fjLj512ELj1ELj4ELj1ELj16ENS0_18Kernel_traits_baseILj512ES3_S3_S4_fjLj128EEEEEEEvNS0_19ForwardKernelParamsE --------------------------
	.section	.nv.info._ZN18transformer_engine13normalization26rmsnorm_fwd_general_kernelINS0_13Kernel_traitsI6__halfS3_13__nv_fp8_e4m3fjLj512ELj1ELj4ELj1ELj16ENS0_18Kernel_traits_baseILj512ES3_S3_S4_fjLj128EEEEEEEvNS0_19ForwardKernelParamsE,"",@"SHT_CUDA_INFO"
	.sectionflags	@""
	.align	4


	//----- nvinfo : EIATTR_CUDA_API_VERSION
	.align		4
        /*0000*/ 	.byte	0x04, 0x37
        /*0002*/ 	.short	(.L_1203 - .L_1202)
.L_1202:
        /*0004*/ 	.word	0x00000082


	//----- nvinfo : EIATTR_KPARAM_INFO
	.align		4
.L_1203:
        /*0008*/ 	.byte	0x04, 0x17
        /*000a*/ 	.short	(.L_1205 - .L_1204)
.L_1204:
        /*000c*/ 	.word	0x00000000
        /*0010*/ 	.short	0x0000
        /*0012*/ 	.short	0x0000
        /*0014*/ 	.byte	0x00, 0xf0, 0x21, 0x02


	//----- nvinfo : EIATTR_SPARSE_MMA_MASK
	.align		4
.L_1205:
        /*0018*/ 	.byte	0x03, 0x50
        /*001a*/ 	.short	0x0000


	//----- nvinfo : EIATTR_MAXREG_COUNT
	.align		4
        /*001c*/ 	.byte	0x03, 0x1b
        /*001e*/ 	.short	0x00ff


	//----- nvinfo : EIATTR_NUM_BARRIERS
	.align		4
        /*0020*/ 	.byte	0x02, 0x4c
        /*0022*/ 	.byte	0x01
	.zero		1


	//----- nvinfo : EIATTR_MERCURY_ISA_VERSION
	.align		4
        /*0024*/ 	.byte	0x03, 0x5f
        /*0026*/ 	.short	0x0101


	//----- nvinfo : EIATTR_COOP_GROUP_MASK_REGIDS
	.align		4
        /*0028*/ 	.byte	0x04, 0x29
        /*002a*/ 	.short	(.L_1207 - .L_1206)


	//   ....[0]....
.L_1206:
        /*002c*/ 	.word	0xffffffff


	//   ....[1]....
        /*0030*/ 	.word	0xffffffff


	//   ....[2]....
        /*0034*/ 	.word	0xffffffff


	//   ....[3]....
        /*0038*/ 	.word	0xffffffff


	//   ....[4]....
        /*003c*/ 	.word	0xffffffff


	//   ....[5]....
        /*0040*/ 	.word	0xffffffff


	//   ....[6]....
        /*0044*/ 	.word	0xffffffff


	//   ....[7]....
        /*0048*/ 	.word	0xffffffff


	//   ....[8]....
        /*004c*/ 	.word	0xffffffff


	//   ....[9]....
        /*0050*/ 	.word	0xffffffff


	//   ....[10]....
        /*0054*/ 	.word	0xffffffff


	//   ....[11]....
        /*0058*/ 	.word	0xffffffff


	//   ....[12]....
        /*005c*/ 	.word	0xffffffff


	//   ....[13]....
        /*0060*/ 	.word	0xffffffff


	//   ....[14]....
        /*0064*/ 	.word	0xffffffff


	//   ....[15]....
        /*0068*/ 	.word	0xffffffff


	//   ....[16]....
        /*006c*/ 	.word	0xffffffff


	//   ....[17]....
        /*0070*/ 	.word	0xffffffff


	//   ....[18]....
        /*0074*/ 	.word	0xffffffff


	//   ....[19]....
        /*0078*/ 	.word	0xffffffff


	//   ....[20]....
        /*007c*/ 	.word	0xffffffff


	//   ....[21]....
        /*0080*/ 	.word	0xffffffff


	//   ....[22]....
        /*0084*/ 	.word	0x05000004


	//   ....[23]....
        /*0088*/ 	.word	0x05000004


	//----- nvinfo : EIATTR_COOP_GROUP_INSTR_OFFSETS
	.align		4
.L_1207:
        /*008c*/ 	.byte	0x04, 0x28
        /*008e*/ 	.short	(.L_1209 - .L_1208)


	//   ....[0]....
.L_1208:
        /*0090*/ 	.word	0x00001610


	//   ....[1]....
        /*0094*/ 	.word	0x000016b0


	//   ....[2]....
        /*0098*/ 	.word	0x000016e0


	//   ....[3]....
        /*009c*/ 	.word	0x00001730


	//   ....[4]....
        /*00a0*/ 	.word	0x00001790


	//   ....[5]....
        /*00a4*/ 	.word	0x00001eb0


	//   ....[6]....
        /*00a8*/ 	.word	0x00001ef0


	//   ....[7]....
        /*00ac*/ 	.word	0x00001f10


	//   ....[8]....
        /*00b0*/ 	.word	0x00001f30


	//   ....[9]....
        /*00b4*/ 	.word	0x00001f50


	//   ....[10]....
        /*00b8*/ 	.word	0x00001f80


	//   ....[11]....
        /*00bc*/ 	.word	0x00001fa0


	//   ....[12]....
        /*00c0*/ 	.word	0x00001fc0


	//   ....[13]....
        /*00c4*/ 	.word	0x00001fe0


	//   ....[14]....
        /*00c8*/ 	.word	0x00002000


	//   ....[15]....
        /*00cc*/ 	.word	0x000030b0


	//   ....[16]....
        /*00d0*/ 	.word	0x00003130


	//   ....[17]....
        /*00d4*/ 	.word	0x00003180


	//   ....[18]....
        /*00d8*/ 	.word	0x000031a0


	//   ....[19]....
        /*00dc*/ 	.word	0x000031c0


	//   ....[20]....
        /*00e0*/ 	.word	0x000032c0


	//   ....[21]....
        /*00e4*/ 	.word	0x000032e0


	//   ....[22]....
        /*00e8*/ 	.word	0x00003560


	//   ....[23]....
        /*00ec*/ 	.word	0x000035d0


	//----- nvinfo : EIATTR_EXIT_INSTR_OFFSETS
	.align		4
.L_1209:
        /*00f0*/ 	.byte	0x04, 0x1c
        /*00f2*/ 	.short	(.L_1211 - .L_1210)


	//   ....[0]....
.L_1210:
        /*00f4*/ 	.word	0x00003390


	//   ....[1]....
        /*00f8*/ 	.word	0x000033f0


	//   ....[2]....
        /*00fc*/ 	.word	0x00003510


	//----- nvinfo : EIATTR_MAX_THREADS
	.align		4
.L_1211:
        /*0100*/ 	.byte	0x04, 0x05
        /*0102*/ 	.short	(.L_1213 - .L_1212)
.L_1212:
        /*0104*/ 	.word	0x00000080
        /*0108*/ 	.word	0x00000001
        /*010c*/ 	.word	0x00000001


	//----- nvinfo : EIATTR_CRS_STACK_SIZE
	.align		4
.L_1213:
        /*0110*/ 	.byte	0x04, 0x1e
        /*0112*/ 	.short	(.L_1215 - .L_1214)
.L_1214:
        /*0114*/ 	.word	0x00000000


	//----- nvinfo : EIATTR_CBANK_PARAM_SIZE
	.align		4
.L_1215:
        /*0118*/ 	.byte	0x03, 0x19
        /*011a*/ 	.short	0x0088


	//----- nvinfo : EIATTR_PARAM_CBANK
	.align		4
        /*011c*/ 	.byte	0x04, 0x0a
        /*011e*/ 	.short	(.L_1217 - .L_1216)
	.align		4
.L_1216:
        /*0120*/ 	.word	index@(.nv.constant0._ZN18transformer_engine13normalization26rmsnorm_fwd_general_kernelINS0_13Kernel_traitsI6__halfS3_13__nv_fp8_e4m3fjLj512ELj1ELj4ELj1ELj16ENS0_18Kernel_traits_baseILj512ES3_S3_S4_fjLj128EEEEEEEvNS0_19ForwardKernelParamsE)
        /*0124*/ 	.short	0x0210
        /*0126*/ 	.short	0x0088


	//----- nvinfo : EIATTR_SW_WAR
	.align		4
.L_1217:
        /*0128*/ 	.byte	0x04, 0x36
        /*012a*/ 	.short	(.L_1219 - .L_1218)
.L_1218:
        /*012c*/ 	.word	0x00000008
.L_1219:


//--------------------- .nv.info._ZN18transformer_engine13normalization26rmsnorm_fwd_general_kernelINS0_13Kernel_traitsI6__halfS3_13__nv_fp8_e4m3fjLj128ELj1ELj4ELj1ELj8ENS0_18Kernel_traits_baseILj128ES3_S3_S4_fjLj128EEEEEEEvNS0_19ForwardKernelParamsE --------------------------
	.section	.nv.info._ZN18transformer_engine13normalization26rmsnorm_fwd_general_kernelINS0_13Kernel_traitsI6__halfS3_13__nv_fp8_e4m3fjLj128ELj1ELj4ELj1ELj8ENS0_18Kernel_traits_baseILj128ES3_S3_S4_fjLj128EEEEEEEvNS0_19ForwardKernelParamsE,"",@"SHT_CUDA_INFO"
	.sectionflags	@""
	.align	4


	//----- nvinfo : EIATTR_CUDA_API_VERSION
	.align		4
        /*0000*/ 	.byte	0x04, 0x37
        /*0002*/ 	.short	(.L_1221 - .L_1220)
.L_1220:
        /*0004*/ 	.word	0x00000082


	//----- nvinfo : EIATTR_KPARAM_INFO
	.align		4
.L_1221:
        /*0008*/ 	.byte	0x04, 0x17
        /*000a*/ 	.short	(.L_1223 - .L_1222)
.L_1222:
        /*000c*/ 	.word	0x00000000
        /*0010*/ 	.short	0x0000
        /*0012*/ 	.short	0x0000
        /*0014*/ 	.byte	0x00, 0xf0, 0x21, 0x02


	//----- nvinfo : EIATTR_SPARSE_MMA_MASK
	.align		4
.L_1223:
        /*0018*/ 	.byte	0x03, 0x50
        /*001a*/ 	.short	0x0000


	//----- nvinfo : EIATTR_MAXREG_COUNT
	.align		4
        /*001c*/ 	.byte	0x03, 0x1b
        /*001e*/ 	.short	0x00ff


	//----- nvinfo : EIATTR_NUM_BARRIERS
	.align		4
        /*0020*/ 	.byte	0x02, 0x4c
        /*0022*/ 	.byte	0x01
	.zero		1


	//----- nvinfo : EIATTR_MERCURY_ISA_VERSION
	.align		4
        /*0024*/ 	.byte	0x03, 0x5f
        /*0026*/ 	.short	0x0101


	//----- nvinfo : EIATTR_COOP_GROUP_MASK_REGIDS
	.align		4
        /*0028*/ 	.byte	0x04, 0x29
        /*002a*/ 	.short	(.L_1225 - .L_1224)


	//   ....[0]....
.L_1224:
        /*002c*/ 	.word	0xffffffff


	//   ....[1]....
        /*0030*/ 	.word	0xffffffff


	//   ....[2]....
        /*0034*/ 	.word	0xffffffff


	//   ....[3]....
        /*0038*/ 	.word	0xffffffff


	//   ....[4]....
        /*003c*/ 	.word	0xffffffff


	//   ....[5]....
        /*0040*/ 	.word	0xffffffff


	//   ....[6]....
        /*0044*/ 	.word	0xffffffff


	//   ....[7]....
        /*0048*/ 	.word	0xffffffff


	//   ....[8]....
        /*004c*/ 	.word	0xffffffff


	//   ....[9]....
        /*0050*/ 	.word	0xffffffff


	//   ....[10]....
        /*0054*/ 	.word	0xffffffff


	//   ....[11]....
        /*0058*/ 	.word	0xffffffff


	//   ....[12]....
        /*005c*/ 	.word	0xffffffff


	//   ....[13]....
        /*0060*/ 	.word	0xffffffff


	//   ....[14]....
        /*0064*/ 	.word	0xffffffff


	//   ....[15]....
        /*0068*/ 	.word	0xffffffff


	//   ....[16]....
        /*006c*/ 	.word	0xffffffff


	//   ....[17]....
        /*0070*/ 	.word	0xffffffff


	//   ....[18]....
        /*0074*/ 	.word	0xffffffff


	//   ....[19]....
        /*0078*/ 	.word	0xffffffff


	//   ....[20]....
        /*007c*/ 	.word	0xffffffff


	//   ....[21]....
        /*0080*/ 	.word	0xffffffff


	//   ....[22]....
        /*0084*/ 	.word	0x05000005


	//   ....[23]....
        /*0088*/ 	.word	0x05000005


	//----- nvinfo : EIATTR_COOP_GROUP_INSTR_OFFSETS
	.align		4
.L_1225:
        /*008c*/ 	.byte	0x04, 0x28
        /*008e*/ 	.short	(.L_1227 - .L_1226)


	//   ....[0]....
.L_1226:
        /*0090*/ 	.word	0x00000ad0


	//   ....[1]....
        /*0094*/ 	.word	0x00000ba0


	//   ....[2]....
        /*0098*/ 	.word	0x00000bd0


	//   ....[3]....
        /*009c*/ 	.word	0x00000c20


	//   ....[4]....
        /*00a0*/ 	.word	0x00000c90


	//   ....[5]....
        /*00a4*/ 	.word	0x00001310


	//   ....[6]....
        /*00a8*/ 	.word	0x00001350


	//   ....[7]....
        /*00ac*/ 	.word	0x00001370


	//   ....[8]....
        /*00b0*/ 	.word	0x00001390


	//   ....[9]....
        /*00b4*/ 	.word	0x000013b0


	//   ....[10]....
        /*00b8*/ 	.word	0x000013e0


	//   ....[11]....
        /*00bc*/ 	.word	0x00001400


	//   ....[12]....
        /*00c0*/ 	.word	0x00001420


	//   ....[13]....
        /*00c4*/ 	.word	0x00001440


	//   ....[14]....
        /*00c8*/ 	.word	0x00001460


	//   ....[15]....
        /*00cc*/ 	.word	0x00001a30


	//   ....[16]....
        /*00d0*/ 	.word	0x00001ab0


	//   ....[17]....
        /*00d4*/ 	.word	0x00001af0


	//   ....[18]....
        /*00d8*/ 	.word	0x00001b20


	//   ....[19]....
        /*00dc*/ 	.word	0x00001b40


	//   ....[20]....
        /*00e0*/ 	.word	0x00001c30


	//   ....[21]....
        /*00e4*/ 	.word	0x00001c50


	//   ....[22]....
        /*00e8*/ 	.word	0x00001ed0


	//   ....[23]....
        /*00ec*/ 	.word	0x00001f40


	//----- nvinfo : EIATTR_EXIT_INSTR_OFFSETS
	.align		4
.L_1227:
        /*00f0*/ 	.byte	0x04, 0x1c
        /*00f2*/ 	.short	(.L_1229 - .L_1228)


	//   ....[0]....
.L_1228:
        /*00f4*/ 	.word	0x00001d00


	//   ....[1]....
        /*00f8*/ 	.word	0x00001d60


	//   ....[2]....
        /*00fc*/ 	.word	0x00001e80


	//----- nvinfo : EIATTR_MAX_THREADS
	.align		4
.L_1229:
        /*0100*/ 	.byte	0x04, 0x05
        /*0102*/ 	.short	(.L_1231 - .L_1230)
.L_1230:
        /*0104*/ 	.word	0x00000080
        /*0108*/ 	.word	0x00000001
        /*010c*/ 	.word	0x00000001


	//----- nvinfo : EIATTR_CRS_STACK_SIZE
	.align		4
.L_1231:
        /*0110*/ 	.byte	0x04, 0x1e
        /*0112*/ 	.short	(.L_1233 - .L_1232)
.L_1232:
        /*0114*/ 	.word	0x00000000


	//----- nvinfo : EIATTR_CBANK_PARAM_SIZE
	.align		4
.L_1233:
        /*0118*/ 	.byte	0x03, 0x19
        /*011a*/ 	.short	0x0088


	//----- nvinfo : EIATTR_PARAM_CBANK
	.align		4
        /*011c*/ 	.byte	0x04, 0x0a
        /*011e*/ 	.short	(.L_1235 - .L_1234)
	.align		4
.L_1234:
        /*0120*/ 	.word	index@(.nv.constant0._ZN18transformer_engine13normalization26rmsnorm_fwd_general_kernelINS0_13Kernel_traitsI6__halfS3_13__nv_fp8_e4m3fjLj128ELj1ELj4ELj1ELj8ENS0_18Kernel_traits_baseILj128ES3_S3_S4_fjLj128EEEEEEEvNS0_19ForwardKernelParamsE)
        /*0124*/ 	.short	0x0210
        /*0126*/ 	.short	0x0088


	//----- nvinfo : EIATTR_SW_WAR
	.align		4
.L_1235:
        /*0128*/ 	.byte	0x04, 0x36
        /*012a*/ 	.short	(.L_1237 - .L_1236)
.L_1236:
        /*012c*/ 	.word	0x00000008
.L_1237:


//--------------------- .nv.info._ZN18transformer_engine13normalization26rmsnorm_fwd_general_kernelINS0_13Kernel_traitsI13__nv_bfloat16S3_13__nv_fp8_e4m3fjLj8192ELj1ELj1ELj4ELj16ENS0_18Kernel_traits_baseILj8192ES3_S3_S4_fjLj128EEEEEEEvNS0_19ForwardKernelParamsE --------------------------
	.section	.nv.info._ZN18transformer_engine13normalization26rmsnorm_fwd_general_kernelINS0_13Kernel_traitsI13__nv_bfloat16S3_13__nv_fp8_e4m3fjLj8192ELj1ELj1ELj4ELj16ENS0_18Kernel_traits_baseILj8192ES3_S3_S4_fjLj128EEEEEEEvNS0_19ForwardKernelParamsE,"",@"SHT_CUDA_INFO"
	.sectionflags	@""
	.align	4


	//----- nvinfo : EIATTR_CUDA_API_VERSION
	.align		4
        /*0000*/ 	.byte	0x04, 0x37
        /*0002*/ 	.short	(.L_1239 - .L_1238)
.L_1238:
        /*0004*/ 	.word	0x00000082


	//----- nvinfo : EIATTR_KPARAM_INFO
	.align		4
.L_1239:
        /*0008*/ 	.byte	0x04, 0x17
        /*000a*/ 	.short	(.L_1241 - .L_1240)
.L_1240:
        /*000c*/ 	.word	0x00000000
        /*0010*/ 	.short	0x0000
        /*0012*/ 	.short	0x0000
        /*0014*/ 	.byte	0x00, 0xf0, 0x21, 0x02


	//----- nvinfo : EIATTR_SPARSE_MMA_MASK
	.align		4
.L_1241:
        /*0018*/ 	.byte	0x03, 0x50
        /*001a*/ 	.short	0x0000


	//----- nvinfo : EIATTR_MAXREG_COUNT
	.align		4
        /*001c*/ 	.byte	0x03, 0x1b
        /*001e*/ 	.short	0x00ff


	//----- nvinfo : EIATTR_NUM_BARRIERS
	.align		4
        /*0020*/ 	.byte	0x02, 0x4c
        /*0022*/ 	.byte	0x01
	.zero		1


	//----- nvinfo : EIATTR_MERCURY_ISA_VERSION
	.align		4
        /*0024*/ 	.byte	0x03, 0x5f
        /*0026*/ 	.short	0x0101


	//----- nvinfo : EIATTR_COOP_GROUP_MASK_REGIDS
	.align		4
        /*0028*/ 	.byte	0x04, 0x29
        /*002a*/ 	.short	(.L_1243 - .L_1242)


	//   ....[0]....
.L_1242:
        /*002c*/ 	.word	0xffffffff


	//   ....[1]....
        /*0030*/ 	.word	0xffffffff


	//   ....[2]....
        /*0034*/ 	.word	0xffffffff


	//   ....[3]....
        /*0038*/ 	.word	0xffffffff


	//   ....[4]....
        /*003c*/ 	.word	0xffffffff


	//   ....[5]....
        /*0040*/ 	.word	0xffffffff


	//   ....[6]....
        /*0044*/ 	.word	0xffffffff


	//   ....[7]....
        /*0048*/ 	.word	0xffffffff


	//   ....[8]....
        /*004c*/ 	.word	0xffffffff


	//   ....[9]....
        /*0050*/ 	.word	0xffffffff


	//   ....[10]....
        /*0054*/ 	.word	0xffffffff


	//   ....[11]....
        /*0058*/ 	.word	0xffffffff


	//   ....[12]....
        /*005c*/ 	.word	0xffffffff


	//   ....[13]....
        /*0060*/ 	.word	0xffffffff


	//   ....[14]....
        /*0064*/ 	.word	0xffffffff


	//   ....[15]....
        /*0068*/ 	.word	0xffffffff


	//   ....[16]....
        /*006c*/ 	.word	0xffffffff


	//   ....[17]....
        /*0070*/ 	.word	0xffffffff


	//   ....[18]....
        /*0074*/ 	.word	0xffffffff


	//   ....[19]....
        /*0078*/ 	.word	0xffffffff


	//   ....[20]....
        /*007c*/ 	.word	0xffffffff


	//   ....[21]....
        /*0080*/ 	.word	0xffffffff


	//   ....[22]....
        /*0084*/ 	.word	0x05000004


	//   ....[23]....
        /*0088*/ 	.word	0x05000004


	//----- nvinfo : EIATTR_COOP_GROUP_INSTR_OFFSETS
	.align		4
.L_1243:
        /*008c*/ 	.byte	0x04, 0x28
        /*008e*/ 	.short	(.L_1245 - .L_1244)


	//   ....[0]....
.L_1244:
        /*0090*/ 	.word	0x00004dd0


	//   ....[1]....
        /*0094*/ 	.word	0x00004e40


	//   ....[2]....
        /*0098*/ 	.word	0x00004e60


	//   ....[3]....
        /*009c*/ 	.word	0x00004e90


	//   ....[4]....
        /*00a0*/ 	.word	0x00004ec0


	//   ....[5]....
        /*00a4*/ 	.word	0x00005680


	//   ....[6]....
        /*00a8*/ 	.word	0x000056c0


	//   ....[7]....
        /*00ac*/ 	.word	0x000056e0


	//   ....[8]....
        /*00b0*/ 	.word	0x00005700


	//   ....[9]....
        /*00b4*/ 	.word	0x00005720


	//   ....[10]....
        /*00b8*/ 	.word	0x00005750


	//   ....[11]....
        /*00bc*/ 	.word	0x00005780


	//   ....[12]....
        /*00c0*/ 	.word	0x000057a0


	//   ....[13]....
        /*00c4*/ 	.word	0x000057c0


	//   ....[14]....
        /*00c8*/ 	.word	0x000057e0


	//   ....[15]....
        /*00cc*/ 	.word	0x00009630


	//   ....[16]....
        /*00d0*/ 	.word	0x000096b0


	//   ....[17]....
        /*00d4*/ 	.word	0x000096e0


	//   ....[18]....
        /*00d8*/ 	.word	0x00009710


	//   ....[19]....
        /*00dc*/ 	.word	0x00009740


	//   ....[20]....
        /*00e0*/ 	.word	0x00009850


	//   ....[21]....
        /*00e4*/ 	.word	0x00009870


	//   ....[22]....
        /*00e8*/ 	.word	0x00009ac0


	//   ....[23]....
        /*00ec*/ 	.word	0x00009b30


	//----- nvinfo : EIATTR_EXIT_INSTR_OFFSETS
	.align		4
.L_1245:
        /*00f0*/ 	.byte	0x04, 0x1c
        /*00f2*/ 	.short	(.L_1247 - .L_1246)


	//   ....[0]....
.L_1246:
        /*00f4*/ 	.word	0x00009920


	//   ....[1]....
        /*00f8*/ 	.word	0x00009980


	//   ....[2]....
        /*00fc*/ 	.word	0x00009a70


	//----- nvinfo : EIATTR_MAX_THREADS
	.align		4
.L_1247:
        /*0100*/ 	.byte	0x04, 0x05
        /*0102*/ 	.short	(.L_1249 - .L_1248)
.L_1248:
        /*0104*/ 	.word	0x00000080
        /*0108*/ 	.word	0x00000001
        /*010c*/ 	.word	0x00000001


	//----- nvinfo : EIATTR_CRS_STACK_SIZE
	.align		4
.L_1249:
        /*0110*/ 	.byte	0x04, 0x1e
        /*0112*/ 	.short	(.L_1251 - .L_1250)
.L_1250:
        /*0114*/ 	.word	0x00000000


	//----- nvinfo : EIATTR_CBANK_PARAM_SIZE
	.align		4
.L_1251:
        /*0118*/ 	.byte	0x03, 0x19
        /*011a*/ 	.short	0x0088


	//----- nvinfo : EIATTR_PARAM_CBANK
	.align		4
        /*011c*/ 	.byte	0x04, 0x0a
        /*011e*/ 	.short	(.L_1253 - .L_1252)
	.align		4
.L_1252:
        /*0120*/ 	.word	index@(.nv.constant0._ZN18transformer_engine13normalization26rmsnorm_fwd_general_kernelINS0_13Kernel_traitsI13__nv_bfloat16S3_13__nv_fp8_e4m3fjLj8192ELj1ELj1ELj4ELj16ENS0_18Kernel_traits_baseILj8192ES3_S3_S4_fjLj128EEEEEEEvNS0_19ForwardKernelParamsE)
        /*0124*/ 	.short	0x0210
        /*0126*/ 	.short	0x0088


	//----- nvinfo : EIATTR_SW_WAR
	.align		4
.L_1253:
        /*0128*/ 	.byte	0x04, 0x36
        /*012a*/ 	.short	(.L_1255 - .L_1254)
.L_1254:
        /*012c*/ 	.word	0x00000008
.L_1255:


//--------------------- .nv.info._ZN18transformer_engine13normalization26rmsnorm_fwd_general_kernelINS0_13Kernel_traitsI13__nv_bfloat16S3_13__nv_fp8_e4m3fjLj2048ELj1ELj4ELj1ELj16ENS0_18Kernel_traits_baseILj2048ES3_S3_S4_fjLj128EEEEEEEvNS0_19ForwardKernelParamsE --------------------------
	.section	.nv.info._ZN18transformer_engine13normalization26rmsnorm_fwd_general_kernelINS0_13Kernel_traitsI13__nv_bfloat16S3_13__nv_fp8_e4m3fjLj2048ELj1ELj4ELj1ELj16ENS0_18Kernel_traits_baseILj2048ES3_S3_S4_fjLj128EEEEEEEvNS0_19ForwardKernelParamsE,"",@"SHT_CUDA_INFO"
	.sectionflags	@""
	.align	4


	//----- nvinfo : EIATTR_CUDA_API_VERSION
	.align		4
        /*0000*/ 	.byte	0x04, 0x37
        /*0002*/ 	.short	(.L_1257 - .L_1256)
.L_1256:
        /*0004*/ 	.word	0x00000082


	//----- nvinfo : EIATTR_KPARAM_INFO
	.align		4
.L_1257:
        /*0008*/ 	.byte	0x04, 0x17
        /*000a*/ 	.short	(.L_1259 - .L_1258)
.L_1258:
        /*000c*/ 	.word	0x00000000
        /*0010*/ 	.short	0x0000
        /*0012*/ 	.short	0x0000
        /*0014*/ 	.byte	0x00, 0xf0, 0x21, 0x02


	//----- nvinfo : EIATTR_SPARSE_MMA_MASK
	.align		4
.L_1259:
        /*0018*/ 	.byte	0x03, 0x50
        /*001a*/ 	.short	0x0000


	//----- nvinfo : EIATTR_MAXREG_COUNT
	.align		4
        /*001c*/ 	.byte	0x03, 0x1b
        /*001e*/ 	.short	0x00ff


	//----- nvinfo : EIATTR_NUM_BARRIERS
	.align		4
        /*0020*/ 	.byte	0x02, 0x4c
        /*0022*/ 	.byte	0x01
	.zero		1


	//----- nvinfo : EIATTR_MERCURY_ISA_VERSION
	.align		4
        /*0024*/ 	.byte	0x03, 0x5f
        /*0026*/ 	.short	0x0101


	//----- nvinfo : EIATTR_COOP_GROUP_MASK_REGIDS
	.align		4
        /*0028*/ 	.byte	0x04, 0x29
        /*002a*/ 	.short	(.L_1261 - .L_1260)


	//   ....[0]....
.L_1260:
        /*002c*/ 	.word	0xffffffff


	//   ....[1]....
        /*0030*/ 	.word	0xffffffff


	//   ....[2]....
        /*0034*/ 	.word	0xffffffff


	//   ....[3]....
        /*0038*/ 	.word	0xffffffff


	//   ....[4]....
        /*003c*/ 	.word	0xffffffff


	//   ....[5]....
        /*0040*/ 	.word	0xffffffff


	//   ....[6]....
        /*0044*/ 	.word	0xffffffff


	//   ....[7]....
        /*0048*/ 	.word	0xffffffff


	//   ....[8]....
        /*004c*/ 	.word	0xffffffff


	//   ....[9]....
        /*0050*/ 	.word	0xffffffff


	//   ....[10]....
        /*0054*/ 	.word	0xffffffff


	//   ....[11]....
        /*0058*/ 	.word	0xffffffff


	//   ....[12]....
        /*005c*/ 	.word	0xffffffff


	//   ....[13]....
        /*0060*/ 	.word	0xffffffff


	//   ....[14]....
        /*0064*/ 	.word	0xffffffff


	//   ....[15]....
        /*0068*/ 	.word	0xffffffff


	//   ....[16]....
        /*006c*/ 	.word	0xffffffff


	//   ....[17]....
        /*0070*/ 	.word	0xffffffff


	//   ....[18]....
        /*0074*/ 	.word	0xffffffff


	//   ....[19]....
        /*0078*/ 	.word	0xffffffff


	//   ....[20]....
        /*007c*/ 	.word	0xffffffff


	//   ....[21]....
        /*0080*/ 	.word	0xffffffff


	//   ....[22]....
        /*0084*/ 	.word	0x05000004


	//   ....[23]....
        /*0088*/ 	.word	0x05000004


	//----- nvinfo : EIATTR_COOP_GROUP_INSTR_OFFSETS
	.align		4
.L_1261:
        /*008c*/ 	.byte	0x04, 0x28
        /*008e*/ 	.short	(.L_1263 - .L_1262)


	//   ....[0]....
.L_1262:
        /*0090*/ 	.word	0x00004d00


	//   ....[1]....
        /*0094*/ 	.word	0x00004d80


	//   ....[2]....
        /*0098*/ 	.word	0x00004db0


	//   ....[3]....
        /*009c*/ 	.word	0x00004e40


	//   ....[4]....
        /*00a0*/ 	.word	0x00004e80


	//   ....[5]....
        /*00a4*/ 	.word	0x00005560


	//   ....[6]....
        /*00a8*/ 	.word	0x000055a0


	//   ....[7]....
        /*00ac*/ 	.word	0x000055c0


	//   ....[8]....
        /*00b0*/ 	.word	0x000055e0


	//   ....[9]....
        /*00b4*/ 	.word	0x00005600


	//   ....[10]....
        /*00b8*/ 	.word	0x00005630


	//   ....[11]....
        /*00bc*/ 	.word	0x00005650


	//   ....[12]....
        /*00c0*/ 	.word	0x00005670


	//   ....[13]....
        /*00c4*/ 	.word	0x00005690


	//   ....[14]....
        /*00c8*/ 	.word	0x000056b0


	//   ....[15]....
        /*00cc*/ 	.word	0x000093c0


	//   ....[16]....
        /*00d0*/ 	.word	0x00009440


	//   ....[17]....
        /*00d4*/ 	.word	0x00009470


	//   ....[18]....
        /*00d8*/ 	.word	0x000094b0


	//   ....[19]....
        /*00dc*/ 	.word	0x000094e0


	//   ....[20]....
        /*00e0*/ 	.word	0x000095d0


	//   ....[21]....
        /*00e4*/ 	.word	0x000095f0


	//   ....[22]....
        /*00e8*/ 	.word	0x00009870


	//   ....[23]....
        /*00ec*/ 	.word	0x000098e0


	//----- nvinfo : EIATTR_EXIT_INSTR_OFFSETS
	.align		4
.L_1263:
        /*00f0*/ 	.byte	0x04, 0x1c
        /*00f2*/ 	.short	(.L_1265 - .L_1264)


	//   ....[0]....
.L_1264:
        /*00f4*/ 	.word	0x000096a0


	//   ....[1]....
        /*00f8*/ 	.word	0x00009700


	//   ....[2]....
        /*00fc*/ 	.word	0x00009820


	//----- nvinfo : EIATTR_MAX_THREADS
	.align		4
.L_1265:
        /*0100*/ 	.byte	0x04, 0x05
        /*0102*/ 	.short	(.L_1267 - .L_1266)
.L_1266:
        /*0104*/ 	.word	0x00000080
        /*0108*/ 	.word	0x00000001
        /*010c*/ 	.word	0x00000001


	//----- nvinfo : EIATTR_CRS_STACK_SIZE
	.align		4
.L_1267:
        /*0110*/ 	.byte	0x04, 0x1e
        /*0112*/ 	.short	(.L_1269 - .L_1268)
.L_1268:
        /*0114*/ 	.word	0x00000000


	//----- nvinfo : EIATTR_CBANK_PARAM_SIZE
	.align		4
.L_1269:
        /*0118*/ 	.byte	0x03, 0x19
        /*011a*/ 	.short	0x0088


	//----- nvinfo : EIATTR_PARAM_CBANK
	.align		4
        /*011c*/ 	.byte	0x04, 0x0a
        /*011e*/ 	.short	(.L_1271 - .L_1270)
	.align		4
.L_1270:
        /*0120*/ 	.word	index@(.nv.constant0._ZN18transformer_engine13normalization26rmsnorm_fwd_general_kernelINS0_13Kernel_traitsI13__nv_bfloat16S3_13__nv_fp8_e4m3fjLj2048ELj1ELj4ELj1ELj16ENS0_18Kernel_traits_baseILj2048ES3_S3_S4_fjLj128EEEEEEEvNS0_19ForwardKernelParamsE)
        /*0124*/ 	.short	0x0210
        /*0126*/ 	.short	0x0088


	//----- nvinfo : EIATTR_SW_WAR
	.align		4
.L_1271:
        /*0128*/ 	.byte	0x04, 0x36
        /*012a*/ 	.short	(.L_1273 - .L_1272)
.L_1272:
        /*012c*/ 	.word	0x00000008
.L_1273:


//--------------------- .nv.info._ZN18transformer_engine13normalization26rmsnorm_fwd_general_kernelINS0_13Kernel_traitsI13__nv_bfloat16S3_13__nv_fp8_e4m3fjLj1024ELj1ELj4ELj1ELj16ENS0_18Kernel_traits_baseILj1024ES3_S3_S4_fjLj128EEEEEEEvNS0_19ForwardKernelParamsE --------------------------
	.section	.nv.info._ZN18transformer_engine13normalization26rmsnorm_fwd_general_kernelINS0_13Kernel_traitsI13__nv_bfloat16S3_13__nv_fp8_e4m3fjLj1024ELj1ELj4ELj1ELj16ENS0_18Kernel_traits_baseILj1024ES3_S3_S4_fjLj128EEEEEEEvNS0_19ForwardKernelParamsE,"",@"SHT_CUDA_INFO"
	.sectionflags	@""
	.align	4


	//----- nvinfo : EIATTR_CUDA_API_VERSION
	.align		4
        /*0000*/ 	.byte	0x04, 0x37
        /*0002*/ 	.short	(.L_1275 - .L_1274)
.L_1274:
        /*0004*/ 	.word	0x00000082


	//----- nvinfo : EIATTR_KPARAM_INFO
	.align		4
.L_1275:
        /*0008*/ 	.byte	0x04, 0x17
        /*000a*/ 	.short	(.L_1277 - .L_1276)
.L_1276:
        /*000c*/ 	.word	0x00000000
        /*0010*/ 	.short	0x0000
        /*0012*/ 	.short	0x0000
        /*0014*/ 	.byte	0x00, 0xf0, 0x21, 0x02


	//----- nvinfo : EIATTR_SPARSE_MMA_MASK
	.align		4
.L_1277:
        /*0018*/ 	.byte	0x03, 0x50
        /*001a*/ 	.short	0x0000


	//----- nvinfo : EIATTR_MAXREG_COUNT
	.align		4
        /*001c*/ 	.byte	0x03, 0x1b
        /*001e*/ 	.short	0x00ff


	//----- nvinfo : EIATTR_NUM_BARRIERS
	.align		4
        /*0020*/ 	.byte	0x02, 0x4c
        /*0022*/ 	.byte	0x01
	.zero		1


	//----- nvinfo : EIATTR_MERCURY_ISA_VERSION
	.align		4
        /*0024*/ 	.byte	0x03, 0x5f
        /*0026*/ 	.short	0x0101


	//----- nvinfo : EIATTR_COOP_GROUP_MASK_REGIDS
	.align		4
        /*0028*/ 	.byte	0x04, 0x29
        /*002a*/ 	.short	(.L_1279 - .L_1278)


	//   ....[0]....
.L_1278:
        /*002c*/ 	.word	0xffffffff


	//   ....[1]....
        /*0030*/ 	.word	0xffffffff


	//   ....[2]....
        /*0034*/ 	.word	0xffffffff


	//   ....[3]....
        /*0038*/ 	.word	0xffffffff


	//   ....[4]....
        /*003c*/ 	.word	0xffffffff


	//   ....[5]....
        /*0040*/ 	.word	0xffffffff


	//   ....[6]....
        /*0044*/ 	.word	0xffffffff


	//   ....[7]....
        /*0048*/ 	.word	0xffffffff


	//   ....[8]....
        /*004c*/ 	.word	0xffffffff


	//   ....[9]....
        /*0050*/ 	.word	0xffffffff


	//   ....[10]....
        /*0054*/ 	.word	0xffffffff


	//   ....[11]....
        /*0058*/ 	.word	0xffffffff


	//   ....[12]....
        /*005c*/ 	.word	0xffffffff


	//   ....[13]....
        /*0060*/ 	.word	0xffffffff


	//   ....[14]....
        /*0064*/ 	.word	0xffffffff


	//   ....[15]....
        /*0068*/ 	.word	0xffffffff


	//   ....[16]....
        /*006c*/ 	.word	0xffffffff


	//   ....[17]....
        /*0070*/ 	.word	0xffffffff


	//   ....[18]....
        /*0074*/ 	.word	0xffffffff


	//   ....[19]....
        /*0078*/ 	.word	0xffffffff


	//   ....[20]....
        /*007c*/ 	.word	0xffffffff


	//   ....[21]....
        /*0080*/ 	.word	0xffffffff


	//   ....[22]....
        /*0084*/ 	.word	0x05000004


	//   ....[23]....
        /*0088*/ 	.word	0x05000004


	//----- nvinfo : EIATTR_COOP_GROUP_INSTR_OFFSETS
	.align		4
.L_1279:
        /*008c*/ 	.byte	0x04, 0x28
        /*008e*/ 	.short	(.L_1281 - .L_1280)


	//   ....[0]....
.L_1280:
        /*0090*/ 	.word	0x00002910


	//   ....[1]....
        /*0094*/ 	.word	0x000029d0


	//   ....[2]....
        /*0098*/ 	.word	0x000029f0


	//   ....[3]....
        /*009c*/ 	.word	0x00002a20


	//   ....[4]....
        /*00a0*/ 	.word	0x00002a80


	//   ....[5]....
        /*00a4*/ 	.word	0x000031b0


	//   ....[6]....
        /*00a8*/ 	.word	0x000031f0


	//   ....[7]....
        /*00ac*/ 	.word	0x00003210


	//   ....[8]....
        /*00b0*/ 	.word	0x00003230


	//   ....[9]....
        /*00b4*/ 	.word	0x00003250


	//   ....[10]....
        /*00b8*/ 	.word	0x00003280


	//   ....[11]....
        /*00bc*/ 	.word	0x000032a0


	//   ....[12]....
        /*00c0*/ 	.word	0x000032c0


	//   ....[13]....
        /*00c4*/ 	.word	0x000032e0


	//   ....[14]....
        /*00c8*/ 	.word	0x00003300


	//   ....[15]....
        /*00cc*/ 	.word	0x00005300


	//   ....[16]....
        /*00d0*/ 	.word	0x00005380


	//   ....[17]....
        /*00d4*/ 	.word	0x000053b0


	//   ....[18]....
        /*00d8*/ 	.word	0x000053f0


	//   ....[19]....
        /*00dc*/ 	.word	0x00005420


	//   ....[20]....
        /*00e0*/ 	.word	0x00005510


	//   ....[21]....
        /*00e4*/ 	.word	0x00005530


	//   ....[22]....
        /*00e8*/ 	.word	0x000057b0


	//   ....[23]....
        /*00ec*/ 	.word	0x00005820


	//----- nvinfo : EIATTR_EXIT_INSTR_OFFSETS
	.align		4
.L_1281:
        /*00f0*/ 	.byte	0x04, 0x1c
        /*00f2*/ 	.short	(.L_1283 - .L_1282)


	//   ....[0]....
.L_1282:
        /*00f4*/ 	.word	0x000055e0


	//   ....[1]....
        /*00f8*/ 	.word	0x00005640


	//   ....[2]....
        /*00fc*/ 	.word	0x00005760


	//----- nvinfo : EIATTR_MAX_THREADS
	.align		4
.L_1283:
        /*0100*/ 	.byte	0x04, 0x05
        /*0102*/ 	.short	(.L_1285 - .L_1284)
.L_1284:
        /*0104*/ 	.word	0x00000080
        /*0108*/ 	.word	0x00000001
        /*010c*/ 	.word	0x00000001


	//----- nvinfo : EIATTR_CRS_STACK_SIZE
	.align		4
.L_1285:
        /*0110*/ 	.byte	0x04, 0x1e
        /*0112*/ 	.short	(.L_1287 - .L_1286)
.L_1286:
        /*0114*/ 	.word	0x00000000


	//----- nvinfo : EIATTR_CBANK_PARAM_SIZE
	.align		4
.L_1287:
        /*0118*/ 	.byte	0x03, 0x19
        /*011a*/ 	.short	0x0088


	//----- nvinfo : EIATTR_PARAM_CBANK
	.align		4
        /*011c*/ 	.byte	0x04, 0x0a
        /*011e*/ 	.short	(.L_1289 - .L_1288)
	.align		4
.L_1288:
        /*0120*/ 	.word	index@(.nv.constant0._ZN18transformer_engine13normalization26rmsnorm_fwd_general_kernelINS0_13Kernel_traitsI13__nv_bfloat16S3_13__nv_fp8_e4m3fjLj1024ELj1ELj4ELj1ELj16ENS0_18Kernel_traits_baseILj1024ES3_S3_S4_fjLj128EEEEEEEvNS0_19ForwardKernelParamsE)
        /*0124*/ 	.short	0x0210
        /*0126*/ 	.short	0x0088


	//----- nvinfo : EIATTR_SW_WAR
	.align		4
.L_1289:
        /*0128*/ 	.byte	0x04, 0x36
        /*012a*/ 	.short	(.L_1291 - .L_1290)
.L_1290:
        /*012c*/ 	.word	0x00000008
.L_1291:


//--------------------- .nv.info._ZN18transformer_engine13normalization26rmsnorm_fwd_general_kernelINS0_13Kernel_traitsI13__nv_bfloat16S3_13__nv_fp8_e4m3fjLj512ELj1ELj4ELj1ELj16ENS0_18Kernel_traits_baseILj512ES3_S3_S4_fjLj128EEEEEEEvNS0_19ForwardKernelParamsE --------------------------
	.section	.nv.info._ZN18transformer_engine13normalization26rmsnorm_fwd_general_kernelINS0_13Kernel_traitsI13__nv_bfloat16S3_13__nv_fp8_e4m3fjLj512ELj1ELj4ELj1ELj16ENS0_18Kernel_traits_baseILj512ES3_S3_S4_fjLj128EEEEEEEvNS0_19ForwardKernelParamsE,"",@"SHT_CUDA_INFO"
	.sectionflags	@""
	.align	4


	//----- nvinfo : EIATTR_CUDA_API_VERSION
	.align		4
        /*0000*/ 	.byte	0x04, 0x37
        /*0002*/ 	.short	(.L_1293 - .L_1292)
.L_1292:
        /*0004*/ 	.word	0x00000082


	//----- nvinfo : EIATTR_KPARAM_INFO
	.align		4
.L_1293:
        /*0008*/ 	.byte	0x04, 0x17
        /*000a*/ 	.short	(.L_1295 - .L_1294)
.L_1294:
        /*000c*/ 	.word	0x00000000
        /*0010*/ 	.short	0x0000
        /*0012*/ 	.short	0x0000
        /*0014*/ 	.byte	0x00, 0xf0, 0x21, 0x02


	//----- nvinfo : EIATTR_SPARSE_MMA_MASK
	.align		4
.L_1295:
        /*0018*/ 	.byte	0x03, 0x50
        /*001a*/ 	.short	0x0000


	//----- nvinfo : EIATTR_MAXREG_COUNT
	.align		4
        /*001c*/ 	.byte	0x03, 0x1b
        /*001e*/ 	.short	0x00ff


	//----- nvinfo : EIATTR_NUM_BARRIERS
	.align		4
        /*0020*/ 	.byte	0x02, 0x4c
        /*0022*/ 	.byte	0x01
	.zero		1


	//----- nvinfo : EIATTR_MERCURY_ISA_VERSION
	.align		4
        /*0024*/ 	.byte	0x03, 0x5f
        /*0026*/ 	.short	0x0101


	//----- nvinfo : EIATTR_COOP_GROUP_MASK_REGIDS
	.align		4
        /*0028*/ 	.byte	0x04, 0x29
        /*002a*/ 	.short	(.L_1297 - .L_1296)


	//   ....[0]....
.L_1296:
        /*002c*/ 	.word	0xffffffff


	//   ....[1]....
        /*0030*/ 	.word	0xffffffff


	//   ....[2]....
        /*0034*/ 	.word	0xffffffff


	//   ....[3]....
        /*0038*/ 	.word	0xffffffff


	//   ....[4]....
        /*003c*/ 	.word	0xffffffff


	//   ....[5]....
        /*0040*/ 	.word	0xffffffff


	//   ....[6]....
        /*0044*/ 	.word	0xffffffff


	//   ....[7]....
        /*0048*/ 	.word	0xffffffff


	//   ....[8]....
        /*004c*/ 	.word	0xffffffff


	//   ....[9]....
        /*0050*/ 	.word	0xffffffff


	//   ....[10]....
        /*0054*/ 	.word	0xffffffff


	//   ....[11]....
        /*0058*/ 	.word	0xffffffff


	//   ....[12]....
        /*005c*/ 	.word	0xffffffff


	//   ....[13]....
        /*0060*/ 	.word	0xffffffff


	//   ....[14]....
        /*0064*/ 	.word	0xffffffff


	//   ....[15]....
        /*0068*/ 	.word	0xffffffff


	//   ....[16]....
        /*006c*/ 	.word	0xffffffff


	//   ....[17]....
        /*0070*/ 	.word	0xffffffff


	//   ....[18]....
        /*0074*/ 	.word	0xffffffff


	//   ....[19]....
        /*0078*/ 	.word	0xffffffff


	//   ....[20]....
        /*007c*/ 	.word	0xffffffff


	//   ....[21]....
        /*0080*/ 	.word	0xffffffff


	//   ....[22]....
        /*0084*/ 	.word	0x05000004


	//   ....[23]....
        /*0088*/ 	.word	0x05000004


	//----- nvinfo : EIATTR_COOP_GROUP_INSTR_OFFSETS
	.align		4
.L_1297:
        /*008c*/ 	.byte	0x04, 0x28
        /*008e*/ 	.short	(.L_1299 - .L_1298)


	//   ....[0]....
.L_1298:
        /*0090*/ 	.word	0x00001720


	//   ....[1]....
        /*0094*/ 	.word	0x00001810


	//   ....[2]....
        /*0098*/ 	.word	0x00001830


	//   ....[3]....
        /*009c*/ 	.word	0x00001860


	//   ....[4]....
        /*00a0*/ 	.word	0x000018b0


	//   ....[5]....
        /*00a4*/ 	.word	0x00001fc0


	//   ....[6]....
        /*00a8*/ 	.word	0x00002000


	//   ....[7]....
        /*00ac*/ 	.word	0x00002020


	//   ....[8]....
        /*00b0*/ 	.word	0x00002040


	//   ....[9]....
        /*00b4*/ 	.word	0x00002060


	//   ....[10]....
        /*00b8*/ 	.word	0x00002090


	//   ....[11]....
        /*00bc*/ 	.word	0x000020b0


	//   ....[12]....
        /*00c0*/ 	.word	0x000020d0


	//   ....[13]....
        /*00c4*/ 	.word	0x000020f0


	//   ....[14]....
        /*00c8*/ 	.word	0x00002110


	//   ....[15]....
        /*00cc*/ 	.word	0x000031c0


	//   ....[16]....
        /*00d0*/ 	.word	0x00003240


	//   ....[17]....
        /*00d4*/ 	.word	0x00003270


	//   ....[18]....
        /*00d8*/ 	.word	0x000032b0


	//   ....[19]....
        /*00dc*/ 	.word	0x000032e0


	//   ....[20]....
        /*00e0*/ 	.word	0x000033d0


	//   ....[21]....
        /*00e4*/ 	.word	0x000033f0


	//   ....[22]....
        /*00e8*/ 	.word	0x00003670


	//   ....[23]....
        /*00ec*/ 	.word	0x000036e0


	//----- nvinfo : EIATTR_EXIT_INSTR_OFFSETS
	.align		4
.L_1299:
        /*00f0*/ 	.byte	0x04, 0x1c
        /*00f2*/ 	.short	(.L_1301 - .L_1300)


	//   ....[0]....
.L_1300:
        /*00f4*/ 	.word	0x000034a0


	//   ....[1]....
        /*00f8*/ 	.word	0x00003500


	//   ....[2]....
        /*00fc*/ 	.word	0x00003620


	//----- nvinfo : EIATTR_MAX_THREADS
	.align		4
.L_1301:
        /*0100*/ 	.byte	0x04, 0x05
        /*0102*/ 	.short	(.L_1303 - .L_1302)
.L_1302:
        /*0104*/ 	.word	0x00000080
        /*0108*/ 	.word	0x00000001
        /*010c*/ 	.word	0x00000001


	//----- nvinfo : EIATTR_CRS_STACK_SIZE
	.align		4
.L_1303:
        /*0110*/ 	.byte	0x04, 0x1e
        /*0112*/ 	.short	(.L_1305 - .L_1304)
.L_1304:
        /*0114*/ 	.word	0x00000000


	//----- nvinfo : EIATTR_CBANK_PARAM_SIZE
	.align		4
.L_1305:
        /*0118*/ 	.byte	0x03, 0x19
        /*011a*/ 	.short	0x0088


	//----- nvinfo : EIATTR_PARAM_CBANK
	.align		4
        /*011c*/ 	.byte	0x04, 0x0a
        /*011e*/ 	.short	(.L_1307 - .L_1306)
	.align		4
.L_1306:
        /*0120*/ 	.word	index@(.nv.constant0._ZN18transformer_engine13normalization26rmsnorm_fwd_general_kernelINS0_13Kernel_traitsI13__nv_bfloat16S3_13__nv_fp8_e4m3fjLj512ELj1ELj4ELj1ELj16ENS0_18Kernel_traits_baseILj512ES3_S3_S4_fjLj128EEEEEEEvNS0_19ForwardKernelParamsE)
        /*0124*/ 	.short	0x0210
        /*0126*/ 	.short	0x0088


	//----- nvinfo : EIATTR_SW_WAR
	.align		4
.L_1307:
        /*0128*/ 	.byte	0x04, 0x36
        /*012a*/ 	.short	(.L_1309 - .L_1308)
.L_1308:
        /*012c*/ 	.word	0x00000008
.L_1309:


//--------------------- .nv.info._ZN18transformer_engine13normalization26rmsnorm_fwd_general_kernelINS0_13Kernel_traitsI13__nv_bfloat16S3_13__nv_fp8_e4m3fjLj128ELj1ELj4ELj1ELj8ENS0_18Kernel_traits_baseILj128ES3_S3_S4_fjLj128EEEEEEEvNS0_19ForwardKernelParamsE --------------------------
	.section	.nv.info._ZN18transformer_engine13normalization26rmsnorm_fwd_general_kernelINS0_13Kernel_traitsI13__nv_bfloat16S3_13__nv_fp8_e4m3fjLj128ELj1ELj4ELj1ELj8ENS0_18Kernel_traits_baseILj128ES3_S3_S4_fjLj128EEEEEEEvNS0_19ForwardKernelParamsE,"",@"SHT_CUDA_INFO"
	.sectionflags	@""
	.align	4


	//----- nvinfo : EIATTR_CUDA_API_VERSION
	.align		4
        /*0000*/ 	.byte	0x04, 0x37
        /*0002*/ 	.short	(.L_1311 - .L_1310)
.L_1310:
        /*0004*/ 	.word	0x00000082


	//----- nvinfo : EIATTR_KPARAM_INFO
	.align		4
.L_1311:
        /*0008*/ 	.byte	0x04, 0x17
        /*000a*/ 	.short	(.L_1313 - .L_1312)
.L_1312:
        /*000c*/ 	.word	0x00000000
        /*0010*/ 	.short	0x0000
        /*0012*/ 	.short	0x0000
        /*0014*/ 	.byte	0x00, 0xf0, 0x21, 0x02


	//----- nvinfo : EIATTR_SPARSE_MMA_MASK
	.align		4
.L_1313:
        /*0018*/ 	.byte	0x03, 0x50
        /*001a*/ 	.short	0x0000


	//----- nvinfo : EIATTR_MAXREG_COUNT
	.align		4
        /*001c*/ 	.byte	0x03, 0x1b
        /*001e*/ 	.short	0x00ff


	//----- nvinfo : EIATTR_NUM_BARRIERS
	.align		4
        /*0020*/ 	.byte	0x02, 0x4c
        /*0022*/ 	.byte	0x01
	.zero		1


	//----- nvinfo : EIATTR_MERCURY_ISA_VERSION
	.align		4
        /*0024*/ 	.byte	0x03, 0x5f
        /*0026*/ 	.short	0x0101


	//----- nvinfo : EIATTR_COOP_GROUP_MASK_REGIDS
	.align		4
        /*0028*/ 	.byte	0x04, 0x29
        /*002a*/ 	.short	(.L_1315 - .L_1314)


	//   ....[0]....
.L_1314:
        /*002c*/ 	.word	0xffffffff


	//   ....[1]....
        /*0030*/ 	.word	0xffffffff


	//   ....[2]....
        /*0034*/ 	.word	0xffffffff


	//   ....[3]....
        /*0038*/ 	.word	0xffffffff


	//   ....[4]....
        /*003c*/ 	.word	0xffffffff


	//   ....[5]....
        /*0040*/ 	.word	0xffffffff


	//   ....[6]....
        /*0044*/ 	.word	0xffffffff


	//   ....[7]....
        /*0048*/ 	.word	0xffffffff


	//   ....[8]....
        /*004c*/ 	.word	0xffffffff


	//   ....[9]....
        /*0050*/ 	.word	0xffffffff


	//   ....[10]....
        /*0054*/ 	.word	0xffffffff


	//   ....[11]....
        /*0058*/ 	.word	0xffffffff


	//   ....[12]....
        /*005c*/ 	.word	0xffffffff


	//   ....[13]....
        /*0060*/ 	.word	0xffffffff


	//   ....[14]....
        /*0064*/ 	.word	0xffffffff


	//   ....[15]....
        /*0068*/ 	.word	0xffffffff


	//   ....[16]....
        /*006c*/ 	.word	0xffffffff


	//   ....[17]....
        /*0070*/ 	.word	0xffffffff


	//   ....[18]....
        /*0074*/ 	.word	0xffffffff


	//   ....[19]....
        /*0078*/ 	.word	0xffffffff


	//   ....[20]....
        /*007c*/ 	.word	0xffffffff


	//   ....[21]....
        /*0080*/ 	.word	0xffffffff


	//   ....[22]....
        /*0084*/ 	.word	0x05000005


	//   ....[23]....
        /*0088*/ 	.word	0x05000005


	//----- nvinfo : EIATTR_COOP_GROUP_INSTR_OFFSETS
	.align		4
.L_1315:
        /*008c*/ 	.byte	0x04, 0x28
        /*008e*/ 	.short	(.L_1317 - .L_1316)


	//   ....[0]....
.L_1316:
        /*0090*/ 	.word	0x00000ad0


	//   ....[1]....
        /*0094*/ 	.word	0x00000ba0


	//   ....[2]....
        /*0098*/ 	.word	0x00000bd0


	//   ....[3]....
        /*009c*/ 	.word	0x00000c20


	//   ....[4]....
        /*00a0*/ 	.word	0x00000c90


	//   ....[5]....
        /*00a4*/ 	.word	0x00001310


	//   ....[6]....
        /*00a8*/ 	.word	0x00001350


	//   ....[7]....
        /*00ac*/ 	.word	0x00001370


	//   ....[8]....
        /*00b0*/ 	.word	0x00001390


	//   ....[9]....
        /*00b4*/ 	.word	0x000013b0


	//   ....[10]....
        /*00b8*/ 	.word	0x000013e0


	//   ....[11]....
        /*00bc*/ 	.word	0x00001400


	//   ....[12]....
        /*00c0*/ 	.word	0x00001420


	//   ....[13]....
        /*00c4*/ 	.word	0x00001440


	//   ....[14]....
        /*00c8*/ 	.word	0x00001460


	//   ....[15]....
        /*00cc*/ 	.word	0x00001a30


	//   ....[16]....
        /*00d0*/ 	.word	0x00001ab0


	//   ....[17]....
        /*00d4*/ 	.word	0x00001af0


	//   ....[18]....
        /*00d8*/ 	.word	0x00001b20


	//   ....[19]....
        /*00dc*/ 	.word	0x00001b40


	//   ....[20]....
        /*00e0*/ 	.word	0x00001c30


	//   ....[21]....
        /*00e4*/ 	.word	0x00001c50


	//   ....[22]....
        /*00e8*/ 	.word	0x00001ed0


	//   ....[23]....
        /*00ec*/ 	.word	0x00001f40


	//----- nvinfo : EIATTR_EXIT_INSTR_OFFSETS
	.align		4
.L_1317:
        /*00f0*/ 	.byte	0x04, 0x1c
        /*00f2*/ 	.short	(.L_1319 - .L_1318)


	//   ....[0]....
.L_1318:
        /*00f4*/ 	.word	0x00001d00


	//   ....[1]....
        /*00f8*/ 	.word	0x00001d60


	//   ....[2]....
        /*00fc*/ 	.word	0x00001e80


	//----- nvinfo : EIATTR_MAX_THREADS
	.align		4
.L_1319:
        /*0100*/ 	.byte	0x04, 0x05
        /*0102*/ 	.short	(.L_1321 - .L_1320)
.L_1320:
        /*0104*/ 	.word	0x00000080
        /*0108*/ 	.word	0x00000001
        /*010c*/ 	.word	0x00000001


	//----- nvinfo : EIATTR_CRS_STACK_SIZE
	.align		4
.L_1321:
        /*0110*/ 	.byte	0x04, 0x1e
        /*0112*/ 	.short	(.L_1323 - .L_1322)
.L_1322:
        /*0114*/ 	.word	0x00000000


	//----- nvinfo : EIATTR_CBANK_PARAM_SIZE
	.align		4
.L_1323:
        /*0118*/ 	.byte	0x03, 0x19
        /*011a*/ 	.short	0x0088


	//----- nvinfo : EIATTR_PARAM_CBANK
	.align		4
        /*011c*/ 	.byte	0x04, 0x0a
        /*011e*/ 	.short	(.L_1325 - .L_1324)
	.align		4
.L_1324:
        /*0120*/ 	.word	index@(.nv.constant0._ZN18transformer_engine13normalization26rmsnorm_fwd_general_kernelINS0_13Kernel_traitsI13__nv_bfloat16S3_13__nv_fp8_e4m3fjLj128ELj1ELj4ELj1ELj8ENS0_18Kernel_traits_baseILj128ES3_S3_S4_fjLj128EEEEEEEvNS0_19ForwardKernelParamsE)
        /*0124*/ 	.short	0x0210
        /*0126*/ 	.short	0x0088


	//----- nvinfo : EIATTR_SW_WAR
	.align		4
.L_1325:
        /*0128*/ 	.byte	0x04, 0x36
        /*012a*/ 	.short	(.L_1327 - .L_1326)
.L_1326:
        /*012c*/ 	.word	0x00000008
.L_1327:


//--------------------- .nv.info._ZN18transformer_engine13normalization24rmsnorm_fwd_tuned_kernelINS0_13Kernel_traitsI13__nv_bfloat16S3_S3_fjLj8192ELj1ELj1ELj4ELj16ENS0_18Kernel_traits_baseILj8192ES3_S3_S3_fjLj128EEEEEEEvNS0_19ForwardKernelParamsE --------------------------
	.section	.nv.info._ZN18transformer_engine13normalization24rmsnorm_fwd_tuned_kernelINS0_13Kernel_traitsI13__nv_bfloat16S3_S3_fjLj8192ELj1ELj1ELj4ELj16ENS0_18Kernel_traits_baseILj8192ES3_S3_S3_fjLj128EEEEEEEvNS0_19ForwardKernelParamsE,"",@"SHT_CUDA_INFO"
	.sectionflags	@""
	.align	4


	//----- nvinfo : EIATTR_CUDA_API_VERSION
	.align		4
        /*0000*/ 	.byte	0x04, 0x37
        /*0002*/ 	.short	(.L_1329 - .L_1328)
.L_1328:
        /*0004*/ 	.word	0x00000082


	//----- nvinfo : EIATTR_KPARAM_INFO
	.align		4
.L_1329:
        /*0008*/ 	.byte	0x04, 0x17
        /*000a*/ 	.short	(.L_1331 - .L_1330)
.L_1330:
        /*000c*/ 	.word	0x00000000
        /*0010*/ 	.short	0x0000
        /*0012*/ 	.short	0x0000
        /*0014*/ 	.byte	0x00, 0xf0, 0x21, 0x02


	//----- nvinfo : EIATTR_SPARSE_MMA_MASK
	.align		4
.L_1331:
        /*0018*/ 	.byte	0x03, 0x50
        /*001a*/ 	.short	0x0000


	//----- nvinfo : EIATTR_MAXREG_COUNT
	.align		4
        /*001c*/ 	.byte	0x03, 0x1b
        /*001e*/ 	.short	0x00ff


	//----- nvinfo : EIATTR_NUM_BARRIERS
	.align		4
        /*0020*/ 	.byte	0x02, 0x4c
        /*0022*/ 	.byte	0x01
	.zero		1


	//----- nvinfo : EIATTR_MERCURY_ISA_VERSION
	.align		4
        /*0024*/ 	.byte	0x03, 0x5f
        /*0026*/ 	.short	0x0101


	//----- nvinfo : EIATTR_COOP_GROUP_MASK_REGIDS
	.align		4
        /*0028*/ 	.byte	0x04, 0x29
        /*002a*/ 	.short	(.L_1333 - .L_1332)


	//   ....[0]....
.L_1332:
        /*002c*/ 	.word	0xffffffff


	//   ....[1]....
        /*0030*/ 	.word	0xffffffff


	//   ....[2]....
        /*0034*/ 	.word	0xffffffff


	//   ....[3]....
        /*0038*/ 	.word	0xffffffff


	//   ....[4]....
        /*003c*/ 	.word	0xffffffff


	//   ....[5]....
        /*0040*/ 	.word	0xffffffff


	//   ....[6]....
        /*0044*/ 	.word	0xffffffff


	//   ....[7]....
        /*0048*/ 	.word	0xffffffff


	//   ....[8]....
        /*004c*/ 	.word	0xffffffff


	//   ....[9]....
        /*0050*/ 	.word	0xffffffff


	//   ....[10]....
        /*0054*/ 	.word	0xffffffff


	//   ....[11]....
        /*0058*/ 	.word	0xffffffff


	//   ....[12]....
        /*005c*/ 	.word	0xffffffff


	//   ....[13]....
        /*0060*/ 	.word	0xffffffff


	//   ....[14]....
        /*0064*/ 	.word	0xffffffff


	//   ....[15]....
        /*0068*/ 	.word	0xffffffff


	//   ....[16]....
        /*006c*/ 	.word	0xffffffff


	//   ....[17]....
        /*0070*/ 	.word	0xffffffff


	//   ....[18]....
        /*0074*/ 	.word	0xffffffff


	//   ....[19]....
        /*0078*/ 	.word	0xffffffff


	//   ....[20]....
        /*007c*/ 	.word	0xffffffff


	//   ....[21]....
        /*0080*/ 	.word	0xffffffff


	//   ....[22]....
        /*0084*/ 	.word	0xffffffff


	//   ....[23]....
        /*0088*/ 	.word	0xffffffff


	//   ....[24]....
        /*008c*/ 	.word	0xffffffff


	//   ....[25]....
        /*0090*/ 	.word	0x0500006a


	//   ....[26]....
        /*0094*/ 	.word	0x0500006a


	//   ....[27]....
        /*0098*/ 	.word	0x0500006a


	//   ....[28]....
        /*009c*/ 	.word	0x0500006a


	//   ....[29]....
        /*00a0*/ 	.word	0x0500006a


	//   ....[30]....
        /*00a4*/ 	.word	0x0500006a


	//   ....[31]....
        /*00a8*/ 	.word	0x0500006a


	//   ....[32]....
        /*00ac*/ 	.word	0x0500006a


	//   ....[33]....
        /*00b0*/ 	.word	0x0500006a


	//   ....[34]....
        /*00b4*/ 	.word	0x0500006a


	//   ....[35]....
        /*00b8*/ 	.word	0x0500006a


	//   ....[36]....
        /*00bc*/ 	.word	0x0500006a


	//   ....[37]....
        /*00c0*/ 	.word	0x0500006a


	//   ....[38]....
        /*00c4*/ 	.word	0x0500006a


	//   ....[39]....
        /*00c8*/ 	.word	0x0500006a


	//   ....[40]....
        /*00cc*/ 	.word	0x0500006a


	//   ....[41]....
        /*00d0*/ 	.word	0x0500006a


	//----- nvinfo : EIATTR_COOP_GROUP_INSTR_OFFSETS
	.align		4
.L_1333:
        /*00d4*/ 	.byte	0x04, 0x28
        /*00d6*/ 	.short	(.L_1335 - .L_1334)


	//   ....[0]....
.L_1334:
        /*00d8*/ 	.word	0x00000e00


	//   ....[1]....
        /*00dc*/ 	.word	0x00000e20


	//   ....[2]....
        /*00e0*/ 	.word	0x00000e40


	//   ....[3]....
        /*00e4*/ 	.word	0x00000e60


	//   ....[4]....
        /*00e8*/ 	.word	0x00000e80


	//   ....[5]....
        /*00ec*/ 	.word	0x000016b0


	//   ....[6]....
        /*00f0*/ 	.word	0x000016d0


	//   ....[7]....
        /*00f4*/ 	.word	0x000016f0


	//   ....[8]....
        /*00f8*/ 	.word	0x00001710


	//   ....[9]....
        /*00fc*/ 	.word	0x00001730


	//   ....[10]....
        /*0100*/ 	.word	0x00001950


	//   ....[11]....
        /*0104*/ 	.word	0x00001980


	//   ....[12]....
        /*0108*/ 	.word	0x000019a0


	//   ....[13]....
        /*010c*/ 	.word	0x00001aa0


	//   ....[14]....
        /*0110*/ 	.word	0x00001b40


	//   ....[15]....
        /*0114*/ 	.word	0x00001b60


	//   ....[16]....
        /*0118*/ 	.word	0x00001d50


	//   ....[17]....
        /*011c*/ 	.word	0x00001d90


	//   ....[18]....
        /*0120*/ 	.word	0x00003c30


	//   ....[19]....
        /*0124*/ 	.word	0x00003c50


	//   ....[20]....
        /*0128*/ 	.word	0x00003c70


	//   ....[21]....
        /*012c*/ 	.word	0x00003c90


	//   ....[22]....
        /*0130*/ 	.word	0x00003cb0


	//   ....[23]....
        /*0134*/ 	.word	0x00003e50


	//   ....[24]....
        /*0138*/ 	.word	0x00003e70


	//   ....[25]....
        /*013c*/ 	.word	0x000040c0


	//   ....[26]....
        /*0140*/ 	.word	0x00004130


	//   ....[27]....
        /*0144*/ 	.word	0x000041a0


	//   ....[28]....
        /*0148*/ 	.word	0x00004210


	//   ....[29]....
        /*014c*/ 	.word	0x00004280


	//   ....[30]....
        /*0150*/ 	.word	0x00004b10


	//   ....[31]....
        /*0154*/ 	.word	0x00004b80


	//   ....[32]....
        /*0158*/ 	.word	0x00004bf0


	//   ....[33]....
        /*015c*/ 	.word	0x00004c60


	//   ....[34]....
        /*0160*/ 	.word	0x00004cd0


	//   ....[35]....
        /*0164*/ 	.word	0x00004d40


	//   ....[36]....
        /*0168*/ 	.word	0x00004db0


	//   ....[37]....
        /*016c*/ 	.word	0x00004e20


	//   ....[38]....
        /*0170*/ 	.word	0x00004e90


	//   ....[39]....
        /*0174*/ 	.word	0x00004f00


	//   ....[40]....
        /*0178*/ 	.word	0x00004f80


	//   ....[41]....
        /*017c*/ 	.word	0x00004ff0


	//----- nvinfo : EIATTR_EXIT_INSTR_OFFSETS
	.align		4
.L_1335:
        /*0180*/ 	.byte	0x04, 0x1c
        /*0182*/ 	.short	(.L_1337 - .L_1336)


	//   ....[0]....
.L_1336:
        /*0184*/ 	.word	0x00003f00


	//   ....[1]....
        /*0188*/ 	.word	0x00003f60


	//   ....[2]....
        /*018c*/ 	.word	0x00004060


	//----- nvinfo : EIATTR_MAX_THREADS
	.align		4
.L_1337:
        /*0190*/ 	.byte	0x04, 0x05
        /*0192*/ 	.short	(.L_1339 - .L_1338)
.L_1338:
        /*0194*/ 	.word	0x00000080
        /*0198*/ 	.word	0x00000001
        /*019c*/ 	.word	0x00000001


	//----- nvinfo : EIATTR_CRS_STACK_SIZE
	.align		4
.L_1339:
        /*01a0*/ 	.byte	0x04, 0x1e
        /*01a2*/ 	.short	(.L_1341 - .L_1340)
.L_1340:
        /*01a4*/ 	.word	0x00000000


	//----- nvinfo : EIATTR_CBANK_PARAM_SIZE
	.align		4
.L_1341:
        /*01a8*/ 	.byte	0x03, 0x19
        /*01aa*/ 	.short	0x0088


	//----- nvinfo : EIATTR_PARAM_CBANK
	.align		4
        /*01ac*/ 	.byte	0x04, 0x0a
        /*01ae*/ 	.short	(.L_1343 - .L_1342)
	.align		4
.L_1342:
        /*01b0*/ 	.word	index@(.nv.constant0._ZN18transformer_engine13normalization24rmsnorm_fwd_tuned_kernelINS0_13Kernel_traitsI13__nv_bfloat16S3_S3_fjLj8192ELj1ELj1ELj4ELj16ENS0_18Kernel_traits_baseILj8192ES3_S3_S3_fjLj128EEEEEEEvNS0_19ForwardKernelParamsE)
        /*01b4*/ 	.short	0x0210
        /*01b6*/ 	.short	0x0088


	//----- nvinfo : EIATTR_SW_WAR
	.align		4
.L_1343:
        /*01b8*/ 	.byte	0x04, 0x36
        /*01ba*/ 	.short	(.L_1345 - .L_1344)
.L_1344:
        /*01bc*/ 	.word	0x00000008
.L_1345:


//--------------------- .nv.info._ZN18transformer_engine13normalization24rmsnorm_fwd_tuned_kernelINS0_13Kernel_traitsI6__halfS3_S3_fjLj8192ELj1ELj1ELj4ELj16ENS0_18Kernel_traits_baseILj8192ES3_S3_S3_fjLj128EEEEEEEvNS0_19ForwardKernelParamsE --------------------------
	.section	.nv.info._ZN18transformer_engine13normalization24rmsnorm_fwd_tuned_kernelINS0_13Kernel_traitsI6__halfS3_S3_fjLj8192ELj1ELj1ELj4ELj16ENS0_18Kernel_traits_baseILj8192ES3_S3_S3_fjLj128EEEEEEEvNS0_19ForwardKernelParamsE,"",@"SHT_CUDA_INFO"
	.sectionflags	@""
	.align	4


	//----- nvinfo : EIATTR_CUDA_API_VERSION
	.align		4
        /*0000*/ 	.byte	0x04, 0x37
        /*0002*/ 	.short	(.L_1347 - .L_1346)
.L_1346:
        /*0004*/ 	.word	0x00000082


	//----- nvinfo : EIATTR_KPARAM_INFO
	.align		4
.L_1347:
        /*0008*/ 	.byte	0x04, 0x17
        /*000a*/ 	.short	(.L_1349 - .L_1348)
.L_1348:
        /*000c*/ 	.word	0x00000000
        /*0010*/ 	.short	0x0000
        /*0012*/ 	.short	0x0000
        /*0014*/ 	.byte	0x00, 0xf0, 0x21, 0x02


	//----- nvinfo : EIATTR_SPARSE_MMA_MASK
	.align		4
.L_1349:
        /*0018*/ 	.byte	0x03, 0x50
        /*001a*/ 	.short	0x0000


	//----- nvinfo : EIATTR_MAXREG_COUNT
	.align		4
        /*001c*/ 	.byte	0x03, 0x1b
        /*001e*/ 	.short	0x00ff


	//----- nvinfo : EIATTR_NUM_BARRIERS
	.align		4
        /*0020*/ 	.byte	0x02, 0x4c
        /*0022*/ 	.byte	0x01
	.zero		1


	//----- nvinfo : EIATTR_MERCURY_ISA_VERSION
	.align		4
        /*0024*/ 	.byte	0x03, 0x5f
        /*0026*/ 	.short	0x0101


	//----- nvinfo : EIATTR_COOP_GROUP_MASK_REGIDS
	.align		4
        /*0028*/ 	.byte	0x04, 0x29
        /*002a*/ 	.short	(.L_1351 - .L_1350)


	//   ....[0]....
.L_1350:
        /*002c*/ 	.word	0xffffffff


	//   ....[1]....
        /*0030*/ 	.word	0xffffffff


	//   ....[2]....
        /*0034*/ 	.word	0xffffffff


	//   ....[3]....
        /*0038*/ 	.word	0xffffffff


	//   ....[4]....
        /*003c*/ 	.word	0xffffffff


	//   ....[5]....
        /*0040*/ 	.word	0xffffffff


	//   ....[6]....
        /*0044*/ 	.word	0xffffffff


	//   ....[7]....
        /*0048*/ 	.word	0xffffffff


	//   ....[8]....
        /*004c*/ 	.word	0xffffffff


	//   ....[9]....
        /*0050*/ 	.word	0xffffffff


	//   ....[10]....
        /*0054*/ 	.word	0xffffffff


	//   ....[11]....
        /*0058*/ 	.word	0xffffffff


	//   ....[12]....
        /*005c*/ 	.word	0xffffffff


	//   ....[13]....
        /*0060*/ 	.word	0xffffffff


	//   ....[14]....
        /*0064*/ 	.word	0xffffffff


	//   ....[15]....
        /*0068*/ 	.word	0xffffffff


	//   ....[16]....
        /*006c*/ 	.word	0xffffffff


	//   ....[17]....
        /*0070*/ 	.word	0xffffffff


	//   ....[18]....
        /*0074*/ 	.word	0xffffffff


	//   ....[19]....
        /*0078*/ 	.word	0xffffffff


	//   ....[20]....
        /*007c*/ 	.word	0xffffffff


	//   ....[21]....
        /*0080*/ 	.word	0xffffffff


	//   ....[22]....
        /*0084*/ 	.word	0xffffffff


	//   ....[23]....
        /*0088*/ 	.word	0xffffffff


	//   ....[24]....
        /*008c*/ 	.word	0xffffffff


	//   ....[25]....
        /*0090*/ 	.word	0x0500006a


	//   ....[26]....
        /*0094*/ 	.word	0x0500006a


	//   ....[27]....
        /*0098*/ 	.word	0x0500006a


	//   ....[28]....
        /*009c*/ 	.word	0x0500006a


	//   ....[29]....
        /*00a0*/ 	.word	0x0500006a


	//   ....[30]....
        /*00a4*/ 	.word	0x0500006a


	//   ....[31]....
        /*00a8*/ 	.word	0x0500006a


	//   ....[32]....
        /*00ac*/ 	.word	0x0500006a


	//   ....[33]....
        /*00b0*/ 	.word	0x0500006a


	//   ....[34]....
        /*00b4*/ 	.word	0x0500006a


	//   ....[35]....
        /*00b8*/ 	.word	0x0500006a


	//   ....[36]....
        /*00bc*/ 	.word	0x0500006a


	//   ....[37]....
        /*00c0*/ 	.word	0x0500006a


	//   ....[38]....
        /*00c4*/ 	.word	0x0500006a


	//   ....[39]....
        /*00c8*/ 	.word	0x0500006a


	//   ....[40]....
        /*00cc*/ 	.word	0x0500006a


	//   ....[41]....
        /*00d0*/ 	.word	0x0500006a


	//----- nvinfo : EIATTR_COOP_GROUP_INSTR_OFFSETS
	.align		4
.L_1351:
        /*00d4*/ 	.byte	0x04, 0x28
        /*00d6*/ 	.short	(.L_1353 - .L_1352)


	//   ....[0]....
.L_1352:
        /*00d8*/ 	.word	0x00000c00


	//   ....[1]....
        /*00dc*/ 	.word	0x00000c20


	//   ....[2]....
        /*00e0*/ 	.word	0x00000c40


	//   ....[3]....
        /*00e4*/ 	.word	0x00000c60


	//   ....[4]....
        /*00e8*/ 	.word	0x00000c80


	//   ....[5]....
        /*00ec*/ 	.word	0x000014b0


	//   ....[6]....
        /*00f0*/ 	.word	0x000014d0


	//   ....[7]....
        /*00f4*/ 	.word	0x000014f0


	//   ....[8]....
        /*00f8*/ 	.word	0x00001510


	//   ....[9]....
        /*00fc*/ 	.word	0x00001530


	//   ....[10]....
        /*0100*/ 	.word	0x00001750


	//   ....[11]....
        /*0104*/ 	.word	0x00001780


	//   ....[12]....
        /*0108*/ 	.word	0x000017a0


	//   ....[13]....
        /*010c*/ 	.word	0x000018a0


	//   ....[14]....
        /*0110*/ 	.word	0x00001940


	//   ....[15]....
        /*0114*/ 	.word	0x00001960


	//   ....[16]....
        /*0118*/ 	.word	0x00001b90


	//   ....[17]....
        /*011c*/ 	.word	0x00001bb0


	//   ....[18]....
        /*0120*/ 	.word	0x00003830


	//   ....[19]....
        /*0124*/ 	.word	0x00003850


	//   ....[20]....
        /*0128*/ 	.word	0x00003870


	//   ....[21]....
        /*012c*/ 	.word	0x00003890


	//   ....[22]....
        /*0130*/ 	.word	0x000038b0


	//   ....[23]....
        /*0134*/ 	.word	0x00003a50


	//   ....[24]....
        /*0138*/ 	.word	0x00003a70


	//   ....[25]....
        /*013c*/ 	.word	0x00003cc0


	//   ....[26]....
        /*0140*/ 	.word	0x00003d30


	//   ....[27]....
        /*0144*/ 	.word	0x00003da0


	//   ....[28]....
        /*0148*/ 	.word	0x00003e10


	//   ....[29]....
        /*014c*/ 	.word	0x00003e80


	//   ....[30]....
        /*0150*/ 	.word	0x00004710


	//   ....[31]....
        /*0154*/ 	.word	0x00004780


	//   ....[32]....
        /*0158*/ 	.word	0x000047f0


	//   ....[33]....
        /*015c*/ 	.word	0x00004860


	//   ....[34]....
        /*0160*/ 	.word	0x000048d0


	//   ....[35]....
        /*0164*/ 	.word	0x00004950


	//   ....[36]....
        /*0168*/ 	.word	0x000049c0


	//   ....[37]....
        /*016c*/ 	.word	0x00004a30


	//   ....[38]....
        /*0170*/ 	.word	0x00004aa0


	//   ....[39]....
        /*0174*/ 	.word	0x00004b10


	//   ....[40]....
        /*0178*/ 	.word	0x00004b90


	//   ....[41]....
        /*017c*/ 	.word	0x00004c00


	//----- nvinfo : EIATTR_EXIT_INSTR_OFFSETS
	.align		4
.L_1353:
        /*0180*/ 	.byte	0x04, 0x1c
        /*0182*/ 	.short	(.L_1355 - .L_1354)


	//   ....[0]....
.L_1354:
        /*0184*/ 	.word	0x00003b00


	//   ....[1]....
        /*0188*/ 	.word	0x00003b60


	//   ....[2]....
        /*018c*/ 	.word	0x00003c60


	//----- nvinfo : EIATTR_MAX_THREADS
	.align		4
.L_1355:
        /*0190*/ 	.byte	0x04, 0x05
        /*0192*/ 	.short	(.L_1357 - .L_1356)
.L_1356:
        /*0194*/ 	.word	0x00000080
        /*0198*/ 	.word	0x00000001
        /*019c*/ 	.word	0x00000001


	//----- nvinfo : EIATTR_CRS_STACK_SIZE
	.align		4
.L_1357:
        /*01a0*/ 	.byte	0x04, 0x1e
        /*01a2*/ 	.short	(.L_1359 - .L_1358)
.L_1358:
        /*01a4*/ 	.word	0x00000000


	//----- nvinfo : EIATTR_CBANK_PARAM_SIZE
	.align		4
.L_1359:
        /*01a8*/ 	.byte	0x03, 0x19
        /*01aa*/ 	.short	0x0088


	//----- nvinfo : EIATTR_PARAM_CBANK
	.align		4
        /*01ac*/ 	.byte	0x04, 0x0a
        /*01ae*/ 	.short	(.L_1361 - .L_1360)
	.align		4
.L_1360:
        /*01b0*/ 	.word	index@(.nv.constant0._ZN18transformer_engine13normalization24rmsnorm_fwd_tuned_kernelINS0_13Kernel_traitsI6__halfS3_S3_fjLj8192ELj1ELj1ELj4ELj16ENS0_18Kernel_traits_baseILj8192ES3_S3_S3_fjLj128EEEEEEEvNS0_19ForwardKernelParamsE)
        /*01b4*/ 	.short	0x0210
        /*01b6*/ 	.short	0x0088


	//----- nvinfo : EIATTR_SW_WAR
	.align		4
.L_1361:
        /*01b8*/ 	.byte	0x04, 0x36
        /*01ba*/ 	.short	(.L_1363 - .L_1362)
.L_1362:
        /*01bc*/ 	.word	0x00000008
.L_1363:


//--------------------- .nv.info._ZN18transformer_engine13normalization24rmsnorm_fwd_tuned_kernelINS0_13Kernel_traitsIffffjLj8192ELj1ELj1ELj4ELj16ENS0_18Kernel_traits_baseILj8192EffffjLj128EEEEEEEvNS0_19ForwardKernelParamsE --------------------------
	.section	.nv.info._ZN18transformer_engine13normalization24rmsnorm_fwd_tuned_kernelINS0_13Kernel_traitsIffffjLj8192ELj1ELj1ELj4ELj16ENS0_18Kernel_traits_baseILj8192EffffjLj128EEEEEEEvNS0_19ForwardKernelParamsE,"",@"SHT_CUDA_INFO"
	.sectionflags	@""
	.align	4


	//----- nvinfo : EIATTR_CUDA_API_VERSION
	.align		4
        /*0000*/ 	.byte	0x04, 0x37
        /*0002*/ 	.short	(.L_1365 - .L_1364)
.L_1364:
        /*0004*/ 	.word	0x00000082


	//----- nvinfo : EIATTR_KPARAM_INFO
	.align		4
.L_1365:
        /*0008*/ 	.byte	0x04, 0x17
        /*000a*/ 	.short	(.L_1367 - .L_1366)
.L_1366:
        /*000c*/ 	.word	0x00000000
        /*0010*/ 	.short	0x0000
        /*0012*/ 	.short	0x0000
        /*0014*/ 	.byte	0x00, 0xf0, 0x21, 0x02


	//----- nvinfo : EIATTR_SPARSE_MMA_MASK
	.align		4
.L_1367:
        /*0018*/ 	.byte	0x03, 0x50
        /*001a*/ 	.short	0x0000


	//----- nvinfo : EIATTR_MAXREG_COUNT
	.align		4
        /*001c*/ 	.byte	0x03, 0x1b
        /*001e*/ 	.short	0x00ff


	//----- nvinfo : EIATTR_NUM_BARRIERS
	.align		4
        /*0020*/ 	.byte	0x02, 0x4c
        /*0022*/ 	.byte	0x01
	.zero		1


	//----- nvinfo : EIATTR_MERCURY_ISA_VERSION
	.align		4
        /*0024*/ 	.byte	0x03, 0x5f
        /*0026*/ 	.short	0x0101


	//----- nvinfo : EIATTR_COOP_GROUP_MASK_REGIDS
	.align		4
        /*0028*/ 	.byte	0x04, 0x29
        /*002a*/ 	.short	(.L_1369 - .L_1368)


	//   ....[0]....
.L_1368:
        /*002c*/ 	.word	0xffffffff


	//   ....[1]....
        /*0030*/ 	.word	0xffffffff


	//   ....[2]....
        /*0034*/ 	.word	0xffffffff


	//   ....[3]....
        /*0038*/ 	.word	0xffffffff


	//   ....[4]....
        /*003c*/ 	.word	0xffffffff


	//   ....[5]....
        /*0040*/ 	.word	0xffffffff


	//   ....[6]....
        /*0044*/ 	.word	0xffffffff


	//   ....[7]....
        /*0048*/ 	.word	0xffffffff


	//   ....[8]....
        /*004c*/ 	.word	0xffffffff


	//   ....[9]....
        /*0050*/ 	.word	0xffffffff


	//   ....[10]....
        /*0054*/ 	.word	0xffffffff


	//   ....[11]....
        /*0058*/ 	.word	0xffffffff


	//   ....[12]....
        /*005c*/ 	.word	0xffffffff


	//   ....[13]....
        /*0060*/ 	.word	0xffffffff


	//   ....[14]....
        /*0064*/ 	.word	0xffffffff


	//   ....[15]....
        /*0068*/ 	.word	0xffffffff


	//   ....[16]....
        /*006c*/ 	.word	0xffffffff


	//   ....[17]....
        /*0070*/ 	.word	0xffffffff


	//   ....[18]....
        /*0074*/ 	.word	0xffffffff


	//   ....[19]....
        /*0078*/ 	.word	0xffffffff


	//   ....[20]....
        /*007c*/ 	.word	0xffffffff


	//   ....[21]....
        /*0080*/ 	.word	0xffffffff


	//   ....[22]....
        /*0084*/ 	.word	0xffffffff


	//   ....[23]....
        /*0088*/ 	.word	0xffffffff


	//   ....[24]....
        /*008c*/ 	.word	0xffffffff


	//   ....[25]....
        /*0090*/ 	.word	0x0500008f


	//   ....[26]....
        /*0094*/ 	.word	0x0500008f


	//   ....[27]....
        /*0098*/ 	.word	0x0500008f


	//   ....[28]....
        /*009c*/ 	.word	0x0500008f


	//   ....[29]....
        /*00a0*/ 	.word	0x0500008f


	//   ....[30]....
        /*00a4*/ 	.word	0x0500008f


	//   ....[31]....
        /*00a8*/ 	.word	0x0500008f


	//   ....[32]....
        /*00ac*/ 	.word	0x0500008f


	//   ....[33]....
        /*00b0*/ 	.word	0x0500008f


	//   ....[34]....
        /*00b4*/ 	.word	0x0500008f


	//   ....[35]....
        /*00b8*/ 	.word	0x0500008f


	//   ....[36]....
        /*00bc*/ 	.word	0x0500008f


	//   ....[37]....
        /*00c0*/ 	.word	0x0500008f


	//   ....[38]....
        /*00c4*/ 	.word	0x0500008f


	//   ....[39]....
        /*00c8*/ 	.word	0x0500008f


	//   ....[40]....
        /*00cc*/ 	.word	0x0500008f


	//   ....[41]....
        /*00d0*/ 	.word	0x0500008f


	//----- nvinfo : EIATTR_COOP_GROUP_INSTR_OFFSETS
	.align		4
.L_1369:
        /*00d4*/ 	.byte	0x04, 0x28
        /*00d6*/ 	.short	(.L_1371 - .L_1370)


	//   ....[0]....
.L_1370:
        /*00d8*/ 	.word	0x00000a00


	//   ....[1]....
        /*00dc*/ 	.word	0x00000a20


	//   ....[2]....
        /*00e0*/ 	.word	0x00000a40


	//   ....[3]....
        /*00e4*/ 	.word	0x00000a60


	//   ....[4]....
        /*00e8*/ 	.word	0x00000a80


	//   ....[5]....
        /*00ec*/ 	.word	0x000012b0


	//   ....[6]....
        /*00f0*/ 	.word	0x000012d0


	//   ....[7]....
        /*00f4*/ 	.word	0x000012f0


	//   ....[8]....
        /*00f8*/ 	.word	0x00001310


	//   ....[9]....
        /*00fc*/ 	.word	0x00001330


	//   ....[10]....
        /*0100*/ 	.word	0x00001550


	//   ....[11]....
        /*0104*/ 	.word	0x00001580


	//   ....[12]....
        /*0108*/ 	.word	0x000015a0


	//   ....[13]....
        /*010c*/ 	.word	0x000016a0


	//   ....[14]....
        /*0110*/ 	.word	0x00001740


	//   ....[15]....
        /*0114*/ 	.word	0x00001760


	//   ....[16]....
        /*0118*/ 	.word	0x000019b0


	//   ....[17]....
        /*011c*/ 	.word	0x000019f0


	//   ....[18]....
        /*0120*/ 	.word	0x000035c0


	//   ....[19]....
        /*0124*/ 	.word	0x000035e0


	//   ....[20]....
        /*0128*/ 	.word	0x00003600


	//   ....[21]....
        /*012c*/ 	.word	0x00003620


	//   ....[22]....
        /*0130*/ 	.word	0x00003640


	//   ....[23]....
        /*0134*/ 	.word	0x000037e0


	//   ....[24]....
        /*0138*/ 	.word	0x00003800


	//   ....[25]....
        /*013c*/ 	.word	0x00003a50


	//   ....[26]....
        /*0140*/ 	.word	0x00003ac0


	//   ....[27]....
        /*0144*/ 	.word	0x00003b30


	//   ....[28]....
        /*0148*/ 	.word	0x00003ba0


	//   ....[29]....
        /*014c*/ 	.word	0x00003c10


	//   ....[30]....
        /*0150*/ 	.word	0x00004480


	//   ....[31]....
        /*0154*/ 	.word	0x000044f0


	//   ....[32]....
        /*0158*/ 	.word	0x00004560


	//   ....[33]....
        /*015c*/ 	.word	0x000045d0


	//   ....[34]....
        /*0160*/ 	.word	0x00004640


	//   ....[35]....
        /*0164*/ 	.word	0x000046b0


	//   ....[36]....
        /*0168*/ 	.word	0x00004720


	//   ....[37]....
        /*016c*/ 	.word	0x00004790


	//   ....[38]....
        /*0170*/ 	.word	0x00004800


	//   ....[39]....
        /*0174*/ 	.word	0x00004870


	//   ....[40]....
        /*0178*/ 	.word	0x000048e0


	//   ....[41]....
        /*017c*/ 	.word	0x00004950


	//----- nvinfo : EIATTR_EXIT_INSTR_OFFSETS
	.align		4
.L_1371:
        /*0180*/ 	.byte	0x04, 0x1c
        /*0182*/ 	.short	(.L_1373 - .L_1372)


	//   ....[0]....
.L_1372:
        /*0184*/ 	.word	0x00003890


	//   ....[1]....
        /*0188*/ 	.word	0x000038f0


	//   ....[2]....
        /*018c*/ 	.word	0x000039f0


	//----- nvinfo : EIATTR_MAX_THREADS
	.align		4
.L_1373:
        /*0190*/ 	.byte	0x04, 0x05
        /*0192*/ 	.short	(.L_1375 - .L_1374)
.L_1374:
        /*0194*/ 	.word	0x00000080
        /*0198*/ 	.word	0x00000001
        /*019c*/ 	.word	0x00000001


	//----- nvinfo : EIATTR_CRS_STACK_SIZE
	.align		4
.L_1375:
        /*01a0*/ 	.byte	0x04, 0x1e
        /*01a2*/ 	.short	(.L_1377 - .L_1376)
.L_1376:
        /*01a4*/ 	.word	0x00000000


	//----- nvinfo : EIATTR_CBANK_PARAM_SIZE
	.align		4
.L_1377:
        /*01a8*/ 	.byte	0x03, 0x19
        /*01aa*/ 	.short	0x0088


	//----- nvinfo : EIATTR_PARAM_CBANK
	.align		4
        /*01ac*/ 	.byte	0x04, 0x0a
        /*01ae*/ 	.short	(.L_1379 - .L_1378)
	.align		4
.L_1378:
        /*01b0*/ 	.word	index@(.nv.constant0._ZN18transformer_engine13normalization24rmsnorm_fwd_tuned_kernelINS0_13Kernel_traitsIffffjLj8192ELj1ELj1ELj4ELj16ENS0_18Kernel_traits_baseILj8192EffffjLj128EEEEEEEvNS0_19ForwardKernelParamsE)
        /*01b4*/ 	.short	0x0210
        /*01b6*/ 	.short	0x0088


	//----- nvinfo : EIATTR_SW_WAR
	.align		4
.L_1379:
        /*01b8*/ 	.byte	0x04, 0x36
        /*01ba*/ 	.short	(.L_1381 - .L_1380)
.L_1380:
        /*01bc*/ 	.word	0x00000008
.L_1381:


//--------------------- .nv.info._ZN18transformer_engine13normalization24rmsnorm_fwd_tuned_kernelINS0_13Kernel_traitsIff13__nv_fp8_e4m3fjLj8192ELj1ELj1ELj4ELj16ENS0_18Kernel_traits_baseILj8192EffS3_fjLj128EEEEEEEvNS0_19ForwardKernelParamsE --------------------------
	.section	.nv.info._ZN18transformer_engine13normalization24rmsnorm_fwd_tuned_kernelINS0_13Kernel_traitsIff13__nv_fp8_e4m3fjLj8192ELj1ELj1ELj4ELj16ENS0_18Kernel_traits_baseILj8192EffS3_fjLj128EEEEEEEvNS0_19ForwardKernelParamsE,"",@"SHT_CUDA_INFO"
	.sectionflags	@""
	.align	4


	//----- nvinfo : EIATTR_CUDA_API_VERSION
	.align		4
        /*0000*/ 	.byte	0x04, 0x37
        /*0002*/ 	.short	(.L_1383 - .L_1382)
.L_1382:
        /*0004*/ 	.word	0x00000082


	//----- nvinfo : EIATTR_KPARAM_INFO
	.align		4
.L_1383:
        /*0008*/ 	.byte	0x04, 0x17
        /*000a*/ 	.short	(.L_1385 - .L_1384)
.L_1384:
        /*000c*/ 	.word	0x00000000
        /*0010*/ 	.short	0x0000
        /*0012*/ 	.short	0x0000
        /*0014*/ 	.byte	0x00, 0xf0, 0x21, 0x02


	//----- nvinfo : EIATTR_SPARSE_MMA_MASK
	.align		4
.L_1385:
        /*0018*/ 	.byte	0x03, 0x50
        /*001a*/ 	.short	0x0000


	//----- nvinfo : EIATTR_MAXREG_COUNT
	.align		4
        /*001c*/ 	.byte	0x03, 0x1b
        /*001e*/ 	.short	0x00ff


	//----- nvinfo : EIATTR_NUM_BARRIERS
	.align		4
        /*0020*/ 	.byte	0x02, 0x4c
        /*0022*/ 	.byte	0x01
	.zero		1


	//----- nvinfo : EIATTR_MERCURY_ISA_VERSION
	.align		4
        /*0024*/ 	.byte	0x03, 0x5f
        /*0026*/ 	.short	0x0101


	//----- nvinfo : EIATTR_COOP_GROUP_MASK_REGIDS
	.align		4
        /*0028*/ 	.byte	0x04, 0x29
        /*002a*/ 	.short	(.L_1387 - .L_1386)


	//   ....[0]....
.L_1386:
        /*002c*/ 	.word	0xffffffff


	//   ....[1]....
        /*0030*/ 	.word	0xffffffff


	//   ....[2]....
        /*0034*/ 	.word	0xffffffff


	//   ....[3]....
        /*0038*/ 	.word	0xffffffff


	//   ....[4]....
        /*003c*/ 	.word	0xffffffff


	//   ....[5]....
        /*0040*/ 	.word	0xffffffff


	//   ....[6]....
        /*0044*/ 	.word	0xffffffff


	//   ....[7]....
        /*0048*/ 	.word	0xffffffff


	//   ....[8]....
        /*004c*/ 	.word	0xffffffff


	//   ....[9]....
        /*0050*/ 	.word	0xffffffff


	//   ....[10]....
        /*0054*/ 	.word	0xffffffff


	//   ....[11]....
        /*0058*/ 	.word	0xffffffff


	//   ....[12]....
        /*005c*/ 	.word	0xffffffff


	//   ....[13]....
        /*0060*/ 	.word	0xffffffff


	//   ....[14]....
        /*0064*/ 	.word	0xffffffff


	//   ....[15]....
        /*0068*/ 	.word	0xffffffff


	//   ....[16]....
        /*006c*/ 	.word	0xffffffff


	//   ....[17]....
        /*0070*/ 	.word	0xffffffff


	//   ....[18]....
        /*0074*/ 	.word	0xffffffff


	//   ....[19]....
        /*0078*/ 	.word	0xffffffff


	//   ....[20]....
        /*007c*/ 	.word	0xffffffff


	//   ....[21]....
        /*0080*/ 	.word	0xffffffff


	//   ....[22]....
        /*0084*/ 	.word	0xffffffff


	//   ....[23]....
        /*0088*/ 	.word	0xffffffff


	//   ....[24]....
        /*008c*/ 	.word	0xffffffff


	//   ....[25]....
        /*0090*/ 	.word	0x0500008e


	//   ....[26]....
        /*0094*/ 	.word	0x0500008e


	//   ....[27]....
        /*0098*/ 	.word	0x0500008e


	//   ....[28]....
        /*009c*/ 	.word	0x0500008e


	//   ....[29]....
        /*00a0*/ 	.word	0x0500008e


	//   ....[30]....
        /*00a4*/ 	.word	0x0500008e


	//   ....[31]....
        /*00a8*/ 	.word	0x0500008e


	//   ....[32]....
        /*00ac*/ 	.word	0x0500008e


	//   ....[33]....
        /*00b0*/ 	.word	0x0500008e


	//   ....[34]....
        /*00b4*/ 	.word	0x0500008e


	//   ....[35]....
        /*00b8*/ 	.word	0x0500008e


	//   ....[36]....
        /*00bc*/ 	.word	0x0500008e


	//   ....[37]....
        /*00c0*/ 	.word	0x0500008e


	//   ....[38]....
        /*00c4*/ 	.word	0x0500008e


	//   ....[39]....
        /*00c8*/ 	.word	0x0500008e


	//   ....[40]....
        /*00cc*/ 	.word	0x0500008e


	//   ....[41]....
        /*00d0*/ 	.word	0x0500008e


	//----- nvinfo : EIATTR_COOP_GROUP_INSTR_OFFSETS
	.align		4
.L_1387:
        /*00d4*/ 	.byte	0x04, 0x28
        /*00d6*/ 	.short	(.L_1389 - .L_1388)


	//   ....[0]....
.L_1388:
        /*00d8*/ 	.word	0x00000a00


	//   ....[1]....
        /*00dc*/ 	.word	0x00000a20


	//   ....[2]....
        /*00e0*/ 	.word	0x00000a40


	//   ....[3]....
        /*00e4*/ 	.word	0x00000a60


	//   ....[4]....
        /*00e8*/ 	.word	0x00000a80


	//   ....[5]....
        /*00ec*/ 	.word	0x000012b0


	//   ....[6]....
        /*00f0*/ 	.word	0x000012d0


	//   ....[7]....
        /*00f4*/ 	.word	0x000012f0


	//   ....[8]....
        /*00f8*/ 	.word	0x00001310


	//   ....[9]....
        /*00fc*/ 	.word	0x00001330


	//   ....[10]....
        /*0100*/ 	.word	0x00001550


	//   ....[11]....
        /*0104*/ 	.word	0x00001580


	//   ....[12]....
        /*0108*/ 	.word	0x000015a0


	//   ....[13]....
        /*010c*/ 	.word	0x000016a0


	//   ....[14]....
        /*0110*/ 	.word	0x00001740


	//   ....[15]....
        /*0114*/ 	.word	0x00001760


	//   ....[16]....
        /*0118*/ 	.word	0x000019b0


	//   ....[17]....
        /*011c*/ 	.word	0x000019f0


	//   ....[18]....
        /*0120*/ 	.word	0x00004190


	//   ....[19]....
        /*0124*/ 	.word	0x000041b0


	//   ....[20]....
        /*0128*/ 	.word	0x000041d0


	//   ....[21]....
        /*012c*/ 	.word	0x000041f0


	//   ....[22]....
        /*0130*/ 	.word	0x00004210


	//   ....[23]....
        /*0134*/ 	.word	0x000043b0


	//   ....[24]....
        /*0138*/ 	.word	0x000043d0


	//   ....[25]....
        /*013c*/ 	.word	0x00004620


	//   ....[26]....
        /*0140*/ 	.word	0x00004690


	//   ....[27]....
        /*0144*/ 	.word	0x00004700


	//   ....[28]....
        /*0148*/ 	.word	0x00004770


	//   ....[29]....
        /*014c*/ 	.word	0x000047e0


	//   ....[30]....
        /*0150*/ 	.word	0x00005050


	//   ....[31]....
        /*0154*/ 	.word	0x000050c0


	//   ....[32]....
        /*0158*/ 	.word	0x00005130


	//   ....[33]....
        /*015c*/ 	.word	0x000051a0


	//   ....[34]....
        /*0160*/ 	.word	0x00005210


	//   ....[35]....
        /*0164*/ 	.word	0x00005280


	//   ....[36]....
        /*0168*/ 	.word	0x000052f0


	//   ....[37]....
        /*016c*/ 	.word	0x00005360


	//   ....[38]....
        /*0170*/ 	.word	0x000053d0


	//   ....[39]....
        /*0174*/ 	.word	0x00005440


	//   ....[40]....
        /*0178*/ 	.word	0x000054c0


	//   ....[41]....
        /*017c*/ 	.word	0x00005530


	//----- nvinfo : EIATTR_EXIT_INSTR_OFFSETS
	.align		4
.L_1389:
        /*0180*/ 	.byte	0x04, 0x1c
        /*0182*/ 	.short	(.L_1391 - .L_1390)


	//   ....[0]....
.L_1390:
        /*0184*/ 	.word	0x00004460


	//   ....[1]....
        /*0188*/ 	.word	0x000044c0


	//   ....[2]....
        /*018c*/ 	.word	0x000045c0


	//----- nvinfo : EIATTR_MAX_THREADS
	.align		4
.L_1391:
        /*0190*/ 	.byte	0x04, 0x05
        /*0192*/ 	.short	(.L_1393 - .L_1392)
.L_1392:
        /*0194*/ 	.word	0x00000080
        /*0198*/ 	.word	0x00000001
        /*019c*/ 	.word	0x00000001


	//----- nvinfo : EIATTR_CRS_STACK_SIZE
	.align		4
.L_1393:
        /*01a0*/ 	.byte	0x04, 0x1e
        /*01a2*/ 	.short	(.L_1395 - .L_1394)
.L_1394:
        /*01a4*/ 	.word	0x00000000


	//----- nvinfo : EIATTR_CBANK_PARAM_SIZE
	.align		4
.L_1395:
        /*01a8*/ 	.byte	0x03, 0x19
        /*01aa*/ 	.short	0x0088


	//----- nvinfo : EIATTR_PARAM_CBANK
	.align		4
        /*01ac*/ 	.byte	0x04, 0x0a
        /*01ae*/ 	.short	(.L_1397 - .L_1396)
	.align		4
.L_1396:
        /*01b0*/ 	.word	index@(.nv.constant0._ZN18transformer_engine13normalization24rmsnorm_fwd_tuned_kernelINS0_13Kernel_traitsIff13__nv_fp8_e4m3fjLj8192ELj1ELj1ELj4ELj16ENS0_18Kernel_traits_baseILj8192EffS3_fjLj128EEEEEEEvNS0_19ForwardKernelParamsE)
        /*01b4*/ 	.short	0x0210
        /*01b6*/ 	.short	0x0088


	//----- nvinfo : EIATTR_SW_WAR
	.align		4
.L_1397:
        /*01b8*/ 	.byte	0x04, 0x36
        /*01ba*/ 	.short	(.L_1399 - .L_1398)
.L_1398:
        /*01bc*/ 	.word	0x00000008
.L_1399:


//--------------------- .nv.info._ZN18transformer_engine13normalization24rmsnorm_fwd_tuned_kernelINS0_13Kernel_traitsI6__halfS3_13__nv_fp8_e4m3fjLj8192ELj1ELj1ELj4ELj16ENS0_18Kernel_traits_baseILj8192ES3_S3_S4_fjLj128EEEEEEEvNS0_19ForwardKernelParamsE --------------------------
	.section	.nv.info._ZN18transformer_engine13normalization24rmsnorm_fwd_tuned_kernelINS0_13Kernel_traitsI6__halfS3_13__nv_fp8_e4m3fjLj8192ELj1ELj1ELj4ELj16ENS0_18Kernel_traits_baseILj8192ES3_S3_S4_fjLj128EEEEEEEvNS0_19ForwardKernelParamsE,"",@"SHT_CUDA_INFO"
	.sectionflags	@""
	.align	4


	//----- nvinfo : EIATTR_CUDA_API_VERSION
	.align		4
        /*0000*/ 	.byte	0x04, 0x37
        /*0002*/ 	.short	(.L_1401 - .L_1400)
.L_1400:
        /*0004*/ 	.word	0x00000082


	//----- nvinfo : EIATTR_KPARAM_INFO
	.align		4
.L_1401:
        /*0008*/ 	.byte	0x04, 0x17
        /*000a*/ 	.short	(.L_1403 - .L_1402)
.L_1402:
        /*000c*/ 	.word	0x00000000
        /*0010*/ 	.short	0x0000
        /*0012*/ 	.short	0x0000
        /*0014*/ 	.byte	0x00, 0xf0, 0x21, 0x02


	//----- nvinfo : EIATTR_SPARSE_MMA_MASK
	.align		4
.L_1403:
        /*0018*/ 	.byte	0x03, 0x50
        /*001a*/ 	.short	0x0000


	//----- nvinfo : EIATTR_MAXREG_COUNT
	.align		4
        /*001c*/ 	.byte	0x03, 0x1b
        /*001e*/ 	.short	0x00ff


	//----- nvinfo : EIATTR_NUM_BARRIERS
	.align		4
        /*0020*/ 	.byte	0x02, 0x4c
        /*0022*/ 	.byte	0x01
	.zero		1


	//----- nvinfo : EIATTR_MERCURY_ISA_VERSION
	.align		4
        /*0024*/ 	.byte	0x03, 0x5f
        /*0026*/ 	.short	0x0101


	//----- nvinfo : EIATTR_COOP_GROUP_MASK_REGIDS
	.align		4
        /*0028*/ 	.byte	0x04, 0x29
        /*002a*/ 	.short	(.L_1405 - .L_1404)


	//   ....[0]....
.L_1404:
        /*002c*/ 	.word	0xffffffff


	//   ....[1]....
        /*0030*/ 	.word	0xffffffff


	//   ....[2]....
        /*0034*/ 	.word	0xffffffff


	//   ....[3]....
        /*0038*/ 	.word	0xffffffff


	//   ....[4]....
        /*003c*/ 	.word	0xffffffff


	//   ....[5]....
        /*0040*/ 	.word	0xffffffff


	//   ....[6]....
        /*0044*/ 	.word	0xffffffff


	//   ....[7]....
        /*0048*/ 	.word	0xffffffff


	//   ....[8]....
        /*004c*/ 	.word	0xffffffff


	//   ....[9]....
        /*0050*/ 	.word	0xffffffff


	//   ....[10]....
        /*0054*/ 	.word	0xffffffff


	//   ....[11]....
        /*0058*/ 	.word	0xffffffff


	//   ....[12]....
        /*005c*/ 	.word	0xffffffff


	//   ....[13]....
        /*0060*/ 	.word	0xffffffff


	//   ....[14]....
        /*0064*/ 	.word	0xffffffff


	//   ....[15]....
        /*0068*/ 	.word	0xffffffff


	//   ....[16]....
        /*006c*/ 	.word	0xffffffff


	//   ....[17]....
        /*0070*/ 	.word	0xffffffff


	//   ....[18]....
        /*0074*/ 	.word	0xffffffff


	//   ....[19]....
        /*0078*/ 	.word	0xffffffff


	//   ....[20]....
        /*007c*/ 	.word	0xffffffff


	//   ....[21]....
        /*0080*/ 	.word	0xffffffff


	//   ....[22]....
        /*0084*/ 	.word	0xffffffff


	//   ....[23]....
        /*0088*/ 	.word	0xffffffff


	//   ....[24]....
        /*008c*/ 	.word	0xffffffff


	//   ....[25]....
        /*0090*/ 	.word	0x05000071


	//   ....[26]....
        /*0094*/ 	.word	0x05000071


	//   ....[27]....
        /*0098*/ 	.word	0x05000071


	//   ....[28]....
        /*009c*/ 	.word	0x05000071


	//   ....[29]....
        /*00a0*/ 	.word	0x05000071


	//   ....[30]....
        /*00a4*/ 	.word	0x05000071


	//   ....[31]....
        /*00a8*/ 	.word	0x05000071


	//   ....[32]....
        /*00ac*/ 	.word	0x05000071


	//   ....[33]....
        /*00b0*/ 	.word	0x05000071


	//   ....[34]....
        /*00b4*/ 	.word	0x05000071


	//   ....[35]....
        /*00b8*/ 	.word	0x05000071


	//   ....[36]....
        /*00bc*/ 	.word	0x05000071


	//   ....[37]....
        /*00c0*/ 	.word	0x05000071


	//   ....[38]....
        /*00c4*/ 	.word	0x05000071


	//   ....[39]....
        /*00c8*/ 	.word	0x05000071


	//   ....[40]....
        /*00cc*/ 	.word	0x05000071


	//   ....[41]....
        /*00d0*/ 	.word	0x05000071


	//----- nvinfo : EIATTR_COOP_GROUP_INSTR_OFFSETS
	.align		4
.L_1405:
        /*00d4*/ 	.byte	0x04, 0x28
        /*00d6*/ 	.short	(.L_1407 - .L_1406)


	//   ....[0]....
.L_1406:
        /*00d8*/ 	.word	0x00000c10


	//   ....[1]....
        /*00dc*/ 	.word	0x00000c30


	//   ....[2]....
        /*00e0*/ 	.word	0x00000c50


	//   ....[3]....
        /*00e4*/ 	.word	0x00000c70


	//   ....[4]....
        /*00e8*/ 	.word	0x00000c90


	//   ....[5]....
        /*00ec*/ 	.word	0x000014c0


	//   ....[6]....
        /*00f0*/ 	.word	0x000014e0


	//   ....[7]....
        /*00f4*/ 	.word	0x00001500


	//   ....[8]....
        /*00f8*/ 	.word	0x00001520


	//   ....[9]....
        /*00fc*/ 	.word	0x00001540


	//   ....[10]....
        /*0100*/ 	.word	0x00001760


	//   ....[11]....
        /*0104*/ 	.word	0x00001790


	//   ....[12]....
        /*0108*/ 	.word	0x000017b0


	//   ....[13]....
        /*010c*/ 	.word	0x000018b0


	//   ....[14]....
        /*0110*/ 	.word	0x00001960


	//   ....[15]....
        /*0114*/ 	.word	0x00001970


	//   ....[16]....
        /*0118*/ 	.word	0x00001b60


	//   ....[17]....
        /*011c*/ 	.word	0x00001bb0


	//   ....[18]....
        /*0120*/ 	.word	0x000043d0


	//   ....[19]....
        /*0124*/ 	.word	0x000043f0


	//   ....[20]....
        /*0128*/ 	.word	0x00004410


	//   ....[21]....
        /*012c*/ 	.word	0x00004430


	//   ....[22]....
        /*0130*/ 	.word	0x00004450


	//   ....[23]....
        /*0134*/ 	.word	0x000045f0


	//   ....[24]....
        /*0138*/ 	.word	0x00004610


	//   ....[25]....
        /*013c*/ 	.word	0x00004870


	//   ....[26]....
        /*0140*/ 	.word	0x000048e0


	//   ....[27]....
        /*0144*/ 	.word	0x00004950


	//   ....[28]....
        /*0148*/ 	.word	0x000049c0


	//   ....[29]....
        /*014c*/ 	.word	0x00004a30


	//   ....[30]....
        /*0150*/ 	.word	0x000052b0


	//   ....[31]....
        /*0154*/ 	.word	0x00005320


	//   ....[32]....
        /*0158*/ 	.word	0x00005390


	//   ....[33]....
        /*015c*/ 	.word	0x00005400


	//   ....[34]....
        /*0160*/ 	.word	0x00005470


	//   ....[35]....
        /*0164*/ 	.word	0x000054f0


	//   ....[36]....
        /*0168*/ 	.word	0x00005560


	//   ....[37]....
        /*016c*/ 	.word	0x000055d0


	//   ....[38]....
        /*0170*/ 	.word	0x00005640


	//   ....[39]....
        /*0174*/ 	.word	0x000056b0


	//   ....[40]....
        /*0178*/ 	.word	0x00005730


	//   ....[41]....
        /*017c*/ 	.word	0x000057a0


	//----- nvinfo : EIATTR_EXIT_INSTR_OFFSETS
	.align		4
.L_1407:
        /*0180*/ 	.byte	0x04, 0x1c
        /*0182*/ 	.short	(.L_1409 - .L_1408)


	//   ....[0]....
.L_1408:
        /*0184*/ 	.word	0x000046a0


	//   ....[1]....
        /*0188*/ 	.word	0x00004700


	//   ....[2]....
        /*018c*/ 	.word	0x00004810


	//----- nvinfo : EIATTR_MAX_THREADS
	.align		4
.L_1409:
        /*0190*/ 	.byte	0x04, 0x05
        /*0192*/ 	.short	(.L_1411 - .L_1410)
.L_1410:
        /*0194*/ 	.word	0x00000080
        /*0198*/ 	.word	0x00000001
        /*019c*/ 	.word	0x00000001


	//----- nvinfo : EIATTR_CRS_STACK_SIZE
	.align		4
.L_1411:
        /*01a0*/ 	.byte	0x04, 0x1e
        /*01a2*/ 	.short	(.L_1413 - .L_1412)
.L_1412:
        /*01a4*/ 	.word	0x00000000


	//----- nvinfo : EIATTR_CBANK_PARAM_SIZE
	.align		4
.L_1413:
        /*01a8*/ 	.byte	0x03, 0x19
        /*01aa*/ 	.short	0x0088


	//----- nvinfo : EIATTR_PARAM_CBANK
	.align		4
        /*01ac*/ 	.byte	0x04, 0x0a
        /*01ae*/ 	.short	(.L_1415 - .L_1414)
	.align		4
.L_1414:
        /*01b0*/ 	.word	index@(.nv.constant0._ZN18transformer_engine13normalization24rmsnorm_fwd_tuned_kernelINS0_13Kernel_traitsI6__halfS3_13__nv_fp8_e4m3fjLj8192ELj1ELj1ELj4ELj16ENS0_18Kernel_traits_baseILj8192ES3_S3_S4_fjLj128EEEEEEEvNS0_19ForwardKernelParamsE)
        /*01b4*/ 	.short	0x0210
        /*01b6*/ 	.short	0x0088


	//----- nvinfo : EIATTR_SW_WAR
	.align		4
.L_1415:
        /*01b8*/ 	.byte	0x04, 0x36
        /*01ba*/ 	.short	(.L_1417 - .L_1416)
.L_1416:
        /*01bc*/ 	.word	0x00000008
.L_1417:


//--------------------- .nv.info._ZN18transformer_engine13normalization24rmsnorm_fwd_tuned_kernelINS0_13Kernel_traitsI13__nv_bfloat16S3_13__nv_fp8_e4m3fjLj8192ELj1ELj1ELj4ELj16ENS0_18Kernel_traits_baseILj8192ES3_S3_S4_fjLj128EEEEEEEvNS0_19ForwardKernelParamsE --------------------------
	.section	.nv.info._ZN18transformer_engine13normalization24rmsnorm_fwd_tuned_kernelINS0_13Kernel_traitsI13__nv_bfloat16S3_13__nv_fp8_e4m3fjLj8192ELj1ELj1ELj4ELj16ENS0_18Kernel_traits_baseILj8192ES3_S3_S4_fjLj128EEEEEEEvNS0_19ForwardKernelParamsE,"",@"SHT_CUDA_INFO"
	.sectionflags	@""
	.align	4


	//----- nvinfo : EIATTR_CUDA_API_VERSION
	.align		4
        /*0000*/ 	.byte	0x04, 0x37
        /*0002*/ 	.short	(.L_1419 - .L_1418)
.L_1418:
        /*0004*/ 	.word	0x00000082


	//----- nvinfo : EIATTR_KPARAM_INFO
	.align		4
.L_1419:
        /*0008*/ 	.byte	0x04, 0x17
        /*000a*/ 	.short	(.L_1421 - .L_1420)
.L_1420:
        /*000c*/ 	.word	0x00000000
        /*0010*/ 	.short	0x0000
        /*0012*/ 	.short	0x0000
        /*0014*/ 	.byte	0x00, 0xf0, 0x21, 0x02


	//----- nvinfo : EIATTR_SPARSE_MMA_MASK
	.align		4
.L_1421:
        /*0018*/ 	.byte	0x03, 0x50
        /*001a*/ 	.short	0x0000


	//----- nvinfo : EIATTR_MAXREG_COUNT
	.align		4
        /*001c*/ 	.byte	0x03, 0x1b
        /*001e*/ 	.short	0x00ff


	//----- nvinfo : EIATTR_NUM_BARRIERS
	.align		4
        /*0020*/ 	.byte	0x02, 0x4c
        /*0022*/ 	.byte	0x01
	.zero		1


	//----- nvinfo : EIATTR_MERCURY_ISA_VERSION
	.align		4
        /*0024*/ 	.byte	0x03, 0x5f
        /*0026*/ 	.short	0x0101


	//----- nvinfo : EIATTR_COOP_GROUP_MASK_REGIDS
	.align		4
        /*0028*/ 	.byte	0x04, 0x29
        /*002a*/ 	.short	(.L_1423 - .L_1422)


	//   ....[0]....
.L_1422:
        /*002c*/ 	.word	0xffffffff


	//   ....[1]....
        /*0030*/ 	.word	0xffffffff


	//   ....[2]....
        /*0034*/ 	.word	0xffffffff


	//   ....[3]....
        /*0038*/ 	.word	0xffffffff


	//   ....[4]....
        /*003c*/ 	.word	0xffffffff


	//   ....[5]....
        /*0040*/ 	.word	0xffffffff


	//   ....[6]....
        /*0044*/ 	.word	0xffffffff


	//   ....[7]....
        /*0048*/ 	.word	0xffffffff


	//   ....[8]....
        /*004c*/ 	.word	0xffffffff


	//   ....[9]....
        /*0050*/ 	.word	0xffffffff


	//   ....[10]....
        /*0054*/ 	.word	0xffffffff


	//   ....[11]....
        /*0058*/ 	.word	0xffffffff


	//   ....[12]....
        /*005c*/ 	.word	0xffffffff


	//   ....[13]....
        /*0060*/ 	.word	0xffffffff


	//   ....[14]....
        /*0064*/ 	.word	0xffffffff


	//   ....[15]....
        /*0068*/ 	.word	0xffffffff


	//   ....[16]....
        /*006c*/ 	.word	0xffffffff


	//   ....[17]....
        /*0070*/ 	.word	0xffffffff


	//   ....[18]....
        /*0074*/ 	.word	0xffffffff


	//   ....[19]....
        /*0078*/ 	.word	0xffffffff


	//   ....[20]....
        /*007c*/ 	.word	0xffffffff


	//   ....[21]....
        /*0080*/ 	.word	0xffffffff


	//   ....[22]....
        /*0084*/ 	.word	0xffffffff


	//   ....[23]....
        /*0088*/ 	.word	0xffffffff


	//   ....[24]....
        /*008c*/ 	.word	0xffffffff


	//   ....[25]....
        /*0090*/ 	.word	0x05000071


	//   ....[26]....
        /*0094*/ 	.word	0x05000071


	//   ....[27]....
        /*0098*/ 	.word	0x05000071


	//   ....[28]....
        /*009c*/ 	.word	0x05000071


	//   ....[29]....
        /*00a0*/ 	.word	0x05000071


	//   ....[30]....
        /*00a4*/ 	.word	0x05000071


	//   ....[31]....
        /*00a8*/ 	.word	0x05000071


	//   ....[32]....
        /*00ac*/ 	.word	0x05000071


	//   ....[33]....
        /*00b0*/ 	.word	0x05000071


	//   ....[34]....
        /*00b4*/ 	.word	0x05000071


	//   ....[35]....
        /*00b8*/ 	.word	0x05000071


	//   ....[36]....
        /*00bc*/ 	.word	0x05000071


	//   ....[37]....
        /*00c0*/ 	.word	0x05000071


	//   ....[38]....
        /*00c4*/ 	.word	0x05000071


	//   ....[39]....
        /*00c8*/ 	.word	0x05000071


	//   ....[40]....
        /*00cc*/ 	.word	0x05000071


	//   ....[41]....
        /*00d0*/ 	.word	0x05000071


	//----- nvinfo : EIATTR_COOP_GROUP_INSTR_OFFSETS
	.align		4
.L_1423:
        /*00d4*/ 	.byte	0x04, 0x28
        /*00d6*/ 	.short	(.L_1425 - .L_1424)


	//   ....[0]....
.L_1424:
        /*00d8*/ 	.word	0x00000e10


	//   ....[1]....
        /*00dc*/ 	.word	0x00000e30


	//   ....[2]....
        /*00e0*/ 	.word	0x00000e50


	//   ....[3]....
        /*00e4*/ 	.word	0x00000e70


	//   ....[4]....
        /*00e8*/ 	.word	0x00000e90


	//   ....[5]....
        /*00ec*/ 	.word	0x000016c0


	//   ....[6]....
        /*00f0*/ 	.word	0x000016e0


	//   ....[7]....
        /*00f4*/ 	.word	0x00001700


	//   ....[8]....
        /*00f8*/ 	.word	0x00001720


	//   ....[9]....
        /*00fc*/ 	.word	0x00001740


	//   ....[10]....
        /*0100*/ 	.word	0x00001960


	//   ....[11]....
        /*0104*/ 	.word	0x00001990


	//   ....[12]....
        /*0108*/ 	.word	0x000019b0


	//   ....[13]....
        /*010c*/ 	.word	0x00001ab0


	//   ....[14]....
        /*0110*/ 	.word	0x00001b60


	//   ....[15]....
        /*0114*/ 	.word	0x00001b70


	//   ....[16]....
        /*0118*/ 	.word	0x00001d50


	//   ....[17]....
        /*011c*/ 	.word	0x00001d70


	//   ....[18]....
        /*0120*/ 	.word	0x000047d0


	//   ....[19]....
        /*0124*/ 	.word	0x000047f0


	//   ....[20]....
        /*0128*/ 	.word	0x00004810


	//   ....[21]....
        /*012c*/ 	.word	0x00004830


	//   ....[22]....
        /*0130*/ 	.word	0x00004850


	//   ....[23]....
        /*0134*/ 	.word	0x000049f0


	//   ....[24]....
        /*0138*/ 	.word	0x00004a10


	//   ....[25]....
        /*013c*/ 	.word	0x00004c70


	//   ....[26]....
        /*0140*/ 	.word	0x00004ce0


	//   ....[27]....
        /*0144*/ 	.word	0x00004d50


	//   ....[28]....
        /*0148*/ 	.word	0x00004dc0


	//   ....[29]....
        /*014c*/ 	.word	0x00004e30


	//   ....[30]....
        /*0150*/ 	.word	0x000056b0


	//   ....[31]....
        /*0154*/ 	.word	0x00005720


	//   ....[32]....
        /*0158*/ 	.word	0x00005790


	//   ....[33]....
        /*015c*/ 	.word	0x00005800


	//   ....[34]....
        /*0160*/ 	.word	0x00005870


	//   ....[35]....
        /*0164*/ 	.word	0x000058e0


	//   ....[36]....
        /*0168*/ 	.word	0x00005950


	//   ....[37]....
        /*016c*/ 	.word	0x000059c0


	//   ....[38]....
        /*0170*/ 	.word	0x00005a30


	//   ....[39]....
        /*0174*/ 	.word	0x00005aa0


	//   ....[40]....
        /*0178*/ 	.word	0x00005b20


	//   ....[41]....
        /*017c*/ 	.word	0x00005b90


	//----- nvinfo : EIATTR_EXIT_INSTR_OFFSETS
	.align		4
.L_1425:
        /*0180*/ 	.byte	0x04, 0x1c
        /*0182*/ 	.short	(.L_1427 - .L_1426)


	//   ....[0]....
.L_1426:
        /*0184*/ 	.word	0x00004aa0


	//   ....[1]....
        /*0188*/ 	.word	0x00004b00


	//   ....[2]....
        /*018c*/ 	.word	0x00004c10


	//----- nvinfo : EIATTR_MAX_THREADS
	.align		4
.L_1427:
        /*0190*/ 	.byte	0x04, 0x05
        /*0192*/ 	.short	(.L_1429 - .L_1428)
.L_1428:
        /*0194*/ 	.word	0x00000080
        /*0198*/ 	.word	0x00000001
        /*019c*/ 	.word	0x00000001


	//----- nvinfo : EIATTR_CRS_STACK_SIZE
	.align		4
.L_1429:
        /*01a0*/ 	.byte	0x04, 0x1e
        /*01a2*/ 	.short	(.L_1431 - .L_1430)
.L_1430:
        /*01a4*/ 	.word	0x00000000


	//----- nvinfo : EIATTR_CBANK_PARAM_SIZE
	.align		4
.L_1431:
        /*01a8*/ 	.byte	0x03, 0x19
        /*01aa*/ 	.short	0x0088


	//----- nvinfo : EIATTR_PARAM_CBANK
	.align		4
        /*01ac*/ 	.byte	0x04, 0x0a
        /*01ae*/ 	.short	(.L_1433 - .L_1432)
	.align		4
.L_1432:
        /*01b0*/ 	.word	index@(.nv.constant0._ZN18transformer_engine13normalization24rmsnorm_fwd_tuned_kernelINS0_13Kernel_traitsI13__nv_bfloat16S3_13__nv_fp8_e4m3fjLj8192ELj1ELj1ELj4ELj16ENS0_18Kernel_traits_baseILj8192ES3_S3_S4_fjLj128EEEEEEEvNS0_19ForwardKernelParamsE)
        /*01b4*/ 	.short	0x0210
        /*01b6*/ 	.short	0x0088


	//----- nvinfo : EIATTR_SW_WAR
	.align		4
.L_1433:
        /*01b8*/ 	.byte	0x04, 0x36
        /*01ba*/ 	.short	(.L_1435 - .L_1434)
.L_1434:
        /*01bc*/ 	.word	0x00000008
.L_1435:


//--------------------- .nv.info._ZN18transformer_engine13normalization24rmsnorm_fwd_tuned_kernelINS0_13Kernel_traitsI13__nv_bfloat16S3_S3_fjLj4096ELj1ELj1ELj4ELj16ENS0_18Kernel_traits_baseILj4096ES3_S3_S3_fjLj128EEEEEEEvNS0_19ForwardKernelParamsE --------------------------
	.section	.nv.info._ZN18transformer_engine13normalization24rmsnorm_fwd_tuned_kernelINS0_13Kernel_traitsI13__nv_bfloat16S3_S3_fjLj4096ELj1ELj1ELj4ELj16ENS0_18Kernel_traits_baseILj4096ES3_S3_S3_fjLj128EEEEEEEvNS0_19ForwardKernelParamsE,"",@"SHT_CUDA_INFO"
	.sectionflags	@""
	.align	4


	//----- nvinfo : EIATTR_CUDA_API_VERSION
	.align		4
        /*0000*/ 	.byte	0x04, 0x37
        /*0002*/ 	.short	(.L_1437 - .L_1436)
.L_1436:
        /*0004*/ 	.word	0x00000082


	//----- nvinfo : EIATTR_KPARAM_INFO
	.align		4
.L_1437:
        /*0008*/ 	.byte	0x04, 0x17
        /*000a*/ 	.short	(.L_1439 - .L_1438)
.L_1438:
        /*000c*/ 	.word	0x00000000
        /*0010*/ 	.short	0x0000
        /*0012*/ 	.short	0x0000
        /*0014*/ 	.byte	0x00, 0xf0, 0x21, 0x02


	//----- nvinfo : EIATTR_SPARSE_MMA_MASK
	.align		4
.L_1439:
        /*0018*/ 	.byte	0x03, 0x50
        /*001a*/ 	.short	0x0000


	//----- nvinfo : EIATTR_MAXREG_COUNT
	.align		4
        /*001c*/ 	.byte	0x03, 0x1b
        /*001e*/ 	.short	0x00ff


	//----- nvinfo : EIATTR_NUM_BARRIERS
	.align		4
        /*0020*/ 	.byte	0x02, 0x4c
        /*0022*/ 	.byte	0x01
	.zero		1


	//----- nvinfo : EIATTR_MERCURY_ISA_VERSION
	.align		4
        /*0024*/ 	.byte	0x03, 0x5f
        /*0026*/ 	.short	0x0101


	//----- nvinfo : EIATTR_COOP_GROUP_MASK_REGIDS
	.align		4
        /*0028*/ 	.byte	0x04, 0x29
        /*002a*/ 	.short	(.L_1441 - .L_1440)


	//   ....[0]....
.L_1440:
        /*002c*/ 	.word	0xffffffff


	//   ....[1]....
        /*0030*/ 	.word	0xffffffff


	//   ....[2]....
        /*0034*/ 	.word	0xffffffff


	//   ....[3]....
        /*0038*/ 	.word	0xffffffff


	//   ....[4]....
        /*003c*/ 	.word	0xffffffff


	//   ....[5]....
        /*0040*/ 	.word	0xffffffff


	//   ....[6]....
        /*0044*/ 	.word	0xffffffff


	//   ....[7]....
        /*0048*/ 	.word	0xffffffff


	//   ....[8]....
        /*004c*/ 	.word	0xffffffff


	//   ....[9]....
        /*0050*/ 	.word	0xffffffff


	//   ....[10]....
        /*0054*/ 	.word	0xffffffff


	//   ....[11]....
        /*0058*/ 	.word	0xffffffff


	//   ....[12]....
        /*005c*/ 	.word	0xffffffff


	//   ....[13]....
        /*0060*/ 	.word	0xffffffff


	//   ....[14]....
        /*0064*/ 	.word	0xffffffff


	//   ....[15]....
        /*0068*/ 	.word	0xffffffff


	//   ....[16]....
        /*006c*/ 	.word	0xffffffff


	//   ....[17]....
        /*0070*/ 	.word	0xffffffff


	//   ....[18]....
        /*0074*/ 	.word	0xffffffff


	//   ....[19]....
        /*0078*/ 	.word	0xffffffff


	//   ....[20]....
        /*007c*/ 	.word	0xffffffff


	//   ....[21]....
        /*0080*/ 	.word	0xffffffff


	//   ....[22]....
        /*0084*/ 	.word	0xffffffff


	//   ....[23]....
        /*0088*/ 	.word	0xffffffff


	//   ....[24]....
        /*008c*/ 	.word	0xffffffff


	//   ....[25]....
        /*0090*/ 	.word	0x05000039


	//   ....[26]....
        /*0094*/ 	.word	0x05000039


	//   ....[27]....
        /*0098*/ 	.word	0x05000039


	//   ....[28]....
        /*009c*/ 	.word	0x05000039


	//   ....[29]....
        /*00a0*/ 	.word	0x05000039


	//   ....[30]....
        /*00a4*/ 	.word	0x05000039


	//   ....[31]....
        /*00a8*/ 	.word	0x05000039


	//   ....[32]....
        /*00ac*/ 	.word	0x05000039


	//   ....[33]....
        /*00b0*/ 	.word	0x05000039


	//   ....[34]....
        /*00b4*/ 	.word	0x05000039


	//   ....[35]....
        /*00b8*/ 	.word	0x05000039


	//   ....[36]....
        /*00bc*/ 	.word	0x05000039


	//   ....[37]....
        /*00c0*/ 	.word	0x05000039


	//   ....[38]....
        /*00c4*/ 	.word	0x05000039


	//   ....[39]....
        /*00c8*/ 	.word	0x05000039


	//   ....[40]....
        /*00cc*/ 	.word	0x05000039


	//   ....[41]....
        /*00d0*/ 	.word	0x05000039


	//----- nvinfo : EIATTR_COOP_GROUP_INSTR_OFFSETS
	.align		4
.L_1441:
        /*00d4*/ 	.byte	0x04, 0x28
        /*00d6*/ 	.short	(.L_1443 - .L_1442)


	//   ....[0]....
.L_1442:
        /*00d8*/ 	.word	0x00000800


	//   ....[1]....
        /*00dc*/ 	.word	0x00000820


	//   ....[2]....
        /*00e0*/ 	.word	0x00000840


	//   ....[3]....
        /*00e4*/ 	.word	0x00000860


	//   ....[4]....
        /*00e8*/ 	.word	0x00000880


	//   ....[5]....
        /*00ec*/ 	.word	0x00000cb0


	//   ....[6]....
        /*00f0*/ 	.word	0x00000cd0


	//   ....[7]....
        /*00f4*/ 	.word	0x00000cf0


	//   ....[8]....
        /*00f8*/ 	.word	0x00000d10


	//   ....[9]....
        /*00fc*/ 	.word	0x00000d30


	//   ....[10]....
        /*0100*/ 	.word	0x00000f50


	//   ....[11]....
        /*0104*/ 	.word	0x00000f80


	//   ....[12]....
        /*0108*/ 	.word	0x00000fa0


	//   ....[13]....
        /*010c*/ 	.word	0x000010a0


	//   ....[14]....
        /*0110*/ 	.word	0x00001150


	//   ....[15]....
        /*0114*/ 	.word	0x00001160


	//   ....[16]....
        /*0118*/ 	.word	0x00001320


	//   ....[17]....
        /*011c*/ 	.word	0x00001350


	//   ....[18]....
        /*0120*/ 	.word	0x00002380


	//   ....[19]....
        /*0124*/ 	.word	0x000023a0


	//   ....[20]....
        /*0128*/ 	.word	0x000023c0


	//   ....[21]....
        /*012c*/ 	.word	0x000023e0


	//   ....[22]....
        /*0130*/ 	.word	0x00002400


	//   ....[23]....
        /*0134*/ 	.word	0x000025a0


	//   ....[24]....
        /*0138*/ 	.word	0x000025c0


	//   ....[25]....
        /*013c*/ 	.word	0x00002800


	//   ....[26]....
        /*0140*/ 	.word	0x00002870


	//   ....[27]....
        /*0144*/ 	.word	0x000028e0


	//   ....[28]....
        /*0148*/ 	.word	0x00002950


	//   ....[29]....
        /*014c*/ 	.word	0x000029c0


	//   ....[30]....
        /*0150*/ 	.word	0x00002e40


	//   ....[31]....
        /*0154*/ 	.word	0x00002eb0


	//   ....[32]....
        /*0158*/ 	.word	0x00002f20


	//   ....[33]....
        /*015c*/ 	.word	0x00002f90


	//   ....[34]....
        /*0160*/ 	.word	0x00003000


	//   ....[35]....
        /*0164*/ 	.word	0x00003080


	//   ....[36]....
        /*0168*/ 	.word	0x000030f0


	//   ....[37]....
        /*016c*/ 	.word	0x00003160


	//   ....[38]....
        /*0170*/ 	.word	0x000031d0


	//   ....[39]....
        /*0174*/ 	.word	0x00003240


	//   ....[40]....
        /*0178*/ 	.word	0x000032c0


	//   ....[41]....
        /*017c*/ 	.word	0x00003330


	//----- nvinfo : EIATTR_EXIT_INSTR_OFFSETS
	.align		4
.L_1443:
        /*0180*/ 	.byte	0x04, 0x1c
        /*0182*/ 	.short	(.L_1445 - .L_1444)


	//   ....[0]....
.L_1444:
        /*0184*/ 	.word	0x00002650


	//   ....[1]....
        /*0188*/ 	.word	0x000026b0


	//   ....[2]....
        /*018c*/ 	.word	0x000027a0


	//----- nvinfo : EIATTR_MAX_THREADS
	.align		4
.L_1445:
        /*0190*/ 	.byte	0x04, 0x05
        /*0192*/ 	.short	(.L_1447 - .L_1446)
.L_1446:
        /*0194*/ 	.word	0x00000080
        /*0198*/ 	.word	0x00000001
        /*019c*/ 	.word	0x00000001


	//----- nvinfo : EIATTR_CRS_STACK_SIZE
	.align		4
.L_1447:
        /*01a0*/ 	.byte	0x04, 0x1e
        /*01a2*/ 	.short	(.L_1449 - .L_1448)
.L_1448:
        /*01a4*/ 	.word	0x00000000


	//----- nvinfo : EIATTR_CBANK_PARAM_SIZE
	.align		4
.L_1449:
        /*01a8*/ 	.byte	0x03, 0x19
        /*01aa*/ 	.short	0x0088


	//----- nvinfo : EIATTR_PARAM_CBANK
	.align		4
        /*01ac*/ 	.byte	0x04, 0x0a
        /*01ae*/ 	.short	(.L_1451 - .L_1450)
	.align		4
.L_1450:
        /*01b0*/ 	.word	index@(.nv.constant0._ZN18transformer_engine13normalization24rmsnorm_fwd_tuned_kernelINS0_13Kernel_traitsI13__nv_bfloat16S3_S3_fjLj4096ELj1ELj1ELj4ELj16ENS0_18Kernel_traits_baseILj4096ES3_S3_S3_fjLj128EEEEEEEvNS0_19ForwardKernelParamsE)
        /*01b4*/ 	.short	0x0210
        /*01b6*/ 	.short	0x0088


	//----- nvinfo : EIATTR_SW_WAR
	.align		4
.L_1451:
        /*01b8*/ 	.byte	0x04, 0x36
        /*01ba*/ 	.short	(.L_1453 - .L_1452)
.L_1452:
        /*01bc*/ 	.word	0x00000008
.L_1453:


//--------------------- .nv.info._ZN18transformer_engine13normalization24rmsnorm_fwd_tuned_kernelINS0_13Kernel_traitsI6__halfS3_S3_fjLj4096ELj1ELj1ELj4ELj16ENS0_18Kernel_traits_baseILj4096ES3_S3_S3_fjLj128EEEEEEEvNS0_19ForwardKernelParamsE --------------------------
	.section	.nv.info._ZN18transformer_engine13normalization24rmsnorm_fwd_tuned_kernelINS0_13Kernel_traitsI6__halfS3_S3_fjLj4096ELj1ELj1ELj4ELj16ENS0_18Kernel_traits_baseILj4096ES3_S3_S3_fjLj128EEEEEEEvNS0_19ForwardKernelParamsE,"",@"SHT_CUDA_INFO"
	.sectionflags	@""
	.align	4


	//----- nvinfo : EIATTR_CUDA_API_VERSION
	.align		4
        /*0000*/ 	.byte	0x04, 0x37
        /*0002*/ 	.short	(.L_1455 - .L_1454)
.L_1454:
        /*0004*/ 	.word	0x00000082


	//----- nvinfo : EIATTR_KPARAM_INFO
	.align		4
.L_1455:
        /*0008*/ 	.byte	0x04, 0x17
        /*000a*/ 	.short	(.L_1457 - .L_1456)
.L_1456:
        /*000c*/ 	.word	0x00000000
        /*0010*/ 	.short	0x0000
        /*0012*/ 	.short	0x0000
        /*0014*/ 	.byte	0x00, 0xf0, 0x21, 0x02


	//----- nvinfo : EIATTR_SPARSE_MMA_MASK
	.align		4
.L_1457:
        /*0018*/ 	.byte	0x03, 0x50
        /*001a*/ 	.short	0x0000


	//----- nvinfo : EIATTR_MAXREG_COUNT
	.align		4
        /*001c*/ 	.byte	0x03, 0x1b
        /*001e*/ 	.short	0x00ff


	//----- nvinfo : EIATTR_NUM_BARRIERS
	.align		4
        /*0020*/ 	.byte	0x02, 0x4c
        /*0022*/ 	.byte	0x01
	.zero		1


	//----- nvinfo : EIATTR_MERCURY_ISA_VERSION
	.align		4
        /*0024*/ 	.byte	0x03, 0x5f
        /*0026*/ 	.short	0x0101


	//----- nvinfo : EIATTR_COOP_GROUP_MASK_REGIDS
	.align		4
        /*0028*/ 	.byte	0x04, 0x29
        /*002a*/ 	.short	(.L_1459 - .L_1458)


	//   ....[0]....
.L_1458:
        /*002c*/ 	.word	0xffffffff


	//   ....[1]....
        /*0030*/ 	.word	0xffffffff


	//   ....[2]....
        /*0034*/ 	.word	0xffffffff


	//   ....[3]....
        /*0038*/ 	.word	0xffffffff


	//   ....[4]....
        /*003c*/ 	.word	0xffffffff


	//   ....[5]....
        /*0040*/ 	.word	0xffffffff


	//   ....[6]....
        /*0044*/ 	.word	0xffffffff


	//   ....[7]....
        /*0048*/ 	.word	0xffffffff


	//   ....[8]....
        /*004c*/ 	.word	0xffffffff


	//   ....[9]....
        /*0050*/ 	.word	0xffffffff


	//   ....[10]....
        /*0054*/ 	.word	0xffffffff


	//   ....[11]....
        /*0058*/ 	.word	0xffffffff


	//   ....[12]....
        /*005c*/ 	.word	0xffffffff


	//   ....[13]....
        /*0060*/ 	.word	0xffffffff


	//   ....[14]....
        /*0064*/ 	.word	0xffffffff


	//   ....[15]....
        /*0068*/ 	.word	0xffffffff


	//   ....[16]....
        /*006c*/ 	.word	0xffffffff


	//   ....[17]....
        /*0070*/ 	.word	0xffffffff


	//   ....[18]....
        /*0074*/ 	.word	0xffffffff


	//   ....[19]....
        /*0078*/ 	.word	0xffffffff


	//   ....[20]....
        /*007c*/ 	.word	0xffffffff


	//   ....[21]....
        /*0080*/ 	.word	0xffffffff


	//   ....[22]....
        /*0084*/ 	.word	0xffffffff


	//   ....[23]....
        /*0088*/ 	.word	0xffffffff


	//   ....[24]....
        /*008c*/ 	.word	0xffffffff


	//   ....[25]....
        /*0090*/ 	.word	0x05000039


	//   ....[26]....
        /*0094*/ 	.word	0x05000039


	//   ....[27]....
        /*0098*/ 	.word	0x05000039


	//   ....[28]....
        /*009c*/ 	.word	0x05000039


	//   ....[29]....
        /*00a0*/ 	.word	0x05000039


	//   ....[30]....
        /*00a4*/ 	.word	0x05000039


	//   ....[31]....
        /*00a8*/ 	.word	0x05000039


	//   ....[32]....
        /*00ac*/ 	.word	0x05000039


	//   ....[33]....
        /*00b0*/ 	.word	0x05000039


	//   ....[34]....
        /*00b4*/ 	.word	0x05000039


	//   ....[35]....
        /*00b8*/ 	.word	0x05000039


	//   ....[36]....
        /*00bc*/ 	.word	0x05000039


	//   ....[37]....
        /*00c0*/ 	.word	0x05000039


	//   ....[38]....
        /*00c4*/ 	.word	0x05000039


	//   ....[39]....
        /*00c8*/ 	.word	0x05000039


	//   ....[40]....
        /*00cc*/ 	.word	0x05000039


	//   ....[41]....
        /*00d0*/ 	.word	0x05000039


	//----- nvinfo : EIATTR_COOP_GROUP_INSTR_OFFSETS
	.align		4
.L_1459:
        /*00d4*/ 	.byte	0x04, 0x28
        /*00d6*/ 	.short	(.L_1461 - .L_1460)


	//   ....[0]....
.L_1460:
        /*00d8*/ 	.word	0x00000700


	//   ....[1]....
        /*00dc*/ 	.word	0x00000720


	//   ....[2]....
        /*00e0*/ 	.word	0x00000740


	//   ....[3]....
        /*00e4*/ 	.word	0x00000760


	//   ....[4]....
        /*00e8*/ 	.word	0x00000780


	//   ....[5]....
        /*00ec*/ 	.word	0x00000bb0


	//   ....[6]....
        /*00f0*/ 	.word	0x00000bd0


	//   ....[7]....
        /*00f4*/ 	.word	0x00000bf0


	//   ....[8]....
        /*00f8*/ 	.word	0x00000c10


	//   ....[9]....
        /*00fc*/ 	.word	0x00000c30


	//   ....[10]....
        /*0100*/ 	.word	0x00000e50


	//   ....[11]....
        /*0104*/ 	.word	0x00000e80


	//   ....[12]....
        /*0108*/ 	.word	0x00000ea0


	//   ....[13]....
        /*010c*/ 	.word	0x00000fa0


	//   ....[14]....
        /*0110*/ 	.word	0x00001050


	//   ....[15]....
        /*0114*/ 	.word	0x00001060


	//   ....[16]....
        /*0118*/ 	.word	0x00001210


	//   ....[17]....
        /*011c*/ 	.word	0x00001240


	//   ....[18]....
        /*0120*/ 	.word	0x00002180


	//   ....[19]....
        /*0124*/ 	.word	0x000021a0


	//   ....[20]....
        /*0128*/ 	.word	0x000021c0


	//   ....[21]....
        /*012c*/ 	.word	0x000021e0


	//   ....[22]....
        /*0130*/ 	.word	0x00002200


	//   ....[23]....
        /*0134*/ 	.word	0x000023a0


	//   ....[24]....
        /*0138*/ 	.word	0x000023c0


	//   ....[25]....
        /*013c*/ 	.word	0x00002600


	//   ....[26]....
        /*0140*/ 	.word	0x00002670


	//   ....[27]....
        /*0144*/ 	.word	0x000026e0


	//   ....[28]....
        /*0148*/ 	.word	0x00002750


	//   ....[29]....
        /*014c*/ 	.word	0x000027c0


	//   ....[30]....
        /*0150*/ 	.word	0x00002c40


	//   ....[31]....
        /*0154*/ 	.word	0x00002cb0


	//   ....[32]....
        /*0158*/ 	.word	0x00002d20


	//   ....[33]....
        /*015c*/ 	.word	0x00002d90


	//   ....[34]....
        /*0160*/ 	.word	0x00002e00


	//   ....[35]....
        /*0164*/ 	.word	0x00002e70


	//   ....[36]....
        /*0168*/ 	.word	0x00002ee0


	//   ....[37]....
        /*016c*/ 	.word	0x00002f50


	//   ....[38]....
        /*0170*/ 	.word	0x00002fc0


	//   ....[39]....
        /*0174*/ 	.word	0x00003030


	//   ....[40]....
        /*0178*/ 	.word	0x000030b0


	//   ....[41]....
        /*017c*/ 	.word	0x00003120


	//----- nvinfo : EIATTR_EXIT_INSTR_OFFSETS
	.align		4
.L_1461:
        /*0180*/ 	.byte	0x04, 0x1c
        /*0182*/ 	.short	(.L_1463 - .L_1462)


	//   ....[0]....
.L_1462:
        /*0184*/ 	.word	0x00002450


	//   ....[1]....
        /*0188*/ 	.word	0x000024b0


	//   ....[2]....
        /*018c*/ 	.word	0x000025a0


	//----- nvinfo : EIATTR_MAX_THREADS
	.align		4
.L_1463:
        /*0190*/ 	.byte	0x04, 0x05
        /*0192*/ 	.short	(.L_1465 - .L_1464)
.L_1464:
        /*0194*/ 	.word	0x00000080
        /*0198*/ 	.word	0x00000001
        /*019c*/ 	.word	0x00000001


	//----- nvinfo : EIATTR_CRS_STACK_SIZE
	.align		4
.L_1465:
        /*01a0*/ 	.byte	0x04, 0x1e
        /*01a2*/ 	.short	(.L_1467 - .L_1466)
.L_1466:
        /*01a4*/ 	.word	0x00000000


	//----- nvinfo : EIATTR_CBANK_PARAM_SIZE
	.align		4
.L_1467:
        /*01a8*/ 	.byte	0x03, 0x19
        /*01aa*/ 	.short	0x0088


	//----- nvinfo : EIATTR_PARAM_CBANK
	.align		4
        /*01ac*/ 	.byte	0x04, 0x0a
        /*01ae*/ 	.short	(.L_1469 - .L_1468)
	.align		4
.L_1468:
        /*01b0*/ 	.word	index@(.nv.constant0._ZN18transformer_engine13normalization24rmsnorm_fwd_tuned_kernelINS0_13Kernel_traitsI6__halfS3_S3_fjLj4096ELj1ELj1ELj4ELj16ENS0_18Kernel_traits_baseILj4096ES3_S3_S3_fjLj128EEEEEEEvNS0_19ForwardKernelParamsE)
        /*01b4*/ 	.short	0x0210
        /*01b6*/ 	.short	0x0088


	//----- nvinfo : EIATTR_SW_WAR
	.align		4
.L_1469:
        /*01b8*/ 	.byte	0x04, 0x36
        /*01ba*/ 	.short	(.L_1471 - .L_1470)
.L_1470:
        /*01bc*/ 	.word	0x00000008
.L_1471:


//--------------------- .nv.info._ZN18transformer_engine13normalization24rmsnorm_fwd_tuned_kernelINS0_13Kernel_traitsIffffjLj4096ELj1ELj1ELj4ELj16ENS0_18Kernel_traits_baseILj4096EffffjLj128EEEEEEEvNS0_19ForwardKernelParamsE --------------------------
	.section	.nv.info._ZN18transformer_engine13normalization24rmsnorm_fwd_tuned_kernelINS0_13Kernel_traitsIffffjLj4096ELj1ELj1ELj4ELj16ENS0_18Kernel_traits_baseILj4096EffffjLj128EEEEEEEvNS0_19ForwardKernelParamsE,"",@"SHT_CUDA_INFO"
	.sectionflags	@""
	.align	4


	//----- nvinfo : EIATTR_CUDA_API_VERSION
	.align		4
        /*0000*/ 	.byte	0x04, 0x37
        /*0002*/ 	.short	(.L_1473 - .L_1472)
.L_1472:
        /*0004*/ 	.word	0x00000082


	//----- nvinfo : EIATTR_KPARAM_INFO
	.align		4
.L_1473:
        /*0008*/ 	.byte	0x04, 0x17
        /*000a*/ 	.short	(.L_1475 - .L_1474)
.L_1474:
        /*000c*/ 	.word	0x00000000
        /*0010*/ 	.short	0x0000
        /*0012*/ 	.short	0x0000
        /*0014*/ 	.byte	0x00, 0xf0, 0x21, 0x02


	//----- nvinfo : EIATTR_SPARSE_MMA_MASK
	.align		4
.L_1475:
        /*0018*/ 	.byte	0x03, 0x50
        /*001a*/ 	.short	0x0000


	//----- nvinfo : EIATTR_MAXREG_COUNT
	.align		4
        /*001c*/ 	.byte	0x03, 0x1b
        /*001e*/ 	.short	0x00ff


	//----- nvinfo : EIATTR_NUM_BARRIERS
	.align		4
        /*0020*/ 	.byte	0x02, 0x4c
        /*0022*/ 	.byte	0x01
	.zero		1


	//----- nvinfo : EIATTR_MERCURY_ISA_VERSION
	.align		4
        /*0024*/ 	.byte	0x03, 0x5f
        /*0026*/ 	.short	0x0101


	//----- nvinfo : EIATTR_COOP_GROUP_MASK_REGIDS
	.align		4
        /*0028*/ 	.byte	0x04, 0x29
        /*002a*/ 	.short	(.L_1477 - .L_1476)


	//   ....[0]....
.L_1476:
        /*002c*/ 	.word	0xffffffff


	//   ....[1]....
        /*0030*/ 	.word	0xffffffff


	//   ....[2]....
        /*0034*/ 	.word	0xffffffff


	//   ....[3]....
        /*0038*/ 	.word	0xffffffff


	//   ....[4]....
        /*003c*/ 	.word	0xffffffff


	//   ....[5]....
        /*0040*/ 	.word	0xffffffff


	//   ....[6]....
        /*0044*/ 	.word	0xffffffff


	//   ....[7]....
        /*0048*/ 	.word	0xffffffff


	//   ....[8]....
        /*004c*/ 	.word	0xffffffff


	//   ....[9]....
        /*0050*/ 	.word	0xffffffff


	//   ....[10]....
        /*0054*/ 	.word	0xffffffff


	//   ....[11]....
        /*0058*/ 	.word	0xffffffff


	//   ....[12]....
        /*005c*/ 	.word	0xffffffff


	//   ....[13]....
        /*0060*/ 	.word	0xffffffff


	//   ....[14]....
        /*0064*/ 	.word	0xffffffff


	//   ....[15]....
        /*0068*/ 	.word	0xffffffff


	//   ....[16]....
        /*006c*/ 	.word	0xffffffff


	//   ....[17]....
        /*0070*/ 	.word	0xffffffff


	//   ....[18]....
        /*0074*/ 	.word	0xffffffff


	//   ....[19]....
        /*0078*/ 	.word	0xffffffff


	//   ....[20]....
        /*007c*/ 	.word	0xffffffff


	//   ....[21]....
        /*0080*/ 	.word	0xffffffff


	//   ....[22]....
        /*0084*/ 	.word	0xffffffff


	//   ....[23]....
        /*0088*/ 	.word	0xffffffff


	//   ....[24]....
        /*008c*/ 	.word	0xffffffff


	//   ....[25]....
        /*0090*/ 	.word	0x0500004b


	//   ....[26]....
        /*0094*/ 	.word	0x0500004b


	//   ....[27]....
        /*0098*/ 	.word	0x0500004b


	//   ....[28]....
        /*009c*/ 	.word	0x0500004b


	//   ....[29]....
        /*00a0*/ 	.word	0x0500004b


	//   ....[30]....
        /*00a4*/ 	.word	0x0500004b


	//   ....[31]....
        /*00a8*/ 	.word	0x0500004b


	//   ....[32]....
        /*00ac*/ 	.word	0x0500004b


	//   ....[33]....
        /*00b0*/ 	.word	0x0500004b


	//   ....[34]....
        /*00b4*/ 	.word	0x0500004b


	//   ....[35]....
        /*00b8*/ 	.word	0x0500004b


	//   ....[36]....
        /*00bc*/ 	.word	0x0500004b


	//   ....[37]....
        /*00c0*/ 	.word	0x0500004b


	//   ....[38]....
        /*00c4*/ 	.word	0x0500004b


	//   ....[39]....
        /*00c8*/ 	.word	0x0500004b


	//   ....[40]....
        /*00cc*/ 	.word	0x0500004b


	//   ....[41]....
        /*00d0*/ 	.word	0x0500004b


	//----- nvinfo : EIATTR_COOP_GROUP_INSTR_OFFSETS
	.align		4
.L_1477:
        /*00d4*/ 	.byte	0x04, 0x28
        /*00d6*/ 	.short	(.L_1479 - .L_1478)


	//   ....[0]....
.L_1478:
        /*00d8*/ 	.word	0x00000640


	//   ....[1]....
        /*00dc*/ 	.word	0x00000660


	//   ....[2]....
        /*00e0*/ 	.word	0x00000680


	//   ....[3]....
        /*00e4*/ 	.word	0x000006a0


	//   ....[4]....
        /*00e8*/ 	.word	0x000006c0


	//   ....[5]....
        /*00ec*/ 	.word	0x00000af0


	//   ....[6]....
        /*00f0*/ 	.word	0x00000b10


	//   ....[7]....
        /*00f4*/ 	.word	0x00000b30


	//   ....[8]....
        /*00f8*/ 	.word	0x00000b50


	//   ....[9]....
        /*00fc*/ 	.word	0x00000b70


	//   ....[10]....
        /*0100*/ 	.word	0x00000d00


	//   ....[11]....
        /*0104*/ 	.word	0x00000d60


	//   ....[12]....
        /*0108*/ 	.word	0x00000d70


	//   ....[13]....
        /*010c*/ 	.word	0x00000e20


	//   ....[14]....
        /*0110*/ 	.word	0x00000ec0


	//   ....[15]....
        /*0114*/ 	.word	0x00000ee0


	//   ....[16]....
        /*0118*/ 	.word	0x000010f0


	//   ....[17]....
        /*011c*/ 	.word	0x00001120


	//   ....[18]....
        /*0120*/ 	.word	0x00001fd0


	//   ....[19]....
        /*0124*/ 	.word	0x00001ff0


	//   ....[20]....
        /*0128*/ 	.word	0x00002010


	//   ....[21]....
        /*012c*/ 	.word	0x00002030


	//   ....[22]....
        /*0130*/ 	.word	0x00002050


	//   ....[23]....
        /*0134*/ 	.word	0x000021f0


	//   ....[24]....
        /*0138*/ 	.word	0x00002210


	//   ....[25]....
        /*013c*/ 	.word	0x00002460


	//   ....[26]....
        /*0140*/ 	.word	0x000024d0


	//   ....[27]....
        /*0144*/ 	.word	0x00002540


	//   ....[28]....
        /*0148*/ 	.word	0x000025b0


	//   ....[29]....
        /*014c*/ 	.word	0x00002620


	//   ....[30]....
        /*0150*/ 	.word	0x00002aa0


	//   ....[31]....
        /*0154*/ 	.word	0x00002b10


	//   ....[32]....
        /*0158*/ 	.word	0x00002b80


	//   ....[33]....
        /*015c*/ 	.word	0x00002bf0


	//   ....[34]....
        /*0160*/ 	.word	0x00002c60


	//   ....[35]....
        /*0164*/ 	.word	0x00002cd0


	//   ....[36]....
        /*0168*/ 	.word	0x00002d40


	//   ....[37]....
        /*016c*/ 	.word	0x00002db0


	//   ....[38]....
        /*0170*/ 	.word	0x00002e20


	//   ....[39]....
        /*0174*/ 	.word	0x00002e90


	//   ....[40]....
        /*0178*/ 	.word	0x00002f00


	//   ....[41]....
        /*017c*/ 	.word	0x00002f70


	//----- nvinfo : EIATTR_EXIT_INSTR_OFFSETS
	.align		4
.L_1479:
        /*0180*/ 	.byte	0x04, 0x1c
        /*0182*/ 	.short	(.L_1481 - .L_1480)


	//   ....[0]....
.L_1480:
        /*0184*/ 	.word	0x000022a0


	//   ....[1]....
        /*0188*/ 	.word	0x00002300


	//   ....[2]....
        /*018c*/ 	.word	0x00002400


	//----- nvinfo : EIATTR_MAX_THREADS
	.align		4
.L_1481:
        /*0190*/ 	.byte	0x04, 0x05
        /*0192*/ 	.short	(.L_1483 - .L_1482)
.L_1482:
        /*0194*/ 	.word	0x00000080
        /*0198*/ 	.word	0x00000001
        /*019c*/ 	.word	0x00000001


	//----- nvinfo : EIATTR_CRS_STACK_SIZE
	.align		4
.L_1483:
        /*01a0*/ 	.byte	0x04, 0x1e
        /*01a2*/ 	.short	(.L_1485 - .L_1484)
.L_1484:
        /*01a4*/ 	.word	0x00000000


	//----- nvinfo : EIATTR_CBANK_PARAM_SIZE
	.align		4
.L_1485:
        /*01a8*/ 	.byte	0x03, 0x19
        /*01aa*/ 	.short	0x0088


	//----- nvinfo : EIATTR_PARAM_CBANK
	.align		4
        /*01ac*/ 	.byte	0x04, 0x0a
        /*01ae*/ 	.short	(.L_1487 - .L_1486)
	.align		4
.L_1486:
        /*01b0*/ 	.word	index@(.nv.constant0._ZN18transformer_engine13normalization24rmsnorm_fwd_tuned_kernelINS0_13Kernel_traitsIffffjLj4096ELj1ELj1ELj4ELj16ENS0_18Kernel_traits_baseILj4096EffffjLj128EEEEEEEvNS0_19ForwardKernelParamsE)
        /*01b4*/ 	.short	0x0210
        /*01b6*/ 	.short	0x0088


	//----- nvinfo : EIATTR_SW_WAR
	.align		4
.L_1487:
        /*01b8*/ 	.byte	0x04, 0x36
        /*01ba*/ 	.short	(.L_1489 - .L_1488)
.L_1488:
        /*01bc*/ 	.word	0x00000008
.L_1489:


//--------------------- .nv.info._ZN18transformer_engine13normalization24rmsnorm_fwd_tuned_kernelINS0_13Kernel_traitsIff13__nv_fp8_e4m3fjLj4096ELj1ELj1ELj4ELj16ENS0_18Kernel_traits_baseILj4096EffS3_fjLj128EEEEEEEvNS0_19ForwardKernelParamsE --------------------------
	.section	.nv.info._ZN18transformer_engine13normalization24rmsnorm_fwd_tuned_kernelINS0_13Kernel_traitsIff13__nv_fp8_e4m3fjLj4096ELj1ELj1ELj4ELj16ENS0_18Kernel_traits_baseILj4096EffS3_fjLj128EEEEEEEvNS0_19ForwardKernelParamsE,"",@"SHT_CUDA_INFO"
	.sectionflags	@""
	.align	4


	//----- nvinfo : EIATTR_CUDA_API_VERSION
	.align		4
        /*0000*/ 	.byte	0x04, 0x37
        /*0002*/ 	.short	(.L_1491 - .L_1490)
.L_1490:
        /*0004*/ 	.word	0x00000082


	//----- nvinfo : EIATTR_KPARAM_INFO
	.align		4
.L_1491:
        /*0008*/ 	.byte	0x04, 0x17
        /*000a*/ 	.short	(.L_1493 - .L_1492)
.L_1492:
        /*000c*/ 	.word	0x00000000
        /*0010*/ 	.short	0x0000
        /*0012*/ 	.short	0x0000
        /*0014*/ 	.byte	0x00, 0xf0, 0x21, 0x02


	//----- nvinfo : EIATTR_SPARSE_MMA_MASK
	.align		4
.L_1493:
        /*0018*/ 	.byte	0x03, 0x50
        /*001a*/ 	.short	0x0000


	//----- nvinfo : EIATTR_MAXREG_COUNT
	.align		4
        /*001c*/ 	.byte	0x03, 0x1b
        /*001e*/ 	.short	0x00ff


	//----- nvinfo : EIATTR_NUM_BARRIERS
	.align		4
        /*0020*/ 	.byte	0x02, 0x4c
        /*0022*/ 	.byte	0x01
	.zero		1


	//----- nvinfo : EIATTR_MERCURY_ISA_VERSION
	.align		4
        /*0024*/ 	.byte	0x03, 0x5f
        /*0026*/ 	.short	0x0101


	//----- nvinfo : EIATTR_COOP_GROUP_MASK_REGIDS
	.align		4
        /*0028*/ 	.byte	0x04, 0x29
        /*002a*/ 	.short	(.L_1495 - .L_1494)


	//   ....[0]....
.L_1494:
        /*002c*/ 	.word	0xffffffff


	//   ....[1]....
        /*0030*/ 	.word	0xffffffff


	//   ....[2]....
        /*0034*/ 	.word	0xffffffff


	//   ....[3]....
        /*0038*/ 	.word	0xffffffff


	//   ....[4]....
        /*003c*/ 	.word	0xffffffff


	//   ....[5]....
        /*0040*/ 	.word	0xffffffff


	//   ....[6]....
        /*0044*/ 	.word	0xffffffff


	//   ....[7]....
        /*0048*/ 	.word	0xffffffff


	//   ....[8]....
        /*004c*/ 	.word	0xffffffff


	//   ....[9]....
        /*0050*/ 	.word	0xffffffff


	//   ....[10]....
        /*0054*/ 	.word	0xffffffff


	//   ....[11]....
        /*0058*/ 	.word	0xffffffff


	//   ....[12]....
        /*005c*/ 	.word	0xffffffff


	//   ....[13]....
        /*0060*/ 	.word	0xffffffff


	//   ....[14]....
        /*0064*/ 	.word	0xffffffff


	//   ....[15]....
        /*0068*/ 	.word	0xffffffff


	//   ....[16]....
        /*006c*/ 	.word	0xffffffff


	//   ....[17]....
        /*0070*/ 	.word	0xffffffff


	//   ....[18]....
        /*0074*/ 	.word	0xffffffff


	//   ....[19]....
        /*0078*/ 	.word	0xffffffff


	//   ....[20]....
        /*007c*/ 	.word	0xffffffff


	//   ....[21]....
        /*0080*/ 	.word	0xffffffff


	//   ....[22]....
        /*0084*/ 	.word	0xffffffff


	//   ....[23]....
        /*0088*/ 	.word	0xffffffff


	//   ....[24]....
        /*008c*/ 	.word	0xffffffff


	//   ....[25]....
        /*0090*/ 	.word	0x0500004c


	//   ....[26]....
        /*0094*/ 	.word	0x0500004c


	//   ....[27]....
        /*0098*/ 	.word	0x0500004c


	//   ....[28]....
        /*009c*/ 	.word	0x0500004c


	//   ....[29]....
        /*00a0*/ 	.word	0x0500004c


	//   ....[30]....
        /*00a4*/ 	.word	0x0500004c


	//   ....[31]....
        /*00a8*/ 	.word	0x0500004c


	//   ....[32]....
        /*00ac*/ 	.word	0x0500004c


	//   ....[33]....
        /*00b0*/ 	.word	0x0500004c


	//   ....[34]....
        /*00b4*/ 	.word	0x0500004c


	//   ....[35]....
        /*00b8*/ 	.word	0x0500004c


	//   ....[36]....
        /*00bc*/ 	.word	0x0500004c


	//   ....[37]....
        /*00c0*/ 	.word	0x0500004c


	//   ....[38]....
        /*00c4*/ 	.word	0x0500004c


	//   ....[39]....
        /*00c8*/ 	.word	0x0500004c


	//   ....[40]....
        /*00cc*/ 	.word	0x0500004c


	//   ....[41]....
        /*00d0*/ 	.word	0x0500004c


	//----- nvinfo : EIATTR_COOP_GROUP_INSTR_OFFSETS
	.align		4
.L_1495:
        /*00d4*/ 	.byte	0x04, 0x28
        /*00d6*/ 	.short	(.L_1497 - .L_1496)


	//   ....[0]....
.L_1496:
        /*00d8*/ 	.word	0x00000610


	//   ....[1]....
        /*00dc*/ 	.word	0x00000630


	//   ....[2]....
        /*00e0*/ 	.word	0x00000650


	//   ....[3]....
        /*00e4*/ 	.word	0x00000670


	//   ....[4]....
        /*00e8*/ 	.word	0x00000690


	//   ....[5]....
        /*00ec*/ 	.word	0x00000ac0


	//   ....[6]....
        /*00f0*/ 	.word	0x00000ae0


	//   ....[7]....
        /*00f4*/ 	.word	0x00000b00


	//   ....[8]....
        /*00f8*/ 	.word	0x00000b20


	//   ....[9]....
        /*00fc*/ 	.word	0x00000b40


	//   ....[10]....
        /*0100*/ 	.word	0x00000d50


	//   ....[11]....
        /*0104*/ 	.word	0x00000d80


	//   ....[12]....
        /*0108*/ 	.word	0x00000da0


	//   ....[13]....
        /*010c*/ 	.word	0x00000ea0


	//   ....[14]....
        /*0110*/ 	.word	0x00000f40


	//   ....[15]....
        /*0114*/ 	.word	0x00000f60


	//   ....[16]....
        /*0118*/ 	.word	0x00001190


	//   ....[17]....
        /*011c*/ 	.word	0x000011c0


	//   ....[18]....
        /*0120*/ 	.word	0x00002610


	//   ....[19]....
        /*0124*/ 	.word	0x00002630


	//   ....[20]....
        /*0128*/ 	.word	0x00002650


	//   ....[21]....
        /*012c*/ 	.word	0x00002670


	//   ....[22]....
        /*0130*/ 	.word	0x00002690


	//   ....[23]....
        /*0134*/ 	.word	0x00002830


	//   ....[24]....
        /*0138*/ 	.word	0x00002850


	//   ....[25]....
        /*013c*/ 	.word	0x00002aa0


	//   ....[26]....
        /*0140*/ 	.word	0x00002b10


	//   ....[27]....
        /*0144*/ 	.word	0x00002b80


	//   ....[28]....
        /*0148*/ 	.word	0x00002bf0


	//   ....[29]....
        /*014c*/ 	.word	0x00002c60


	//   ....[30]....
        /*0150*/ 	.word	0x000030d0


	//   ....[31]....
        /*0154*/ 	.word	0x00003140


	//   ....[32]....
        /*0158*/ 	.word	0x000031b0


	//   ....[33]....
        /*015c*/ 	.word	0x00003220


	//   ....[34]....
        /*0160*/ 	.word	0x00003290


	//   ....[35]....
        /*0164*/ 	.word	0x00003310


	//   ....[36]....
        /*0168*/ 	.word	0x00003380


	//   ....[37]....
        /*016c*/ 	.word	0x000033f0


	//   ....[38]....
        /*0170*/ 	.word	0x00003460


	//   ....[39]....
        /*0174*/ 	.word	0x000034d0


	//   ....[40]....
        /*0178*/ 	.word	0x00003550


	//   ....[41]....
        /*017c*/ 	.word	0x000035c0


	//----- nvinfo : EIATTR_EXIT_INSTR_OFFSETS
	.align		4
.L_1497:
        /*0180*/ 	.byte	0x04, 0x1c
        /*0182*/ 	.short	(.L_1499 - .L_1498)


	//   ....[0]....
.L_1498:
        /*0184*/ 	.word	0x000028e0


	//   ....[1]....
        /*0188*/ 	.word	0x00002940


	//   ....[2]....
        /*018c*/ 	.word	0x00002a40


	//----- nvinfo : EIATTR_MAX_THREADS
	.align		4
.L_1499:
        /*0190*/ 	.byte	0x04, 0x05
        /*0192*/ 	.short	(.L_1501 - .L_1500)
.L_1500:
        /*0194*/ 	.word	0x00000080
        /*0198*/ 	.word	0x00000001
        /*019c*/ 	.word	0x00000001


	//----- nvinfo : EIATTR_CRS_STACK_SIZE
	.align		4
.L_1501:
        /*01a0*/ 	.byte	0x04, 0x1e
        /*01a2*/ 	.short	(.L_1503 - .L_1502)
.L_1502:
        /*01a4*/ 	.word	0x00000000


	//----- nvinfo : EIATTR_CBANK_PARAM_SIZE
	.align		4
.L_1503:
        /*01a8*/ 	.byte	0x03, 0x19
        /*01aa*/ 	.short	0x0088


	//----- nvinfo : EIATTR_PARAM_CBANK
	.align		4
        /*01ac*/ 	.byte	0x04, 0x0a
        /*01ae*/ 	.short	(.L_1505 - .L_1504)
	.align		4
.L_1504:
        /*01b0*/ 	.word	index@(.nv.constant0._ZN18transformer_engine13normalization24rmsnorm_fwd_tuned_kernelINS0_13Kernel_traitsIff13__nv_fp8_e4m3fjLj4096ELj1ELj1ELj4ELj16ENS0_18Kernel_traits_baseILj4096EffS3_fjLj128EEEEEEEvNS0_19ForwardKernelParamsE)
        /*01b4*/ 	.short	0x0210
        /*01b6*/ 	.short	0x0088


	//----- nvinfo : EIATTR_SW_WAR
	.align		4
.L_1505:
        /*01b8*/ 	.byte	0x04, 0x36
        /*01ba*/ 	.short	(.L_1507 - .L_1506)
.L_1506:
        /*01bc*/ 	.word	0x00000008
.L_1507:


//--------------------- .nv.info._ZN18transformer_engine13normalization24rmsnorm_fwd_tuned_kernelINS0_13Kernel_traitsI6__halfS3_13__nv_fp8_e4m3fjLj4096ELj1ELj1ELj4ELj16ENS0_18Kernel_traits_baseILj4096ES3_S3_S4_fjLj128EEEEEEEvNS0_19ForwardKernelParamsE --------------------------
	.section	.nv.info._ZN18transformer_engine13normalization24rmsnorm_fwd_tuned_kernelINS0_13Kernel_traitsI6__halfS3_13__nv_fp8_e4m3fjLj4096ELj1ELj1ELj4ELj16ENS0_18Kernel_traits_baseILj4096ES3_S3_S4_fjLj128EEEEEEEvNS0_19ForwardKernelParamsE,"",@"SHT_CUDA_INFO"
	.sectionflags	@""
	.align	4


	//----- nvinfo : EIATTR_CUDA_API_VERSION
	.align		4
        /*0000*/ 	.byte	0x04, 0x37
        /*0002*/ 	.short	(.L_1509 - .L_1508)
.L_1508:
        /*0004*/ 	.word	0x00000082


	//----- nvinfo : EIATTR_KPARAM_INFO
	.align		4
.L_1509:
        /*0008*/ 	.byte	0x04, 0x17
        /*000a*/ 	.short	(.L_1511 - .L_1510)
.L_1510:
        /*000c*/ 	.word	0x00000000
        /*0010*/ 	.short	0x0000
        /*0012*/ 	.short	0x0000
        /*0014*/ 	.byte	0x00, 0xf0, 0x21, 0x02


	//----- nvinfo : EIATTR_SPARSE_MMA_MASK
	.align		4
.L_1511:
        /*0018*/ 	.byte	0x03, 0x50
        /*001a*/ 	.short	0x0000


	//----- nvinfo : EIATTR_MAXREG_COUNT
	.align		4
        /*001c*/ 	.byte	0x03, 0x1b
        /*001e*/ 	.short	0x00ff


	//----- nvinfo : EIATTR_NUM_BARRIERS
	.align		4
        /*0020*/ 	.byte	0x02, 0x4c
        /*0022*/ 	.byte	0x01
	.zero		1


	//----- nvinfo : EIATTR_MERCURY_ISA_VERSION
	.align		4
        /*0024*/ 	.byte	0x03, 0x5f
        /*0026*/ 	.short	0x0101


	//----- nvinfo : EIATTR_COOP_GROUP_MASK_REGIDS
	.align		4
        /*0028*/ 	.byte	0x04, 0x29
        /*002a*/ 	.short	(.L_1513 - .L_1512)


	//   ....[0]....
.L_1512:
        /*002c*/ 	.word	0xffffffff


	//   ....[1]....
        /*0030*/ 	.word	0xffffffff


	//   ....[2]....
        /*0034*/ 	.word	0xffffffff


	//   ....[3]....
        /*0038*/ 	.word	0xffffffff


	//   ....[4]....
        /*003c*/ 	.word	0xffffffff


	//   ....[5]....
        /*0040*/ 	.word	0xffffffff


	//   ....[6]....
        /*0044*/ 	.word	0xffffffff


	//   ....[7]....
        /*0048*/ 	.word	0xffffffff


	//   ....[8]....
        /*004c*/ 	.word	0xffffffff


	//   ....[9]....
        /*0050*/ 	.word	0xffffffff


	//   ....[10]....
        /*0054*/ 	.word	0xffffffff


	//   ....[11]....
        /*0058*/ 	.word	0xffffffff


	//   ....[12]....
        /*005c*/ 	.word	0xffffffff


	//   ....[13]....
        /*0060*/ 	.word	0xffffffff


	//   ....[14]....
        /*0064*/ 	.word	0xffffffff


	//   ....[15]....
        /*0068*/ 	.word	0xffffffff


	//   ....[16]....
        /*006c*/ 	.word	0xffffffff


	//   ....[17]....
        /*0070*/ 	.word	0xffffffff


	//   ....[18]....
        /*0074*/ 	.word	0xffffffff


	//   ....[19]....
        /*0078*/ 	.word	0xffffffff


	//   ....[20]....
        /*007c*/ 	.word	0xffffffff


	//   ....[21]....
        /*0080*/ 	.word	0xffffffff


	//   ....[22]....
        /*0084*/ 	.word	0xffffffff


	//   ....[23]....
        /*0088*/ 	.word	0xffffffff


	//   ....[24]....
        /*008c*/ 	.word	0xffffffff


	//   ....[25]....
        /*0090*/ 	.word	0x05000010


	//   ....[26]....
        /*0094*/ 	.word	0x05000010


	//   ....[27]....
        /*0098*/ 	.word	0x05000010


	//   ....[28]....
        /*009c*/ 	.word	0x05000010


	//   ....[29]....
        /*00a0*/ 	.word	0x05000010


	//   ....[30]....
        /*00a4*/ 	.word	0x05000010


	//   ....[31]....
        /*00a8*/ 	.word	0x05000010


	//   ....[32]....
        /*00ac*/ 	.word	0x05000010


	//   ....[33]....
        /*00b0*/ 	.word	0x05000010


	//   ....[34]....
        /*00b4*/ 	.word	0x05000010


	//   ....[35]....
        /*00b8*/ 	.word	0x05000010


	//   ....[36]....
        /*00bc*/ 	.word	0x05000010


	//   ....[37]....
        /*00c0*/ 	.word	0x05000010


	//   ....[38]....
        /*00c4*/ 	.word	0x05000010


	//   ....[39]....
        /*00c8*/ 	.word	0x05000010


	//   ....[40]....
        /*00cc*/ 	.word	0x05000010


	//   ....[41]....
        /*00d0*/ 	.word	0x05000010


	//----- nvinfo : EIATTR_COOP_GROUP_INSTR_OFFSETS
	.align		4
.L_1513:
        /*00d4*/ 	.byte	0x04, 0x28
        /*00d6*/ 	.short	(.L_1515 - .L_1514)


	//   ....[0]....
.L_1514:
        /*00d8*/ 	.word	0x00000700


	//   ....[1]....
        /*00dc*/ 	.word	0x00000720


	//   ....[2]....
        /*00e0*/ 	.word	0x00000740


	//   ....[3]....
        /*00e4*/ 	.word	0x00000760


	//   ....[4]....
        /*00e8*/ 	.word	0x00000780


	//   ....[5]....
        /*00ec*/ 	.word	0x00000bb0


	//   ....[6]....
        /*00f0*/ 	.word	0x00000bd0


	//   ....[7]....
        /*00f4*/ 	.word	0x00000bf0


	//   ....[8]....
        /*00f8*/ 	.word	0x00000c10


	//   ....[9]....
        /*00fc*/ 	.word	0x00000c30


	//   ....[10]....
        /*0100*/ 	.word	0x00000e50


	//   ....[11]....
        /*0104*/ 	.word	0x00000e80


	//   ....[12]....
        /*0108*/ 	.word	0x00000ea0


	//   ....[13]....
        /*010c*/ 	.word	0x00000fa0


	//   ....[14]....
        /*0110*/ 	.word	0x00001050


	//   ....[15]....
        /*0114*/ 	.word	0x00001070


	//   ....[16]....
        /*0118*/ 	.word	0x00001260


	//   ....[17]....
        /*011c*/ 	.word	0x000012b0


	//   ....[18]....
        /*0120*/ 	.word	0x000026d0


	//   ....[19]....
        /*0124*/ 	.word	0x000026f0


	//   ....[20]....
        /*0128*/ 	.word	0x00002710


	//   ....[21]....
        /*012c*/ 	.word	0x00002730


	//   ....[22]....
        /*0130*/ 	.word	0x00002750


	//   ....[23]....
        /*0134*/ 	.word	0x000028f0


	//   ....[24]....
        /*0138*/ 	.word	0x00002910


	//   ....[25]....
        /*013c*/ 	.word	0x00002b60


	//   ....[26]....
        /*0140*/ 	.word	0x00002bd0


	//   ....[27]....
        /*0144*/ 	.word	0x00002c40


	//   ....[28]....
        /*0148*/ 	.word	0x00002cb0


	//   ....[29]....
        /*014c*/ 	.word	0x00002d20


	//   ....[30]....
        /*0150*/ 	.word	0x000031a0


	//   ....[31]....
        /*0154*/ 	.word	0x00003210


	//   ....[32]....
        /*0158*/ 	.word	0x00003280


	//   ....[33]....
        /*015c*/ 	.word	0x000032f0


	//   ....[34]....
        /*0160*/ 	.word	0x00003360


	//   ....[35]....
        /*0164*/ 	.word	0x000033d0


	//   ....[36]....
        /*0168*/ 	.word	0x00003440


	//   ....[37]....
        /*016c*/ 	.word	0x000034b0


	//   ....[38]....
        /*0170*/ 	.word	0x00003520


	//   ....[39]....
        /*0174*/ 	.word	0x00003590


	//   ....[40]....
        /*0178*/ 	.word	0x00003610


	//   ....[41]....
        /*017c*/ 	.word	0x00003680


	//----- nvinfo : EIATTR_EXIT_INSTR_OFFSETS
	.align		4
.L_1515:
        /*0180*/ 	.byte	0x04, 0x1c
        /*0182*/ 	.short	(.L_1517 - .L_1516)


	//   ....[0]....
.L_1516:
        /*0184*/ 	.word	0x000029a0


	//   ....[1]....
        /*0188*/ 	.word	0x00002a00


	//   ....[2]....
        /*018c*/ 	.word	0x00002b00


	//----- nvinfo : EIATTR_MAX_THREADS
	.align		4
.L_1517:
        /*0190*/ 	.byte	0x04, 0x05
        /*0192*/ 	.short	(.L_1519 - .L_1518)
.L_1518:
        /*0194*/ 	.word	0x00000080
        /*0198*/ 	.word	0x00000001
        /*019c*/ 	.word	0x00000001


	//----- nvinfo : EIATTR_CRS_STACK_SIZE
	.align		4
.L_1519:
        /*01a0*/ 	.byte	0x04, 0x1e
        /*01a2*/ 	.short	(.L_1521 - .L_1520)
.L_1520:
        /*01a4*/ 	.word	0x00000000


	//----- nvinfo : EIATTR_CBANK_PARAM_SIZE
	.align		4
.L_1521:
        /*01a8*/ 	.byte	0x03, 0x19
        /*01aa*/ 	.short	0x0088


	//----- nvinfo : EIATTR_PARAM_CBANK
	.align		4
        /*01ac*/ 	.byte	0x04, 0x0a
        /*01ae*/ 	.short	(.L_1523 - .L_1522)
	.align		4
.L_1522:
        /*01b0*/ 	.word	index@(.nv.constant0._ZN18transformer_engine13normalization24rmsnorm_fwd_tuned_kernelINS0_13Kernel_traitsI6__halfS3_13__nv_fp8_e4m3fjLj4096ELj1ELj1ELj4ELj16ENS0_18Kernel_traits_baseILj4096ES3_S3_S4_fjLj128EEEEEEEvNS0_19ForwardKernelParamsE)
        /*01b4*/ 	.short	0x0210
        /*01b6*/ 	.short	0x0088


	//----- nvinfo : EIATTR_SW_WAR
	.align		4
.L_1523:
        /*01b8*/ 	.byte	0x04, 0x36
        /*01ba*/ 	.short	(.L_1525 - .L_1524)
.L_1524:
        /*01bc*/ 	.word	0x00000008
.L_1525:


//--------------------- .nv.info._ZN18transformer_engine13normalization24rmsnorm_fwd_tuned_kernelINS0_13Kernel_traitsI13__nv_bfloat16S3_13__nv_fp8_e4m3fjLj4096ELj1ELj1ELj4ELj16ENS0_18Kernel_traits_baseILj4096ES3_S3_S4_fjLj128EEEEEEEvNS0_19ForwardKernelParamsE --------------------------
	.section	.nv.info._ZN18transformer_engine13normalization24rmsnorm_fwd_tuned_kernelINS0_13Kernel_traitsI13__nv_bfloat16S3_13__nv_fp8_e4m3fjLj4096ELj1ELj1ELj4ELj16ENS0_18Kernel_traits_baseILj4096ES3_S3_S4_fjLj128EEEEEEEvNS0_19ForwardKernelParamsE,"",@"SHT_CUDA_INFO"
	.sectionflags	@""
	.align	4


	//----- nvinfo : EIATTR_CUDA_API_VERSION
	.align		4
        /*0000*/ 	.byte	0x04, 0x37
        /*0002*/ 	.short	(.L_1527 - .L_1526)
.L_1526:
        /*0004*/ 	.word	0x00000082


	//----- nvinfo : EIATTR_KPARAM_INFO
	.align		4
.L_1527:
        /*0008*/ 	.byte	0x04, 0x17
        /*000a*/ 	.short	(.L_1529 - .L_1528)
.L_1528:
        /*000c*/ 	.word	0x00000000
        /*0010*/ 	.short	0x0000
        /*0012*/ 	.short	0x0000
        /*0014*/ 	.byte	0x00, 0xf0, 0x21, 0x02


	//----- nvinfo : EIATTR_SPARSE_MMA_MASK
	.align		4
.L_1529:
        /*0018*/ 	.byte	0x03, 0x50
        /*001a*/ 	.short	0x0000


	//----- nvinfo : EIATTR_MAXREG_COUNT
	.align		4
        /*001c*/ 	.byte	0x03, 0x1b
        /*001e*/ 	.short	0x00ff


	//----- nvinfo : EIATTR_NUM_BARRIERS
	.align		4
        /*0020*/ 	.byte	0x02, 0x4c
        /*0022*/ 	.byte	0x01
	.zero		1


	//----- nvinfo : EIATTR_MERCURY_ISA_VERSION
	.align		4
        /*0024*/ 	.byte	0x03, 0x5f
        /*0026*/ 	.short	0x0101


	//----- nvinfo : EIATTR_COOP_GROUP_MASK_REGIDS
	.align		4
        /*0028*/ 	.byte	0x04, 0x29
        /*002a*/ 	.short	(.L_1531 - .L_1530)


	//   ....[0]....
.L_1530:
        /*002c*/ 	.word	0xffffffff


	//   ....[1]....
        /*0030*/ 	.word	0xffffffff


	//   ....[2]....
        /*0034*/ 	.word	0xffffffff


	//   ....[3]....
        /*0038*/ 	.word	0xffffffff


	//   ....[4]....
        /*003c*/ 	.word	0xffffffff


	//   ....[5]....
        /*0040*/ 	.word	0xffffffff


	//   ....[6]....
        /*0044*/ 	.word	0xffffffff


	//   ....[7]....
        /*0048*/ 	.word	0xffffffff


	//   ....[8]....
        /*004c*/ 	.word	0xffffffff


	//   ....[9]....
        /*0050*/ 	.word	0xffffffff


	//   ....[10]....
        /*0054*/ 	.word	0xffffffff


	//   ....[11]....
        /*0058*/ 	.word	0xffffffff


	//   ....[12]....
        /*005c*/ 	.word	0xffffffff


	//   ....[13]....
        /*0060*/ 	.word	0xffffffff


	//   ....[14]....
        /*0064*/ 	.word	0xffffffff


	//   ....[15]....
        /*0068*/ 	.word	0xffffffff


	//   ....[16]....
        /*006c*/ 	.word	0xffffffff


	//   ....[17]....
        /*0070*/ 	.word	0xffffffff


	//   ....[18]....
        /*0074*/ 	.word	0xffffffff


	//   ....[19]....
        /*0078*/ 	.word	0xffffffff


	//   ....[20]....
        /*007c*/ 	.word	0xffffffff


	//   ....[21]....
        /*0080*/ 	.word	0xffffffff


	//   ....[22]....
        /*0084*/ 	.word	0xffffffff


	//   ....[23]....
        /*0088*/ 	.word	0xffffffff


	//   ....[24]....
        /*008c*/ 	.word	0xffffffff


	//   ....[25]....
        /*0090*/ 	.word	0x05000010


	//   ....[26]....
        /*0094*/ 	.word	0x05000010


	//   ....[27]....
        /*0098*/ 	.word	0x05000010


	//   ....[28]....
        /*009c*/ 	.word	0x05000010


	//   ....[29]....
        /*00a0*/ 	.word	0x05000010


	//   ....[30]....
        /*00a4*/ 	.word	0x05000010


	//   ....[31]....
        /*00a8*/ 	.word	0x05000010


	//   ....[32]....
        /*00ac*/ 	.word	0x05000010


	//   ....[33]....
        /*00b0*/ 	.word	0x05000010


	//   ....[34]....
        /*00b4*/ 	.word	0x05000010


	//   ....[35]....
        /*00b8*/ 	.word	0x05000010


	//   ....[36]....
        /*00bc*/ 	.word	0x05000010


	//   ....[37]....
        /*00c0*/ 	.word	0x05000010


	//   ....[38]....
        /*00c4*/ 	.word	0x05000010


	//   ....[39]....
        /*00c8*/ 	.word	0x05000010


	//   ....[40]....
        /*00cc*/ 	.word	0x05000010


	//   ....[41]....
        /*00d0*/ 	.word	0x05000010


	//----- nvinfo : EIATTR_COOP_GROUP_INSTR_OFFSETS
	.align		4
.L_1531:
        /*00d4*/ 	.byte	0x04, 0x28
        /*00d6*/ 	.short	(.L_1533 - .L_1532)


	//   ....[0]....
.L_1532:
        /*00d8*/ 	.word	0x00000800


	//   ....[1]....
        /*00dc*/ 	.word	0x00000820


	//   ....[2]....
        /*00e0*/ 	.word	0x00000840


	//   ....[3]....
        /*00e4*/ 	.word	0x00000860


	//   ....[4]....
        /*00e8*/ 	.word	0x00000880


	//   ....[5]....
        /*00ec*/ 	.word	0x00000cb0


	//   ....[6]....
        /*00f0*/ 	.word	0x00000cd0


	//   ....[7]....
        /*00f4*/ 	.word	0x00000cf0


	//   ....[8]....
        /*00f8*/ 	.word	0x00000d10


	//   ....[9]....
        /*00fc*/ 	.word	0x00000d30


	//   ....[10]....
        /*0100*/ 	.word	0x00000f50


	//   ....[11]....
        /*0104*/ 	.word	0x00000f80


	//   ....[12]....
        /*0108*/ 	.word	0x00000fa0


	//   ....[13]....
        /*010c*/ 	.word	0x000010a0


	//   ....[14]....
        /*0110*/ 	.word	0x00001150


	//   ....[15]....
        /*0114*/ 	.word	0x00001170


	//   ....[16]....
        /*0118*/ 	.word	0x00001330


	//   ....[17]....
        /*011c*/ 	.word	0x00001380


	//   ....[18]....
        /*0120*/ 	.word	0x000028c0


	//   ....[19]....
        /*0124*/ 	.word	0x000028e0


	//   ....[20]....
        /*0128*/ 	.word	0x00002900


	//   ....[21]....
        /*012c*/ 	.word	0x00002920


	//   ....[22]....
        /*0130*/ 	.word	0x00002940


	//   ....[23]....
        /*0134*/ 	.word	0x00002ae0


	//   ....[24]....
        /*0138*/ 	.word	0x00002b00


	//   ....[25]....
        /*013c*/ 	.word	0x00002d50


	//   ....[26]....
        /*0140*/ 	.word	0x00002dc0


	//   ....[27]....
        /*0144*/ 	.word	0x00002e30


	//   ....[28]....
        /*0148*/ 	.word	0x00002ea0


	//   ....[29]....
        /*014c*/ 	.word	0x00002f10


	//   ....[30]....
        /*0150*/ 	.word	0x00003390


	//   ....[31]....
        /*0154*/ 	.word	0x00003400


	//   ....[32]....
        /*0158*/ 	.word	0x00003470


	//   ....[33]....
        /*015c*/ 	.word	0x000034e0


	//   ....[34]....
        /*0160*/ 	.word	0x00003550


	//   ....[35]....
        /*0164*/ 	.word	0x000035d0


	//   ....[36]....
        /*0168*/ 	.word	0x00003640


	//   ....[37]....
        /*016c*/ 	.word	0x000036b0


	//   ....[38]....
        /*0170*/ 	.word	0x00003720


	//   ....[39]....
        /*0174*/ 	.word	0x00003790


	//   ....[40]....
        /*0178*/ 	.word	0x00003810


	//   ....[41]....
        /*017c*/ 	.word	0x00003880


	//----- nvinfo : EIATTR_EXIT_INSTR_OFFSETS
	.align		4
.L_1533:
        /*0180*/ 	.byte	0x04, 0x1c
        /*0182*/ 	.short	(.L_1535 - .L_1534)


	//   ....[0]....
.L_1534:
        /*0184*/ 	.word	0x00002b90


	//   ....[1]....
        /*0188*/ 	.word	0x00002bf0


	//   ....[2]....
        /*018c*/ 	.word	0x00002cf0


	//----- nvinfo : EIATTR_MAX_THREADS
	.align		4
.L_1535:
        /*0190*/ 	.byte	0x04, 0x05
        /*0192*/ 	.short	(.L_1537 - .L_1536)
.L_1536:
        /*0194*/ 	.word	0x00000080
        /*0198*/ 	.word	0x00000001
        /*019c*/ 	.word	0x00000001


	//----- nvinfo : EIATTR_CRS_STACK_SIZE
	.align		4
.L_1537:
        /*01a0*/ 	.byte	0x04, 0x1e
        /*01a2*/ 	.short	(.L_1539 - .L_1538)
.L_1538:
        /*01a4*/ 	.word	0x00000000


	//----- nvinfo : EIATTR_CBANK_PARAM_SIZE
	.align		4
.L_1539:
        /*01a8*/ 	.byte	0x03, 0x19
        /*01aa*/ 	.short	0x0088


	//----- nvinfo : EIATTR_PARAM_CBANK
	.align		4
        /*01ac*/ 	.byte	0x04, 0x0a
        /*01ae*/ 	.short	(.L_1541 - .L_1540)
	.align		4
.L_1540:
        /*01b0*/ 	.word	index@(.nv.constant0._ZN18transformer_engine13normalization24rmsnorm_fwd_tuned_kernelINS0_13Kernel_traitsI13__nv_bfloat16S3_13__nv_fp8_e4m3fjLj4096ELj1ELj1ELj4ELj16ENS0_18Kernel_traits_baseILj4096ES3_S3_S4_fjLj128EEEEEEEvNS0_19ForwardKernelParamsE)
        /*01b4*/ 	.short	0x0210
        /*01b6*/ 	.short	0x0088


	//----- nvinfo : EIATTR_SW_WAR
	.align		4
.L_1541:
        /*01b8*/ 	.byte	0x04, 0x36
        /*01ba*/ 	.short	(.L_1543 - .L_1542)
.L_1542:
        /*01bc*/ 	.word	0x00000008
.L_1543:


//--------------------- .nv.info._ZN18transformer_engine13normalization24rmsnorm_fwd_tuned_kernelINS0_13Kernel_traitsI13__nv_bfloat16S3_S3_fjLj2048ELj1ELj4ELj1ELj16ENS0_18Kernel_traits_baseILj2048ES3_S3_S3_fjLj128EEEEEEEvNS0_19ForwardKernelParamsE --------------------------
	.section	.nv.info._ZN18transformer_engine13normalization24rmsnorm_fwd_tuned_kernelINS0_13Kernel_traitsI13__nv_bfloat16S3_S3_fjLj2048ELj1ELj4ELj1ELj16ENS0_18Kernel_traits_baseILj2048ES3_S3_S3_fjLj128EEEEEEEvNS0_19ForwardKernelParamsE,"",@"SHT_CUDA_INFO"
	.sectionflags	@""
	.align	4


	//----- nvinfo : EIATTR_CUDA_API_VERSION
	.align		4
        /*0000*/ 	.byte	0x04, 0x37
        /*0002*/ 	.short	(.L_1545 - .L_1544)
.L_1544:
        /*0004*/ 	.word	0x00000082


	//----- nvinfo : EIATTR_KPARAM_INFO
	.align		4
.L_1545:
        /*0008*/ 	.byte	0x04, 0x17
        /*000a*/ 	.short	(.L_1547 - .L_1546)
.L_1546:
        /*000c*/ 	.word	0x00000000
        /*0010*/ 	.short	0x0000
        /*0012*/ 	.short	0x0000
        /*0014*/ 	.byte	0x00, 0xf0, 0x21, 0x02


	//----- nvinfo : EIATTR_SPARSE_MMA_MASK
	.align		4
.L_1547:
        /*0018*/ 	.byte	0x03, 0x50
        /*001a*/ 	.short	0x0000


	//----- nvinfo : EIATTR_MAXREG_COUNT
	.align		4
        /*001c*/ 	.byte	0x03, 0x1b
        /*001e*/ 	.short	0x00ff


	//----- nvinfo : EIATTR_NUM_BARRIERS
	.align		4
        /*0020*/ 	.byte	0x02, 0x4c
        /*0022*/ 	.byte	0x01
	.zero		1


	//----- nvinfo : EIATTR_MERCURY_ISA_VERSION
	.align		4
        /*0024*/ 	.byte	0x03, 0x5f
        /*0026*/ 	.short	0x0101


	//----- nvinfo : EIATTR_COOP_GROUP_MASK_REGIDS
	.align		4
        /*0028*/ 	.byte	0x04, 0x29
        /*002a*/ 	.short	(.L_1549 - .L_1548)


	//   ....[0]....
.L_1548:
        /*002c*/ 	.word	0xffffffff


	//   ....[1]....
        /*0030*/ 	.word	0xffffffff


	//   ....[2]....
        /*0034*/ 	.word	0xffffffff


	//   ....[3]....
        /*0038*/ 	.word	0xffffffff


	//   ....[4]....
        /*003c*/ 	.word	0xffffffff


	//   ....[5]....
        /*0040*/ 	.word	0xffffffff


	//   ....[6]....
        /*0044*/ 	.word	0xffffffff


	//   ....[7]....
        /*0048*/ 	.word	0xffffffff


	//   ....[8]....
        /*004c*/ 	.word	0xffffffff


	//   ....[9]....
        /*0050*/ 	.word	0xffffffff


	//   ....[10]....
        /*0054*/ 	.word	0xffffffff


	//   ....[11]....
        /*0058*/ 	.word	0xffffffff


	//   ....[12]....
        /*005c*/ 	.word	0xffffffff


	//   ....[13]....
        /*0060*/ 	.word	0xffffffff


	//   ....[14]....
        /*0064*/ 	.word	0xffffffff


	//   ....[15]....
        /*0068*/ 	.word	0xffffffff


	//   ....[16]....
        /*006c*/ 	.word	0xffffffff


	//   ....[17]....
        /*0070*/ 	.word	0x05000068


	//   ....[18]....
        /*0074*/ 	.word	0x05000068


	//   ....[19]....
        /*0078*/ 	.word	0x05000068


	//   ....[20]....
        /*007c*/ 	.word	0x05000068


	//   ....[21]....
        /*0080*/ 	.word	0x05000068


	//   ....[22]....
        /*0084*/ 	.word	0x05000068


	//   ....[23]....
        /*0088*/ 	.word	0x05000068


	//   ....[24]....
        /*008c*/ 	.word	0x05000068


	//   ....[25]....
        /*0090*/ 	.word	0x05000068


	//   ....[26]....
        /*0094*/ 	.word	0x05000068


	//   ....[27]....
        /*0098*/ 	.word	0x05000068


	//   ....[28]....
        /*009c*/ 	.word	0x05000068


	//   ....[29]....
        /*00a0*/ 	.word	0x05000068


	//   ....[30]....
        /*00a4*/ 	.word	0x05000068


	//   ....[31]....
        /*00a8*/ 	.word	0x05000068


	//   ....[32]....
        /*00ac*/ 	.word	0x05000068


	//   ....[33]....
        /*00b0*/ 	.word	0x05000068


	//----- nvinfo : EIATTR_COOP_GROUP_INSTR_OFFSETS
	.align		4
.L_1549:
        /*00b4*/ 	.byte	0x04, 0x28
        /*00b6*/ 	.short	(.L_1551 - .L_1550)


	//   ....[0]....
.L_1550:
        /*00b8*/ 	.word	0x00000dd0


	//   ....[1]....
        /*00bc*/ 	.word	0x00000df0


	//   ....[2]....
        /*00c0*/ 	.word	0x00000e10


	//   ....[3]....
        /*00c4*/ 	.word	0x00000e30


	//   ....[4]....
        /*00c8*/ 	.word	0x00000e50


	//   ....[5]....
        /*00cc*/ 	.word	0x00001680


	//   ....[6]....
        /*00d0*/ 	.word	0x000016a0


	//   ....[7]....
        /*00d4*/ 	.word	0x000016c0


	//   ....[8]....
        /*00d8*/ 	.word	0x000016e0


	//   ....[9]....
        /*00dc*/ 	.word	0x00001700


	//   ....[10]....
        /*00e0*/ 	.word	0x00003640


	//   ....[11]....
        /*00e4*/ 	.word	0x00003660


	//   ....[12]....
        /*00e8*/ 	.word	0x00003680


	//   ....[13]....
        /*00ec*/ 	.word	0x000036a0


	//   ....[14]....
        /*00f0*/ 	.word	0x000036c0


	//   ....[15]....
        /*00f4*/ 	.word	0x00003860


	//   ....[16]....
        /*00f8*/ 	.word	0x00003880


	//   ....[17]....
        /*00fc*/ 	.word	0x00003ae0


	//   ....[18]....
        /*0100*/ 	.word	0x00003b80


	//   ....[19]....
        /*0104*/ 	.word	0x00003bf0


	//   ....[20]....
        /*0108*/ 	.word	0x00003c60


	//   ....[21]....
        /*010c*/ 	.word	0x00003cd0


	//   ....[22]....
        /*0110*/ 	.word	0x00004550


	//   ....[23]....
        /*0114*/ 	.word	0x000045c0


	//   ....[24]....
        /*0118*/ 	.word	0x00004630


	//   ....[25]....
        /*011c*/ 	.word	0x000046a0


	//   ....[26]....
        /*0120*/ 	.word	0x00004710


	//   ....[27]....
        /*0124*/ 	.word	0x00004790


	//   ....[28]....
        /*0128*/ 	.word	0x00004830


	//   ....[29]....
        /*012c*/ 	.word	0x000048a0


	//   ....[30]....
        /*0130*/ 	.word	0x00004910


	//   ....[31]....
        /*0134*/ 	.word	0x00004980


	//   ....[32]....
        /*0138*/ 	.word	0x00004a00


	//   ....[33]....
        /*013c*/ 	.word	0x00004a70


	//----- nvinfo : EIATTR_EXIT_INSTR_OFFSETS
	.align		4
.L_1551:
        /*0140*/ 	.byte	0x04, 0x1c
        /*0142*/ 	.short	(.L_1553 - .L_1552)


	//   ....[0]....
.L_1552:
        /*0144*/ 	.word	0x00003930


	//   ....[1]....
        /*0148*/ 	.word	0x00003990


	//   ....[2]....
        /*014c*/ 	.word	0x00003a70


	//----- nvinfo : EIATTR_MAX_THREADS
	.align		4
.L_1553:
        /*0150*/ 	.byte	0x04, 0x05
        /*0152*/ 	.short	(.L_1555 - .L_1554)
.L_1554:
        /*0154*/ 	.word	0x00000080
        /*0158*/ 	.word	0x00000001
        /*015c*/ 	.word	0x00000001


	//----- nvinfo : EIATTR_CRS_STACK_SIZE
	.align		4
.L_1555:
        /*0160*/ 	.byte	0x04, 0x1e
        /*0162*/ 	.short	(.L_1557 - .L_1556)
.L_1556:
        /*0164*/ 	.word	0x00000000


	//----- nvinfo : EIATTR_CBANK_PARAM_SIZE
	.align		4
.L_1557:
        /*0168*/ 	.byte	0x03, 0x19
        /*016a*/ 	.short	0x0088


	//----- nvinfo : EIATTR_PARAM_CBANK
	.align		4
        /*016c*/ 	.byte	0x04, 0x0a
        /*016e*/ 	.short	(.L_1559 - .L_1558)
	.align		4
.L_1558:
        /*0170*/ 	.word	index@(.nv.constant0._ZN18transformer_engine13normalization24rmsnorm_fwd_tuned_kernelINS0_13Kernel_traitsI13__nv_bfloat16S3_S3_fjLj2048ELj1ELj4ELj1ELj16ENS0_18Kernel_traits_baseILj2048ES3_S3_S3_fjLj128EEEEEEEvNS0_19ForwardKernelParamsE)
        /*0174*/ 	.short	0x0210
        /*0176*/ 	.short	0x0088


	//----- nvinfo : EIATTR_SW_WAR
	.align		4
.L_1559:
        /*0178*/ 	.byte	0x04, 0x36
        /*017a*/ 	.short	(.L_1561 - .L_1560)
.L_1560:
        /*017c*/ 	.word	0x00000008
.L_1561:


//--------------------- .nv.info._ZN18transformer_engine13normalization24rmsnorm_fwd_tuned_kernelINS0_13Kernel_traitsI6__halfS3_S3_fjLj2048ELj1ELj4ELj1ELj16ENS0_18Kernel_traits_baseILj2048ES3_S3_S3_fjLj128EEEEEEEvNS0_19ForwardKernelParamsE --------------------------
	.section	.nv.info._ZN18transformer_engine13normalization24rmsnorm_fwd_tuned_kernelINS0_13Kernel_traitsI6__halfS3_S3_fjLj2048ELj1ELj4ELj1ELj16ENS0_18Kernel_traits_baseILj2048ES3_S3_S3_fjLj128EEEEEEEvNS0_19ForwardKernelParamsE,"",@"SHT_CUDA_INFO"
	.sectionflags	@""
	.align	4


	//----- nvinfo : EIATTR_CUDA_API_VERSION
	.align		4
        /*0000*/ 	.byte	0x04, 0x37
        /*0002*/ 	.short	(.L_1563 - .L_1562)
.L_1562:
        /*0004*/ 	.word	0x00000082


	//----- nvinfo : EIATTR_KPARAM_INFO
	.align		4
.L_1563:
        /*0008*/ 	.byte	0x04, 0x17
        /*000a*/ 	.short	(.L_1565 - .L_1564)
.L_1564:
        /*000c*/ 	.word	0x00000000
        /*0010*/ 	.short	0x0000
        /*0012*/ 	.short	0x0000
        /*0014*/ 	.byte	0x00, 0xf0, 0x21, 0x02


	//----- nvinfo : EIATTR_SPARSE_MMA_MASK
	.align		4
.L_1565:
        /*0018*/ 	.byte	0x03, 0x50
        /*001a*/ 	.short	0x0000


	//----- nvinfo : EIATTR_MAXREG_COUNT
	.align		4
        /*001c*/ 	.byte	0x03, 0x1b
        /*001e*/ 	.short	0x00ff


	//----- nvinfo : EIATTR_NUM_BARRIERS
	.align		4
        /*0020*/ 	.byte	0x02, 0x4c
        /*0022*/ 	.byte	0x01
	.zero		1


	//----- nvinfo : EIATTR_MERCURY_ISA_VERSION
	.align		4
        /*0024*/ 	.byte	0x03, 0x5f
        /*0026*/ 	.short	0x0101


	//----- nvinfo : EIATTR_COOP_GROUP_MASK_REGIDS
	.align		4
        /*0028*/ 	.byte	0x04, 0x29
        /*002a*/ 	.short	(.L_1567 - .L_1566)


	//   ....[0]....
.L_1566:
        /*002c*/ 	.word	0xffffffff


	//   ....[1]....
        /*0030*/ 	.word	0xffffffff


	//   ....[2]....
        /*0034*/ 	.word	0xffffffff


	//   ....[3]....
        /*0038*/ 	.word	0xffffffff


	//   ....[4]....
        /*003c*/ 	.word	0xffffffff


	//   ....[5]....
        /*0040*/ 	.word	0xffffffff


	//   ....[6]....
        /*0044*/ 	.word	0xffffffff


	//   ....[7]....
        /*0048*/ 	.word	0xffffffff


	//   ....[8]....
        /*004c*/ 	.word	0xffffffff


	//   ....[9]....
        /*0050*/ 	.word	0xffffffff


	//   ....[10]....
        /*0054*/ 	.word	0xffffffff


	//   ....[11]....
        /*0058*/ 	.word	0xffffffff


	//   ....[12]....
        /*005c*/ 	.word	0xffffffff


	//   ....[13]....
        /*0060*/ 	.word	0xffffffff


	//   ....[14]....
        /*0064*/ 	.word	0xffffffff


	//   ....[15]....
        /*0068*/ 	.word	0xffffffff


	//   ....[16]....
        /*006c*/ 	.word	0xffffffff


	//   ....[17]....
        /*0070*/ 	.word	0x05000068


	//   ....[18]....
        /*0074*/ 	.word	0x05000068


	//   ....[19]....
        /*0078*/ 	.word	0x05000068


	//   ....[20]....
        /*007c*/ 	.word	0x05000068


	//   ....[21]....
        /*0080*/ 	.word	0x05000068


	//   ....[22]....
        /*0084*/ 	.word	0x05000068


	//   ....[23]....
        /*0088*/ 	.word	0x05000068


	//   ....[24]....
        /*008c*/ 	.word	0x05000068


	//   ....[25]....
        /*0090*/ 	.word	0x05000068


	//   ....[26]....
        /*0094*/ 	.word	0x05000068


	//   ....[27]....
        /*0098*/ 	.word	0x05000068


	//   ....[28]....
        /*009c*/ 	.word	0x05000068


	//   ....[29]....
        /*00a0*/ 	.word	0x05000068


	//   ....[30]....
        /*00a4*/ 	.word	0x05000068


	//   ....[31]....
        /*00a8*/ 	.word	0x05000068


	//   ....[32]....
        /*00ac*/ 	.word	0x05000068


	//   ....[33]....
        /*00b0*/ 	.word	0x05000068


	//----- nvinfo : EIATTR_COOP_GROUP_INSTR_OFFSETS
	.align		4
.L_1567:
        /*00b4*/ 	.byte	0x04, 0x28
        /*00b6*/ 	.short	(.L_1569 - .L_1568)


	//   ....[0]....
.L_1568:
        /*00b8*/ 	.word	0x00000bd0


	//   ....[1]....
        /*00bc*/ 	.word	0x00000bf0


	//   ....[2]....
        /*00c0*/ 	.word	0x00000c10


	//   ....[3]....
        /*00c4*/ 	.word	0x00000c30


	//   ....[4]....
        /*00c8*/ 	.word	0x00000c50


	//   ....[5]....
        /*00cc*/ 	.word	0x00001480


	//   ....[6]....
        /*00d0*/ 	.word	0x000014a0


	//   ....[7]....
        /*00d4*/ 	.word	0x000014c0


	//   ....[8]....
        /*00d8*/ 	.word	0x000014e0


	//   ....[9]....
        /*00dc*/ 	.word	0x00001500


	//   ....[10]....
        /*00e0*/ 	.word	0x00003240


	//   ....[11]....
        /*00e4*/ 	.word	0x00003260


	//   ....[12]....
        /*00e8*/ 	.word	0x00003280


	//   ....[13]....
        /*00ec*/ 	.word	0x000032a0


	//   ....[14]....
        /*00f0*/ 	.word	0x000032c0


	//   ....[15]....
        /*00f4*/ 	.word	0x00003460


	//   ....[16]....
        /*00f8*/ 	.word	0x00003480


	//   ....[17]....
        /*00fc*/ 	.word	0x000036e0


	//   ....[18]....
        /*0100*/ 	.word	0x00003780


	//   ....[19]....
        /*0104*/ 	.word	0x000037f0


	//   ....[20]....
        /*0108*/ 	.word	0x00003860


	//   ....[21]....
        /*010c*/ 	.word	0x000038d0


	//   ....[22]....
        /*0110*/ 	.word	0x00004150


	//   ....[23]....
        /*0114*/ 	.word	0x000041c0


	//   ....[24]....
        /*0118*/ 	.word	0x00004230


	//   ....[25]....
        /*011c*/ 	.word	0x000042a0


	//   ....[26]....
        /*0120*/ 	.word	0x00004310


	//   ....[27]....
        /*0124*/ 	.word	0x000043a0


	//   ....[28]....
        /*0128*/ 	.word	0x00004440


	//   ....[29]....
        /*012c*/ 	.word	0x000044b0


	//   ....[30]....
        /*0130*/ 	.word	0x00004520


	//   ....[31]....
        /*0134*/ 	.word	0x00004590


	//   ....[32]....
        /*0138*/ 	.word	0x00004610


	//   ....[33]....
        /*013c*/ 	.word	0x00004680


	//----- nvinfo : EIATTR_EXIT_INSTR_OFFSETS
	.align		4
.L_1569:
        /*0140*/ 	.byte	0x04, 0x1c
        /*0142*/ 	.short	(.L_1571 - .L_1570)


	//   ....[0]....
.L_1570:
        /*0144*/ 	.word	0x00003530


	//   ....[1]....
        /*0148*/ 	.word	0x00003590


	//   ....[2]....
        /*014c*/ 	.word	0x00003670


	//----- nvinfo : EIATTR_MAX_THREADS
	.align		4
.L_1571:
        /*0150*/ 	.byte	0x04, 0x05
        /*0152*/ 	.short	(.L_1573 - .L_1572)
.L_1572:
        /*0154*/ 	.word	0x00000080
        /*0158*/ 	.word	0x00000001
        /*015c*/ 	.word	0x00000001


	//----- nvinfo : EIATTR_CRS_STACK_SIZE
	.align		4
.L_1573:
        /*0160*/ 	.byte	0x04, 0x1e
        /*0162*/ 	.short	(.L_1575 - .L_1574)
.L_1574:
        /*0164*/ 	.word	0x00000000


	//----- nvinfo : EIATTR_CBANK_PARAM_SIZE
	.align		4
.L_1575:
        /*0168*/ 	.byte	0x03, 0x19
        /*016a*/ 	.short	0x0088


	//----- nvinfo : EIATTR_PARAM_CBANK
	.align		4
        /*016c*/ 	.byte	0x04, 0x0a
        /*016e*/ 	.short	(.L_1577 - .L_1576)
	.align		4
.L_1576:
        /*0170*/ 	.word	index@(.nv.constant0._ZN18transformer_engine13normalization24rmsnorm_fwd_tuned_kernelINS0_13Kernel_traitsI6__halfS3_S3_fjLj2048ELj1ELj4ELj1ELj16ENS0_18Kernel_traits_baseILj2048ES3_S3_S3_fjLj128EEEEEEEvNS0_19ForwardKernelParamsE)
        /*0174*/ 	.short	0x0210
        /*0176*/ 	.short	0x0088


	//----- nvinfo : EIATTR_SW_WAR
	.align		4
.L_1577:
        /*0178*/ 	.byte	0x04, 0x36
        /*017a*/ 	.short	(.L_1579 - .L_1578)
.L_1578:
        /*017c*/ 	.word	0x00000008
.L_1579:


//--------------------- .nv.info._ZN18transformer_engine13normalization24rmsnorm_fwd_tuned_kernelINS0_13Kernel_traitsIffffjLj2048ELj1ELj4ELj1ELj16ENS0_18Kernel_traits_baseILj2048EffffjLj128EEEEEEEvNS0_19ForwardKernelParamsE --------------------------
	.section	.nv.info._ZN18transformer_engine13normalization24rmsnorm_fwd_tuned_kernelINS0_13Kernel_traitsIffffjLj2048ELj1ELj4ELj1ELj16ENS0_18Kernel_traits_baseILj2048EffffjLj128EEEEEEEvNS0_19ForwardKernelParamsE,"",@"SHT_CUDA_INFO"
	.sectionflags	@""
	.align	4


	//----- nvinfo : EIATTR_CUDA_API_VERSION
	.align		4
        /*0000*/ 	.byte	0x04, 0x37
        /*0002*/ 	.short	(.L_1581 - .L_1580)
.L_1580:
        /*0004*/ 	.word	0x00000082


	//----- nvinfo : EIATTR_KPARAM_INFO
	.align		4
.L_1581:
        /*0008*/ 	.byte	0x04, 0x17
        /*000a*/ 	.short	(.L_1583 - .L_1582)
.L_1582:
        /*000c*/ 	.word	0x00000000
        /*0010*/ 	.short	0x0000
        /*0012*/ 	.short	0x0000
        /*0014*/ 	.byte	0x00, 0xf0, 0x21, 0x02


	//----- nvinfo : EIATTR_SPARSE_MMA_MASK
	.align		4
.L_1583:
        /*0018*/ 	.byte	0x03, 0x50
        /*001a*/ 	.short	0x0000


	//----- nvinfo : EIATTR_MAXREG_COUNT
	.align		4
        /*001c*/ 	.byte	0x03, 0x1b
        /*001e*/ 	.short	0x00ff


	//----- nvinfo : EIATTR_NUM_BARRIERS
	.align		4
        /*0020*/ 	.byte	0x02, 0x4c
        /*0022*/ 	.byte	0x01
	.zero		1


	//----- nvinfo : EIATTR_MERCURY_ISA_VERSION
	.align		4
        /*0024*/ 	.byte	0x03, 0x5f
        /*0026*/ 	.short	0x0101


	//----- nvinfo : EIATTR_COOP_GROUP_MASK_REGIDS
	.align		4
        /*0028*/ 	.byte	0x04, 0x29
        /*002a*/ 	.short	(.L_1585 - .L_1584)


	//   ....[0]....
.L_1584:
        /*002c*/ 	.word	0xffffffff


	//   ....[1]....
        /*0030*/ 	.word	0xffffffff


	//   ....[2]....
        /*0034*/ 	.word	0xffffffff


	//   ....[3]....
        /*0038*/ 	.word	0xffffffff


	//   ....[4]....
        /*003c*/ 	.word	0xffffffff


	//   ....[5]....
        /*0040*/ 	.word	0xffffffff


	//   ....[6]....
        /*0044*/ 	.word	0xffffffff


	//   ....[7]....
        /*0048*/ 	.word	0xffffffff


	//   ....[8]....
        /*004c*/ 	.word	0xffffffff


	//   ....[9]....
        /*0050*/ 	.word	0xffffffff


	//   ....[10]....
        /*0054*/ 	.word	0xffffffff


	//   ....[11]....
        /*0058*/ 	.word	0xffffffff


	//   ....[12]....
        /*005c*/ 	.word	0xffffffff


	//   ....[13]....
        /*0060*/ 	.word	0xffffffff


	//   ....[14]....
        /*0064*/ 	.word	0xffffffff


	//   ....[15]....
        /*0068*/ 	.word	0xffffffff


	//   ....[16]....
        /*006c*/ 	.word	0xffffffff


	//   ....[17]....
        /*0070*/ 	.word	0x0500008e


	//   ....[18]....
        /*0074*/ 	.word	0x0500008e


	//   ....[19]....
        /*0078*/ 	.word	0x0500008e


	//   ....[20]....
        /*007c*/ 	.word	0x0500008e


	//   ....[21]....
        /*0080*/ 	.word	0x0500008e


	//   ....[22]....
        /*0084*/ 	.word	0x0500008e


	//   ....[23]....
        /*0088*/ 	.word	0x0500008e


	//   ....[24]....
        /*008c*/ 	.word	0x0500008e


	//   ....[25]....
        /*0090*/ 	.word	0x0500008e


	//   ....[26]....
        /*0094*/ 	.word	0x0500008e


	//   ....[27]....
        /*0098*/ 	.word	0x0500008e


	//   ....[28]....
        /*009c*/ 	.word	0x0500008e


	//   ....[29]....
        /*00a0*/ 	.word	0x0500008e


	//   ....[30]....
        /*00a4*/ 	.word	0x0500008e


	//   ....[31]....
        /*00a8*/ 	.word	0x0500008e


	//   ....[32]....
        /*00ac*/ 	.word	0x0500008e


	//   ....[33]....
        /*00b0*/ 	.word	0x0500008e


	//----- nvinfo : EIATTR_COOP_GROUP_INSTR_OFFSETS
	.align		4
.L_1585:
        /*00b4*/ 	.byte	0x04, 0x28
        /*00b6*/ 	.short	(.L_1587 - .L_1586)


	//   ....[0]....
.L_1586:
        /*00b8*/ 	.word	0x00000a00


	//   ....[1]....
        /*00bc*/ 	.word	0x00000a20


	//   ....[2]....
        /*00c0*/ 	.word	0x00000a40


	//   ....[3]....
        /*00c4*/ 	.word	0x00000a60


	//   ....[4]....
        /*00c8*/ 	.word	0x00000a80


	//   ....[5]....
        /*00cc*/ 	.word	0x000012b0


	//   ....[6]....
        /*00d0*/ 	.word	0x000012d0


	//   ....[7]....
        /*00d4*/ 	.word	0x000012f0


	//   ....[8]....
        /*00d8*/ 	.word	0x00001310


	//   ....[9]....
        /*00dc*/ 	.word	0x00001330


	//   ....[10]....
        /*00e0*/ 	.word	0x00003020


	//   ....[11]....
        /*00e4*/ 	.word	0x00003040


	//   ....[12]....
        /*00e8*/ 	.word	0x00003060


	//   ....[13]....
        /*00ec*/ 	.word	0x00003080


	//   ....[14]....
        /*00f0*/ 	.word	0x000030a0


	//   ....[15]....
        /*00f4*/ 	.word	0x00003240


	//   ....[16]....
        /*00f8*/ 	.word	0x00003260


	//   ....[17]....
        /*00fc*/ 	.word	0x000034a0


	//   ....[18]....
        /*0100*/ 	.word	0x00003540


	//   ....[19]....
        /*0104*/ 	.word	0x000035b0


	//   ....[20]....
        /*0108*/ 	.word	0x00003620


	//   ....[21]....
        /*010c*/ 	.word	0x00003690


	//   ....[22]....
        /*0110*/ 	.word	0x00003f00


	//   ....[23]....
        /*0114*/ 	.word	0x00003f70


	//   ....[24]....
        /*0118*/ 	.word	0x00003fe0


	//   ....[25]....
        /*011c*/ 	.word	0x00004050


	//   ....[26]....
        /*0120*/ 	.word	0x000040c0


	//   ....[27]....
        /*0124*/ 	.word	0x00004150


	//   ....[28]....
        /*0128*/ 	.word	0x000041f0


	//   ....[29]....
        /*012c*/ 	.word	0x00004260


	//   ....[30]....
        /*0130*/ 	.word	0x000042d0


	//   ....[31]....
        /*0134*/ 	.word	0x00004340


	//   ....[32]....
        /*0138*/ 	.word	0x000043b0


	//   ....[33]....
        /*013c*/ 	.word	0x00004420


	//----- nvinfo : EIATTR_EXIT_INSTR_OFFSETS
	.align		4
.L_1587:
        /*0140*/ 	.byte	0x04, 0x1c
        /*0142*/ 	.short	(.L_1589 - .L_1588)


	//   ....[0]....
.L_1588:
        /*0144*/ 	.word	0x000032f0


	//   ....[1]....
        /*0148*/ 	.word	0x00003350


	//   ....[2]....
        /*014c*/ 	.word	0x00003430


	//----- nvinfo : EIATTR_MAX_THREADS
	.align		4
.L_1589:
        /*0150*/ 	.byte	0x04, 0x05
        /*0152*/ 	.short	(.L_1591 - .L_1590)
.L_1590:
        /*0154*/ 	.word	0x00000080
        /*0158*/ 	.word	0x00000001
        /*015c*/ 	.word	0x00000001


	//----- nvinfo : EIATTR_CRS_STACK_SIZE
	.align		4
.L_1591:
        /*0160*/ 	.byte	0x04, 0x1e
        /*0162*/ 	.short	(.L_1593 - .L_1592)
.L_1592:
        /*0164*/ 	.word	0x00000000


	//----- nvinfo : EIATTR_CBANK_PARAM_SIZE
	.align		4
.L_1593:
        /*0168*/ 	.byte	0x03, 0x19
        /*016a*/ 	.short	0x0088


	//----- nvinfo : EIATTR_PARAM_CBANK
	.align		4
        /*016c*/ 	.byte	0x04, 0x0a
        /*016e*/ 	.short	(.L_1595 - .L_1594)
	.align		4
.L_1594:
        /*0170*/ 	.word	index@(.nv.constant0._ZN18transformer_engine13normalization24rmsnorm_fwd_tuned_kernelINS0_13Kernel_traitsIffffjLj2048ELj1ELj4ELj1ELj16ENS0_18Kernel_traits_baseILj2048EffffjLj128EEEEEEEvNS0_19ForwardKernelParamsE)
        /*0174*/ 	.short	0x0210
        /*0176*/ 	.short	0x0088


	//----- nvinfo : EIATTR_SW_WAR
	.align		4
.L_1595:
        /*0178*/ 	.byte	0x04, 0x36
        /*017a*/ 	.short	(.L_1597 - .L_1596)
.L_1596:
        /*017c*/ 	.word	0x00000008
.L_1597:


//--------------------- .nv.info._ZN18transformer_engine13normalization24rmsnorm_fwd_tuned_kernelINS0_13Kernel_traitsIff13__nv_fp8_e4m3fjLj2048ELj1ELj4ELj1ELj16ENS0_18Kernel_traits_baseILj2048EffS3_fjLj128EEEEEEEvNS0_19ForwardKernelParamsE --------------------------
	.section	.nv.info._ZN18transformer_engine13normalization24rmsnorm_fwd_tuned_kernelINS0_13Kernel_traitsIff13__nv_fp8_e4m3fjLj2048ELj1ELj4ELj1ELj16ENS0_18Kernel_traits_baseILj2048EffS3_fjLj128EEEEEEEvNS0_19ForwardKernelParamsE,"",@"SHT_CUDA_INFO"
	.sectionflags	@""
	.align	4


	//----- nvinfo : EIATTR_CUDA_API_VERSION
	.align		4
        /*0000*/ 	.byte	0x04, 0x37
        /*0002*/ 	.short	(.L_1599 - .L_1598)
.L_1598:
        /*0004*/ 	.word	0x00000082


	//----- nvinfo : EIATTR_KPARAM_INFO
	.align		4
.L_1599:
        /*0008*/ 	.byte	0x04, 0x17
        /*000a*/ 	.short	(.L_1601 - .L_1600)
.L_1600:
        /*000c*/ 	.word	0x00000000
        /*0010*/ 	.short	0x0000
        /*0012*/ 	.short	0x0000
        /*0014*/ 	.byte	0x00, 0xf0, 0x21, 0x02


	//----- nvinfo : EIATTR_SPARSE_MMA_MASK
	.align		4
.L_1601:
        /*0018*/ 	.byte	0x03, 0x50
        /*001a*/ 	.short	0x0000


	//----- nvinfo : EIATTR_MAXREG_COUNT
	.align		4
        /*001c*/ 	.byte	0x03, 0x1b
        /*001e*/ 	.short	0x00ff


	//----- nvinfo : EIATTR_NUM_BARRIERS
	.align		4
        /*0020*/ 	.byte	0x02, 0x4c
        /*0022*/ 	.byte	0x01
	.zero		1


	//----- nvinfo : EIATTR_MERCURY_ISA_VERSION
	.align		4
        /*0024*/ 	.byte	0x03, 0x5f
        /*0026*/ 	.short	0x0101


	//----- nvinfo : EIATTR_COOP_GROUP_MASK_REGIDS
	.align		4
        /*0028*/ 	.byte	0x04, 0x29
        /*002a*/ 	.short	(.L_1603 - .L_1602)


	//   ....[0]....
.L_1602:
        /*002c*/ 	.word	0xffffffff


	//   ....[1]....
        /*0030*/ 	.word	0xffffffff


	//   ....[2]....
        /*0034*/ 	.word	0xffffffff


	//   ....[3]....
        /*0038*/ 	.word	0xffffffff


	//   ....[4]....
        /*003c*/ 	.word	0xffffffff


	//   ....[5]....
        /*0040*/ 	.word	0xffffffff


	//   ....[6]....
        /*0044*/ 	.word	0xffffffff


	//   ....[7]....
        /*0048*/ 	.word	0xffffffff


	//   ....[8]....
        /*004c*/ 	.word	0xffffffff


	//   ....[9]....
        /*0050*/ 	.word	0xffffffff


	//   ....[10]....
        /*0054*/ 	.word	0xffffffff


	//   ....[11]....
        /*0058*/ 	.word	0xffffffff


	//   ....[12]....
        /*005c*/ 	.word	0xffffffff


	//   ....[13]....
        /*0060*/ 	.word	0xffffffff


	//   ....[14]....
        /*0064*/ 	.word	0xffffffff


	//   ....[15]....
        /*0068*/ 	.word	0xffffffff


	//   ....[16]....
        /*006c*/ 	.word	0xffffffff


	//   ....[17]....
        /*0070*/ 	.word	0x0500008e


	//   ....[18]....
        /*0074*/ 	.word	0x0500008e


	//   ....[19]....
        /*0078*/ 	.word	0x0500008e


	//   ....[20]....
        /*007c*/ 	.word	0x0500008e


	//   ....[21]....
        /*0080*/ 	.word	0x0500008e


	//   ....[22]....
        /*0084*/ 	.word	0x0500008e


	//   ....[23]....
        /*0088*/ 	.word	0x0500008e


	//   ....[24]....
        /*008c*/ 	.word	0x0500008e


	//   ....[25]....
        /*0090*/ 	.word	0x0500008e


	//   ....[26]....
        /*0094*/ 	.word	0x0500008e


	//   ....[27]....
        /*0098*/ 	.word	0x0500008e


	//   ....[28]....
        /*009c*/ 	.word	0x0500008e


	//   ....[29]....
        /*00a0*/ 	.word	0x0500008e


	//   ....[30]....
        /*00a4*/ 	.word	0x0500008e


	//   ....[31]....
        /*00a8*/ 	.word	0x0500008e


	//   ....[32]....
        /*00ac*/ 	.word	0x0500008e


	//   ....[33]....
        /*00b0*/ 	.word	0x0500008e


	//----- nvinfo : EIATTR_COOP_GROUP_INSTR_OFFSETS
	.align		4
.L_1603:
        /*00b4*/ 	.byte	0x04, 0x28
        /*00b6*/ 	.short	(.L_1605 - .L_1604)


	//   ....[0]....
.L_1604:
        /*00b8*/ 	.word	0x00000a00


	//   ....[1]....
        /*00bc*/ 	.word	0x00000a20


	//   ....[2]....
        /*00c0*/ 	.word	0x00000a40


	//   ....[3]....
        /*00c4*/ 	.word	0x00000a60


	//   ....[4]....
        /*00c8*/ 	.word	0x00000a80


	//   ....[5]....
        /*00cc*/ 	.word	0x000012b0


	//   ....[6]....
        /*00d0*/ 	.word	0x000012d0


	//   ....[7]....
        /*00d4*/ 	.word	0x000012f0


	//   ....[8]....
        /*00d8*/ 	.word	0x00001310


	//   ....[9]....
        /*00dc*/ 	.word	0x00001330


	//   ....[10]....
        /*00e0*/ 	.word	0x00003bf0


	//   ....[11]....
        /*00e4*/ 	.word	0x00003c10


	//   ....[12]....
        /*00e8*/ 	.word	0x00003c30


	//   ....[13]....
        /*00ec*/ 	.word	0x00003c50


	//   ....[14]....
        /*00f0*/ 	.word	0x00003c70


	//   ....[15]....
        /*00f4*/ 	.word	0x00003e10


	//   ....[16]....
        /*00f8*/ 	.word	0x00003e30


	//   ....[17]....
        /*00fc*/ 	.word	0x00004070


	//   ....[18]....
        /*0100*/ 	.word	0x00004110


	//   ....[19]....
        /*0104*/ 	.word	0x00004180


	//   ....[20]....
        /*0108*/ 	.word	0x000041f0


	//   ....[21]....
        /*010c*/ 	.word	0x00004260


	//   ....[22]....
        /*0110*/ 	.word	0x00004ad0


	//   ....[23]....
        /*0114*/ 	.word	0x00004b40


	//   ....[24]....
        /*0118*/ 	.word	0x00004bb0


	//   ....[25]....
        /*011c*/ 	.word	0x00004c20


	//   ....[26]....
        /*0120*/ 	.word	0x00004c90


	//   ....[27]....
        /*0124*/ 	.word	0x00004d30


	//   ....[28]....
        /*0128*/ 	.word	0x00004dd0


	//   ....[29]....
        /*012c*/ 	.word	0x00004e40


	//   ....[30]....
        /*0130*/ 	.word	0x00004eb0


	//   ....[31]....
        /*0134*/ 	.word	0x00004f20


	//   ....[32]....
        /*0138*/ 	.word	0x00004fa0


	//   ....[33]....
        /*013c*/ 	.word	0x00005010


	//----- nvinfo : EIATTR_EXIT_INSTR_OFFSETS
	.align		4
.L_1605:
        /*0140*/ 	.byte	0x04, 0x1c
        /*0142*/ 	.short	(.L_1607 - .L_1606)


	//   ....[0]....
.L_1606:
        /*0144*/ 	.word	0x00003ec0


	//   ....[1]....
        /*0148*/ 	.word	0x00003f20


	//   ....[2]....
        /*014c*/ 	.word	0x00004000


	//----- nvinfo : EIATTR_MAX_THREADS
	.align		4
.L_1607:
        /*0150*/ 	.byte	0x04, 0x05
        /*0152*/ 	.short	(.L_1609 - .L_1608)
.L_1608:
        /*0154*/ 	.word	0x00000080
        /*0158*/ 	.word	0x00000001
        /*015c*/ 	.word	0x00000001


	//----- nvinfo : EIATTR_CRS_STACK_SIZE
	.align		4
.L_1609:
        /*0160*/ 	.byte	0x04, 0x1e
        /*0162*/ 	.short	(.L_1611 - .L_1610)
.L_1610:
        /*0164*/ 	.word	0x00000000


	//----- nvinfo : EIATTR_CBANK_PARAM_SIZE
	.align		4
.L_1611:
        /*0168*/ 	.byte	0x03, 0x19
        /*016a*/ 	.short	0x0088


	//----- nvinfo : EIATTR_PARAM_CBANK
	.align		4
        /*016c*/ 	.byte	0x04, 0x0a
        /*016e*/ 	.short	(.L_1613 - .L_1612)
	.align		4
.L_1612:
        /*0170*/ 	.word	index@(.nv.constant0._ZN18transformer_engine13normalization24rmsnorm_fwd_tuned_kernelINS0_13Kernel_traitsIff13__nv_fp8_e4m3fjLj2048ELj1ELj4ELj1ELj16ENS0_18Kernel_traits_baseILj2048EffS3_fjLj128EEEEEEEvNS0_19ForwardKernelParamsE)
        /*0174*/ 	.short	0x0210
        /*0176*/ 	.short	0x0088


	//----- nvinfo : EIATTR_SW_WAR
	.align		4
.L_1613:
        /*0178*/ 	.byte	0x04, 0x36
        /*017a*/ 	.short	(.L_1615 - .L_1614)
.L_1614:
        /*017c*/ 	.word	0x00000008
.L_1615:


//--------------------- .nv.info._ZN18transformer_engine13normalization24rmsnorm_fwd_tuned_kernelINS0_13Kernel_traitsI6__halfS3_13__nv_fp8_e4m3fjLj2048ELj1ELj4ELj1ELj16ENS0_18Kernel_traits_baseILj2048ES3_S3_S4_fjLj128EEEEEEEvNS0_19ForwardKernelParamsE --------------------------
	.section	.nv.info._ZN18transformer_engine13normalization24rmsnorm_fwd_tuned_kernelINS0_13Kernel_traitsI6__halfS3_13__nv_fp8_e4m3fjLj2048ELj1ELj4ELj1ELj16ENS0_18Kernel_traits_baseILj2048ES3_S3_S4_fjLj128EEEEEEEvNS0_19ForwardKernelParamsE,"",@"SHT_CUDA_INFO"
	.sectionflags	@""
	.align	4


	//----- nvinfo : EIATTR_CUDA_API_VERSION
	.align		4
        /*0000*/ 	.byte	0x04, 0x37
        /*0002*/ 	.short	(.L_1617 - .L_1616)
.L_1616:
        /*0004*/ 	.word	0x00000082


	//----- nvinfo : EIATTR_KPARAM_INFO
	.align		4
.L_1617:
        /*0008*/ 	.byte	0x04, 0x17
        /*000a*/ 	.short	(.L_1619 - .L_1618)
.L_1618:
        /*000c*/ 	.word	0x00000000
        /*0010*/ 	.short	0x0000
        /*0012*/ 	.short	0x0000
        /*0014*/ 	.byte	0x00, 0xf0, 0x21, 0x02


	//----- nvinfo : EIATTR_SPARSE_MMA_MASK
	.align		4
.L_1619:
        /*0018*/ 	.byte	0x03, 0x50
        /*001a*/ 	.short	0x0000


	//----- nvinfo : EIATTR_MAXREG_COUNT
	.align		4
        /*001c*/ 	.byte	0x03, 0x1b
        /*001e*/ 	.short	0x00ff


	//----- nvinfo : EIATTR_NUM_BARRIERS
	.align		4
        /*0020*/ 	.byte	0x02, 0x4c
        /*0022*/ 	.byte	0x01
	.zero		1


	//----- nvinfo : EIATTR_MERCURY_ISA_VERSION
	.align		4
        /*0024*/ 	.byte	0x03, 0x5f
        /*0026*/ 	.short	0x0101


	//----- nvinfo : EIATTR_COOP_GROUP_MASK_REGIDS
	.align		4
        /*0028*/ 	.byte	0x04, 0x29
        /*002a*/ 	.short	(.L_1621 - .L_1620)


	//   ....[0]....
.L_1620:
        /*002c*/ 	.word	0xffffffff


	//   ....[1]....
        /*0030*/ 	.word	0xffffffff


	//   ....[2]....
        /*0034*/ 	.word	0xffffffff


	//   ....[3]....
        /*0038*/ 	.word	0xffffffff


	//   ....[4]....
        /*003c*/ 	.word	0xffffffff


	//   ....[5]....
        /*0040*/ 	.word	0xffffffff


	//   ....[6]....
        /*0044*/ 	.word	0xffffffff


	//   ....[7]....
        /*0048*/ 	.word	0xffffffff


	//   ....[8]....
        /*004c*/ 	.word	0xffffffff


	//   ....[9]....
        /*0050*/ 	.word	0xffffffff


	//   ....[10]....
        /*0054*/ 	.word	0xffffffff


	//   ....[11]....
        /*0058*/ 	.word	0xffffffff


	//   ....[12]....
        /*005c*/ 	.word	0xffffffff


	//   ....[13]....
        /*0060*/ 	.word	0xffffffff


	//   ....[14]....
        /*0064*/ 	.word	0xffffffff


	//   ....[15]....
        /*0068*/ 	.word	0xffffffff


	//   ....[16]....
        /*006c*/ 	.word	0xffffffff


	//   ....[17]....
        /*0070*/ 	.word	0x05000070


	//   ....[18]....
        /*0074*/ 	.word	0x05000070


	//   ....[19]....
        /*0078*/ 	.word	0x05000070


	//   ....[20]....
        /*007c*/ 	.word	0x05000070


	//   ....[21]....
        /*0080*/ 	.word	0x05000070


	//   ....[22]....
        /*0084*/ 	.word	0x05000070


	//   ....[23]....
        /*0088*/ 	.word	0x05000070


	//   ....[24]....
        /*008c*/ 	.word	0x05000070


	//   ....[25]....
        /*0090*/ 	.word	0x05000070


	//   ....[26]....
        /*0094*/ 	.word	0x05000070


	//   ....[27]....
        /*0098*/ 	.word	0x05000070


	//   ....[28]....
        /*009c*/ 	.word	0x05000070


	//   ....[29]....
        /*00a0*/ 	.word	0x05000070


	//   ....[30]....
        /*00a4*/ 	.word	0x05000070


	//   ....[31]....
        /*00a8*/ 	.word	0x05000070


	//   ....[32]....
        /*00ac*/ 	.word	0x05000070


	//   ....[33]....
        /*00b0*/ 	.word	0x05000070


	//----- nvinfo : EIATTR_COOP_GROUP_INSTR_OFFSETS
	.align		4
.L_1621:
        /*00b4*/ 	.byte	0x04, 0x28
        /*00b6*/ 	.short	(.L_1623 - .L_1622)


	//   ....[0]....
.L_1622:
        /*00b8*/ 	.word	0x00000bd0


	//   ....[1]....
        /*00bc*/ 	.word	0x00000bf0


	//   ....[2]....
        /*00c0*/ 	.word	0x00000c10


	//   ....[3]....
        /*00c4*/ 	.word	0x00000c30


	//   ....[4]....
        /*00c8*/ 	.word	0x00000c50


	//   ....[5]....
        /*00cc*/ 	.word	0x00001480


	//   ....[6]....
        /*00d0*/ 	.word	0x000014a0


	//   ....[7]....
        /*00d4*/ 	.word	0x000014c0


	//   ....[8]....
        /*00d8*/ 	.word	0x000014e0


	//   ....[9]....
        /*00dc*/ 	.word	0x00001500


	//   ....[10]....
        /*00e0*/ 	.word	0x00003d30


	//   ....[11]....
        /*00e4*/ 	.word	0x00003d50


	//   ....[12]....
        /*00e8*/ 	.word	0x00003d70


	//   ....[13]....
        /*00ec*/ 	.word	0x00003d90


	//   ....[14]....
        /*00f0*/ 	.word	0x00003db0


	//   ....[15]....
        /*00f4*/ 	.word	0x00003f50


	//   ....[16]....
        /*00f8*/ 	.word	0x00003f70


	//   ....[17]....
        /*00fc*/ 	.word	0x000041d0


	//   ....[18]....
        /*0100*/ 	.word	0x00004270


	//   ....[19]....
        /*0104*/ 	.word	0x000042e0


	//   ....[20]....
        /*0108*/ 	.word	0x00004350


	//   ....[21]....
        /*010c*/ 	.word	0x000043c0


	//   ....[22]....
        /*0110*/ 	.word	0x00004c30


	//   ....[23]....
        /*0114*/ 	.word	0x00004ca0


	//   ....[24]....
        /*0118*/ 	.word	0x00004d10


	//   ....[25]....
        /*011c*/ 	.word	0x00004d80


	//   ....[26]....
        /*0120*/ 	.word	0x00004df0


	//   ....[27]....
        /*0124*/ 	.word	0x00004e80


	//   ....[28]....
        /*0128*/ 	.word	0x00004f20


	//   ....[29]....
        /*012c*/ 	.word	0x00004f90


	//   ....[30]....
        /*0130*/ 	.word	0x00005000


	//   ....[31]....
        /*0134*/ 	.word	0x00005070


	//   ....[32]....
        /*0138*/ 	.word	0x000050f0


	//   ....[33]....
        /*013c*/ 	.word	0x00005160


	//----- nvinfo : EIATTR_EXIT_INSTR_OFFSETS
	.align		4
.L_1623:
        /*0140*/ 	.byte	0x04, 0x1c
        /*0142*/ 	.short	(.L_1625 - .L_1624)


	//   ....[0]....
.L_1624:
        /*0144*/ 	.word	0x00004020


	//   ....[1]....
        /*0148*/ 	.word	0x00004080


	//   ....[2]....
        /*014c*/ 	.word	0x00004160


	//----- nvinfo : EIATTR_MAX_THREADS
	.align		4
.L_1625:
        /*0150*/ 	.byte	0x04, 0x05
        /*0152*/ 	.short	(.L_1627 - .L_1626)
.L_1626:
        /*0154*/ 	.word	0x00000080
        /*0158*/ 	.word	0x00000001
        /*015c*/ 	.word	0x00000001


	//----- nvinfo : EIATTR_CRS_STACK_SIZE
	.align		4
.L_1627:
        /*0160*/ 	.byte	0x04, 0x1e
        /*0162*/ 	.short	(.L_1629 - .L_1628)
.L_1628:
        /*0164*/ 	.word	0x00000000


	//----- nvinfo : EIATTR_CBANK_PARAM_SIZE
	.align		4
.L_1629:
        /*0168*/ 	.byte	0x03, 0x19
        /*016a*/ 	.short	0x0088


	//----- nvinfo : EIATTR_PARAM_CBANK
	.align		4
        /*016c*/ 	.byte	0x04, 0x0a
        /*016e*/ 	.short	(.L_1631 - .L_1630)
	.align		4
.L_1630:
        /*0170*/ 	.word	index@(.nv.constant0._ZN18transformer_engine13normalization24rmsnorm_fwd_tuned_kernelINS0_13Kernel_traitsI6__halfS3_13__nv_fp8_e4m3fjLj2048ELj1ELj4ELj1ELj16ENS0_18Kernel_traits_baseILj2048ES3_S3_S4_fjLj128EEEEEEEvNS0_19ForwardKernelParamsE)
        /*0174*/ 	.short	0x0210
        /*0176*/ 	.short	0x0088


	//----- nvinfo : EIATTR_SW_WAR
	.align		4
.L_1631:
        /*0178*/ 	.byte	0x04, 0x36
        /*017a*/ 	.short	(.L_1633 - .L_1632)
.L_1632:
        /*017c*/ 	.word	0x00000008
.L_1633:


//--------------------- .nv.info._ZN18transformer_engine13normalization24rmsnorm_fwd_tuned_kernelINS0_13Kernel_traitsI13__nv_bfloat16S3_13__nv_fp8_e4m3fjLj2048ELj1ELj4ELj1ELj16ENS0_18Kernel_traits_baseILj2048ES3_S3_S4_fjLj128EEEEEEEvNS0_19ForwardKernelParamsE --------------------------
	.section	.nv.info._ZN18transformer_engine13normalization24rmsnorm_fwd_tuned_kernelINS0_13Kernel_traitsI13__nv_bfloat16S3_13__nv_fp8_e4m3fjLj2048ELj1ELj4ELj1ELj16ENS0_18Kernel_traits_baseILj2048ES3_S3_S4_fjLj128EEEEEEEvNS0_19ForwardKernelParamsE,"",@"SHT_CUDA_INFO"
	.sectionflags	@""
	.align	4


	//----- nvinfo : EIATTR_CUDA_API_VERSION
	.align		4
        /*0000*/ 	.byte	0x04, 0x37
        /*0002*/ 	.short	(.L_1635 - .L_1634)
.L_1634:
        /*0004*/ 	.word	0x00000082


	//----- nvinfo : EIATTR_KPARAM_INFO
	.align		4
.L_1635:
        /*0008*/ 	.byte	0x04, 0x17
        /*000a*/ 	.short	(.L_1637 - .L_1636)
.L_1636:
        /*000c*/ 	.word	0x00000000
        /*0010*/ 	.short	0x0000
        /*0012*/ 	.short	0x0000
        /*0014*/ 	.byte	0x00, 0xf0, 0x21, 0x02


	//----- nvinfo : EIATTR_SPARSE_MMA_MASK
	.align		4
.L_1637:
        /*0018*/ 	.byte	0x03, 0x50
        /*001a*/ 	.short	0x0000


	//----- nvinfo : EIATTR_MAXREG_COUNT
	.align		4
        /*001c*/ 	.byte	0x03, 0x1b
        /*001e*/ 	.short	0x00ff


	//----- nvinfo : EIATTR_NUM_BARRIERS
	.align		4
        /*0020*/ 	.byte	0x02, 0x4c
        /*0022*/ 	.byte	0x01
	.zero		1


	//----- nvinfo : EIATTR_MERCURY_ISA_VERSION
	.align		4
        /*0024*/ 	.byte	0x03, 0x5f
        /*0026*/ 	.short	0x0101


	//----- nvinfo : EIATTR_COOP_GROUP_MASK_REGIDS
	.align		4
        /*0028*/ 	.byte	0x04, 0x29
        /*002a*/ 	.short	(.L_1639 - .L_1638)


	//   ....[0]....
.L_1638:
        /*002c*/ 	.word	0xffffffff


	//   ....[1]....
        /*0030*/ 	.word	0xffffffff


	//   ....[2]....
        /*0034*/ 	.word	0xffffffff


	//   ....[3]....
        /*0038*/ 	.word	0xffffffff


	//   ....[4]....
        /*003c*/ 	.word	0xffffffff


	//   ....[5]....
        /*0040*/ 	.word	0xffffffff


	//   ....[6]....
        /*0044*/ 	.word	0xffffffff


	//   ....[7]....
        /*0048*/ 	.word	0xffffffff


	//   ....[8]....
        /*004c*/ 	.word	0xffffffff


	//   ....[9]....
        /*0050*/ 	.word	0xffffffff


	//   ....[10]....
        /*0054*/ 	.word	0xffffffff


	//   ....[11]....
        /*0058*/ 	.word	0xffffffff


	//   ....[12]....
        /*005c*/ 	.word	0xffffffff


	//   ....[13]....
        /*0060*/ 	.word	0xffffffff


	//   ....[14]....
        /*0064*/ 	.word	0xffffffff


	//   ....[15]....
        /*0068*/ 	.word	0xffffffff


	//   ....[16]....
        /*006c*/ 	.word	0xffffffff


	//   ....[17]....
        /*0070*/ 	.word	0x05000070


	//   ....[18]....
        /*0074*/ 	.word	0x05000070


	//   ....[19]....
        /*0078*/ 	.word	0x05000070


	//   ....[20]....
        /*007c*/ 	.word	0x05000070


	//   ....[21]....
        /*0080*/ 	.word	0x05000070


	//   ....[22]....
        /*0084*/ 	.word	0x05000070


	//   ....[23]....
        /*0088*/ 	.word	0x05000070


	//   ....[24]....
        /*008c*/ 	.word	0x05000070


	//   ....[25]....
        /*0090*/ 	.word	0x05000070


	//   ....[26]....
        /*0094*/ 	.word	0x05000070


	//   ....[27]....
        /*0098*/ 	.word	0x05000070


	//   ....[28]....
        /*009c*/ 	.word	0x05000070


	//   ....[29]....
        /*00a0*/ 	.word	0x05000070


	//   ....[30]....
        /*00a4*/ 	.word	0x05000070


	//   ....[31]....
        /*00a8*/ 	.word	0x05000070


	//   ....[32]....
        /*00ac*/ 	.word	0x05000070


	//   ....[33]....
        /*00b0*/ 	.word	0x05000070


	//----- nvinfo : EIATTR_COOP_GROUP_INSTR_OFFSETS
	.align		4
.L_1639:
        /*00b4*/ 	.byte	0x04, 0x28
        /*00b6*/ 	.short	(.L_1641 - .L_1640)


	//   ....[0]....
.L_1640:
        /*00b8*/ 	.word	0x00000dd0


	//   ....[1]....
        /*00bc*/ 	.word	0x00000df0


	//   ....[2]....
        /*00c0*/ 	.word	0x00000e10


	//   ....[3]....
        /*00c4*/ 	.word	0x00000e30


	//   ....[4]....
        /*00c8*/ 	.word	0x00000e50


	//   ....[5]....
        /*00cc*/ 	.word	0x00001680


	//   ....[6]....
        /*00d0*/ 	.word	0x000016a0


	//   ....[7]....
        /*00d4*/ 	.word	0x000016c0


	//   ....[8]....
        /*00d8*/ 	.word	0x000016e0


	//   ....[9]....
        /*00dc*/ 	.word	0x00001700


	//   ....[10]....
        /*00e0*/ 	.word	0x00004120


	//   ....[11]....
        /*00e4*/ 	.word	0x00004140


	//   ....[12]....
        /*00e8*/ 	.word	0x00004160


	//   ....[13]....
        /*00ec*/ 	.word	0x00004180


	//   ....[14]....
        /*00f0*/ 	.word	0x000041a0


	//   ....[15]....
        /*00f4*/ 	.word	0x00004340


	//   ....[16]....
        /*00f8*/ 	.word	0x00004360


	//   ....[17]....
        /*00fc*/ 	.word	0x000045c0


	//   ....[18]....
        /*0100*/ 	.word	0x00004660


	//   ....[19]....
        /*0104*/ 	.word	0x000046d0


	//   ....[20]....
        /*0108*/ 	.word	0x00004740


	//   ....[21]....
        /*010c*/ 	.word	0x000047b0


	//   ....[22]....
        /*0110*/ 	.word	0x00005020


	//   ....[23]....
        /*0114*/ 	.word	0x00005090


	//   ....[24]....
        /*0118*/ 	.word	0x00005100


	//   ....[25]....
        /*011c*/ 	.word	0x00005170


	//   ....[26]....
        /*0120*/ 	.word	0x000051e0


	//   ....[27]....
        /*0124*/ 	.word	0x00005280


	//   ....[28]....
        /*0128*/ 	.word	0x00005320


	//   ....[29]....
        /*012c*/ 	.word	0x00005390


	//   ....[30]....
        /*0130*/ 	.word	0x00005400


	//   ....[31]....
        /*0134*/ 	.word	0x00005470


	//   ....[32]....
        /*0138*/ 	.word	0x000054f0


	//   ....[33]....
        /*013c*/ 	.word	0x00005560


	//----- nvinfo : EIATTR_EXIT_INSTR_OFFSETS
	.align		4
.L_1641:
        /*0140*/ 	.byte	0x04, 0x1c
        /*0142*/ 	.short	(.L_1643 - .L_1642)


	//   ....[0]....
.L_1642:
        /*0144*/ 	.word	0x00004410


	//   ....[1]....
        /*0148*/ 	.word	0x00004470


	//   ....[2]....
        /*014c*/ 	.word	0x00004550


	//----- nvinfo : EIATTR_MAX_THREADS
	.align		4
.L_1643:
        /*0150*/ 	.byte	0x04, 0x05
        /*0152*/ 	.short	(.L_1645 - .L_1644)
.L_1644:
        /*0154*/ 	.word	0x00000080
        /*0158*/ 	.word	0x00000001
        /*015c*/ 	.word	0x00000001


	//----- nvinfo : EIATTR_CRS_STACK_SIZE
	.align		4
.L_1645:
        /*0160*/ 	.byte	0x04, 0x1e
        /*0162*/ 	.short	(.L_1647 - .L_1646)
.L_1646:
        /*0164*/ 	.word	0x00000000


	//----- nvinfo : EIATTR_CBANK_PARAM_SIZE
	.align		4
.L_1647:
        /*0168*/ 	.byte	0x03, 0x19
        /*016a*/ 	.short	0x0088


	//----- nvinfo : EIATTR_PARAM_CBANK
	.align		4
        /*016c*/ 	.byte	0x04, 0x0a
        /*016e*/ 	.short	(.L_1649 - .L_1648)
	.align		4
.L_1648:
        /*0170*/ 	.word	index@(.nv.constant0._ZN18transformer_engine13normalization24rmsnorm_fwd_tuned_kernelINS0_13Kernel_traitsI13__nv_bfloat16S3_13__nv_fp8_e4m3fjLj2048ELj1ELj4ELj1ELj16ENS0_18Kernel_traits_baseILj2048ES3_S3_S4_fjLj128EEEEEEEvNS0_19ForwardKernelParamsE)
        /*0174*/ 	.short	0x0210
        /*0176*/ 	.short	0x0088


	//----- nvinfo : EIATTR_SW_WAR
	.align		4
.L_1649:
        /*0178*/ 	.byte	0x04, 0x36
        /*017a*/ 	.short	(.L_1651 - .L_1650)
.L_1650:
        /*017c*/ 	.word	0x00000008
.L_1651:


//--------------------- .nv.info._ZN18transformer_engine13normalization24rmsnorm_fwd_tuned_kernelINS0_13Kernel_traitsI13__nv_bfloat16S3_S3_fjLj1024ELj1ELj4ELj1ELj16ENS0_18Kernel_traits_baseILj1024ES3_S3_S3_fjLj128EEEEEEEvNS0_19ForwardKernelParamsE --------------------------
	.section	.nv.info._ZN18transformer_engine13normalization24rmsnorm_fwd_tuned_kernelINS0_13Kernel_traitsI13__nv_bfloat16S3_S3_fjLj1024ELj1ELj4ELj1ELj16ENS0_18Kernel_traits_baseILj1024ES3_S3_S3_fjLj128EEEEEEEvNS0_19ForwardKernelParamsE,"",@"SHT_CUDA_INFO"
	.sectionflags	@""
	.align	4


	//----- nvinfo : EIATTR_CUDA_API_VERSION
	.align		4
        /*0000*/ 	.byte	0x04, 0x37
        /*0002*/ 	.short	(.L_1653 - .L_1652)
.L_1652:
        /*0004*/ 	.word	0x00000082


	//----- nvinfo : EIATTR_KPARAM_INFO
	.align		4
.L_1653:
        /*0008*/ 	.byte	0x04, 0x17
        /*000a*/ 	.short	(.L_1655 - .L_1654)
.L_1654:
        /*000c*/ 	.word	0x00000000
        /*0010*/ 	.short	0x0000
        /*0012*/ 	.short	0x0000
        /*0014*/ 	.byte	0x00, 0xf0, 0x21, 0x02


	//----- nvinfo : EIATTR_SPARSE_MMA_MASK
	.align		4
.L_1655:
        /*0018*/ 	.byte	0x03, 0x50
        /*001a*/ 	.short	0x0000


	//----- nvinfo : EIATTR_MAXREG_COUNT
	.align		4
        /*001c*/ 	.byte	0x03, 0x1b
        /*001e*/ 	.short	0x00ff


	//----- nvinfo : EIATTR_NUM_BARRIERS
	.align		4
        /*0020*/ 	.byte	0x02, 0x4c
        /*0022*/ 	.byte	0x01
	.zero		1


	//----- nvinfo : EIATTR_MERCURY_ISA_VERSION
	.align		4
        /*0024*/ 	.byte	0x03, 0x5f
        /*0026*/ 	.short	0x0101


	//----- nvinfo : EIATTR_COOP_GROUP_MASK_REGIDS
	.align		4
        /*0028*/ 	.byte	0x04, 0x29
        /*002a*/ 	.short	(.L_1657 - .L_1656)


	//   ....[0]....
.L_1656:
        /*002c*/ 	.word	0xffffffff


	//   ....[1]....
        /*0030*/ 	.word	0xffffffff


	//   ....[2]....
        /*0034*/ 	.word	0xffffffff


	//   ....[3]....
        /*0038*/ 	.word	0xffffffff


	//   ....[4]....
        /*003c*/ 	.word	0xffffffff


	//   ....[5]....
        /*0040*/ 	.word	0xffffffff


	//   ....[6]....
        /*0044*/ 	.word	0xffffffff


	//   ....[7]....
        /*0048*/ 	.word	0xffffffff


	//   ....[8]....
        /*004c*/ 	.word	0xffffffff


	//   ....[9]....
        /*0050*/ 	.word	0xffffffff


	//   ....[10]....
        /*0054*/ 	.word	0xffffffff


	//   ....[11]....
        /*0058*/ 	.word	0xffffffff


	//   ....[12]....
        /*005c*/ 	.word	0xffffffff


	//   ....[13]....
        /*0060*/ 	.word	0xffffffff


	//   ....[14]....
        /*0064*/ 	.word	0xffffffff


	//   ....[15]....
        /*0068*/ 	.word	0xffffffff


	//   ....[16]....
        /*006c*/ 	.word	0xffffffff


	//   ....[17]....
        /*0070*/ 	.word	0x05000033


	//   ....[18]....
        /*0074*/ 	.word	0x05000033


	//   ....[19]....
        /*0078*/ 	.word	0x05000033


	//   ....[20]....
        /*007c*/ 	.word	0x05000033


	//   ....[21]....
        /*0080*/ 	.word	0x05000033


	//   ....[22]....
        /*0084*/ 	.word	0x05000033


	//   ....[23]....
        /*0088*/ 	.word	0x05000033


	//   ....[24]....
        /*008c*/ 	.word	0x05000033


	//   ....[25]....
        /*0090*/ 	.word	0x05000033


	//   ....[26]....
        /*0094*/ 	.word	0x05000033


	//   ....[27]....
        /*0098*/ 	.word	0x05000033


	//   ....[28]....
        /*009c*/ 	.word	0x05000033


	//   ....[29]....
        /*00a0*/ 	.word	0x05000033


	//   ....[30]....
        /*00a4*/ 	.word	0x05000033


	//   ....[31]....
        /*00a8*/ 	.word	0x05000033


	//   ....[32]....
        /*00ac*/ 	.word	0x05000033


	//   ....[33]....
        /*00b0*/ 	.word	0x05000033


	//----- nvinfo : EIATTR_COOP_GROUP_INSTR_OFFSETS
	.align		4
.L_1657:
        /*00b4*/ 	.byte	0x04, 0x28
        /*00b6*/ 	.short	(.L_1659 - .L_1658)


	//   ....[0]....
.L_1658:
        /*00b8*/ 	.word	0x000007f0


	//   ....[1]....
        /*00bc*/ 	.word	0x00000810


	//   ....[2]....
        /*00c0*/ 	.word	0x00000830


	//   ....[3]....
        /*00c4*/ 	.word	0x00000850


	//   ....[4]....
        /*00c8*/ 	.word	0x00000870


	//   ....[5]....
        /*00cc*/ 	.word	0x00000ca0


	//   ....[6]....
        /*00d0*/ 	.word	0x00000cc0


	//   ....[7]....
        /*00d4*/ 	.word	0x00000ce0


	//   ....[8]....
        /*00d8*/ 	.word	0x00000d00


	//   ....[9]....
        /*00dc*/ 	.word	0x00000d20


	//   ....[10]....
        /*00e0*/ 	.word	0x00001db0


	//   ....[11]....
        /*00e4*/ 	.word	0x00001dd0


	//   ....[12]....
        /*00e8*/ 	.word	0x00001df0


	//   ....[13]....
        /*00ec*/ 	.word	0x00001e10


	//   ....[14]....
        /*00f0*/ 	.word	0x00001e30


	//   ....[15]....
        /*00f4*/ 	.word	0x00001fd0


	//   ....[16]....
        /*00f8*/ 	.word	0x00001ff0


	//   ....[17]....
        /*00fc*/ 	.word	0x00002260


	//   ....[18]....
        /*0100*/ 	.word	0x000022f0


	//   ....[19]....
        /*0104*/ 	.word	0x00002350


	//   ....[20]....
        /*0108*/ 	.word	0x000023b0


	//   ....[21]....
        /*010c*/ 	.word	0x00002410


	//   ....[22]....
        /*0110*/ 	.word	0x00002880


	//   ....[23]....
        /*0114*/ 	.word	0x000028e0


	//   ....[24]....
        /*0118*/ 	.word	0x00002940


	//   ....[25]....
        /*011c*/ 	.word	0x000029a0


	//   ....[26]....
        /*0120*/ 	.word	0x00002a00


	//   ....[27]....
        /*0124*/ 	.word	0x00002a90


	//   ....[28]....
        /*0128*/ 	.word	0x00002b30


	//   ....[29]....
        /*012c*/ 	.word	0x00002ba0


	//   ....[30]....
        /*0130*/ 	.word	0x00002c10


	//   ....[31]....
        /*0134*/ 	.word	0x00002c80


	//   ....[32]....
        /*0138*/ 	.word	0x00002d00


	//   ....[33]....
        /*013c*/ 	.word	0x00002d70


	//----- nvinfo : EIATTR_EXIT_INSTR_OFFSETS
	.align		4
.L_1659:
        /*0140*/ 	.byte	0x04, 0x1c
        /*0142*/ 	.short	(.L_1661 - .L_1660)


	//   ....[0]....
.L_1660:
        /*0144*/ 	.word	0x000020a0


	//   ....[1]....
        /*0148*/ 	.word	0x00002100


	//   ....[2]....
        /*014c*/ 	.word	0x00002200


	//----- nvinfo : EIATTR_MAX_THREADS
	.align		4
.L_1661:
        /*0150*/ 	.byte	0x04, 0x05
        /*0152*/ 	.short	(.L_1663 - .L_1662)
.L_1662:
        /*0154*/ 	.word	0x00000080
        /*0158*/ 	.word	0x00000001
        /*015c*/ 	.word	0x00000001


	//----- nvinfo : EIATTR_CRS_STACK_SIZE
	.align		4
.L_1663:
        /*0160*/ 	.byte	0x04, 0x1e
        /*0162*/ 	.short	(.L_1665 - .L_1664)
.L_1664:
        /*0164*/ 	.word	0x00000000


	//----- nvinfo : EIATTR_CBANK_PARAM_SIZE
	.align		4
.L_1665:
        /*0168*/ 	.byte	0x03, 0x19
        /*016a*/ 	.short	0x0088


	//----- nvinfo : EIATTR_PARAM_CBANK
	.align		4
        /*016c*/ 	.byte	0x04, 0x0a
        /*016e*/ 	.short	(.L_1667 - .L_1666)
	.align		4
.L_1666:
        /*0170*/ 	.word	index@(.nv.constant0._ZN18transformer_engine13normalization24rmsnorm_fwd_tuned_kernelINS0_13Kernel_traitsI13__nv_bfloat16S3_S3_fjLj1024ELj1ELj4ELj1ELj16ENS0_18Kernel_traits_baseILj1024ES3_S3_S3_fjLj128EEEEEEEvNS0_19ForwardKernelParamsE)
        /*0174*/ 	.short	0x0210
        /*0176*/ 	.short	0x0088


	//----- nvinfo : EIATTR_SW_WAR
	.align		4
.L_1667:
        /*0178*/ 	.byte	0x04, 0x36
        /*017a*/ 	.short	(.L_1669 - .L_1668)
.L_1668:
        /*017c*/ 	.word	0x00000008
.L_1669:


//--------------------- .nv.info._ZN18transformer_engine13normalization24rmsnorm_fwd_tuned_kernelINS0_13Kernel_traitsI6__halfS3_S3_fjLj1024ELj1ELj4ELj1ELj16ENS0_18Kernel_traits_baseILj1024ES3_S3_S3_fjLj128EEEEEEEvNS0_19ForwardKernelParamsE --------------------------
	.section	.nv.info._ZN18transformer_engine13normalization24rmsnorm_fwd_tuned_kernelINS0_13Kernel_traitsI6__halfS3_S3_fjLj1024ELj1ELj4ELj1ELj16ENS0_18Kernel_traits_baseILj1024ES3_S3_S3_fjLj128EEEEEEEvNS0_19ForwardKernelParamsE,"",@"SHT_CUDA_INFO"
	.sectionflags	@""
	.align	4


	//----- nvinfo : EIATTR_CUDA_API_VERSION
	.align		4
        /*0000*/ 	.byte	0x04, 0x37
        /*0002*/ 	.short	(.L_1671 - .L_1670)
.L_1670:
        /*0004*/ 	.word	0x00000082


	//----- nvinfo : EIATTR_KPARAM_INFO
	.align		4
.L_1671:
        /*0008*/ 	.byte	0x04, 0x17
        /*000a*/ 	.short	(.L_1673 - .L_1672)
.L_1672:
        /*000c*/ 	.word	0x00000000
        /*0010*/ 	.short	0x0000
        /*0012*/ 	.short	0x0000
        /*0014*/ 	.byte	0x00, 0xf0, 0x21, 0x02


	//----- nvinfo : EIATTR_SPARSE_MMA_MASK
	.align		4
.L_1673:
        /*0018*/ 	.byte	0x03, 0x50
        /*001a*/ 	.short	0x0000


	//----- nvinfo : EIATTR_MAXREG_COUNT
	.align		4
        /*001c*/ 	.byte	0x03, 0x1b
        /*001e*/ 	.short	0x00ff


	//----- nvinfo : EIATTR_NUM_BARRIERS
	.align		4
        /*0020*/ 	.byte	0x02, 0x4c
        /*0022*/ 	.byte	0x01
	.zero		1


	//----- nvinfo : EIATTR_MERCURY_ISA_VERSION
	.align		4
        /*0024*/ 	.byte	0x03, 0x5f
        /*0026*/ 	.short	0x0101


	//----- nvinfo : EIATTR_COOP_GROUP_MASK_REGIDS
	.align		4
        /*0028*/ 	.byte	0x04, 0x29
        /*002a*/ 	.short	(.L_1675 - .L_1674)


	//   ....[0]....
.L_1674:
        /*002c*/ 	.word	0xffffffff


	//   ....[1]....
        /*0030*/ 	.word	0xffffffff


	//   ....[2]....
        /*0034*/ 	.word	0xffffffff


	//   ....[3]....
        /*0038*/ 	.word	0xffffffff


	//   ....[4]....
        /*003c*/ 	.word	0xffffffff


	//   ....[5]....
        /*0040*/ 	.word	0xffffffff


	//   ....[6]....
        /*0044*/ 	.word	0xffffffff


	//   ....[7]....
        /*0048*/ 	.word	0xffffffff


	//   ....[8]....
        /*004c*/ 	.word	0xffffffff


	//   ....[9]....
        /*0050*/ 	.word	0xffffffff


	//   ....[10]....
        /*0054*/ 	.word	0xffffffff


	//   ....[11]....
        /*0058*/ 	.word	0xffffffff


	//   ....[12]....
        /*005c*/ 	.word	0xffffffff


	//   ....[13]....
        /*0060*/ 	.word	0xffffffff


	//   ....[14]....
        /*0064*/ 	.word	0xffffffff


	//   ....[15]....
        /*0068*/ 	.word	0xffffffff


	//   ....[16]....
        /*006c*/ 	.word	0xffffffff


	//   ....[17]....
        /*0070*/ 	.word	0x05000031


	//   ....[18]....
        /*0074*/ 	.word	0x05000031


	//   ....[19]....
        /*0078*/ 	.word	0x05000031


	//   ....[20]....
        /*007c*/ 	.word	0x05000031


	//   ....[21]....
        /*0080*/ 	.word	0x05000031


	//   ....[22]....
        /*0084*/ 	.word	0x05000031


	//   ....[23]....
        /*0088*/ 	.word	0x05000031


	//   ....[24]....
        /*008c*/ 	.word	0x05000031


	//   ....[25]....
        /*0090*/ 	.word	0x05000031


	//   ....[26]....
        /*0094*/ 	.word	0x05000031


	//   ....[27]....
        /*0098*/ 	.word	0x05000031


	//   ....[28]....
        /*009c*/ 	.word	0x05000031


	//   ....[29]....
        /*00a0*/ 	.word	0x05000031


	//   ....[30]....
        /*00a4*/ 	.word	0x05000031


	//   ....[31]....
        /*00a8*/ 	.word	0x05000031


	//   ....[32]....
        /*00ac*/ 	.word	0x05000031


	//   ....[33]....
        /*00b0*/ 	.word	0x05000031


	//----- nvinfo : EIATTR_COOP_GROUP_INSTR_OFFSETS
	.align		4
.L_1675:
        /*00b4*/ 	.byte	0x04, 0x28
        /*00b6*/ 	.short	(.L_1677 - .L_1676)


	//   ....[0]....
.L_1676:
        /*00b8*/ 	.word	0x000006f0


	//   ....[1]....
        /*00bc*/ 	.word	0x00000710


	//   ....[2]....
        /*00c0*/ 	.word	0x00000730


	//   ....[3]....
        /*00c4*/ 	.word	0x00000750


	//   ....[4]....
        /*00c8*/ 	.word	0x00000770


	//   ....[5]....
        /*00cc*/ 	.word	0x00000ba0


	//   ....[6]....
        /*00d0*/ 	.word	0x00000bc0


	//   ....[7]....
        /*00d4*/ 	.word	0x00000be0


	//   ....[8]....
        /*00d8*/ 	.word	0x00000c00


	//   ....[9]....
        /*00dc*/ 	.word	0x00000c20


	//   ....[10]....
        /*00e0*/ 	.word	0x00001bd0


	//   ....[11]....
        /*00e4*/ 	.word	0x00001bf0


	//   ....[12]....
        /*00e8*/ 	.word	0x00001c10


	//   ....[13]....
        /*00ec*/ 	.word	0x00001c30


	//   ....[14]....
        /*00f0*/ 	.word	0x00001c50


	//   ....[15]....
        /*00f4*/ 	.word	0x00001e00


	//   ....[16]....
        /*00f8*/ 	.word	0x00001e20


	//   ....[17]....
        /*00fc*/ 	.word	0x000020b0


	//   ....[18]....
        /*0100*/ 	.word	0x00002130


	//   ....[19]....
        /*0104*/ 	.word	0x00002190


	//   ....[20]....
        /*0108*/ 	.word	0x000021f0


	//   ....[21]....
        /*010c*/ 	.word	0x00002250


	//   ....[22]....
        /*0110*/ 	.word	0x000026d0


	//   ....[23]....
        /*0114*/ 	.word	0x00002720


	//   ....[24]....
        /*0118*/ 	.word	0x00002780


	//   ....[25]....
        /*011c*/ 	.word	0x000027e0


	//   ....[26]....
        /*0120*/ 	.word	0x00002840


	//   ....[27]....
        /*0124*/ 	.word	0x000028c0


	//   ....[28]....
        /*0128*/ 	.word	0x00002960


	//   ....[29]....
        /*012c*/ 	.word	0x000029d0


	//   ....[30]....
        /*0130*/ 	.word	0x00002a40


	//   ....[31]....
        /*0134*/ 	.word	0x00002ab0


	//   ....[32]....
        /*0138*/ 	.word	0x00002b20


	//   ....[33]....
        /*013c*/ 	.word	0x00002b90


	//----- nvinfo : EIATTR_EXIT_INSTR_OFFSETS
	.align		4
.L_1677:
        /*0140*/ 	.byte	0x04, 0x1c
        /*0142*/ 	.short	(.L_1679 - .L_1678)


	//   ....[0]....
.L_1678:
        /*0144*/ 	.word	0x00001ed0


	//   ....[1]....
        /*0148*/ 	.word	0x00001f40


	//   ....[2]....
        /*014c*/ 	.word	0x00002040


	//----- nvinfo : EIATTR_MAX_THREADS
	.align		4
.L_1679:
        /*0150*/ 	.byte	0x04, 0x05
        /*0152*/ 	.short	(.L_1681 - .L_1680)
.L_1680:
        /*0154*/ 	.word	0x00000080
        /*0158*/ 	.word	0x00000001
        /*015c*/ 	.word	0x00000001


	//----- nvinfo : EIATTR_CRS_STACK_SIZE
	.align		4
.L_1681:
        /*0160*/ 	.byte	0x04, 0x1e
        /*0162*/ 	.short	(.L_1683 - .L_1682)
.L_1682:
        /*0164*/ 	.word	0x00000000


	//----- nvinfo : EIATTR_CBANK_PARAM_SIZE
	.align		4
.L_1683:
        /*0168*/ 	.byte	0x03, 0x19
        /*016a*/ 	.short	0x0088


	//----- nvinfo : EIATTR_PARAM_CBANK
	.align		4
        /*016c*/ 	.byte	0x04, 0x0a
        /*016e*/ 	.short	(.L_1685 - .L_1684)
	.align		4
.L_1684:
        /*0170*/ 	.word	index@(.nv.constant0._ZN18transformer_engine13normalization24rmsnorm_fwd_tuned_kernelINS0_13Kernel_traitsI6__halfS3_S3_fjLj1024ELj1ELj4ELj1ELj16ENS0_18Kernel_traits_baseILj1024ES3_S3_S3_fjLj128EEEEEEEvNS0_19ForwardKernelParamsE)
        /*0174*/ 	.short	0x0210
        /*0176*/ 	.short	0x0088


	//----- nvinfo : EIATTR_SW_WAR
	.align		4
.L_1685:
        /*0178*/ 	.byte	0x04, 0x36
        /*017a*/ 	.short	(.L_1687 - .L_1686)
.L_1686:
        /*017c*/ 	.word	0x00000008
.L_1687:


//--------------------- .nv.info._ZN18transformer_engine13normalization24rmsnorm_fwd_tuned_kernelINS0_13Kernel_traitsIffffjLj1024ELj1ELj4ELj1ELj16ENS0_18Kernel_traits_baseILj1024EffffjLj128EEEEEEEvNS0_19ForwardKernelParamsE --------------------------
	.section	.nv.info._ZN18transformer_engine13normalization24rmsnorm_fwd_tuned_kernelINS0_13Kernel_traitsIffffjLj1024ELj1ELj4ELj1ELj16ENS0_18Kernel_traits_baseILj1024EffffjLj128EEEEEEEvNS0_19ForwardKernelParamsE,"",@"SHT_CUDA_INFO"
	.sectionflags	@""
	.align	4


	//----- nvinfo : EIATTR_CUDA_API_VERSION
	.align		4
        /*0000*/ 	.byte	0x04, 0x37
        /*0002*/ 	.short	(.L_1689 - .L_1688)
.L_1688:
        /*0004*/ 	.word	0x00000082


	//----- nvinfo : EIATTR_KPARAM_INFO
	.align		4
.L_1689:
        /*0008*/ 	.byte	0x04, 0x17
        /*000a*/ 	.short	(.L_1691 - .L_1690)
.L_1690:
        /*000c*/ 	.word	0x00000000
        /*0010*/ 	.short	0x0000
        /*0012*/ 	.short	0x0000
        /*0014*/ 	.byte	0x00, 0xf0, 0x21, 0x02


	//----- nvinfo : EIATTR_SPARSE_MMA_MASK
	.align		4
.L_1691:
        /*0018*/ 	.byte	0x03, 0x50
        /*001a*/ 	.short	0x0000


	//----- nvinfo : EIATTR_MAXREG_COUNT
	.align		4
        /*001c*/ 	.byte	0x03, 0x1b
        /*001e*/ 	.short	0x00ff


	//----- nvinfo : EIATTR_NUM_BARRIERS
	.align		4
        /*0020*/ 	.byte	0x02, 0x4c
        /*0022*/ 	.byte	0x01
	.zero		1


	//----- nvinfo : EIATTR_MERCURY_ISA_VERSION
	.align		4
        /*0024*/ 	.byte	0x03, 0x5f
        /*0026*/ 	.short	0x0101


	//----- nvinfo : EIATTR_COOP_GROUP_MASK_REGIDS
	.align		4
        /*0028*/ 	.byte	0x04, 0x29
        /*002a*/ 	.short	(.L_1693 - .L_1692)


	//   ....[0]....
.L_1692:
        /*002c*/ 	.word	0xffffffff


	//   ....[1]....
        /*0030*/ 	.word	0xffffffff


	//   ....[2]....
        /*0034*/ 	.word	0xffffffff


	//   ....[3]....
        /*0038*/ 	.word	0xffffffff


	//   ....[4]....
        /*003c*/ 	.word	0xffffffff


	//   ....[5]....
        /*0040*/ 	.word	0xffffffff


	//   ....[6]....
        /*0044*/ 	.word	0xffffffff


	//   ....[7]....
        /*0048*/ 	.word	0xffffffff


	//   ....[8]....
        /*004c*/ 	.word	0xffffffff


	//   ....[9]....
        /*0050*/ 	.word	0xffffffff


	//   ....[10]....
        /*0054*/ 	.word	0xffffffff


	//   ....[11]....
        /*0058*/ 	.word	0xffffffff


	//   ....[12]....
        /*005c*/ 	.word	0xffffffff


	//   ....[13]....
        /*0060*/ 	.word	0xffffffff


	//   ....[14]....
        /*0064*/ 	.word	0xffffffff


	//   ....[15]....
        /*0068*/ 	.word	0xffffffff


	//   ....[16]....
        /*006c*/ 	.word	0xffffffff


	//   ....[17]....
        /*0070*/ 	.word	0x05000047


	//   ....[18]....
        /*0074*/ 	.word	0x05000047


	//   ....[19]....
        /*0078*/ 	.word	0x05000047


	//   ....[20]....
        /*007c*/ 	.word	0x05000047


	//   ....[21]....
        /*0080*/ 	.word	0x05000047


	//   ....[22]....
        /*0084*/ 	.word	0x05000047


	//   ....[23]....
        /*0088*/ 	.word	0x05000047


	//   ....[24]....
        /*008c*/ 	.word	0x05000047


	//   ....[25]....
        /*0090*/ 	.word	0x05000047


	//   ....[26]....
        /*0094*/ 	.word	0x05000047


	//   ....[27]....
        /*0098*/ 	.word	0x05000047


	//   ....[28]....
        /*009c*/ 	.word	0x05000047


	//   ....[29]....
        /*00a0*/ 	.word	0x05000047


	//   ....[30]....
        /*00a4*/ 	.word	0x05000047


	//   ....[31]....
        /*00a8*/ 	.word	0x05000047


	//   ....[32]....
        /*00ac*/ 	.word	0x05000047


	//   ....[33]....
        /*00b0*/ 	.word	0x05000047


	//----- nvinfo : EIATTR_COOP_GROUP_INSTR_OFFSETS
	.align		4
.L_1693:
        /*00b4*/ 	.byte	0x04, 0x28
        /*00b6*/ 	.short	(.L_1695 - .L_1694)


	//   ....[0]....
.L_1694:
        /*00b8*/ 	.word	0x00000600


	//   ....[1]....
        /*00bc*/ 	.word	0x00000620


	//   ....[2]....
        /*00c0*/ 	.word	0x00000640


	//   ....[3]....
        /*00c4*/ 	.word	0x00000660


	//   ....[4]....
        /*00c8*/ 	.word	0x00000680


	//   ....[5]....
        /*00cc*/ 	.word	0x00000ab0


	//   ....[6]....
        /*00d0*/ 	.word	0x00000ad0


	//   ....[7]....
        /*00d4*/ 	.word	0x00000af0


	//   ....[8]....
        /*00d8*/ 	.word	0x00000b10


	//   ....[9]....
        /*00dc*/ 	.word	0x00000b30


	//   ....[10]....
        /*00e0*/ 	.word	0x00001aa0


	//   ....[11]....
        /*00e4*/ 	.word	0x00001ac0


	//   ....[12]....
        /*00e8*/ 	.word	0x00001ae0


	//   ....[13]....
        /*00ec*/ 	.word	0x00001b00


	//   ....[14]....
        /*00f0*/ 	.word	0x00001b20


	//   ....[15]....
        /*00f4*/ 	.word	0x00001cc0


	//   ....[16]....
        /*00f8*/ 	.word	0x00001ce0


	//   ....[17]....
        /*00fc*/ 	.word	0x00001f20


	//   ....[18]....
        /*0100*/ 	.word	0x00001fa0


	//   ....[19]....
        /*0104*/ 	.word	0x00002000


	//   ....[20]....
        /*0108*/ 	.word	0x00002060


	//   ....[21]....
        /*010c*/ 	.word	0x000020c0


	//   ....[22]....
        /*0110*/ 	.word	0x00002540


	//   ....[23]....
        /*0114*/ 	.word	0x00002590


	//   ....[24]....
        /*0118*/ 	.word	0x000025f0


	//   ....[25]....
        /*011c*/ 	.word	0x00002650


	//   ....[26]....
        /*0120*/ 	.word	0x000026b0


	//   ....[27]....
        /*0124*/ 	.word	0x00002730


	//   ....[28]....
        /*0128*/ 	.word	0x000027d0


	//   ....[29]....
        /*012c*/ 	.word	0x00002840


	//   ....[30]....
        /*0130*/ 	.word	0x000028b0


	//   ....[31]....
        /*0134*/ 	.word	0x00002920


	//   ....[32]....
        /*0138*/ 	.word	0x00002990


	//   ....[33]....
        /*013c*/ 	.word	0x00002a00


	//----- nvinfo : EIATTR_EXIT_INSTR_OFFSETS
	.align		4
.L_1695:
        /*0140*/ 	.byte	0x04, 0x1c
        /*0142*/ 	.short	(.L_1697 - .L_1696)


	//   ....[0]....
.L_1696:
        /*0144*/ 	.word	0x00001d70


	//   ....[1]....
        /*0148*/ 	.word	0x00001dd0


	//   ....[2]....
        /*014c*/ 	.word	0x00001eb0


	//----- nvinfo : EIATTR_MAX_THREADS
	.align		4
.L_1697:
        /*0150*/ 	.byte	0x04, 0x05
        /*0152*/ 	.short	(.L_1699 - .L_1698)
.L_1698:
        /*0154*/ 	.word	0x00000080
        /*0158*/ 	.word	0x00000001
        /*015c*/ 	.word	0x00000001


	//----- nvinfo : EIATTR_CRS_STACK_SIZE
	.align		4
.L_1699:
        /*0160*/ 	.byte	0x04, 0x1e
        /*0162*/ 	.short	(.L_1701 - .L_1700)
.L_1700:
        /*0164*/ 	.word	0x00000000


	//----- nvinfo : EIATTR_CBANK_PARAM_SIZE
	.align		4
.L_1701:
        /*0168*/ 	.byte	0x03, 0x19
        /*016a*/ 	.short	0x0088


	//----- nvinfo : EIATTR_PARAM_CBANK
	.align		4
        /*016c*/ 	.byte	0x04, 0x0a
        /*016e*/ 	.short	(.L_1703 - .L_1702)
	.align		4
.L_1702:
        /*0170*/ 	.word	index@(.nv.constant0._ZN18transformer_engine13normalization24rmsnorm_fwd_tuned_kernelINS0_13Kernel_traitsIffffjLj1024ELj1ELj4ELj1ELj16ENS0_18Kernel_traits_baseILj1024EffffjLj128EEEEEEEvNS0_19ForwardKernelParamsE)
        /*0174*/ 	.short	0x0210
        /*0176*/ 	.short	0x0088


	//----- nvinfo : EIATTR_SW_WAR
	.align		4
.L_1703:
        /*0178*/ 	.byte	0x04, 0x36
        /*017a*/ 	.short	(.L_1705 - .L_1704)
.L_1704:
        /*017c*/ 	.word	0x00000008
.L_1705:


//--------------------- .nv.info._ZN18transformer_engine13normalization24rmsnorm_fwd_tuned_kernelINS0_13Kernel_traitsIff13__nv_fp8_e4m3fjLj1024ELj1ELj4ELj1ELj16ENS0_18Kernel_traits_baseILj1024EffS3_fjLj128EEEEEEEvNS0_19ForwardKernelParamsE --------------------------
	.section	.nv.info._ZN18transformer_engine13normalization24rmsnorm_fwd_tuned_kernelINS0_13Kernel_traitsIff13__nv_fp8_e4m3fjLj1024ELj1ELj4ELj1ELj16ENS0_18Kernel_traits_baseILj1024EffS3_fjLj128EEEEEEEvNS0_19ForwardKernelParamsE,"",@"SHT_CUDA_INFO"
	.sectionflags	@""
	.align	4


	//----- nvinfo : EIATTR_CUDA_API_VERSION
	.align		4
        /*0000*/ 	.byte	0x04, 0x37
        /*0002*/ 	.short	(.L_1707 - .L_1706)
.L_1706:
        /*0004*/ 	.word	0x00000082


	//----- nvinfo : EIATTR_KPARAM_INFO
	.align		4
.L_1707:
        /*0008*/ 	.byte	0x04, 0x17
        /*000a*/ 	.short	(.L_1709 - .L_1708)
.L_1708:
        /*000c*/ 	.word	0x00000000
        /*0010*/ 	.short	0x0000
        /*0012*/ 	.short	0x0000
        /*0014*/ 	.byte	0x00, 0xf0, 0x21, 0x02


	//----- nvinfo : EIATTR_SPARSE_MMA_MASK
	.align		4
.L_1709:
        /*0018*/ 	.byte	0x03, 0x50
        /*001a*/ 	.short	0x0000


	//----- nvinfo : EIATTR_MAXREG_COUNT
	.align		4
        /*001c*/ 	.byte	0x03, 0x1b
        /*001e*/ 	.short	0x00ff


	//----- nvinfo : EIATTR_NUM_BARRIERS
	.align		4
        /*0020*/ 	.byte	0x02, 0x4c
        /*0022*/ 	.byte	0x01
	.zero		1


	//----- nvinfo : EIATTR_MERCURY_ISA_VERSION
	.align		4
        /*0024*/ 	.byte	0x03, 0x5f
        /*0026*/ 	.short	0x0101


	//----- nvinfo : EIATTR_COOP_GROUP_MASK_REGIDS
	.align		4
        /*0028*/ 	.byte	0x04, 0x29
        /*002a*/ 	.short	(.L_1711 - .L_1710)


	//   ....[0]....
.L_1710:
        /*002c*/ 	.word	0xffffffff


	//   ....[1]....
        /*0030*/ 	.word	0xffffffff


	//   ....[2]....
        /*0034*/ 	.word	0xffffffff


	//   ....[3]....
        /*0038*/ 	.word	0xffffffff


	//   ....[4]....
        /*003c*/ 	.word	0xffffffff


	//   ....[5]....
        /*0040*/ 	.word	0xffffffff


	//   ....[6]....
        /*0044*/ 	.word	0xffffffff


	//   ....[7]....
        /*0048*/ 	.word	0xffffffff


	//   ....[8]....
        /*004c*/ 	.word	0xffffffff


	//   ....[9]....
        /*0050*/ 	.word	0xffffffff


	//   ....[10]....
        /*0054*/ 	.word	0xffffffff


	//   ....[11]....
        /*0058*/ 	.word	0xffffffff


	//   ....[12]....
        /*005c*/ 	.word	0xffffffff


	//   ....[13]....
        /*0060*/ 	.word	0xffffffff


	//   ....[14]....
        /*0064*/ 	.word	0xffffffff


	//   ....[15]....
        /*0068*/ 	.word	0xffffffff


	//   ....[16]....
        /*006c*/ 	.word	0xffffffff


	//   ....[17]....
        /*0070*/ 	.word	0x05000048


	//   ....[18]....
        /*0074*/ 	.word	0x05000048


	//   ....[19]....
        /*0078*/ 	.word	0x05000048


	//   ....[20]....
        /*007c*/ 	.word	0x05000048


	//   ....[21]....
        /*0080*/ 	.word	0x05000048


	//   ....[22]....
        /*0084*/ 	.word	0x05000048


	//   ....[23]....
        /*0088*/ 	.word	0x05000048


	//   ....[24]....
        /*008c*/ 	.word	0x05000048


	//   ....[25]....
        /*0090*/ 	.word	0x05000048


	//   ....[26]....
        /*0094*/ 	.word	0x05000048


	//   ....[27]....
        /*0098*/ 	.word	0x05000048


	//   ....[28]....
        /*009c*/ 	.word	0x05000048


	//   ....[29]....
        /*00a0*/ 	.word	0x05000048


	//   ....[30]....
        /*00a4*/ 	.word	0x05000048


	//   ....[31]....
        /*00a8*/ 	.word	0x05000048


	//   ....[32]....
        /*00ac*/ 	.word	0x05000048


	//   ....[33]....
        /*00b0*/ 	.word	0x05000048


	//----- nvinfo : EIATTR_COOP_GROUP_INSTR_OFFSETS
	.align		4
.L_1711:
        /*00b4*/ 	.byte	0x04, 0x28
        /*00b6*/ 	.short	(.L_1713 - .L_1712)


	//   ....[0]....
.L_1712:
        /*00b8*/ 	.word	0x00000610


	//   ....[1]....
        /*00bc*/ 	.word	0x00000630


	//   ....[2]....
        /*00c0*/ 	.word	0x00000650


	//   ....[3]....
        /*00c4*/ 	.word	0x00000670


	//   ....[4]....
        /*00c8*/ 	.word	0x00000690


	//   ....[5]....
        /*00cc*/ 	.word	0x00000ac0


	//   ....[6]....
        /*00d0*/ 	.word	0x00000ae0


	//   ....[7]....
        /*00d4*/ 	.word	0x00000b00


	//   ....[8]....
        /*00d8*/ 	.word	0x00000b20


	//   ....[9]....
        /*00dc*/ 	.word	0x00000b40


	//   ....[10]....
        /*00e0*/ 	.word	0x000020a0


	//   ....[11]....
        /*00e4*/ 	.word	0x000020c0


	//   ....[12]....
        /*00e8*/ 	.word	0x000020e0


	//   ....[13]....
        /*00ec*/ 	.word	0x00002100


	//   ....[14]....
        /*00f0*/ 	.word	0x00002120


	//   ....[15]....
        /*00f4*/ 	.word	0x000022c0


	//   ....[16]....
        /*00f8*/ 	.word	0x000022e0


	//   ....[17]....
        /*00fc*/ 	.word	0x00002510


	//   ....[18]....
        /*0100*/ 	.word	0x000025a0


	//   ....[19]....
        /*0104*/ 	.word	0x00002600


	//   ....[20]....
        /*0108*/ 	.word	0x00002660


	//   ....[21]....
        /*010c*/ 	.word	0x000026b0


	//   ....[22]....
        /*0110*/ 	.word	0x00002b20


	//   ....[23]....
        /*0114*/ 	.word	0x00002b80


	//   ....[24]....
        /*0118*/ 	.word	0x00002be0


	//   ....[25]....
        /*011c*/ 	.word	0x00002c30


	//   ....[26]....
        /*0120*/ 	.word	0x00002c80


	//   ....[27]....
        /*0124*/ 	.word	0x00002d10


	//   ....[28]....
        /*0128*/ 	.word	0x00002db0


	//   ....[29]....
        /*012c*/ 	.word	0x00002e20


	//   ....[30]....
        /*0130*/ 	.word	0x00002e90


	//   ....[31]....
        /*0134*/ 	.word	0x00002f00


	//   ....[32]....
        /*0138*/ 	.word	0x00002f80


	//   ....[33]....
        /*013c*/ 	.word	0x00002ff0


	//----- nvinfo : EIATTR_EXIT_INSTR_OFFSETS
	.align		4
.L_1713:
        /*0140*/ 	.byte	0x04, 0x1c
        /*0142*/ 	.short	(.L_1715 - .L_1714)


	//   ....[0]....
.L_1714:
        /*0144*/ 	.word	0x00002370


	//   ....[1]....
        /*0148*/ 	.word	0x000023d0


	//   ....[2]....
        /*014c*/ 	.word	0x000024b0


	//----- nvinfo : EIATTR_MAX_THREADS
	.align		4
.L_1715:
        /*0150*/ 	.byte	0x04, 0x05
        /*0152*/ 	.short	(.L_1717 - .L_1716)
.L_1716:
        /*0154*/ 	.word	0x00000080
        /*0158*/ 	.word	0x00000001
        /*015c*/ 	.word	0x00000001


	//----- nvinfo : EIATTR_CRS_STACK_SIZE
	.align		4
.L_1717:
        /*0160*/ 	.byte	0x04, 0x1e
        /*0162*/ 	.short	(.L_1719 - .L_1718)
.L_1718:
        /*0164*/ 	.word	0x00000000


	//----- nvinfo : EIATTR_CBANK_PARAM_SIZE
	.align		4
.L_1719:
        /*0168*/ 	.byte	0x03, 0x19
        /*016a*/ 	.short	0x0088


	//----- nvinfo : EIATTR_PARAM_CBANK
	.align		4
        /*016c*/ 	.byte	0x04, 0x0a
        /*016e*/ 	.short	(.L_1721 - .L_1720)
	.align		4
.L_1720:
        /*0170*/ 	.word	index@(.nv.constant0._ZN18transformer_engine13normalization24rmsnorm_fwd_tuned_kernelINS0_13Kernel_traitsIff13__nv_fp8_e4m3fjLj1024ELj1ELj4ELj1ELj16ENS0_18Kernel_traits_baseILj1024EffS3_fjLj128EEEEEEEvNS0_19ForwardKernelParamsE)
        /*0174*/ 	.short	0x0210
        /*0176*/ 	.short	0x0088


	//----- nvinfo : EIATTR_SW_WAR
	.align		4
.L_1721:
        /*0178*/ 	.byte	0x04, 0x36
        /*017a*/ 	.short	(.L_1723 - .L_1722)
.L_1722:
        /*017c*/ 	.word	0x00000008
.L_1723:


//--------------------- .nv.info._ZN18transformer_engine13normalization24rmsnorm_fwd_tuned_kernelINS0_13Kernel_traitsI6__halfS3_13__nv_fp8_e4m3fjLj1024ELj1ELj4ELj1ELj16ENS0_18Kernel_traits_baseILj1024ES3_S3_S4_fjLj128EEEEEEEvNS0_19ForwardKernelParamsE --------------------------
	.section	.nv.info._ZN18transformer_engine13normalization24rmsnorm_fwd_tuned_kernelINS0_13Kernel_traitsI6__halfS3_13__nv_fp8_e4m3fjLj1024ELj1ELj4ELj1ELj16ENS0_18Kernel_traits_baseILj1024ES3_S3_S4_fjLj128EEEEEEEvNS0_19ForwardKernelParamsE,"",@"SHT_CUDA_INFO"
	.sectionflags	@""
	.align	4


	//----- nvinfo : EIATTR_CUDA_API_VERSION
	.align		4
        /*0000*/ 	.byte	0x04, 0x37
        /*0002*/ 	.short	(.L_1725 - .L_1724)
.L_1724:
        /*0004*/ 	.word	0x00000082


	//----- nvinfo : EIATTR_KPARAM_INFO
	.align		4
.L_1725:
        /*0008*/ 	.byte	0x04, 0x17
        /*000a*/ 	.short	(.L_1727 - .L_1726)
.L_1726:
        /*000c*/ 	.word	0x00000000
        /*0010*/ 	.short	0x0000
        /*0012*/ 	.short	0x0000
        /*0014*/ 	.byte	0x00, 0xf0, 0x21, 0x02


	//----- nvinfo : EIATTR_SPARSE_MMA_MASK
	.align		4
.L_1727:
        /*0018*/ 	.byte	0x03, 0x50
        /*001a*/ 	.short	0x0000


	//----- nvinfo : EIATTR_MAXREG_COUNT
	.align		4
        /*001c*/ 	.byte	0x03, 0x1b
        /*001e*/ 	.short	0x00ff


	//----- nvinfo : EIATTR_NUM_BARRIERS
	.align		4
        /*0020*/ 	.byte	0x02, 0x4c
        /*0022*/ 	.byte	0x01
	.zero		1


	//----- nvinfo : EIATTR_MERCURY_ISA_VERSION
	.align		4
        /*0024*/ 	.byte	0x03, 0x5f
        /*0026*/ 	.short	0x0101


	//----- nvinfo : EIATTR_COOP_GROUP_MASK_REGIDS
	.align		4
        /*0028*/ 	.byte	0x04, 0x29
        /*002a*/ 	.short	(.L_1729 - .L_1728)


	//   ....[0]....
.L_1728:
        /*002c*/ 	.word	0xffffffff


	//   ....[1]....
        /*0030*/ 	.word	0xffffffff


	//   ....[2]....
        /*0034*/ 	.word	0xffffffff


	//   ....[3]....
        /*0038*/ 	.word	0xffffffff


	//   ....[4]....
        /*003c*/ 	.word	0xffffffff


	//   ....[5]....
        /*0040*/ 	.word	0xffffffff


	//   ....[6]....
        /*0044*/ 	.word	0xffffffff


	//   ....[7]....
        /*0048*/ 	.word	0xffffffff


	//   ....[8]....
        /*004c*/ 	.word	0xffffffff


	//   ....[9]....
        /*0050*/ 	.word	0xffffffff


	//   ....[10]....
        /*0054*/ 	.word	0xffffffff


	//   ....[11]....
        /*0058*/ 	.word	0xffffffff


	//   ....[12]....
        /*005c*/ 	.word	0xffffffff


	//   ....[13]....
        /*0060*/ 	.word	0xffffffff


	//   ....[14]....
        /*0064*/ 	.word	0xffffffff


	//   ....[15]....
        /*0068*/ 	.word	0xffffffff


	//   ....[16]....
        /*006c*/ 	.word	0xffffffff


	//   ....[17]....
        /*0070*/ 	.word	0x05000002


	//   ....[18]....
        /*0074*/ 	.word	0x05000002


	//   ....[19]....
        /*0078*/ 	.word	0x05000002


	//   ....[20]....
        /*007c*/ 	.word	0x05000002


	//   ....[21]....
        /*0080*/ 	.word	0x05000002


	//   ....[22]....
        /*0084*/ 	.word	0x05000002


	//   ....[23]....
        /*0088*/ 	.word	0x05000002


	//   ....[24]....
        /*008c*/ 	.word	0x05000002


	//   ....[25]....
        /*0090*/ 	.word	0x05000002


	//   ....[26]....
        /*0094*/ 	.word	0x05000002


	//   ....[27]....
        /*0098*/ 	.word	0x05000002


	//   ....[28]....
        /*009c*/ 	.word	0x05000002


	//   ....[29]....
        /*00a0*/ 	.word	0x05000002


	//   ....[30]....
        /*00a4*/ 	.word	0x05000002


	//   ....[31]....
        /*00a8*/ 	.word	0x05000002


	//   ....[32]....
        /*00ac*/ 	.word	0x05000002


	//   ....[33]....
        /*00b0*/ 	.word	0x05000002


	//----- nvinfo : EIATTR_COOP_GROUP_INSTR_OFFSETS
	.align		4
.L_1729:
        /*00b4*/ 	.byte	0x04, 0x28
        /*00b6*/ 	.short	(.L_1731 - .L_1730)


	//   ....[0]....
.L_1730:
        /*00b8*/ 	.word	0x000006e0


	//   ....[1]....
        /*00bc*/ 	.word	0x00000700


	//   ....[2]....
        /*00c0*/ 	.word	0x00000720


	//   ....[3]....
        /*00c4*/ 	.word	0x00000740


	//   ....[4]....
        /*00c8*/ 	.word	0x00000760


	//   ....[5]....
        /*00cc*/ 	.word	0x00000b90


	//   ....[6]....
        /*00d0*/ 	.word	0x00000bb0


	//   ....[7]....
        /*00d4*/ 	.word	0x00000bd0


	//   ....[8]....
        /*00d8*/ 	.word	0x00000bf0


	//   ....[9]....
        /*00dc*/ 	.word	0x00000c10


	//   ....[10]....
        /*00e0*/ 	.word	0x00002100


	//   ....[11]....
        /*00e4*/ 	.word	0x00002120


	//   ....[12]....
        /*00e8*/ 	.word	0x00002140


	//   ....[13]....
        /*00ec*/ 	.word	0x00002160


	//   ....[14]....
        /*00f0*/ 	.word	0x00002180


	//   ....[15]....
        /*00f4*/ 	.word	0x00002320


	//   ....[16]....
        /*00f8*/ 	.word	0x00002340


	//   ....[17]....
        /*00fc*/ 	.word	0x00002590


	//   ....[18]....
        /*0100*/ 	.word	0x00002620


	//   ....[19]....
        /*0104*/ 	.word	0x00002680


	//   ....[20]....
        /*0108*/ 	.word	0x000026e0


	//   ....[21]....
        /*010c*/ 	.word	0x00002740


	//   ....[22]....
        /*0110*/ 	.word	0x00002bb0


	//   ....[23]....
        /*0114*/ 	.word	0x00002c10


	//   ....[24]....
        /*0118*/ 	.word	0x00002c70


	//   ....[25]....
        /*011c*/ 	.word	0x00002cd0


	//   ....[26]....
        /*0120*/ 	.word	0x00002d30


	//   ....[27]....
        /*0124*/ 	.word	0x00002db0


	//   ....[28]....
        /*0128*/ 	.word	0x00002e50


	//   ....[29]....
        /*012c*/ 	.word	0x00002ec0


	//   ....[30]....
        /*0130*/ 	.word	0x00002f30


	//   ....[31]....
        /*0134*/ 	.word	0x00002fa0


	//   ....[32]....
        /*0138*/ 	.word	0x00003020


	//   ....[33]....
        /*013c*/ 	.word	0x00003090


	//----- nvinfo : EIATTR_EXIT_INSTR_OFFSETS
	.align		4
.L_1731:
        /*0140*/ 	.byte	0x04, 0x1c
        /*0142*/ 	.short	(.L_1733 - .L_1732)


	//   ....[0]....
.L_1732:
        /*0144*/ 	.word	0x000023f0


	//   ....[1]....
        /*0148*/ 	.word	0x00002450


	//   ....[2]....
        /*014c*/ 	.word	0x00002530


	//----- nvinfo : EIATTR_MAX_THREADS
	.align		4
.L_1733:
        /*0150*/ 	.byte	0x04, 0x05
        /*0152*/ 	.short	(.L_1735 - .L_1734)
.L_1734:
        /*0154*/ 	.word	0x00000080
        /*0158*/ 	.word	0x00000001
        /*015c*/ 	.word	0x00000001


	//----- nvinfo : EIATTR_CRS_STACK_SIZE
	.align		4
.L_1735:
        /*0160*/ 	.byte	0x04, 0x1e
        /*0162*/ 	.short	(.L_1737 - .L_1736)
.L_1736:
        /*0164*/ 	.word	0x00000000


	//----- nvinfo : EIATTR_CBANK_PARAM_SIZE
	.align		4
.L_1737:
        /*0168*/ 	.byte	0x03, 0x19
        /*016a*/ 	.short	0x0088


	//----- nvinfo : EIATTR_PARAM_CBANK
	.align		4
        /*016c*/ 	.byte	0x04, 0x0a
        /*016e*/ 	.short	(.L_1739 - .L_1738)
	.align		4
.L_1738:
        /*0170*/ 	.word	index@(.nv.constant0._ZN18transformer_engine13normalization24rmsnorm_fwd_tuned_kernelINS0_13Kernel_traitsI6__halfS3_13__nv_fp8_e4m3fjLj1024ELj1ELj4ELj1ELj16ENS0_18Kernel_traits_baseILj1024ES3_S3_S4_fjLj128EEEEEEEvNS0_19ForwardKernelParamsE)
        /*0174*/ 	.short	0x0210
        /*0176*/ 	.short	0x0088


	//----- nvinfo : EIATTR_SW_WAR
	.align		4
.L_1739:
        /*0178*/ 	.byte	0x04, 0x36
        /*017a*/ 	.short	(.L_1741 - .L_1740)
.L_1740:
        /*017c*/ 	.word	0x00000008
.L_1741:


//--------------------- .nv.info._ZN18transformer_engine13normalization24rmsnorm_fwd_tuned_kernelINS0_13Kernel_traitsI13__nv_bfloat16S3_13__nv_fp8_e4m3fjLj1024ELj1ELj4ELj1ELj16ENS0_18Kernel_traits_baseILj1024ES3_S3_S4_fjLj128EEEEEEEvNS0_19ForwardKernelParamsE --------------------------
	.section	.nv.info._ZN18transformer_engine13normalization24rmsnorm_fwd_tuned_kernelINS0_13Kernel_traitsI13__nv_bfloat16S3_13__nv_fp8_e4m3fjLj1024ELj1ELj4ELj1ELj16ENS0_18Kernel_traits_baseILj1024ES3_S3_S4_fjLj128EEEEEEEvNS0_19ForwardKernelParamsE,"",@"SHT_CUDA_INFO"
	.sectionflags	@""
	.align	4


	//----- nvinfo : EIATTR_CUDA_API_VERSION
	.align		4
        /*0000*/ 	.byte	0x04, 0x37
        /*0002*/ 	.short	(.L_1743 - .L_1742)
.L_1742:
        /*0004*/ 	.word	0x00000082


	//----- nvinfo : EIATTR_KPARAM_INFO
	.align		4
.L_1743:
        /*0008*/ 	.byte	0x04, 0x17
        /*000a*/ 	.short	(.L_1745 - .L_1744)
.L_1744:
        /*000c*/ 	.word	0x00000000
        /*0010*/ 	.short	0x0000
        /*0012*/ 	.short	0x0000
        /*0014*/ 	.byte	0x00, 0xf0, 0x21, 0x02


	//----- nvinfo : EIATTR_SPARSE_MMA_MASK
	.align		4
.L_1745:
        /*0018*/ 	.byte	0x03, 0x50
        /*001a*/ 	.short	0x0000


	//----- nvinfo : EIATTR_MAXREG_COUNT
	.align		4
        /*001c*/ 	.byte	0x03, 0x1b
        /*001e*/ 	.short	0x00ff


	//----- nvinfo : EIATTR_NUM_BARRIERS
	.align		4
        /*0020*/ 	.byte	0x02, 0x4c
        /*0022*/ 	.byte	0x01
	.zero		1


	//----- nvinfo : EIATTR_MERCURY_ISA_VERSION
	.align		4
        /*0024*/ 	.byte	0x03, 0x5f
        /*0026*/ 	.short	0x0101


	//----- nvinfo : EIATTR_COOP_GROUP_MASK_REGIDS
	.align		4
        /*0028*/ 	.byte	0x04, 0x29
        /*002a*/ 	.short	(.L_1747 - .L_1746)


	//   ....[0]....
.L_1746:
        /*002c*/ 	.word	0xffffffff


	//   ....[1]....
        /*0030*/ 	.word	0xffffffff


	//   ....[2]....
        /*0034*/ 	.word	0xffffffff


	//   ....[3]....
        /*0038*/ 	.word	0xffffffff


	//   ....[4]....
        /*003c*/ 	.word	0xffffffff


	//   ....[5]....
        /*0040*/ 	.word	0xffffffff


	//   ....[6]....
        /*0044*/ 	.word	0xffffffff


	//   ....[7]....
        /*0048*/ 	.word	0xffffffff


	//   ....[8]....
        /*004c*/ 	.word	0xffffffff


	//   ....[9]....
        /*0050*/ 	.word	0xffffffff


	//   ....[10]....
        /*0054*/ 	.word	0xffffffff


	//   ....[11]....
        /*0058*/ 	.word	0xffffffff


	//   ....[12]....
        /*005c*/ 	.word	0xffffffff


	//   ....[13]....
        /*0060*/ 	.word	0xffffffff


	//   ....[14]....
        /*0064*/ 	.word	0xffffffff


	//   ....[15]....
        /*0068*/ 	.word	0xffffffff


	//   ....[16]....
        /*006c*/ 	.word	0xffffffff


	//   ....[17]....
        /*0070*/ 	.word	0x05000002


	//   ....[18]....
        /*0074*/ 	.word	0x05000002


	//   ....[19]....
        /*0078*/ 	.word	0x05000002


	//   ....[20]....
        /*007c*/ 	.word	0x05000002


	//   ....[21]....
        /*0080*/ 	.word	0x05000002


	//   ....[22]....
        /*0084*/ 	.word	0x05000002


	//   ....[23]....
        /*0088*/ 	.word	0x05000002


	//   ....[24]....
        /*008c*/ 	.word	0x05000002


	//   ....[25]....
        /*0090*/ 	.word	0x05000002


	//   ....[26]....
        /*0094*/ 	.word	0x05000002


	//   ....[27]....
        /*0098*/ 	.word	0x05000002


	//   ....[28]....
        /*009c*/ 	.word	0x05000002


	//   ....[29]....
        /*00a0*/ 	.word	0x05000002


	//   ....[30]....
        /*00a4*/ 	.word	0x05000002


	//   ....[31]....
        /*00a8*/ 	.word	0x05000002


	//   ....[32]....
        /*00ac*/ 	.word	0x05000002


	//   ....[33]....
        /*00b0*/ 	.word	0x05000002


	//----- nvinfo : EIATTR_COOP_GROUP_INSTR_OFFSETS
	.align		4
.L_1747:
        /*00b4*/ 	.byte	0x04, 0x28
        /*00b6*/ 	.short	(.L_1749 - .L_1748)


	//   ....[0]....
.L_1748:
        /*00b8*/ 	.word	0x000007e0


	//   ....[1]....
        /*00bc*/ 	.word	0x00000800


	//   ....[2]....
        /*00c0*/ 	.word	0x00000820


	//   ....[3]....
        /*00c4*/ 	.word	0x00000840


	//   ....[4]....
        /*00c8*/ 	.word	0x00000860


	//   ....[5]....
        /*00cc*/ 	.word	0x00000c90


	//   ....[6]....
        /*00d0*/ 	.word	0x00000cb0


	//   ....[7]....
        /*00d4*/ 	.word	0x00000cd0


	//   ....[8]....
        /*00d8*/ 	.word	0x00000cf0


	//   ....[9]....
        /*00dc*/ 	.word	0x00000d10


	//   ....[10]....
        /*00e0*/ 	.word	0x000022f0


	//   ....[11]....
        /*00e4*/ 	.word	0x00002310


	//   ....[12]....
        /*00e8*/ 	.word	0x00002330


	//   ....[13]....
        /*00ec*/ 	.word	0x00002350


	//   ....[14]....
        /*00f0*/ 	.word	0x00002370


	//   ....[15]....
        /*00f4*/ 	.word	0x00002510


	//   ....[16]....
        /*00f8*/ 	.word	0x00002530


	//   ....[17]....
        /*00fc*/ 	.word	0x00002780


	//   ....[18]....
        /*0100*/ 	.word	0x00002810


	//   ....[19]....
        /*0104*/ 	.word	0x00002870


	//   ....[20]....
        /*0108*/ 	.word	0x000028d0


	//   ....[21]....
        /*010c*/ 	.word	0x00002930


	//   ....[22]....
        /*0110*/ 	.word	0x00002da0


	//   ....[23]....
        /*0114*/ 	.word	0x00002e00


	//   ....[24]....
        /*0118*/ 	.word	0x00002e60


	//   ....[25]....
        /*011c*/ 	.word	0x00002ec0


	//   ....[26]....
        /*0120*/ 	.word	0x00002f20


	//   ....[27]....
        /*0124*/ 	.word	0x00002fb0


	//   ....[28]....
        /*0128*/ 	.word	0x00003050


	//   ....[29]....
        /*012c*/ 	.word	0x000030c0


	//   ....[30]....
        /*0130*/ 	.word	0x00003130


	//   ....[31]....
        /*0134*/ 	.word	0x000031a0


	//   ....[32]....
        /*0138*/ 	.word	0x00003220


	//   ....[33]....
        /*013c*/ 	.word	0x00003290


	//----- nvinfo : EIATTR_EXIT_INSTR_OFFSETS
	.align		4
.L_1749:
        /*0140*/ 	.byte	0x04, 0x1c
        /*0142*/ 	.short	(.L_1751 - .L_1750)


	//   ....[0]....
.L_1750:
        /*0144*/ 	.word	0x000025e0


	//   ....[1]....
        /*0148*/ 	.word	0x00002640


	//   ....[2]....
        /*014c*/ 	.word	0x00002720


	//----- nvinfo : EIATTR_MAX_THREADS
	.align		4
.L_1751:
        /*0150*/ 	.byte	0x04, 0x05
        /*0152*/ 	.short	(.L_1753 - .L_1752)
.L_1752:
        /*0154*/ 	.word	0x00000080
        /*0158*/ 	.word	0x00000001
        /*015c*/ 	.word	0x00000001


	//----- nvinfo : EIATTR_CRS_STACK_SIZE
	.align		4
.L_1753:
        /*0160*/ 	.byte	0x04, 0x1e
        /*0162*/ 	.short	(.L_1755 - .L_1754)
.L_1754:
        /*0164*/ 	.word	0x00000000


	//----- nvinfo : EIATTR_CBANK_PARAM_SIZE
	.align		4
.L_1755:
        /*0168*/ 	.byte	0x03, 0x19
        /*016a*/ 	.short	0x0088


	//----- nvinfo : EIATTR_PARAM_CBANK
	.align		4
        /*016c*/ 	.byte	0x04, 0x0a
        /*016e*/ 	.short	(.L_1757 - .L_1756)
	.align		4
.L_1756:
        /*0170*/ 	.word	index@(.nv.constant0._ZN18transformer_engine13normalization24rmsnorm_fwd_tuned_kernelINS0_13Kernel_traitsI13__nv_bfloat16S3_13__nv_fp8_e4m3fjLj1024ELj1ELj4ELj1ELj16ENS0_18Kernel_traits_baseILj1024ES3_S3_S4_fjLj128EEEEEEEvNS0_19ForwardKernelParamsE)
        /*0174*/ 	.short	0x0210
        /*0176*/ 	.short	0x0088


	//----- nvinfo : EIATTR_SW_WAR
	.align		4
.L_1757:
        /*0178*/ 	.byte	0x04, 0x36
        /*017a*/ 	.short	(.L_1759 - .L_1758)
.L_1758:
        /*017c*/ 	.word	0x00000008
.L_1759:


//--------------------- .nv.info._ZN18transformer_engine13normalization24rmsnorm_fwd_tuned_kernelINS0_13Kernel_traitsI13__nv_bfloat16S3_S3_fjLj768ELj1ELj4ELj1ELj16ENS0_18Kernel_traits_baseILj768ES3_S3_S3_fjLj128EEEEEEEvNS0_19ForwardKernelParamsE --------------------------
	.section	.nv.info._ZN18transformer_engine13normalization24rmsnorm_fwd_tuned_kernelINS0_13Kernel_traitsI13__nv_bfloat16S3_S3_fjLj768ELj1ELj4ELj1ELj16ENS0_18Kernel_traits_baseILj768ES3_S3_S3_fjLj128EEEEEEEvNS0_19ForwardKernelParamsE,"",@"SHT_CUDA_INFO"
	.sectionflags	@""
	.align	4


	//----- nvinfo : EIATTR_CUDA_API_VERSION
	.align		4
        /*0000*/ 	.byte	0x04, 0x37
        /*0002*/ 	.short	(.L_1761 - .L_1760)
.L_1760:
        /*0004*/ 	.word	0x00000082


	//----- nvinfo : EIATTR_KPARAM_INFO
	.align		4
.L_1761:
        /*0008*/ 	.byte	0x04, 0x17
        /*000a*/ 	.short	(.L_1763 - .L_1762)
.L_1762:
        /*000c*/ 	.word	0x00000000
        /*0010*/ 	.short	0x0000
        /*0012*/ 	.short	0x0000
        /*0014*/ 	.byte	0x00, 0xf0, 0x21, 0x02


	//----- nvinfo : EIATTR_SPARSE_MMA_MASK
	.align		4
.L_1763:
        /*0018*/ 	.byte	0x03, 0x50
        /*001a*/ 	.short	0x0000


	//----- nvinfo : EIATTR_MAXREG_COUNT
	.align		4
        /*001c*/ 	.byte	0x03, 0x1b
        /*001e*/ 	.short	0x00ff


	//----- nvinfo : EIATTR_NUM_BARRIERS
	.align		4
        /*0020*/ 	.byte	0x02, 0x4c
        /*0022*/ 	.byte	0x01
	.zero		1


	//----- nvinfo : EIATTR_MERCURY_ISA_VERSION
	.align		4
        /*0024*/ 	.byte	0x03, 0x5f
        /*0026*/ 	.short	0x0101


	//----- nvinfo : EIATTR_COOP_GROUP_MASK_REGIDS
	.align		4
        /*0028*/ 	.byte	0x04, 0x29
        /*002a*/ 	.short	(.L_1765 - .L_1764)


	//   ....[0]....
.L_1764:
        /*002c*/ 	.word	0xffffffff


	//   ....[1]....
        /*0030*/ 	.word	0xffffffff


	//   ....[2]....
        /*0034*/ 	.word	0xffffffff


	//   ....[3]....
        /*0038*/ 	.word	0xffffffff


	//   ....[4]....
        /*003c*/ 	.word	0xffffffff


	//   ....[5]....
        /*0040*/ 	.word	0xffffffff


	//   ....[6]....
        /*0044*/ 	.word	0xffffffff


	//   ....[7]....
        /*0048*/ 	.word	0xffffffff


	//   ....[8]....
        /*004c*/ 	.word	0xffffffff


	//   ....[9]....
        /*0050*/ 	.word	0xffffffff


	//   ....[10]....
        /*0054*/ 	.word	0xffffffff


	//   ....[11]....
        /*0058*/ 	.word	0xffffffff


	//   ....[12]....
        /*005c*/ 	.word	0xffffffff


	//   ....[13]....
        /*0060*/ 	.word	0xffffffff


	//   ....[14]....
        /*0064*/ 	.word	0xffffffff


	//   ....[15]....
        /*0068*/ 	.word	0xffffffff


	//   ....[16]....
        /*006c*/ 	.word	0xffffffff


	//   ....[17]....
        /*0070*/ 	.word	0x0500002f


	//   ....[18]....
        /*0074*/ 	.word	0x0500002f


	//   ....[19]....
        /*0078*/ 	.word	0x0500002f


	//   ....[20]....
        /*007c*/ 	.word	0x0500002f


	//   ....[21]....
        /*0080*/ 	.word	0x0500002f


	//   ....[22]....
        /*0084*/ 	.word	0x0500002f


	//   ....[23]....
        /*0088*/ 	.word	0x0500002f


	//   ....[24]....
        /*008c*/ 	.word	0x0500002f


	//   ....[25]....
        /*0090*/ 	.word	0x0500002f


	//   ....[26]....
        /*0094*/ 	.word	0x0500002f


	//   ....[27]....
        /*0098*/ 	.word	0x0500002f


	//   ....[28]....
        /*009c*/ 	.word	0x0500002f


	//   ....[29]....
        /*00a0*/ 	.word	0x0500002f


	//   ....[30]....
        /*00a4*/ 	.word	0x0500002f


	//   ....[31]....
        /*00a8*/ 	.word	0x0500002f


	//   ....[32]....
        /*00ac*/ 	.word	0x0500002f


	//   ....[33]....
        /*00b0*/ 	.word	0x0500002f


	//----- nvinfo : EIATTR_COOP_GROUP_INSTR_OFFSETS
	.align		4
.L_1765:
        /*00b4*/ 	.byte	0x04, 0x28
        /*00b6*/ 	.short	(.L_1767 - .L_1766)


	//   ....[0]....
.L_1766:
        /*00b8*/ 	.word	0x00000670


	//   ....[1]....
        /*00bc*/ 	.word	0x00000690


	//   ....[2]....
        /*00c0*/ 	.word	0x000006b0


	//   ....[3]....
        /*00c4*/ 	.word	0x000006d0


	//   ....[4]....
        /*00c8*/ 	.word	0x000006f0


	//   ....[5]....
        /*00cc*/ 	.word	0x00000a20


	//   ....[6]....
        /*00d0*/ 	.word	0x00000a40


	//   ....[7]....
        /*00d4*/ 	.word	0x00000a60


	//   ....[8]....
        /*00d8*/ 	.word	0x00000a80


	//   ....[9]....
        /*00dc*/ 	.word	0x00000aa0


	//   ....[10]....
        /*00e0*/ 	.word	0x00001770


	//   ....[11]....
        /*00e4*/ 	.word	0x00001790


	//   ....[12]....
        /*00e8*/ 	.word	0x000017b0


	//   ....[13]....
        /*00ec*/ 	.word	0x000017d0


	//   ....[14]....
        /*00f0*/ 	.word	0x000017f0


	//   ....[15]....
        /*00f4*/ 	.word	0x00001990


	//   ....[16]....
        /*00f8*/ 	.word	0x000019b0


	//   ....[17]....
        /*00fc*/ 	.word	0x00001c10


	//   ....[18]....
        /*0100*/ 	.word	0x00001c90


	//   ....[19]....
        /*0104*/ 	.word	0x00001cf0


	//   ....[20]....
        /*0108*/ 	.word	0x00001d50


	//   ....[21]....
        /*010c*/ 	.word	0x00001db0


	//   ....[22]....
        /*0110*/ 	.word	0x00002130


	//   ....[23]....
        /*0114*/ 	.word	0x00002180


	//   ....[24]....
        /*0118*/ 	.word	0x000021e0


	//   ....[25]....
        /*011c*/ 	.word	0x00002240


	//   ....[26]....
        /*0120*/ 	.word	0x000022a0


	//   ....[27]....
        /*0124*/ 	.word	0x00002330


	//   ....[28]....
        /*0128*/ 	.word	0x000023c0


	//   ....[29]....
        /*012c*/ 	.word	0x00002430


	//   ....[30]....
        /*0130*/ 	.word	0x000024a0


	//   ....[31]....
        /*0134*/ 	.word	0x00002510


	//   ....[32]....
        /*0138*/ 	.word	0x00002580


	//   ....[33]....
        /*013c*/ 	.word	0x000025f0


	//----- nvinfo : EIATTR_EXIT_INSTR_OFFSETS
	.align		4
.L_1767:
        /*0140*/ 	.byte	0x04, 0x1c
        /*0142*/ 	.short	(.L_1769 - .L_1768)


	//   ....[0]....
.L_1768:
        /*0144*/ 	.word	0x00001a60


	//   ....[1]....
        /*0148*/ 	.word	0x00001ac0


	//   ....[2]....
        /*014c*/ 	.word	0x00001ba0


	//----- nvinfo : EIATTR_MAX_THREADS
	.align		4
.L_1769:
        /*0150*/ 	.byte	0x04, 0x05
        /*0152*/ 	.short	(.L_1771 - .L_1770)
.L_1770:
        /*0154*/ 	.word	0x00000080
        /*0158*/ 	.word	0x00000001
        /*015c*/ 	.word	0x00000001


	//----- nvinfo : EIATTR_CRS_STACK_SIZE
	.align		4
.L_1771:
        /*0160*/ 	.byte	0x04, 0x1e
        /*0162*/ 	.short	(.L_1773 - .L_1772)
.L_1772:
        /*0164*/ 	.word	0x00000000


	//----- nvinfo : EIATTR_CBANK_PARAM_SIZE
	.align		4
.L_1773:
        /*0168*/ 	.byte	0x03, 0x19
        /*016a*/ 	.short	0x0088


	//----- nvinfo : EIATTR_PARAM_CBANK
	.align		4
        /*016c*/ 	.byte	0x04, 0x0a
        /*016e*/ 	.short	(.L_1775 - .L_1774)
	.align		4
.L_1774:
        /*0170*/ 	.word	index@(.nv.constant0._ZN18transformer_engine13normalization24rmsnorm_fwd_tuned_kernelINS0_13Kernel_traitsI13__nv_bfloat16S3_S3_fjLj768ELj1ELj4ELj1ELj16ENS0_18Kernel_traits_baseILj768ES3_S3_S3_fjLj128EEEEEEEvNS0_19ForwardKernelParamsE)
        /*0174*/ 	.short	0x0210
        /*0176*/ 	.short	0x0088


	//----- nvinfo : EIATTR_SW_WAR
	.align		4
.L_1775:
        /*0178*/ 	.byte	0x04, 0x36
        /*017a*/ 	.short	(.L_1777 - .L_1776)
.L_1776:
        /*017c*/ 	.word	0x00000008
.L_1777:


//--------------------- .nv.info._ZN18transformer_engine13normalization24rmsnorm_fwd_tuned_kernelINS0_13Kernel_traitsI6__halfS3_S3_fjLj768ELj1ELj4ELj1ELj16ENS0_18Kernel_traits_baseILj768ES3_S3_S3_fjLj128EEEEEEEvNS0_19ForwardKernelParamsE --------------------------
	.section	.nv.info._ZN18transformer_engine13normalization24rmsnorm_fwd_tuned_kernelINS0_13Kernel_traitsI6__halfS3_S3_fjLj768ELj1ELj4ELj1ELj16ENS0_18Kernel_traits_baseILj768ES3_S3_S3_fjLj128EEEEEEEvNS0_19ForwardKernelParamsE,"",@"SHT_CUDA_INFO"
	.sectionflags	@""
	.align	4


	//----- nvinfo : EIATTR_CUDA_API_VERSION
	.align		4
        /*0000*/ 	.byte	0x04, 0x37
        /*0002*/ 	.short	(.L_1779 - .L_1778)
.L_1778:
        /*0004*/ 	.word	0x00000082


	//----- nvinfo : EIATTR_KPARAM_INFO
	.align		4
.L_1779:
        /*0008*/ 	.byte	0x04, 0x17
        /*000a*/ 	.short	(.L_1781 - .L_1780)
.L_1780:
        /*000c*/ 	.word	0x00000000
        /*0010*/ 	.short	0x0000
        /*0012*/ 	.short	0x0000
        /*0014*/ 	.byte	0x00, 0xf0, 0x21, 0x02


	//----- nvinfo : EIATTR_SPARSE_MMA_MASK
	.align		4
.L_1781:
        /*0018*/ 	.byte	0x03, 0x50
        /*001a*/ 	.short	0x0000


	//----- nvinfo : EIATTR_MAXREG_COUNT
	.align		4
        /*001c*/ 	.byte	0x03, 0x1b
        /*001e*/ 	.short	0x00ff


	//----- nvinfo : EIATTR_NUM_BARRIERS
	.align		4
        /*0020*/ 	.byte	0x02, 0x4c
        /*0022*/ 	.byte	0x01
	.zero		1


	//----- nvinfo : EIATTR_MERCURY_ISA_VERSION
	.align		4
        /*0024*/ 	.byte	0x03, 0x5f
        /*0026*/ 	.short	0x0101


	//----- nvinfo : EIATTR_COOP_GROUP_MASK_REGIDS
	.align		4
        /*0028*/ 	.byte	0x04, 0x29
        /*002a*/ 	.short	(.L_1783 - .L_1782)


	//   ....[0]....
.L_1782:
        /*002c*/ 	.word	0xffffffff


	//   ....[1]....
        /*0030*/ 	.word	0xffffffff


	//   ....[2]....
        /*0034*/ 	.word	0xffffffff


	//   ....[3]....
        /*0038*/ 	.word	0xffffffff


	//   ....[4]....
        /*003c*/ 	.word	0xffffffff


	//   ....[5]....
        /*0040*/ 	.word	0xffffffff


	//   ....[6]....
        /*0044*/ 	.word	0xffffffff


	//   ....[7]....
        /*0048*/ 	.word	0xffffffff


	//   ....[8]....
        /*004c*/ 	.word	0xffffffff


	//   ....[9]....
        /*0050*/ 	.word	0xffffffff


	//   ....[10]....
        /*0054*/ 	.word	0xffffffff


	//   ....[11]....
        /*0058*/ 	.word	0xffffffff


	//   ....[12]....
        /*005c*/ 	.word	0xffffffff


	//   ....[13]....
        /*0060*/ 	.word	0xffffffff


	//   ....[14]....
        /*0064*/ 	.word	0xffffffff


	//   ....[15]....
        /*0068*/ 	.word	0xffffffff


	//   ....[16]....
        /*006c*/ 	.word	0xffffffff


	//   ....[17]....
        /*0070*/ 	.word	0x0500002f


	//   ....[18]....
        /*0074*/ 	.word	0x0500002f


	//   ....[19]....
        /*0078*/ 	.word	0x0500002f


	//   ....[20]....
        /*007c*/ 	.word	0x0500002f


	//   ....[21]....
        /*0080*/ 	.word	0x0500002f


	//   ....[22]....
        /*0084*/ 	.word	0x0500002f


	//   ....[23]....
        /*0088*/ 	.word	0x0500002f


	//   ....[24]....
        /*008c*/ 	.word	0x0500002f


	//   ....[25]....
        /*0090*/ 	.word	0x0500002f


	//   ....[26]....
        /*0094*/ 	.word	0x0500002f


	//   ....[27]....
        /*0098*/ 	.word	0x0500002f


	//   ....[28]....
        /*009c*/ 	.word	0x0500002f


	//   ....[29]....
        /*00a0*/ 	.word	0x0500002f


	//   ....[30]....
        /*00a4*/ 	.word	0x0500002f


	//   ....[31]....
        /*00a8*/ 	.word	0x0500002f


	//   ....[32]....
        /*00ac*/ 	.word	0x0500002f


	//   ....[33]....
        /*00b0*/ 	.word	0x0500002f


	//----- nvinfo : EIATTR_COOP_GROUP_INSTR_OFFSETS
	.align		4
.L_1783:
        /*00b4*/ 	.byte	0x04, 0x28
        /*00b6*/ 	.short	(.L_1785 - .L_1784)


	//   ....[0]....
.L_1784:
        /*00b8*/ 	.word	0x000005b0


	//   ....[1]....
        /*00bc*/ 	.word	0x000005d0


	//   ....[2]....
        /*00c0*/ 	.word	0x000005f0


	//   ....[3]....
        /*00c4*/ 	.word	0x00000610


	//   ....[4]....
        /*00c8*/ 	.word	0x00000630


	//   ....[5]....
        /*00cc*/ 	.word	0x00000960


	//   ....[6]....
        /*00d0*/ 	.word	0x00000980


	//   ....[7]....
        /*00d4*/ 	.word	0x000009a0


	//   ....[8]....
        /*00d8*/ 	.word	0x000009c0


	//   ....[9]....
        /*00dc*/ 	.word	0x000009e0


	//   ....[10]....
        /*00e0*/ 	.word	0x000015f0


	//   ....[11]....
        /*00e4*/ 	.word	0x00001610


	//   ....[12]....
        /*00e8*/ 	.word	0x00001630


	//   ....[13]....
        /*00ec*/ 	.word	0x00001650


	//   ....[14]....
        /*00f0*/ 	.word	0x00001670


	//   ....[15]....
        /*00f4*/ 	.word	0x00001810


	//   ....[16]....
        /*00f8*/ 	.word	0x00001830


	//   ....[17]....
        /*00fc*/ 	.word	0x00001a90


	//   ....[18]....
        /*0100*/ 	.word	0x00001b10


	//   ....[19]....
        /*0104*/ 	.word	0x00001b70


	//   ....[20]....
        /*0108*/ 	.word	0x00001bd0


	//   ....[21]....
        /*010c*/ 	.word	0x00001c30


	//   ....[22]....
        /*0110*/ 	.word	0x00001fb0


	//   ....[23]....
        /*0114*/ 	.word	0x00002000


	//   ....[24]....
        /*0118*/ 	.word	0x00002060


	//   ....[25]....
        /*011c*/ 	.word	0x000020c0


	//   ....[26]....
        /*0120*/ 	.word	0x00002120


	//   ....[27]....
        /*0124*/ 	.word	0x000021b0


	//   ....[28]....
        /*0128*/ 	.word	0x00002240


	//   ....[29]....
        /*012c*/ 	.word	0x000022b0


	//   ....[30]....
        /*0130*/ 	.word	0x00002320


	//   ....[31]....
        /*0134*/ 	.word	0x00002390


	//   ....[32]....
        /*0138*/ 	.word	0x00002400


	//   ....[33]....
        /*013c*/ 	.word	0x00002470


	//----- nvinfo : EIATTR_EXIT_INSTR_OFFSETS
	.align		4
.L_1785:
        /*0140*/ 	.byte	0x04, 0x1c
        /*0142*/ 	.short	(.L_1787 - .L_1786)


	//   ....[0]....
.L_1786:
        /*0144*/ 	.word	0x000018e0


	//   ....[1]....
        /*0148*/ 	.word	0x00001940


	//   ....[2]....
        /*014c*/ 	.word	0x00001a20


	//----- nvinfo : EIATTR_MAX_THREADS
	.align		4
.L_1787:
        /*0150*/ 	.byte	0x04, 0x05
        /*0152*/ 	.short	(.L_1789 - .L_1788)
.L_1788:
        /*0154*/ 	.word	0x00000080
        /*0158*/ 	.word	0x00000001
        /*015c*/ 	.word	0x00000001


	//----- nvinfo : EIATTR_CRS_STACK_SIZE
	.align		4
.L_1789:
        /*0160*/ 	.byte	0x04, 0x1e
        /*0162*/ 	.short	(.L_1791 - .L_1790)
.L_1790:
        /*0164*/ 	.word	0x00000000


	//----- nvinfo : EIATTR_CBANK_PARAM_SIZE
	.align		4
.L_1791:
        /*0168*/ 	.byte	0x03, 0x19
        /*016a*/ 	.short	0x0088


	//----- nvinfo : EIATTR_PARAM_CBANK
	.align		4
        /*016c*/ 	.byte	0x04, 0x0a
        /*016e*/ 	.short	(.L_1793 - .L_1792)
	.align		4
.L_1792:
        /*0170*/ 	.word	index@(.nv.constant0._ZN18transformer_engine13normalization24rmsnorm_fwd_tuned_kernelINS0_13Kernel_traitsI6__halfS3_S3_fjLj768ELj1ELj4ELj1ELj16ENS0_18Kernel_traits_baseILj768ES3_S3_S3_fjLj128EEEEEEEvNS0_19ForwardKernelParamsE)
        /*0174*/ 	.short	0x0210
        /*0176*/ 	.short	0x0088


	//----- nvinfo : EIATTR_SW_WAR
	.align		4
.L_1793:
        /*0178*/ 	.byte	0x04, 0x36
        /*017a*/ 	.short	(.L_1795 - .L_1794)
.L_1794:
        /*017c*/ 	.word	0x00000008
.L_1795:


//--------------------- .nv.info._ZN18transformer_engine13normalization24rmsnorm_fwd_tuned_kernelINS0_13Kernel_traitsIffffjLj768ELj1ELj4ELj1ELj16ENS0_18Kernel_traits_baseILj768EffffjLj128EEEEEEEvNS0_19ForwardKernelParamsE --------------------------
	.section	.nv.info._ZN18transformer_engine13normalization24rmsnorm_fwd_tuned_kernelINS0_13Kernel_traitsIffffjLj768ELj1ELj4ELj1ELj16ENS0_18Kernel_traits_baseILj768EffffjLj128EEEEEEEvNS0_19ForwardKernelParamsE,"",@"SHT_CUDA_INFO"
	.sectionflags	@""
	.align	4


	//----- nvinfo : EIATTR_CUDA_API_VERSION
	.align		4
        /*0000*/ 	.byte	0x04, 0x37
        /*0002*/ 	.short	(.L_1797 - .L_1796)
.L_1796:
        /*0004*/ 	.word	0x00000082


	//----- nvinfo : EIATTR_KPARAM_INFO
	.align		4
.L_1797:
        /*0008*/ 	.byte	0x04, 0x17
        /*000a*/ 	.short	(.L_1799 - .L_1798)
.L_1798:
        /*000c*/ 	.word	0x00000000
        /*0010*/ 	.short	0x0000
        /*0012*/ 	.short	0x0000
        /*0014*/ 	.byte	0x00, 0xf0, 0x21, 0x02


	//----- nvinfo : EIATTR_SPARSE_MMA_MASK
	.align		4
.L_1799:
        /*0018*/ 	.byte	0x03, 0x50
        /*001a*/ 	.short	0x0000


	//----- nvinfo : EIATTR_MAXREG_COUNT
	.align		4
        /*001c*/ 	.byte	0x03, 0x1b
        /*001e*/ 	.short	0x00ff


	//----- nvinfo : EIATTR_NUM_BARRIERS
	.align		4
        /*0020*/ 	.byte	0x02, 0x4c
        /*0022*/ 	.byte	0x01
	.zero		1


	//----- nvinfo : EIATTR_MERCURY_ISA_VERSION
	.align		4
        /*0024*/ 	.byte	0x03, 0x5f
        /*0026*/ 	.short	0x0101


	//----- nvinfo : EIATTR_COOP_GROUP_MASK_REGIDS
	.align		4
        /*0028*/ 	.byte	0x04, 0x29
        /*002a*/ 	.short	(.L_1801 - .L_1800)


	//   ....[0]....
.L_1800:
        /*002c*/ 	.word	0xffffffff


	//   ....[1]....
        /*0030*/ 	.word	0xffffffff


	//   ....[2]....
        /*0034*/ 	.word	0xffffffff


	//   ....[3]....
        /*0038*/ 	.word	0xffffffff


	//   ....[4]....
        /*003c*/ 	.word	0xffffffff


	//   ....[5]....
        /*0040*/ 	.word	0xffffffff


	//   ....[6]....
        /*0044*/ 	.word	0xffffffff


	//   ....[7]....
        /*0048*/ 	.word	0xffffffff


	//   ....[8]....
        /*004c*/ 	.word	0xffffffff


	//   ....[9]....
        /*0050*/ 	.word	0xffffffff


	//   ....[10]....
        /*0054*/ 	.word	0xffffffff


	//   ....[11]....
        /*0058*/ 	.word	0xffffffff


	//   ....[12]....
        /*005c*/ 	.word	0xffffffff


	//   ....[13]....
        /*0060*/ 	.word	0xffffffff


	//   ....[14]....
        /*0064*/ 	.word	0xffffffff


	//   ....[15]....
        /*0068*/ 	.word	0xffffffff


	//   ....[16]....
        /*006c*/ 	.word	0xffffffff


	//   ....[17]....
        /*0070*/ 	.word	0x0500003c


	//   ....[18]....
        /*0074*/ 	.word	0x0500003c


	//   ....[19]....
        /*0078*/ 	.word	0x0500003c


	//   ....[20]....
        /*007c*/ 	.word	0x0500003c


	//   ....[21]....
        /*0080*/ 	.word	0x0500003c


	//   ....[22]....
        /*0084*/ 	.word	0x0500003c


	//   ....[23]....
        /*0088*/ 	.word	0x0500003c


	//   ....[24]....
        /*008c*/ 	.word	0x0500003c


	//   ....[25]....
        /*0090*/ 	.word	0x0500003c


	//   ....[26]....
        /*0094*/ 	.word	0x0500003c


	//   ....[27]....
        /*0098*/ 	.word	0x0500003c


	//   ....[28]....
        /*009c*/ 	.word	0x0500003c


	//   ....[29]....
        /*00a0*/ 	.word	0x0500003c


	//   ....[30]....
        /*00a4*/ 	.word	0x0500003c


	//   ....[31]....
        /*00a8*/ 	.word	0x0500003c


	//   ....[32]....
        /*00ac*/ 	.word	0x0500003c


	//   ....[33]....
        /*00b0*/ 	.word	0x0500003c


	//----- nvinfo : EIATTR_COOP_GROUP_INSTR_OFFSETS
	.align		4
.L_1801:
        /*00b4*/ 	.byte	0x04, 0x28
        /*00b6*/ 	.short	(.L_1803 - .L_1802)


	//   ....[0]....
.L_1802:
        /*00b8*/ 	.word	0x00000550


	//   ....[1]....
        /*00bc*/ 	.word	0x00000570


	//   ....[2]....
        /*00c0*/ 	.word	0x00000590


	//   ....[3]....
        /*00c4*/ 	.word	0x000005b0


	//   ....[4]....
        /*00c8*/ 	.word	0x000005d0


	//   ....[5]....
        /*00cc*/ 	.word	0x00000900


	//   ....[6]....
        /*00d0*/ 	.word	0x00000920


	//   ....[7]....
        /*00d4*/ 	.word	0x00000940


	//   ....[8]....
        /*00d8*/ 	.word	0x00000960


	//   ....[9]....
        /*00dc*/ 	.word	0x00000980


	//   ....[10]....
        /*00e0*/ 	.word	0x000014a0


	//   ....[11]....
        /*00e4*/ 	.word	0x000014c0


	//   ....[12]....
        /*00e8*/ 	.word	0x000014e0


	//   ....[13]....
        /*00ec*/ 	.word	0x00001500


	//   ....[14]....
        /*00f0*/ 	.word	0x00001520


	//   ....[15]....
        /*00f4*/ 	.word	0x000016c0


	//   ....[16]....
        /*00f8*/ 	.word	0x000016e0


	//   ....[17]....
        /*00fc*/ 	.word	0x00001940


	//   ....[18]....
        /*0100*/ 	.word	0x000019c0


	//   ....[19]....
        /*0104*/ 	.word	0x00001a20


	//   ....[20]....
        /*0108*/ 	.word	0x00001a80


	//   ....[21]....
        /*010c*/ 	.word	0x00001ae0


	//   ....[22]....
        /*0110*/ 	.word	0x00001e60


	//   ....[23]....
        /*0114*/ 	.word	0x00001eb0


	//   ....[24]....
        /*0118*/ 	.word	0x00001f10


	//   ....[25]....
        /*011c*/ 	.word	0x00001f70


	//   ....[26]....
        /*0120*/ 	.word	0x00001fd0


	//   ....[27]....
        /*0124*/ 	.word	0x00002050


	//   ....[28]....
        /*0128*/ 	.word	0x000020f0


	//   ....[29]....
        /*012c*/ 	.word	0x00002160


	//   ....[30]....
        /*0130*/ 	.word	0x000021d0


	//   ....[31]....
        /*0134*/ 	.word	0x00002240


	//   ....[32]....
        /*0138*/ 	.word	0x000022b0


	//   ....[33]....
        /*013c*/ 	.word	0x00002320


	//----- nvinfo : EIATTR_EXIT_INSTR_OFFSETS
	.align		4
.L_1803:
        /*0140*/ 	.byte	0x04, 0x1c
        /*0142*/ 	.short	(.L_1805 - .L_1804)


	//   ....[0]....
.L_1804:
        /*0144*/ 	.word	0x00001790


	//   ....[1]....
        /*0148*/ 	.word	0x000017f0


	//   ....[2]....
        /*014c*/ 	.word	0x000018d0


	//----- nvinfo : EIATTR_MAX_THREADS
	.align		4
.L_1805:
        /*0150*/ 	.byte	0x04, 0x05
        /*0152*/ 	.short	(.L_1807 - .L_1806)
.L_1806:
        /*0154*/ 	.word	0x00000080
        /*0158*/ 	.word	0x00000001
        /*015c*/ 	.word	0x00000001


	//----- nvinfo : EIATTR_CRS_STACK_SIZE
	.align		4
.L_1807:
        /*0160*/ 	.byte	0x04, 0x1e
        /*0162*/ 	.short	(.L_1809 - .L_1808)
.L_1808:
        /*0164*/ 	.word	0x00000000


	//----- nvinfo : EIATTR_CBANK_PARAM_SIZE
	.align		4
.L_1809:
        /*0168*/ 	.byte	0x03, 0x19
        /*016a*/ 	.short	0x0088


	//----- nvinfo : EIATTR_PARAM_CBANK
	.align		4
        /*016c*/ 	.byte	0x04, 0x0a
        /*016e*/ 	.short	(.L_1811 - .L_1810)
	.align		4
.L_1810:
        /*0170*/ 	.word	index@(.nv.constant0._ZN18transformer_engine13normalization24rmsnorm_fwd_tuned_kernelINS0_13Kernel_traitsIffffjLj768ELj1ELj4ELj1ELj16ENS0_18Kernel_traits_baseILj768EffffjLj128EEEEEEEvNS0_19ForwardKernelParamsE)
        /*0174*/ 	.short	0x0210
        /*0176*/ 	.short	0x0088


	//----- nvinfo : EIATTR_SW_WAR
	.align		4
.L_1811:
        /*0178*/ 	.byte	0x04, 0x36
        /*017a*/ 	.short	(.L_1813 - .L_1812)
.L_1812:
        /*017c*/ 	.word	0x00000008
.L_1813:


//--------------------- .nv.info._ZN18transformer_engine13normalization24rmsnorm_fwd_tuned_kernelINS0_13Kernel_traitsIff13__nv_fp8_e4m3fjLj768ELj1ELj4ELj1ELj16ENS0_18Kernel_traits_baseILj768EffS3_fjLj128EEEEEEEvNS0_19ForwardKernelParamsE --------------------------
	.section	.nv.info._ZN18transformer_engine13normalization24rmsnorm_fwd_tuned_kernelINS0_13Kernel_traitsIff13__nv_fp8_e4m3fjLj768ELj1ELj4ELj1ELj16ENS0_18Kernel_traits_baseILj768EffS3_fjLj128EEEEEEEvNS0_19ForwardKernelParamsE,"",@"SHT_CUDA_INFO"
	.sectionflags	@""
	.align	4


	//----- nvinfo : EIATTR_CUDA_API_VERSION
	.align		4
        /*0000*/ 	.byte	0x04, 0x37
        /*0002*/ 	.short	(.L_1815 - .L_1814)
.L_1814:
        /*0004*/ 	.word	0x00000082


	//----- nvinfo : EIATTR_KPARAM_INFO
	.align		4
.L_1815:
        /*0008*/ 	.byte	0x04, 0x17
        /*000a*/ 	.short	(.L_1817 - .L_1816)
.L_1816:
        /*000c*/ 	.word	0x00000000
        /*0010*/ 	.short	0x0000
        /*0012*/ 	.short	0x0000
        /*0014*/ 	.byte	0x00, 0xf0, 0x21, 0x02


	//----- nvinfo : EIATTR_SPARSE_MMA_MASK
	.align		4
.L_1817:
        /*0018*/ 	.byte	0x03, 0x50
        /*001a*/ 	.short	0x0000


	//----- nvinfo : EIATTR_MAXREG_COUNT
	.align		4
        /*001c*/ 	.byte	0x03, 0x1b
        /*001e*/ 	.short	0x00ff


	//----- nvinfo : EIATTR_NUM_BARRIERS
	.align		4
        /*0020*/ 	.byte	0x02, 0x4c
        /*0022*/ 	.byte	0x01
	.zero		1


	//----- nvinfo : EIATTR_MERCURY_ISA_VERSION
	.align		4
        /*0024*/ 	.byte	0x03, 0x5f
        /*0026*/ 	.short	0x0101


	//----- nvinfo : EIATTR_COOP_GROUP_MASK_REGIDS
	.align		4
        /*0028*/ 	.byte	0x04, 0x29
        /*002a*/ 	.short	(.L_1819 - .L_1818)


	//   ....[0]....
.L_1818:
        /*002c*/ 	.word	0xffffffff


	//   ....[1]....
        /*0030*/ 	.word	0xffffffff


	//   ....[2]....
        /*0034*/ 	.word	0xffffffff


	//   ....[3]....
        /*0038*/ 	.word	0xffffffff


	//   ....[4]....
        /*003c*/ 	.word	0xffffffff


	//   ....[5]....
        /*0040*/ 	.word	0xffffffff


	//   ....[6]....
        /*0044*/ 	.word	0xffffffff


	//   ....[7]....
        /*0048*/ 	.word	0xffffffff


	//   ....[8]....
        /*004c*/ 	.word	0xffffffff


	//   ....[9]....
        /*0050*/ 	.word	0xffffffff


	//   ....[10]....
        /*0054*/ 	.word	0xffffffff


	//   ....[11]....
        /*0058*/ 	.word	0xffffffff


	//   ....[12]....
        /*005c*/ 	.word	0xffffffff


	//   ....[13]....
        /*0060*/ 	.word	0xffffffff


	//   ....[14]....
        /*0064*/ 	.word	0xffffffff


	//   ....[15]....
        /*0068*/ 	.word	0xffffffff


	//   ....[16]....
        /*006c*/ 	.word	0xffffffff


	//   ....[17]....
        /*0070*/ 	.word	0x05000003


	//   ....[18]....
        /*0074*/ 	.word	0x05000003


	//   ....[19]....
        /*0078*/ 	.word	0x05000003


	//   ....[20]....
        /*007c*/ 	.word	0x05000003


	//   ....[21]....
        /*0080*/ 	.word	0x05000003


	//   ....[22]....
        /*0084*/ 	.word	0x05000003


	//   ....[23]....
        /*0088*/ 	.word	0x05000003


	//   ....[24]....
        /*008c*/ 	.word	0x05000003


	//   ....[25]....
        /*0090*/ 	.word	0x05000003


	//   ....[26]....
        /*0094*/ 	.word	0x05000003


	//   ....[27]....
        /*0098*/ 	.word	0x05000003


	//   ....[28]....
        /*009c*/ 	.word	0x05000003


	//   ....[29]....
        /*00a0*/ 	.word	0x05000003


	//   ....[30]....
        /*00a4*/ 	.word	0x05000003


	//   ....[31]....
        /*00a8*/ 	.word	0x05000003


	//   ....[32]....
        /*00ac*/ 	.word	0x05000003


	//   ....[33]....
        /*00b0*/ 	.word	0x05000003


	//----- nvinfo : EIATTR_COOP_GROUP_INSTR_OFFSETS
	.align		4
.L_1819:
        /*00b4*/ 	.byte	0x04, 0x28
        /*00b6*/ 	.short	(.L_1821 - .L_1820)


	//   ....[0]....
.L_1820:
        /*00b8*/ 	.word	0x00000550


	//   ....[1]....
        /*00bc*/ 	.word	0x00000570


	//   ....[2]....
        /*00c0*/ 	.word	0x00000590


	//   ....[3]....
        /*00c4*/ 	.word	0x000005b0


	//   ....[4]....
        /*00c8*/ 	.word	0x000005d0


	//   ....[5]....
        /*00cc*/ 	.word	0x00000900


	//   ....[6]....
        /*00d0*/ 	.word	0x00000920


	//   ....[7]....
        /*00d4*/ 	.word	0x00000940


	//   ....[8]....
        /*00d8*/ 	.word	0x00000960


	//   ....[9]....
        /*00dc*/ 	.word	0x00000980


	//   ....[10]....
        /*00e0*/ 	.word	0x00001920


	//   ....[11]....
        /*00e4*/ 	.word	0x00001940


	//   ....[12]....
        /*00e8*/ 	.word	0x00001960


	//   ....[13]....
        /*00ec*/ 	.word	0x00001980


	//   ....[14]....
        /*00f0*/ 	.word	0x000019a0


	//   ....[15]....
        /*00f4*/ 	.word	0x00001b40


	//   ....[16]....
        /*00f8*/ 	.word	0x00001b60


	//   ....[17]....
        /*00fc*/ 	.word	0x00001db0


	//   ....[18]....
        /*0100*/ 	.word	0x00001e30


	//   ....[19]....
        /*0104*/ 	.word	0x00001e90


	//   ....[20]....
        /*0108*/ 	.word	0x00001ef0


	//   ....[21]....
        /*010c*/ 	.word	0x00001f40


	//   ....[22]....
        /*0110*/ 	.word	0x000022b0


	//   ....[23]....
        /*0114*/ 	.word	0x00002300


	//   ....[24]....
        /*0118*/ 	.word	0x00002350


	//   ....[25]....
        /*011c*/ 	.word	0x000023a0


	//   ....[26]....
        /*0120*/ 	.word	0x000023f0


	//   ....[27]....
        /*0124*/ 	.word	0x00002480


	//   ....[28]....
        /*0128*/ 	.word	0x00002510


	//   ....[29]....
        /*012c*/ 	.word	0x00002580


	//   ....[30]....
        /*0130*/ 	.word	0x000025f0


	//   ....[31]....
        /*0134*/ 	.word	0x00002660


	//   ....[32]....
        /*0138*/ 	.word	0x000026d0


	//   ....[33]....
        /*013c*/ 	.word	0x00002740


	//----- nvinfo : EIATTR_EXIT_INSTR_OFFSETS
	.align		4
.L_1821:
        /*0140*/ 	.byte	0x04, 0x1c
        /*0142*/ 	.short	(.L_1823 - .L_1822)


	//   ....[0]....
.L_1822:
        /*0144*/ 	.word	0x00001c10


	//   ....[1]....
        /*0148*/ 	.word	0x00001c70


	//   ....[2]....
        /*014c*/ 	.word	0x00001d50


	//----- nvinfo : EIATTR_MAX_THREADS
	.align		4
.L_1823:
        /*0150*/ 	.byte	0x04, 0x05
        /*0152*/ 	.short	(.L_1825 - .L_1824)
.L_1824:
        /*0154*/ 	.word	0x00000080
        /*0158*/ 	.word	0x00000001
        /*015c*/ 	.word	0x00000001


	//----- nvinfo : EIATTR_CRS_STACK_SIZE
	.align		4
.L_1825:
        /*0160*/ 	.byte	0x04, 0x1e
        /*0162*/ 	.short	(.L_1827 - .L_1826)
.L_1826:
        /*0164*/ 	.word	0x00000000


	//----- nvinfo : EIATTR_CBANK_PARAM_SIZE
	.align		4
.L_1827:
        /*0168*/ 	.byte	0x03, 0x19
        /*016a*/ 	.short	0x0088


	//----- nvinfo : EIATTR_PARAM_CBANK
	.align		4
        /*016c*/ 	.byte	0x04, 0x0a
        /*016e*/ 	.short	(.L_1829 - .L_1828)
	.align		4
.L_1828:
        /*0170*/ 	.word	index@(.nv.constant0._ZN18transformer_engine13normalization24rmsnorm_fwd_tuned_kernelINS0_13Kernel_traitsIff13__nv_fp8_e4m3fjLj768ELj1ELj4ELj1ELj16ENS0_18Kernel_traits_baseILj768EffS3_fjLj128EEEEEEEvNS0_19ForwardKernelParamsE)
        /*0174*/ 	.short	0x0210
        /*0176*/ 	.short	0x0088


	//----- nvinfo : EIATTR_SW_WAR
	.align		4
.L_1829:
        /*0178*/ 	.byte	0x04, 0x36
        /*017a*/ 	.short	(.L_1831 - .L_1830)
.L_1830:
        /*017c*/ 	.word	0x00000008
.L_1831:


//--------------------- .nv.info._ZN18transformer_engine13normalization24rmsnorm_fwd_tuned_kernelINS0_13Kernel_traitsI6__halfS3_13__nv_fp8_e4m3fjLj768ELj1ELj4ELj1ELj16ENS0_18Kernel_traits_baseILj768ES3_S3_S4_fjLj128EEEEEEEvNS0_19ForwardKernelParamsE --------------------------
	.section	.nv.info._ZN18transformer_engine13normalization24rmsnorm_fwd_tuned_kernelINS0_13Kernel_traitsI6__halfS3_13__nv_fp8_e4m3fjLj768ELj1ELj4ELj1ELj16ENS0_18Kernel_traits_baseILj768ES3_S3_S4_fjLj128EEEEEEEvNS0_19ForwardKernelParamsE,"",@"SHT_CUDA_INFO"
	.sectionflags	@""
	.align	4


	//----- nvinfo : EIATTR_CUDA_API_VERSION
	.align		4
        /*0000*/ 	.byte	0x04, 0x37
        /*0002*/ 	.short	(.L_1833 - .L_1832)
.L_1832:
        /*0004*/ 	.word	0x00000082


	//----- nvinfo : EIATTR_KPARAM_INFO
	.align		4
.L_1833:
        /*0008*/ 	.byte	0x04, 0x17
        /*000a*/ 	.short	(.L_1835 - .L_1834)
.L_1834:
        /*000c*/ 	.word	0x00000000
        /*0010*/ 	.short	0x0000
        /*0012*/ 	.short	0x0000
        /*0014*/ 	.byte	0x00, 0xf0, 0x21, 0x02


	//----- nvinfo : EIATTR_SPARSE_MMA_MASK
	.align		4
.L_1835:
        /*0018*/ 	.byte	0x03, 0x50
        /*001a*/ 	.short	0x0000


	//----- nvinfo : EIATTR_MAXREG_COUNT
	.align		4
        /*001c*/ 	.byte	0x03, 0x1b
        /*001e*/ 	.short	0x00ff


	//----- nvinfo : EIATTR_NUM_BARRIERS
	.align		4
        /*0020*/ 	.byte	0x02, 0x4c
        /*0022*/ 	.byte	0x01
	.zero		1


	//----- nvinfo : EIATTR_MERCURY_ISA_VERSION
	.align		4
        /*0024*/ 	.byte	0x03, 0x5f
        /*0026*/ 	.short	0x0101


	//----- nvinfo : EIATTR_COOP_GROUP_MASK_REGIDS
	.align		4
        /*0028*/ 	.byte	0x04, 0x29
        /*002a*/ 	.short	(.L_1837 - .L_1836)


	//   ....[0]....
.L_1836:
        /*002c*/ 	.word	0xffffffff


	//   ....[1]....
        /*0030*/ 	.word	0xffffffff


	//   ....[2]....
        /*0034*/ 	.word	0xffffffff


	//   ....[3]....
        /*0038*/ 	.word	0xffffffff


	//   ....[4]....
        /*003c*/ 	.word	0xffffffff


	//   ....[5]....
        /*0040*/ 	.word	0xffffffff


	//   ....[6]....
        /*0044*/ 	.word	0xffffffff


	//   ....[7]....
        /*0048*/ 	.word	0xffffffff


	//   ....[8]....
        /*004c*/ 	.word	0xffffffff


	//   ....[9]....
        /*0050*/ 	.word	0xffffffff


	//   ....[10]....
        /*0054*/ 	.word	0xffffffff


	//   ....[11]....
        /*0058*/ 	.word	0xffffffff


	//   ....[12]....
        /*005c*/ 	.word	0xffffffff


	//   ....[13]....
        /*0060*/ 	.word	0xffffffff


	//   ....[14]....
        /*0064*/ 	.word	0xffffffff


	//   ....[15]....
        /*0068*/ 	.word	0xffffffff


	//   ....[16]....
        /*006c*/ 	.word	0xffffffff


	//   ....[17]....
        /*0070*/ 	.word	0x0500002e


	//   ....[18]....
        /*0074*/ 	.word	0x0500002e


	//   ....[19]....
        /*0078*/ 	.word	0x0500002e


	//   ....[20]....
        /*007c*/ 	.word	0x0500002e


	//   ....[21]....
        /*0080*/ 	.word	0x0500002e


	//   ....[22]....
        /*0084*/ 	.word	0x0500002e


	//   ....[23]....
        /*0088*/ 	.word	0x0500002e


	//   ....[24]....
        /*008c*/ 	.word	0x0500002e


	//   ....[25]....
        /*0090*/ 	.word	0x0500002e


	//   ....[26]....
        /*0094*/ 	.word	0x0500002e


	//   ....[27]....
        /*0098*/ 	.word	0x0500002e


	//   ....[28]....
        /*009c*/ 	.word	0x0500002e


	//   ....[29]....
        /*00a0*/ 	.word	0x0500002e


	//   ....[30]....
        /*00a4*/ 	.word	0x0500002e


	//   ....[31]....
        /*00a8*/ 	.word	0x0500002e


	//   ....[32]....
        /*00ac*/ 	.word	0x0500002e


	//   ....[33]....
        /*00b0*/ 	.word	0x0500002e


	//----- nvinfo : EIATTR_COOP_GROUP_INSTR_OFFSETS
	.align		4
.L_1837:
        /*00b4*/ 	.byte	0x04, 0x28
        /*00b6*/ 	.short	(.L_1839 - .L_1838)


	//   ....[0]....
.L_1838:
        /*00b8*/ 	.word	0x00000590


	//   ....[1]....
        /*00bc*/ 	.word	0x000005b0


	//   ....[2]....
        /*00c0*/ 	.word	0x000005d0


	//   ....[3]....
        /*00c4*/ 	.word	0x000005f0


	//   ....[4]....
        /*00c8*/ 	.word	0x00000610


	//   ....[5]....
        /*00cc*/ 	.word	0x00000940


	//   ....[6]....
        /*00d0*/ 	.word	0x00000960


	//   ....[7]....
        /*00d4*/ 	.word	0x00000980


	//   ....[8]....
        /*00d8*/ 	.word	0x000009a0


	//   ....[9]....
        /*00dc*/ 	.word	0x000009c0


	//   ....[10]....
        /*00e0*/ 	.word	0x000019f0


	//   ....[11]....
        /*00e4*/ 	.word	0x00001a10


	//   ....[12]....
        /*00e8*/ 	.word	0x00001a30


	//   ....[13]....
        /*00ec*/ 	.word	0x00001a50


	//   ....[14]....
        /*00f0*/ 	.word	0x00001a70


	//   ....[15]....
        /*00f4*/ 	.word	0x00001c10


	//   ....[16]....
        /*00f8*/ 	.word	0x00001c30


	//   ....[17]....
        /*00fc*/ 	.word	0x00001e80


	//   ....[18]....
        /*0100*/ 	.word	0x00001f10


	//   ....[19]....
        /*0104*/ 	.word	0x00001f70


	//   ....[20]....
        /*0108*/ 	.word	0x00001fd0


	//   ....[21]....
        /*010c*/ 	.word	0x00002030


	//   ....[22]....
        /*0110*/ 	.word	0x000023a0


	//   ....[23]....
        /*0114*/ 	.word	0x00002400


	//   ....[24]....
        /*0118*/ 	.word	0x00002460


	//   ....[25]....
        /*011c*/ 	.word	0x000024c0


	//   ....[26]....
        /*0120*/ 	.word	0x00002520


	//   ....[27]....
        /*0124*/ 	.word	0x000025b0


	//   ....[28]....
        /*0128*/ 	.word	0x00002650


	//   ....[29]....
        /*012c*/ 	.word	0x000026c0


	//   ....[30]....
        /*0130*/ 	.word	0x00002730


	//   ....[31]....
        /*0134*/ 	.word	0x000027a0


	//   ....[32]....
        /*0138*/ 	.word	0x00002820


	//   ....[33]....
        /*013c*/ 	.word	0x00002890


	//----- nvinfo : EIATTR_EXIT_INSTR_OFFSETS
	.align		4
.L_1839:
        /*0140*/ 	.byte	0x04, 0x1c
        /*0142*/ 	.short	(.L_1841 - .L_1840)


	//   ....[0]....
.L_1840:
        /*0144*/ 	.word	0x00001ce0


	//   ....[1]....
        /*0148*/ 	.word	0x00001d40


	//   ....[2]....
        /*014c*/ 	.word	0x00001e20


	//----- nvinfo : EIATTR_MAX_THREADS
	.align		4
.L_1841:
        /*0150*/ 	.byte	0x04, 0x05
        /*0152*/ 	.short	(.L_1843 - .L_1842)
.L_1842:
        /*0154*/ 	.word	0x00000080
        /*0158*/ 	.word	0x00000001
        /*015c*/ 	.word	0x00000001


	//----- nvinfo : EIATTR_CRS_STACK_SIZE
	.align		4
.L_1843:
        /*0160*/ 	.byte	0x04, 0x1e
        /*0162*/ 	.short	(.L_1845 - .L_1844)
.L_1844:
        /*0164*/ 	.word	0x00000000


	//----- nvinfo : EIATTR_CBANK_PARAM_SIZE
	.align		4
.L_1845:
        /*0168*/ 	.byte	0x03, 0x19
        /*016a*/ 	.short	0x0088


	//----- nvinfo : EIATTR_PARAM_CBANK
	.align		4
        /*016c*/ 	.byte	0x04, 0x0a
        /*016e*/ 	.short	(.L_1847 - .L_1846)
	.align		4
.L_1846:
        /*0170*/ 	.word	index@(.nv.constant0._ZN18transformer_engine13normalization24rmsnorm_fwd_tuned_kernelINS0_13Kernel_traitsI6__halfS3_13__nv_fp8_e4m3fjLj768ELj1ELj4ELj1ELj16ENS0_18Kernel_traits_baseILj768ES3_S3_S4_fjLj128EEEEEEEvNS0_19ForwardKernelParamsE)
        /*0174*/ 	.short	0x0210
        /*0176*/ 	.short	0x0088


	//----- nvinfo : EIATTR_SW_WAR
	.align		4
.L_1847:
        /*0178*/ 	.byte	0x04, 0x36
        /*017a*/ 	.short	(.L_1849 - .L_1848)
.L_1848:
        /*017c*/ 	.word	0x00000008
.L_1849:


//--------------------- .nv.info._ZN18transformer_engine13normalization24rmsnorm_fwd_tuned_kernelINS0_13Kernel_traitsI13__nv_bfloat16S3_13__nv_fp8_e4m3fjLj768ELj1ELj4ELj1ELj16ENS0_18Kernel_traits_baseILj768ES3_S3_S4_fjLj128EEEEEEEvNS0_19ForwardKernelParamsE --------------------------
	.section	.nv.info._ZN18transformer_engine13normalization24rmsnorm_fwd_tuned_kernelINS0_13Kernel_traitsI13__nv_bfloat16S3_13__nv_fp8_e4m3fjLj768ELj1ELj4ELj1ELj16ENS0_18Kernel_traits_baseILj768ES3_S3_S4_fjLj128EEEEEEEvNS0_19ForwardKernelParamsE,"",@"SHT_CUDA_INFO"
	.sectionflags	@""
	.align	4


	//----- nvinfo : EIATTR_CUDA_API_VERSION
	.align		4
        /*0000*/ 	.byte	0x04, 0x37
        /*0002*/ 	.short	(.L_1851 - .L_1850)
.L_1850:
        /*0004*/ 	.word	0x00000082


	//----- nvinfo : EIATTR_KPARAM_INFO
	.align		4
.L_1851:
        /*0008*/ 	.byte	0x04, 0x17
        /*000a*/ 	.short	(.L_1853 - .L_1852)
.L_1852:
        /*000c*/ 	.word	0x00000000
        /*0010*/ 	.short	0x0000
        /*0012*/ 	.short	0x0000
        /*0014*/ 	.byte	0x00, 0xf0, 0x21, 0x02


	//----- nvinfo : EIATTR_SPARSE_MMA_MASK
	.align		4
.L_1853:
        /*0018*/ 	.byte	0x03, 0x50
        /*001a*/ 	.short	0x0000


	//----- nvinfo : EIATTR_MAXREG_COUNT
	.align		4
        /*001c*/ 	.byte	0x03, 0x1b
        /*001e*/ 	.short	0x00ff


	//----- nvinfo : EIATTR_NUM_BARRIERS
	.align		4
        /*0020*/ 	.byte	0x02, 0x4c
        /*0022*/ 	.byte	0x01
	.zero		1


	//----- nvinfo : EIATTR_MERCURY_ISA_VERSION
	.align		4
        /*0024*/ 	.byte	0x03, 0x5f
        /*0026*/ 	.short	0x0101


	//----- nvinfo : EIATTR_COOP_GROUP_MASK_REGIDS
	.align		4
        /*0028*/ 	.byte	0x04, 0x29
        /*002a*/ 	.short	(.L_1855 - .L_1854)


	//   ....[0]....
.L_1854:
        /*002c*/ 	.word	0xffffffff


	//   ....[1]....
        /*0030*/ 	.word	0xffffffff


	//   ....[2]....
        /*0034*/ 	.word	0xffffffff


	//   ....[3]....
        /*0038*/ 	.word	0xffffffff


	//   ....[4]....
        /*003c*/ 	.word	0xffffffff


	//   ....[5]....
        /*0040*/ 	.word	0xffffffff


	//   ....[6]....
        /*0044*/ 	.word	0xffffffff


	//   ....[7]....
        /*0048*/ 	.word	0xffffffff


	//   ....[8]....
        /*004c*/ 	.word	0xffffffff


	//   ....[9]....
        /*0050*/ 	.word	0xffffffff


	//   ....[10]....
        /*0054*/ 	.word	0xffffffff


	//   ....[11]....
        /*0058*/ 	.word	0xffffffff


	//   ....[12]....
        /*005c*/ 	.word	0xffffffff


	//   ....[13]....
        /*0060*/ 	.word	0xffffffff


	//   ....[14]....
        /*0064*/ 	.word	0xffffffff


	//   ....[15]....
        /*0068*/ 	.word	0xffffffff


	//   ....[16]....
        /*006c*/ 	.word	0xffffffff


	//   ....[17]....
        /*0070*/ 	.word	0x0500002e


	//   ....[18]....
        /*0074*/ 	.word	0x0500002e


	//   ....[19]....
        /*0078*/ 	.word	0x0500002e


	//   ....[20]....
        /*007c*/ 	.word	0x0500002e


	//   ....[21]....
        /*0080*/ 	.word	0x0500002e


	//   ....[22]....
        /*0084*/ 	.word	0x0500002e


	//   ....[23]....
        /*0088*/ 	.word	0x0500002e


	//   ....[24]....
        /*008c*/ 	.word	0x0500002e


	//   ....[25]....
        /*0090*/ 	.word	0x0500002e


	//   ....[26]....
        /*0094*/ 	.word	0x0500002e


	//   ....[27]....
        /*0098*/ 	.word	0x0500002e


	//   ....[28]....
        /*009c*/ 	.word	0x0500002e


	//   ....[29]....
        /*00a0*/ 	.word	0x0500002e


	//   ....[30]....
        /*00a4*/ 	.word	0x0500002e


	//   ....[31]....
        /*00a8*/ 	.word	0x0500002e


	//   ....[32]....
        /*00ac*/ 	.word	0x0500002e


	//   ....[33]....
        /*00b0*/ 	.word	0x0500002e


	//----- nvinfo : EIATTR_COOP_GROUP_INSTR_OFFSETS
	.align		4
.L_1855:
        /*00b4*/ 	.byte	0x04, 0x28
        /*00b6*/ 	.short	(.L_1857 - .L_1856)


	//   ....[0]....
.L_1856:
        /*00b8*/ 	.word	0x00000650


	//   ....[1]....
        /*00bc*/ 	.word	0x00000670


	//   ....[2]....
        /*00c0*/ 	.word	0x00000690


	//   ....[3]....
        /*00c4*/ 	.word	0x000006b0


	//   ....[4]....
        /*00c8*/ 	.word	0x000006d0


	//   ....[5]....
        /*00cc*/ 	.word	0x00000a00


	//   ....[6]....
        /*00d0*/ 	.word	0x00000a20


	//   ....[7]....
        /*00d4*/ 	.word	0x00000a40


	//   ....[8]....
        /*00d8*/ 	.word	0x00000a60


	//   ....[9]....
        /*00dc*/ 	.word	0x00000a80


	//   ....[10]....
        /*00e0*/ 	.word	0x00001b80


	//   ....[11]....
        /*00e4*/ 	.word	0x00001ba0


	//   ....[12]....
        /*00e8*/ 	.word	0x00001bc0


	//   ....[13]....
        /*00ec*/ 	.word	0x00001be0


	//   ....[14]....
        /*00f0*/ 	.word	0x00001c00


	//   ....[15]....
        /*00f4*/ 	.word	0x00001da0


	//   ....[16]....
        /*00f8*/ 	.word	0x00001dc0


	//   ....[17]....
        /*00fc*/ 	.word	0x00002010


	//   ....[18]....
        /*0100*/ 	.word	0x000020a0


	//   ....[19]....
        /*0104*/ 	.word	0x00002100


	//   ....[20]....
        /*0108*/ 	.word	0x00002160


	//   ....[21]....
        /*010c*/ 	.word	0x000021c0


	//   ....[22]....
        /*0110*/ 	.word	0x00002530


	//   ....[23]....
        /*0114*/ 	.word	0x00002590


	//   ....[24]....
        /*0118*/ 	.word	0x000025f0


	//   ....[25]....
        /*011c*/ 	.word	0x00002650


	//   ....[26]....
        /*0120*/ 	.word	0x000026b0


	//   ....[27]....
        /*0124*/ 	.word	0x00002740


	//   ....[28]....
        /*0128*/ 	.word	0x000027d0


	//   ....[29]....
        /*012c*/ 	.word	0x00002840


	//   ....[30]....
        /*0130*/ 	.word	0x000028b0


	//   ....[31]....
        /*0134*/ 	.word	0x00002920


	//   ....[32]....
        /*0138*/ 	.word	0x00002990


	//   ....[33]....
        /*013c*/ 	.word	0x00002a00


	//----- nvinfo : EIATTR_EXIT_INSTR_OFFSETS
	.align		4
.L_1857:
        /*0140*/ 	.byte	0x04, 0x1c
        /*0142*/ 	.short	(.L_1859 - .L_1858)


	//   ....[0]....
.L_1858:
        /*0144*/ 	.word	0x00001e70


	//   ....[1]....
        /*0148*/ 	.word	0x00001ed0


	//   ....[2]....
        /*014c*/ 	.word	0x00001fb0


	//----- nvinfo : EIATTR_MAX_THREADS
	.align		4
.L_1859:
        /*0150*/ 	.byte	0x04, 0x05
        /*0152*/ 	.short	(.L_1861 - .L_1860)
.L_1860:
        /*0154*/ 	.word	0x00000080
        /*0158*/ 	.word	0x00000001
        /*015c*/ 	.word	0x00000001


	//----- nvinfo : EIATTR_CRS_STACK_SIZE
	.align		4
.L_1861:
        /*0160*/ 	.byte	0x04, 0x1e
        /*0162*/ 	.short	(.L_1863 - .L_1862)
.L_1862:
        /*0164*/ 	.word	0x00000000


	//----- nvinfo : EIATTR_CBANK_PARAM_SIZE
	.align		4
.L_1863:
        /*0168*/ 	.byte	0x03, 0x19
        /*016a*/ 	.short	0x0088


	//----- nvinfo : EIATTR_PARAM_CBANK
	.align		4
        /*016c*/ 	.byte	0x04, 0x0a
        /*016e*/ 	.short	(.L_1865 - .L_1864)
	.align		4
.L_1864:
        /*0170*/ 	.word	index@(.nv.constant0._ZN18transformer_engine13normalization24rmsnorm_fwd_tuned_kernelINS0_13Kernel_traitsI13__nv_bfloat16S3_13__nv_fp8_e4m3fjLj768ELj1ELj4ELj1ELj16ENS0_18Kernel_traits_baseILj768ES3_S3_S4_fjLj128EEEEEEEvNS0_19ForwardKernelParamsE)
        /*0174*/ 	.short	0x0210
        /*0176*/ 	.short	0x0088


	//----- nvinfo : EIATTR_SW_WAR
	.align		4
.L_1865:
        /*0178*/ 	.byte	0x04, 0x36
        /*017a*/ 	.short	(.L_1867 - .L_1866)
.L_1866:
        /*017c*/ 	.word	0x00000008
.L_1867:


//--------------------- .nv.info._ZN18transformer_engine13normalization24rmsnorm_fwd_tuned_kernelINS0_13Kernel_traitsI13__nv_bfloat16S3_S3_fjLj512ELj1ELj4ELj1ELj16ENS0_18Kernel_traits_baseILj512ES3_S3_S3_fjLj128EEEEEEEvNS0_19ForwardKernelParamsE --------------------------
	.section	.nv.info._ZN18transformer_engine13normalization24rmsnorm_fwd_tuned_kernelINS0_13Kernel_traitsI13__nv_bfloat16S3_S3_fjLj512ELj1ELj4ELj1ELj16ENS0_18Kernel_traits_baseILj512ES3_S3_S3_fjLj128EEEEEEEvNS0_19ForwardKernelParamsE,"",@"SHT_CUDA_INFO"
	.sectionflags	@""
	.align	4


	//----- nvinfo : EIATTR_CUDA_API_VERSION
	.align		4
        /*0000*/ 	.byte	0x04, 0x37
        /*0002*/ 	.short	(.L_1869 - .L_1868)
.L_1868:
        /*0004*/ 	.word	0x00000082


	//----- nvinfo : EIATTR_KPARAM_INFO
	.align		4
.L_1869:
        /*0008*/ 	.byte	0x04, 0x17
        /*000a*/ 	.short	(.L_1871 - .L_1870)
.L_1870:
        /*000c*/ 	.word	0x00000000
        /*0010*/ 	.short	0x0000
        /*0012*/ 	.short	0x0000
        /*0014*/ 	.byte	0x00, 0xf0, 0x21, 0x02


	//----- nvinfo : EIATTR_SPARSE_MMA_MASK
	.align		4
.L_1871:
        /*0018*/ 	.byte	0x03, 0x50
        /*001a*/ 	.short	0x0000


	//----- nvinfo : EIATTR_MAXREG_COUNT
	.align		4
        /*001c*/ 	.byte	0x03, 0x1b
        /*001e*/ 	.short	0x00ff


	//----- nvinfo : EIATTR_NUM_BARRIERS
	.align		4
        /*0020*/ 	.byte	0x02, 0x4c
        /*0022*/ 	.byte	0x01
	.zero		1


	//----- nvinfo : EIATTR_MERCURY_ISA_VERSION
	.align		4
        /*0024*/ 	.byte	0x03, 0x5f
        /*0026*/ 	.short	0x0101


	//----- nvinfo : EIATTR_COOP_GROUP_MASK_REGIDS
	.align		4
        /*0028*/ 	.byte	0x04, 0x29
        /*002a*/ 	.short	(.L_1873 - .L_1872)


	//   ....[0]....
.L_1872:
        /*002c*/ 	.word	0xffffffff


	//   ....[1]....
        /*0030*/ 	.word	0xffffffff


	//   ....[2]....
        /*0034*/ 	.word	0xffffffff


	//   ....[3]....
        /*0038*/ 	.word	0xffffffff


	//   ....[4]....
        /*003c*/ 	.word	0xffffffff


	//   ....[5]....
        /*0040*/ 	.word	0xffffffff


	//   ....[6]....
        /*0044*/ 	.word	0xffffffff


	//   ....[7]....
        /*0048*/ 	.word	0xffffffff


	//   ....[8]....
        /*004c*/ 	.word	0xffffffff


	//   ....[9]....
        /*0050*/ 	.word	0xffffffff


	//   ....[10]....
        /*0054*/ 	.word	0xffffffff


	//   ....[11]....
        /*0058*/ 	.word	0xffffffff


	//   ....[12]....
        /*005c*/ 	.word	0xffffffff


	//   ....[13]....
        /*0060*/ 	.word	0xffffffff


	//   ....[14]....
        /*0064*/ 	.word	0xffffffff


	//   ....[15]....
        /*0068*/ 	.word	0xffffffff


	//   ....[16]....
        /*006c*/ 	.word	0xffffffff


	//   ....[17]....
        /*0070*/ 	.word	0x05000020


	//   ....[18]....
        /*0074*/ 	.word	0x05000020


	//   ....[19]....
        /*0078*/ 	.word	0x05000020


	//   ....[20]....
        /*007c*/ 	.word	0x05000020


	//   ....[21]....
        /*0080*/ 	.word	0x05000020


	//   ....[22]....
        /*0084*/ 	.word	0x05000020


	//   ....[23]....
        /*0088*/ 	.word	0x05000020


	//   ....[24]....
        /*008c*/ 	.word	0x05000020


	//   ....[25]....
        /*0090*/ 	.word	0x05000020


	//   ....[26]....
        /*0094*/ 	.word	0x05000020


	//   ....[27]....
        /*0098*/ 	.word	0x05000020


	//   ....[28]....
        /*009c*/ 	.word	0x05000020


	//   ....[29]....
        /*00a0*/ 	.word	0x05000020


	//   ....[30]....
        /*00a4*/ 	.word	0x05000020


	//   ....[31]....
        /*00a8*/ 	.word	0x05000020


	//   ....[32]....
        /*00ac*/ 	.word	0x05000020


	//   ....[33]....
        /*00b0*/ 	.word	0x05000020


	//----- nvinfo : EIATTR_COOP_GROUP_INSTR_OFFSETS
	.align		4
.L_1873:
        /*00b4*/ 	.byte	0x04, 0x28
        /*00b6*/ 	.short	(.L_1875 - .L_1874)


	//   ....[0]....
.L_1874:
        /*00b8*/ 	.word	0x000004e0


	//   ....[1]....
        /*00bc*/ 	.word	0x00000500


	//   ....[2]....
        /*00c0*/ 	.word	0x00000520


	//   ....[3]....
        /*00c4*/ 	.word	0x00000540


	//   ....[4]....
        /*00c8*/ 	.word	0x00000560


	//   ....[5]....
        /*00cc*/ 	.word	0x00000790


	//   ....[6]....
        /*00d0*/ 	.word	0x000007b0


	//   ....[7]....
        /*00d4*/ 	.word	0x000007d0


	//   ....[8]....
        /*00d8*/ 	.word	0x000007f0


	//   ....[9]....
        /*00dc*/ 	.word	0x00000810


	//   ....[10]....
        /*00e0*/ 	.word	0x00001140


	//   ....[11]....
        /*00e4*/ 	.word	0x00001160


	//   ....[12]....
        /*00e8*/ 	.word	0x00001180


	//   ....[13]....
        /*00ec*/ 	.word	0x000011a0


	//   ....[14]....
        /*00f0*/ 	.word	0x000011c0


	//   ....[15]....
        /*00f4*/ 	.word	0x00001360


	//   ....[16]....
        /*00f8*/ 	.word	0x00001380


	//   ....[17]....
        /*00fc*/ 	.word	0x000015e0


	//   ....[18]....
        /*0100*/ 	.word	0x00001660


	//   ....[19]....
        /*0104*/ 	.word	0x000016b0


	//   ....[20]....
        /*0108*/ 	.word	0x00001710


	//   ....[21]....
        /*010c*/ 	.word	0x00001770


	//   ....[22]....
        /*0110*/ 	.word	0x000019f0


	//   ....[23]....
        /*0114*/ 	.word	0x00001a40


	//   ....[24]....
        /*0118*/ 	.word	0x00001a90


	//   ....[25]....
        /*011c*/ 	.word	0x00001af0


	//   ....[26]....
        /*0120*/ 	.word	0x00001b50


	//   ....[27]....
        /*0124*/ 	.word	0x00001bd0


	//   ....[28]....
        /*0128*/ 	.word	0x00001c70


	//   ....[29]....
        /*012c*/ 	.word	0x00001ce0


	//   ....[30]....
        /*0130*/ 	.word	0x00001d50


	//   ....[31]....
        /*0134*/ 	.word	0x00001dc0


	//   ....[32]....
        /*0138*/ 	.word	0x00001e30


	//   ....[33]....
        /*013c*/ 	.word	0x00001ea0


	//----- nvinfo : EIATTR_EXIT_INSTR_OFFSETS
	.align		4
.L_1875:
        /*0140*/ 	.byte	0x04, 0x1c
        /*0142*/ 	.short	(.L_1877 - .L_1876)


	//   ....[0]....
.L_1876:
        /*0144*/ 	.word	0x00001430


	//   ....[1]....
        /*0148*/ 	.word	0x00001490


	//   ....[2]....
        /*014c*/ 	.word	0x00001570


	//----- nvinfo : EIATTR_MAX_THREADS
	.align		4
.L_1877:
        /*0150*/ 	.byte	0x04, 0x05
        /*0152*/ 	.short	(.L_1879 - .L_1878)
.L_1878:
        /*0154*/ 	.word	0x00000080
        /*0158*/ 	.word	0x00000001
        /*015c*/ 	.word	0x00000001


	//----- nvinfo : EIATTR_CRS_STACK_SIZE
	.align		4
.L_1879:
        /*0160*/ 	.byte	0x04, 0x1e
        /*0162*/ 	.short	(.L_1881 - .L_1880)
.L_1880:
        /*0164*/ 	.word	0x00000000


	//----- nvinfo : EIATTR_CBANK_PARAM_SIZE
	.align		4
.L_1881:
        /*0168*/ 	.byte	0x03, 0x19
        /*016a*/ 	.short	0x0088


	//----- nvinfo : EIATTR_PARAM_CBANK
	.align		4
        /*016c*/ 	.byte	0x04, 0x0a
        /*016e*/ 	.short	(.L_1883 - .L_1882)
	.align		4
.L_1882:
        /*0170*/ 	.word	index@(.nv.constant0._ZN18transformer_engine13normalization24rmsnorm_fwd_tuned_kernelINS0_13Kernel_traitsI13__nv_bfloat16S3_S3_fjLj512ELj1ELj4ELj1ELj16ENS0_18Kernel_traits_baseILj512ES3_S3_S3_fjLj128EEEEEEEvNS0_19ForwardKernelParamsE)
        /*0174*/ 	.short	0x0210
        /*0176*/ 	.short	0x0088


	//----- nvinfo : EIATTR_SW_WAR
	.align		4
.L_1883:
        /*0178*/ 	.byte	0x04, 0x36
        /*017a*/ 	.short	(.L_1885 - .L_1884)
.L_1884:
        /*017c*/ 	.word	0x00000008
.L_1885:


//--------------------- .nv.info._ZN18transformer_engine13normalization24rmsnorm_fwd_tuned_kernelINS0_13Kernel_traitsI6__halfS3_S3_fjLj512ELj1ELj4ELj1ELj16ENS0_18Kernel_traits_baseILj512ES3_S3_S3_fjLj128EEEEEEEvNS0_19ForwardKernelParamsE --------------------------
	.section	.nv.info._ZN18transformer_engine13normalization24rmsnorm_fwd_tuned_kernelINS0_13Kernel_traitsI6__halfS3_S3_fjLj512ELj1ELj4ELj1ELj16ENS0_18Kernel_traits_baseILj512ES3_S3_S3_fjLj128EEEEEEEvNS0_19ForwardKernelParamsE,"",@"SHT_CUDA_INFO"
	.sectionflags	@""
	.align	4


	//----- nvinfo : EIATTR_CUDA_API_VERSION
	.align		4
        /*0000*/ 	.byte	0x04, 0x37
        /*0002*/ 	.short	(.L_1887 - .L_1886)
.L_1886:
        /*0004*/ 	.word	0x00000082


	//----- nvinfo : EIATTR_KPARAM_INFO
	.align		4
.L_1887:
        /*0008*/ 	.byte	0x04, 0x17
        /*000a*/ 	.short	(.L_1889 - .L_1888)
.L_1888:
        /*000c*/ 	.word	0x00000000
        /*0010*/ 	.short	0x0000
        /*0012*/ 	.short	0x0000
        /*0014*/ 	.byte	0x00, 0xf0, 0x21, 0x02


	//----- nvinfo : EIATTR_SPARSE_MMA_MASK
	.align		4
.L_1889:
        /*0018*/ 	.byte	0x03, 0x50
        /*001a*/ 	.short	0x0000


	//----- nvinfo : EIATTR_MAXREG_COUNT
	.align		4
        /*001c*/ 	.byte	0x03, 0x1b
        /*001e*/ 	.short	0x00ff


	//----- nvinfo : EIATTR_NUM_BARRIERS
	.align		4
        /*0020*/ 	.byte	0x02, 0x4c
        /*0022*/ 	.byte	0x01
	.zero		1


	//----- nvinfo : EIATTR_MERCURY_ISA_VERSION
	.align		4
        /*0024*/ 	.byte	0x03, 0x5f
        /*0026*/ 	.short	0x0101


	//----- nvinfo : EIATTR_COOP_GROUP_MASK_REGIDS
	.align		4
        /*0028*/ 	.byte	0x04, 0x29
        /*002a*/ 	.short	(.L_1891 - .L_1890)


	//   ....[0]....
.L_1890:
        /*002c*/ 	.word	0xffffffff


	//   ....[1]....
        /*0030*/ 	.word	0xffffffff


	//   ....[2]....
        /*0034*/ 	.word	0xffffffff


	//   ....[3]....
        /*0038*/ 	.word	0xffffffff


	//   ....[4]....
        /*003c*/ 	.word	0xffffffff


	//   ....[5]....
        /*0040*/ 	.word	0xffffffff


	//   ....[6]....
        /*0044*/ 	.word	0xffffffff


	//   ....[7]....
        /*0048*/ 	.word	0xffffffff


	//   ....[8]....
        /*004c*/ 	.word	0xffffffff


	//   ....[9]....
        /*0050*/ 	.word	0xffffffff


	//   ....[10]....
        /*0054*/ 	.word	0xffffffff


	//   ....[11]....
        /*0058*/ 	.word	0xffffffff


	//   ....[12]....
        /*005c*/ 	.word	0xffffffff


	//   ....[13]....
        /*0060*/ 	.word	0xffffffff


	//   ....[14]....
        /*0064*/ 	.word	0xffffffff


	//   ....[15]....
        /*0068*/ 	.word	0xffffffff


	//   ....[16]....
        /*006c*/ 	.word	0xffffffff


	//   ....[17]....
        /*0070*/ 	.word	0x05000011


	//   ....[18]....
        /*0074*/ 	.word	0x05000011


	//   ....[19]....
        /*0078*/ 	.word	0x05000011


	//   ....[20]....
        /*007c*/ 	.word	0x05000011


	//   ....[21]....
        /*0080*/ 	.word	0x05000011


	//   ....[22]....
        /*0084*/ 	.word	0x05000011


	//   ....[23]....
        /*0088*/ 	.word	0x05000011


	//   ....[24]....
        /*008c*/ 	.word	0x05000011


	//   ....[25]....
        /*0090*/ 	.word	0x05000011


	//   ....[26]....
        /*0094*/ 	.word	0x05000011


	//   ....[27]....
        /*0098*/ 	.word	0x05000011


	//   ....[28]....
        /*009c*/ 	.word	0x05000011


	//   ....[29]....
        /*00a0*/ 	.word	0x05000011


	//   ....[30]....
        /*00a4*/ 	.word	0x05000011


	//   ....[31]....
        /*00a8*/ 	.word	0x05000011


	//   ....[32]....
        /*00ac*/ 	.word	0x05000011


	//   ....[33]....
        /*00b0*/ 	.word	0x05000011


	//----- nvinfo : EIATTR_COOP_GROUP_INSTR_OFFSETS
	.align		4
.L_1891:
        /*00b4*/ 	.byte	0x04, 0x28
        /*00b6*/ 	.short	(.L_1893 - .L_1892)


	//   ....[0]....
.L_1892:
        /*00b8*/ 	.word	0x00000460


	//   ....[1]....
        /*00bc*/ 	.word	0x00000480


	//   ....[2]....
        /*00c0*/ 	.word	0x000004a0


	//   ....[3]....
        /*00c4*/ 	.word	0x000004c0


	//   ....[4]....
        /*00c8*/ 	.word	0x000004e0


	//   ....[5]....
        /*00cc*/ 	.word	0x00000710


	//   ....[6]....
        /*00d0*/ 	.word	0x00000730


	//   ....[7]....
        /*00d4*/ 	.word	0x00000750


	//   ....[8]....
        /*00d8*/ 	.word	0x00000770


	//   ....[9]....
        /*00dc*/ 	.word	0x00000790


	//   ....[10]....
        /*00e0*/ 	.word	0x00001040


	//   ....[11]....
        /*00e4*/ 	.word	0x00001060


	//   ....[12]....
        /*00e8*/ 	.word	0x00001080


	//   ....[13]....
        /*00ec*/ 	.word	0x000010a0


	//   ....[14]....
        /*00f0*/ 	.word	0x000010c0


	//   ....[15]....
        /*00f4*/ 	.word	0x00001260


	//   ....[16]....
        /*00f8*/ 	.word	0x00001280


	//   ....[17]....
        /*00fc*/ 	.word	0x000014e0


	//   ....[18]....
        /*0100*/ 	.word	0x00001560


	//   ....[19]....
        /*0104*/ 	.word	0x000015b0


	//   ....[20]....
        /*0108*/ 	.word	0x00001610


	//   ....[21]....
        /*010c*/ 	.word	0x00001670


	//   ....[22]....
        /*0110*/ 	.word	0x000018f0


	//   ....[23]....
        /*0114*/ 	.word	0x00001940


	//   ....[24]....
        /*0118*/ 	.word	0x00001990


	//   ....[25]....
        /*011c*/ 	.word	0x000019f0


	//   ....[26]....
        /*0120*/ 	.word	0x00001a50


	//   ....[27]....
        /*0124*/ 	.word	0x00001ad0


	//   ....[28]....
        /*0128*/ 	.word	0x00001b70


	//   ....[29]....
        /*012c*/ 	.word	0x00001be0


	//   ....[30]....
        /*0130*/ 	.word	0x00001c50


	//   ....[31]....
        /*0134*/ 	.word	0x00001cc0


	//   ....[32]....
        /*0138*/ 	.word	0x00001d30


	//   ....[33]....
        /*013c*/ 	.word	0x00001da0


	//----- nvinfo : EIATTR_EXIT_INSTR_OFFSETS
	.align		4
.L_1893:
        /*0140*/ 	.byte	0x04, 0x1c
        /*0142*/ 	.short	(.L_1895 - .L_1894)


	//   ....[0]....
.L_1894:
        /*0144*/ 	.word	0x00001330


	//   ....[1]....
        /*0148*/ 	.word	0x00001390


	//   ....[2]....
        /*014c*/ 	.word	0x00001470


	//----- nvinfo : EIATTR_MAX_THREADS
	.align		4
.L_1895:
        /*0150*/ 	.byte	0x04, 0x05
        /*0152*/ 	.short	(.L_1897 - .L_1896)
.L_1896:
        /*0154*/ 	.word	0x00000080
        /*0158*/ 	.word	0x00000001
        /*015c*/ 	.word	0x00000001


	//----- nvinfo : EIATTR_CRS_STACK_SIZE
	.align		4
.L_1897:
        /*0160*/ 	.byte	0x04, 0x1e
        /*0162*/ 	.short	(.L_1899 - .L_1898)
.L_1898:
        /*0164*/ 	.word	0x00000000


	//----- nvinfo : EIATTR_CBANK_PARAM_SIZE
	.align		4
.L_1899:
        /*0168*/ 	.byte	0x03, 0x19
        /*016a*/ 	.short	0x0088


	//----- nvinfo : EIATTR_PARAM_CBANK
	.align		4
        /*016c*/ 	.byte	0x04, 0x0a
        /*016e*/ 	.short	(.L_1901 - .L_1900)
	.align		4
.L_1900:
        /*0170*/ 	.word	index@(.nv.constant0._ZN18transformer_engine13normalization24rmsnorm_fwd_tuned_kernelINS0_13Kernel_traitsI6__halfS3_S3_fjLj512ELj1ELj4ELj1ELj16ENS0_18Kernel_traits_baseILj512ES3_S3_S3_fjLj128EEEEEEEvNS0_19ForwardKernelParamsE)
        /*0174*/ 	.short	0x0210
        /*0176*/ 	.short	0x0088


	//----- nvinfo : EIATTR_SW_WAR
	.align		4
.L_1901:
        /*0178*/ 	.byte	0x04, 0x36
        /*017a*/ 	.short	(.L_1903 - .L_1902)
.L_1902:
        /*017c*/ 	.word	0x00000008
.L_1903:


//--------------------- .nv.info._ZN18transformer_engine13normalization24rmsnorm_fwd_tuned_kernelINS0_13Kernel_traitsIffffjLj512ELj1ELj4ELj1ELj16ENS0_18Kernel_traits_baseILj512EffffjLj128EEEEEEEvNS0_19ForwardKernelParamsE --------------------------
	.section	.nv.info._ZN18transformer_engine13normalization24rmsnorm_fwd_tuned_kernelINS0_13Kernel_traitsIffffjLj512ELj1ELj4ELj1ELj16ENS0_18Kernel_traits_baseILj512EffffjLj128EEEEEEEvNS0_19ForwardKernelParamsE,"",@"SHT_CUDA_INFO"
	.sectionflags	@""
	.align	4


	//----- nvinfo : EIATTR_CUDA_API_VERSION
	.align		4
        /*0000*/ 	.byte	0x04, 0x37
        /*0002*/ 	.short	(.L_1905 - .L_1904)
.L_1904:
        /*0004*/ 	.word	0x00000082


	//----- nvinfo : EIATTR_KPARAM_INFO
	.align		4
.L_1905:
        /*0008*/ 	.byte	0x04, 0x17
        /*000a*/ 	.short	(.L_1907 - .L_1906)
.L_1906:
        /*000c*/ 	.word	0x00000000
        /*0010*/ 	.short	0x0000
        /*0012*/ 	.short	0x0000
        /*0014*/ 	.byte	0x00, 0xf0, 0x21, 0x02


	//----- nvinfo : EIATTR_SPARSE_MMA_MASK
	.align		4
.L_1907:
        /*0018*/ 	.byte	0x03, 0x50
        /*001a*/ 	.short	0x0000


	//----- nvinfo : EIATTR_MAXREG_COUNT
	.align		4
        /*001c*/ 	.byte	0x03, 0x1b
        /*001e*/ 	.short	0x00ff


	//----- nvinfo : EIATTR_NUM_BARRIERS
	.align		4
        /*0020*/ 	.byte	0x02, 0x4c
        /*0022*/ 	.byte	0x01
	.zero		1


	//----- nvinfo : EIATTR_MERCURY_ISA_VERSION
	.align		4
        /*0024*/ 	.byte	0x03, 0x5f
        /*0026*/ 	.short	0x0101


	//----- nvinfo : EIATTR_COOP_GROUP_MASK_REGIDS
	.align		4
        /*0028*/ 	.byte	0x04, 0x29
        /*002a*/ 	.short	(.L_1909 - .L_1908)


	//   ....[0]....
.L_1908:
        /*002c*/ 	.word	0xffffffff


	//   ....[1]....
        /*0030*/ 	.word	0xffffffff


	//   ....[2]....
        /*0034*/ 	.word	0xffffffff


	//   ....[3]....
        /*0038*/ 	.word	0xffffffff


	//   ....[4]....
        /*003c*/ 	.word	0xffffffff


	//   ....[5]....
        /*0040*/ 	.word	0xffffffff


	//   ....[6]....
        /*0044*/ 	.word	0xffffffff


	//   ....[7]....
        /*0048*/ 	.word	0xffffffff


	//   ....[8]....
        /*004c*/ 	.word	0xffffffff


	//   ....[9]....
        /*0050*/ 	.word	0xffffffff


	//   ....[10]....
        /*0054*/ 	.word	0xffffffff


	//   ....[11]....
        /*0058*/ 	.word	0xffffffff


	//   ....[12]....
        /*005c*/ 	.word	0xffffffff


	//   ....[13]....
        /*0060*/ 	.word	0xffffffff


	//   ....[14]....
        /*0064*/ 	.word	0xffffffff


	//   ....[15]....
        /*0068*/ 	.word	0xffffffff


	//   ....[16]....
        /*006c*/ 	.word	0xffffffff


	//   ....[17]....
        /*0070*/ 	.word	0x05000026


	//   ....[18]....
        /*0074*/ 	.word	0x05000026


	//   ....[19]....
        /*0078*/ 	.word	0x05000026


	//   ....[20]....
        /*007c*/ 	.word	0x05000026


	//   ....[21]....
        /*0080*/ 	.word	0x05000026


	//   ....[22]....
        /*0084*/ 	.word	0x05000026


	//   ....[23]....
        /*0088*/ 	.word	0x05000026


	//   ....[24]....
        /*008c*/ 	.word	0x05000026


	//   ....[25]....
        /*0090*/ 	.word	0x05000026


	//   ....[26]....
        /*0094*/ 	.word	0x05000026


	//   ....[27]....
        /*0098*/ 	.word	0x05000026


	//   ....[28]....
        /*009c*/ 	.word	0x05000026


	//   ....[29]....
        /*00a0*/ 	.word	0x05000026


	//   ....[30]....
        /*00a4*/ 	.word	0x05000026


	//   ....[31]....
        /*00a8*/ 	.word	0x05000026


	//   ....[32]....
        /*00ac*/ 	.word	0x05000026


	//   ....[33]....
        /*00b0*/ 	.word	0x05000026


	//----- nvinfo : EIATTR_COOP_GROUP_INSTR_OFFSETS
	.align		4
.L_1909:
        /*00b4*/ 	.byte	0x04, 0x28
        /*00b6*/ 	.short	(.L_1911 - .L_1910)


	//   ....[0]....
.L_1910:
        /*00b8*/ 	.word	0x00000430


	//   ....[1]....
        /*00bc*/ 	.word	0x00000450


	//   ....[2]....
        /*00c0*/ 	.word	0x00000470


	//   ....[3]....
        /*00c4*/ 	.word	0x00000490


	//   ....[4]....
        /*00c8*/ 	.word	0x000004b0


	//   ....[5]....
        /*00cc*/ 	.word	0x000006e0


	//   ....[6]....
        /*00d0*/ 	.word	0x00000700


	//   ....[7]....
        /*00d4*/ 	.word	0x00000720


	//   ....[8]....
        /*00d8*/ 	.word	0x00000740


	//   ....[9]....
        /*00dc*/ 	.word	0x00000760


	//   ....[10]....
        /*00e0*/ 	.word	0x00000fe0


	//   ....[11]....
        /*00e4*/ 	.word	0x00001000


	//   ....[12]....
        /*00e8*/ 	.word	0x00001020


	//   ....[13]....
        /*00ec*/ 	.word	0x00001040


	//   ....[14]....
        /*00f0*/ 	.word	0x00001060


	//   ....[15]....
        /*00f4*/ 	.word	0x00001200


	//   ....[16]....
        /*00f8*/ 	.word	0x00001220


	//   ....[17]....
        /*00fc*/ 	.word	0x000014a0


	//   ....[18]....
        /*0100*/ 	.word	0x00001520


	//   ....[19]....
        /*0104*/ 	.word	0x00001580


	//   ....[20]....
        /*0108*/ 	.word	0x000015e0


	//   ....[21]....
        /*010c*/ 	.word	0x00001640


	//   ....[22]....
        /*0110*/ 	.word	0x000018c0


	//   ....[23]....
        /*0114*/ 	.word	0x00001910


	//   ....[24]....
        /*0118*/ 	.word	0x00001970


	//   ....[25]....
        /*011c*/ 	.word	0x000019d0


	//   ....[26]....
        /*0120*/ 	.word	0x00001a30


	//   ....[27]....
        /*0124*/ 	.word	0x00001ab0


	//   ....[28]....
        /*0128*/ 	.word	0x00001b50


	//   ....[29]....
        /*012c*/ 	.word	0x00001bc0


	//   ....[30]....
        /*0130*/ 	.word	0x00001c30


	//   ....[31]....
        /*0134*/ 	.word	0x00001ca0


	//   ....[32]....
        /*0138*/ 	.word	0x00001d10


	//   ....[33]....
        /*013c*/ 	.word	0x00001d80


	//----- nvinfo : EIATTR_EXIT_INSTR_OFFSETS
	.align		4
.L_1911:
        /*0140*/ 	.byte	0x04, 0x1c
        /*0142*/ 	.short	(.L_1913 - .L_1912)


	//   ....[0]....
.L_1912:
        /*0144*/ 	.word	0x000012d0


	//   ....[1]....
        /*0148*/ 	.word	0x00001330


	//   ....[2]....
        /*014c*/ 	.word	0x00001430


	//----- nvinfo : EIATTR_MAX_THREADS
	.align		4
.L_1913:
        /*0150*/ 	.byte	0x04, 0x05
        /*0152*/ 	.short	(.L_1915 - .L_1914)
.L_1914:
        /*0154*/ 	.word	0x00000080
        /*0158*/ 	.word	0x00000001
        /*015c*/ 	.word	0x00000001


	//----- nvinfo : EIATTR_CRS_STACK_SIZE
	.align		4
.L_1915:
        /*0160*/ 	.byte	0x04, 0x1e
        /*0162*/ 	.short	(.L_1917 - .L_1916)
.L_1916:
        /*0164*/ 	.word	0x00000000


	//----- nvinfo : EIATTR_CBANK_PARAM_SIZE
	.align		4
.L_1917:
        /*0168*/ 	.byte	0x03, 0x19
        /*016a*/ 	.short	0x0088


	//----- nvinfo : EIATTR_PARAM_CBANK
	.align		4
        /*016c*/ 	.byte	0x04, 0x0a
        /*016e*/ 	.short	(.L_1919 - .L_1918)
	.align		4
.L_1918:
        /*0170*/ 	.word	index@(.nv.constant0._ZN18transformer_engine13normalization24rmsnorm_fwd_tuned_kernelINS0_13Kernel_traitsIffffjLj512ELj1ELj4ELj1ELj16ENS0_18Kernel_traits_baseILj512EffffjLj128EEEEEEEvNS0_19ForwardKernelParamsE)
        /*0174*/ 	.short	0x0210
        /*0176*/ 	.short	0x0088


	//----- nvinfo : EIATTR_SW_WAR
	.align		4
.L_1919:
        /*0178*/ 	.byte	0x04, 0x36
        /*017a*/ 	.short	(.L_1921 - .L_1920)
.L_1920:
        /*017c*/ 	.word	0x00000008
.L_1921:


//--------------------- .nv.info._ZN18transformer_engine13normalization24rmsnorm_fwd_tuned_kernelINS0_13Kernel_traitsIff13__nv_fp8_e4m3fjLj512ELj1ELj4ELj1ELj16ENS0_18Kernel_traits_baseILj512EffS3_fjLj128EEEEEEEvNS0_19ForwardKernelParamsE --------------------------
	.section	.nv.info._ZN18transformer_engine13normalization24rmsnorm_fwd_tuned_kernelINS0_13Kernel_traitsIff13__nv_fp8_e4m3fjLj512ELj1ELj4ELj1ELj16ENS0_18Kernel_traits_baseILj512EffS3_fjLj128EEEEEEEvNS0_19ForwardKernelParamsE,"",@"SHT_CUDA_INFO"
	.sectionflags	@""
	.align	4


	//----- nvinfo : EIATTR_CUDA_API_VERSION
	.align		4
        /*0000*/ 	.byte	0x04, 0x37
        /*0002*/ 	.short	(.L_1923 - .L_1922)
.L_1922:
        /*0004*/ 	.word	0x00000082


	//----- nvinfo : EIATTR_KPARAM_INFO
	.align		4
.L_1923:
        /*0008*/ 	.byte	0x04, 0x17
        /*000a*/ 	.short	(.L_1925 - .L_1924)
.L_1924:
        /*000c*/ 	.word	0x00000000
        /*0010*/ 	.short	0x0000
        /*0012*/ 	.short	0x0000
        /*0014*/ 	.byte	0x00, 0xf0, 0x21, 0x02


	//----- nvinfo : EIATTR_SPARSE_MMA_MASK
	.align		4
.L_1925:
        /*0018*/ 	.byte	0x03, 0x50
        /*001a*/ 	.short	0x0000


	//----- nvinfo : EIATTR_MAXREG_COUNT
	.align		4
        /*001c*/ 	.byte	0x03, 0x1b
        /*001e*/ 	.short	0x00ff


	//----- nvinfo : EIATTR_NUM_BARRIERS
	.align		4
        /*0020*/ 	.byte	0x02, 0x4c
        /*0022*/ 	.byte	0x01
	.zero		1


	//----- nvinfo : EIATTR_MERCURY_ISA_VERSION
	.align		4
        /*0024*/ 	.byte	0x03, 0x5f
        /*0026*/ 	.short	0x0101


	//----- nvinfo : EIATTR_COOP_GROUP_MASK_REGIDS
	.align		4
        /*0028*/ 	.byte	0x04, 0x29
        /*002a*/ 	.short	(.L_1927 - .L_1926)


	//   ....[0]....
.L_1926:
        /*002c*/ 	.word	0xffffffff


	//   ....[1]....
        /*0030*/ 	.word	0xffffffff


	//   ....[2]....
        /*0034*/ 	.word	0xffffffff


	//   ....[3]....
        /*0038*/ 	.word	0xffffffff


	//   ....[4]....
        /*003c*/ 	.word	0xffffffff


	//   ....[5]....
        /*0040*/ 	.word	0xffffffff


	//   ....[6]....
        /*0044*/ 	.word	0xffffffff


	//   ....[7]....
        /*0048*/ 	.word	0xffffffff


	//   ....[8]....
        /*004c*/ 	.word	0xffffffff


	//   ....[9]....
        /*0050*/ 	.word	0xffffffff


	//   ....[10]....
        /*0054*/ 	.word	0xffffffff


	//   ....[11]....
        /*0058*/ 	.word	0xffffffff


	//   ....[12]....
        /*005c*/ 	.word	0xffffffff


	//   ....[13]....
        /*0060*/ 	.word	0xffffffff


	//   ....[14]....
        /*0064*/ 	.word	0xffffffff


	//   ....[15]....
        /*0068*/ 	.word	0xffffffff


	//   ....[16]....
        /*006c*/ 	.word	0xffffffff


	//   ....[17]....
        /*0070*/ 	.word	0x05000027


	//   ....[18]....
        /*0074*/ 	.word	0x05000027


	//   ....[19]....
        /*0078*/ 	.word	0x05000027


	//   ....[20]....
        /*007c*/ 	.word	0x05000027


	//   ....[21]....
        /*0080*/ 	.word	0x05000027


	//   ....[22]....
        /*0084*/ 	.word	0x05000027


	//   ....[23]....
        /*0088*/ 	.word	0x05000027


	//   ....[24]....
        /*008c*/ 	.word	0x05000027


	//   ....[25]....
        /*0090*/ 	.word	0x05000027


	//   ....[26]....
        /*0094*/ 	.word	0x05000027


	//   ....[27]....
        /*0098*/ 	.word	0x05000027


	//   ....[28]....
        /*009c*/ 	.word	0x05000027


	//   ....[29]....
        /*00a0*/ 	.word	0x05000027


	//   ....[30]....
        /*00a4*/ 	.word	0x05000027


	//   ....[31]....
        /*00a8*/ 	.word	0x05000027


	//   ....[32]....
        /*00ac*/ 	.word	0x05000027


	//   ....[33]....
        /*00b0*/ 	.word	0x05000027


	//----- nvinfo : EIATTR_COOP_GROUP_INSTR_OFFSETS
	.align		4
.L_1927:
        /*00b4*/ 	.byte	0x04, 0x28
        /*00b6*/ 	.short	(.L_1929 - .L_1928)


	//   ....[0]....
.L_1928:
        /*00b8*/ 	.word	0x00000420


	//   ....[1]....
        /*00bc*/ 	.word	0x00000440


	//   ....[2]....
        /*00c0*/ 	.word	0x00000460


	//   ....[3]....
        /*00c4*/ 	.word	0x00000480


	//   ....[4]....
        /*00c8*/ 	.word	0x000004a0


	//   ....[5]....
        /*00cc*/ 	.word	0x000006d0


	//   ....[6]....
        /*00d0*/ 	.word	0x000006f0


	//   ....[7]....
        /*00d4*/ 	.word	0x00000710


	//   ....[8]....
        /*00d8*/ 	.word	0x00000730


	//   ....[9]....
        /*00dc*/ 	.word	0x00000750


	//   ....[10]....
        /*00e0*/ 	.word	0x000012b0


	//   ....[11]....
        /*00e4*/ 	.word	0x000012d0


	//   ....[12]....
        /*00e8*/ 	.word	0x000012f0


	//   ....[13]....
        /*00ec*/ 	.word	0x00001310


	//   ....[14]....
        /*00f0*/ 	.word	0x00001330


	//   ....[15]....
        /*00f4*/ 	.word	0x000014d0


	//   ....[16]....
        /*00f8*/ 	.word	0x000014f0


	//   ....[17]....
        /*00fc*/ 	.word	0x00001750


	//   ....[18]....
        /*0100*/ 	.word	0x000017d0


	//   ....[19]....
        /*0104*/ 	.word	0x00001830


	//   ....[20]....
        /*0108*/ 	.word	0x00001890


	//   ....[21]....
        /*010c*/ 	.word	0x000018f0


	//   ....[22]....
        /*0110*/ 	.word	0x00001b70


	//   ....[23]....
        /*0114*/ 	.word	0x00001bc0


	//   ....[24]....
        /*0118*/ 	.word	0x00001c20


	//   ....[25]....
        /*011c*/ 	.word	0x00001c80


	//   ....[26]....
        /*0120*/ 	.word	0x00001ce0


	//   ....[27]....
        /*0124*/ 	.word	0x00001d70


	//   ....[28]....
        /*0128*/ 	.word	0x00001e00


	//   ....[29]....
        /*012c*/ 	.word	0x00001e70


	//   ....[30]....
        /*0130*/ 	.word	0x00001ee0


	//   ....[31]....
        /*0134*/ 	.word	0x00001f50


	//   ....[32]....
        /*0138*/ 	.word	0x00001fc0


	//   ....[33]....
        /*013c*/ 	.word	0x00002030


	//----- nvinfo : EIATTR_EXIT_INSTR_OFFSETS
	.align		4
.L_1929:
        /*0140*/ 	.byte	0x04, 0x1c
        /*0142*/ 	.short	(.L_1931 - .L_1930)


	//   ....[0]....
.L_1930:
        /*0144*/ 	.word	0x000015a0


	//   ....[1]....
        /*0148*/ 	.word	0x00001600


	//   ....[2]....
        /*014c*/ 	.word	0x000016e0


	//----- nvinfo : EIATTR_MAX_THREADS
	.align		4
.L_1931:
        /*0150*/ 	.byte	0x04, 0x05
        /*0152*/ 	.short	(.L_1933 - .L_1932)
.L_1932:
        /*0154*/ 	.word	0x00000080
        /*0158*/ 	.word	0x00000001
        /*015c*/ 	.word	0x00000001


	//----- nvinfo : EIATTR_CRS_STACK_SIZE
	.align		4
.L_1933:
        /*0160*/ 	.byte	0x04, 0x1e
        /*0162*/ 	.short	(.L_1935 - .L_1934)
.L_1934:
        /*0164*/ 	.word	0x00000000


	//----- nvinfo : EIATTR_CBANK_PARAM_SIZE
	.align		4
.L_1935:
        /*0168*/ 	.byte	0x03, 0x19
        /*016a*/ 	.short	0x0088


	//----- nvinfo : EIATTR_PARAM_CBANK
	.align		4
        /*016c*/ 	.byte	0x04, 0x0a
        /*016e*/ 	.short	(.L_1937 - .L_1936)
	.align		4
.L_1936:
        /*0170*/ 	.word	index@(.nv.constant0._ZN18transformer_engine13normalization24rmsnorm_fwd_tuned_kernelINS0_13Kernel_traitsIff13__nv_fp8_e4m3fjLj512ELj1ELj4ELj1ELj16ENS0_18Kernel_traits_baseILj512EffS3_fjLj128EEEEEEEvNS0_19ForwardKernelParamsE)
        /*0174*/ 	.short	0x0210
        /*0176*/ 	.short	0x0088


	//----- nvinfo : EIATTR_SW_WAR
	.align		4
.L_1937:
        /*0178*/ 	.byte	0x04, 0x36
        /*017a*/ 	.short	(.L_1939 - .L_1938)
.L_1938:
        /*017c*/ 	.word	0x00000008
.L_1939:


//--------------------- .nv.info._ZN18transformer_engine13normalization24rmsnorm_fwd_tuned_kernelINS0_13Kernel_traitsI6__halfS3_13__nv_fp8_e4m3fjLj512ELj1ELj4ELj1ELj16ENS0_18Kernel_traits_baseILj512ES3_S3_S4_fjLj128EEEEEEEvNS0_19ForwardKernelParamsE --------------------------
	.section	.nv.info._ZN18transformer_engine13normalization24rmsnorm_fwd_tuned_kernelINS0_13Kernel_traitsI6__halfS3_13__nv_fp8_e4m3fjLj512ELj1ELj4ELj1ELj16ENS0_18Kernel_traits_baseILj512ES3_S3_S4_fjLj128EEEEEEEvNS0_19ForwardKernelParamsE,"",@"SHT_CUDA_INFO"
	.sectionflags	@""
	.align	4


	//----- nvinfo : EIATTR_CUDA_API_VERSION
	.align		4
        /*0000*/ 	.byte	0x04, 0x37
        /*0002*/ 	.short	(.L_1941 - .L_1940)
.L_1940:
        /*0004*/ 	.word	0x00000082


	//----- nvinfo : EIATTR_KPARAM_INFO
	.align		4
.L_1941:
        /*0008*/ 	.byte	0x04, 0x17
        /*000a*/ 	.short	(.L_1943 - .L_1942)
.L_1942:
        /*000c*/ 	.word	0x00000000
        /*0010*/ 	.short	0x0000
        /*0012*/ 	.short	0x0000
        /*0014*/ 	.byte	0x00, 0xf0, 0x21, 0x02


	//----- nvinfo : EIATTR_SPARSE_MMA_MASK
	.align		4
.L_1943:
        /*0018*/ 	.byte	0x03, 0x50
        /*001a*/ 	.short	0x0000


	//----- nvinfo : EIATTR_MAXREG_COUNT
	.align		4
        /*001c*/ 	.byte	0x03, 0x1b
        /*001e*/ 	.short	0x00ff


	//----- nvinfo : EIATTR_NUM_BARRIERS
	.align		4
        /*0020*/ 	.byte	0x02, 0x4c
        /*0022*/ 	.byte	0x01
	.zero		1


	//----- nvinfo : EIATTR_MERCURY_ISA_VERSION
	.align		4
        /*0024*/ 	.byte	0x03, 0x5f
        /*0026*/ 	.short	0x0101


	//----- nvinfo : EIATTR_COOP_GROUP_MASK_REGIDS
	.align		4
        /*0028*/ 	.byte	0x04, 0x29
        /*002a*/ 	.short	(.L_1945 - .L_1944)


	//   ....[0]....
.L_1944:
        /*002c*/ 	.word	0xffffffff


	//   ....[1]....
        /*0030*/ 	.word	0xffffffff


	//   ....[2]....
        /*0034*/ 	.word	0xffffffff


	//   ....[3]....
        /*0038*/ 	.word	0xffffffff


	//   ....[4]....
        /*003c*/ 	.word	0xffffffff


	//   ....[5]....
        /*0040*/ 	.word	0xffffffff


	//   ....[6]....
        /*0044*/ 	.word	0xffffffff


	//   ....[7]....
        /*0048*/ 	.word	0xffffffff


	//   ....[8]....
        /*004c*/ 	.word	0xffffffff


	//   ....[9]....
        /*0050*/ 	.word	0xffffffff


	//   ....[10]....
        /*0054*/ 	.word	0xffffffff


	//   ....[11]....
        /*0058*/ 	.word	0xffffffff


	//   ....[12]....
        /*005c*/ 	.word	0xffffffff


	//   ....[13]....
        /*0060*/ 	.word	0xffffffff


	//   ....[14]....
        /*0064*/ 	.word	0xffffffff


	//   ....[15]....
        /*0068*/ 	.word	0xffffffff


	//   ....[16]....
        /*006c*/ 	.word	0xffffffff


	//   ....[17]....
        /*0070*/ 	.word	0x05000002


	//   ....[18]....
        /*0074*/ 	.word	0x05000002


	//   ....[19]....
        /*0078*/ 	.word	0x05000002


	//   ....[20]....
        /*007c*/ 	.word	0x05000002


	//   ....[21]....
        /*0080*/ 	.word	0x05000002


	//   ....[22]....
        /*0084*/ 	.word	0x05000002


	//   ....[23]....
        /*0088*/ 	.word	0x05000002


	//   ....[24]....
        /*008c*/ 	.word	0x05000002


	//   ....[25]....
        /*0090*/ 	.word	0x05000002


	//   ....[26]....
        /*0094*/ 	.word	0x05000002


	//   ....[27]....
        /*0098*/ 	.word	0x05000002


	//   ....[28]....
        /*009c*/ 	.word	0x05000002


	//   ....[29]....
        /*00a0*/ 	.word	0x05000002


	//   ....[30]....
        /*00a4*/ 	.word	0x05000002


	//   ....[31]....
        /*00a8*/ 	.word	0x05000002


	//   ....[32]....
        /*00ac*/ 	.word	0x05000002


	//   ....[33]....
        /*00b0*/ 	.word	0x05000002


	//----- nvinfo : EIATTR_COOP_GROUP_INSTR_OFFSETS
	.align		4
.L_1945:
        /*00b4*/ 	.byte	0x04, 0x28
        /*00b6*/ 	.short	(.L_1947 - .L_1946)


	//   ....[0]....
.L_1946:
        /*00b8*/ 	.word	0x00000470


	//   ....[1]....
        /*00bc*/ 	.word	0x00000490


	//   ....[2]....
        /*00c0*/ 	.word	0x000004b0


	//   ....[3]....
        /*00c4*/ 	.word	0x000004d0


	//   ....[4]....
        /*00c8*/ 	.word	0x000004f0


	//   ....[5]....
        /*00cc*/ 	.word	0x00000720


	//   ....[6]....
        /*00d0*/ 	.word	0x00000740


	//   ....[7]....
        /*00d4*/ 	.word	0x00000760


	//   ....[8]....
        /*00d8*/ 	.word	0x00000780


	//   ....[9]....
        /*00dc*/ 	.word	0x000007a0


	//   ....[10]....
        /*00e0*/ 	.word	0x00001310


	//   ....[11]....
        /*00e4*/ 	.word	0x00001330


	//   ....[12]....
        /*00e8*/ 	.word	0x00001350


	//   ....[13]....
        /*00ec*/ 	.word	0x00001370


	//   ....[14]....
        /*00f0*/ 	.word	0x00001390


	//   ....[15]....
        /*00f4*/ 	.word	0x00001530


	//   ....[16]....
        /*00f8*/ 	.word	0x00001550


	//   ....[17]....
        /*00fc*/ 	.word	0x000017c0


	//   ....[18]....
        /*0100*/ 	.word	0x00001840


	//   ....[19]....
        /*0104*/ 	.word	0x000018a0


	//   ....[20]....
        /*0108*/ 	.word	0x00001900


	//   ....[21]....
        /*010c*/ 	.word	0x00001950


	//   ....[22]....
        /*0110*/ 	.word	0x00001bc0


	//   ....[23]....
        /*0114*/ 	.word	0x00001c10


	//   ....[24]....
        /*0118*/ 	.word	0x00001c60


	//   ....[25]....
        /*011c*/ 	.word	0x00001cb0


	//   ....[26]....
        /*0120*/ 	.word	0x00001d00


	//   ....[27]....
        /*0124*/ 	.word	0x00001d80


	//   ....[28]....
        /*0128*/ 	.word	0x00001e20


	//   ....[29]....
        /*012c*/ 	.word	0x00001e90


	//   ....[30]....
        /*0130*/ 	.word	0x00001f00


	//   ....[31]....
        /*0134*/ 	.word	0x00001f70


	//   ....[32]....
        /*0138*/ 	.word	0x00001ff0


	//   ....[33]....
        /*013c*/ 	.word	0x00002060


	//----- nvinfo : EIATTR_EXIT_INSTR_OFFSETS
	.align		4
.L_1947:
        /*0140*/ 	.byte	0x04, 0x1c
        /*0142*/ 	.short	(.L_1949 - .L_1948)


	//   ....[0]....
.L_1948:
        /*0144*/ 	.word	0x00001600


	//   ....[1]....
        /*0148*/ 	.word	0x00001660


	//   ....[2]....
        /*014c*/ 	.word	0x00001760


	//----- nvinfo : EIATTR_MAX_THREADS
	.align		4
.L_1949:
        /*0150*/ 	.byte	0x04, 0x05
        /*0152*/ 	.short	(.L_1951 - .L_1950)
.L_1950:
        /*0154*/ 	.word	0x00000080
        /*0158*/ 	.word	0x00000001
        /*015c*/ 	.word	0x00000001


	//----- nvinfo : EIATTR_CRS_STACK_SIZE
	.align		4
.L_1951:
        /*0160*/ 	.byte	0x04, 0x1e
        /*0162*/ 	.short	(.L_1953 - .L_1952)
.L_1952:
        /*0164*/ 	.word	0x00000000


	//----- nvinfo : EIATTR_CBANK_PARAM_SIZE
	.align		4
.L_1953:
        /*0168*/ 	.byte	0x03, 0x19
        /*016a*/ 	.short	0x0088


	//----- nvinfo : EIATTR_PARAM_CBANK
	.align		4
        /*016c*/ 	.byte	0x04, 0x0a
        /*016e*/ 	.short	(.L_1955 - .L_1954)
	.align		4
.L_1954:
        /*0170*/ 	.word	index@(.nv.constant0._ZN18transformer_engine13normalization24rmsnorm_fwd_tuned_kernelINS0_13Kernel_traitsI6__halfS3_13__nv_fp8_e4m3fjLj512ELj1ELj4ELj1ELj16ENS0_18Kernel_traits_baseILj512ES3_S3_S4_fjLj128EEEEEEEvNS0_19ForwardKernelParamsE)
        /*0174*/ 	.short	0x0210
        /*0176*/ 	.short	0x0088


	//----- nvinfo : EIATTR_SW_WAR
	.align		4
.L_1955:
        /*0178*/ 	.byte	0x04, 0x36
        /*017a*/ 	.short	(.L_1957 - .L_1956)
.L_1956:
        /*017c*/ 	.word	0x00000008
.L_1957:


//--------------------- .nv.info._ZN18transformer_engine13normalization24rmsnorm_fwd_tuned_kernelINS0_13Kernel_traitsI13__nv_bfloat16S3_13__nv_fp8_e4m3fjLj512ELj1ELj4ELj1ELj16ENS0_18Kernel_traits_baseILj512ES3_S3_S4_fjLj128EEEEEEEvNS0_19ForwardKernelParamsE --------------------------
	.section	.nv.info._ZN18transformer_engine13normalization24rmsnorm_fwd_tuned_kernelINS0_13Kernel_traitsI13__nv_bfloat16S3_13__nv_fp8_e4m3fjLj512ELj1ELj4ELj1ELj16ENS0_18Kernel_traits_baseILj512ES3_S3_S4_fjLj128EEEEEEEvNS0_19ForwardKernelParamsE,"",@"SHT_CUDA_INFO"
	.sectionflags	@""
	.align	4


	//----- nvinfo : EIATTR_CUDA_API_VERSION
	.align		4
        /*0000*/ 	.byte	0x04, 0x37
        /*0002*/ 	.short	(.L_1959 - .L_1958)
.L_1958:
        /*0004*/ 	.word	0x00000082


	//----- nvinfo : EIATTR_KPARAM_INFO
	.align		4
.L_1959:
        /*0008*/ 	.byte	0x04, 0x17
        /*000a*/ 	.short	(.L_1961 - .L_1960)
.L_1960:
        /*000c*/ 	.word	0x00000000
        /*0010*/ 	.short	0x0000
        /*0012*/ 	.short	0x0000
        /*0014*/ 	.byte	0x00, 0xf0, 0x21, 0x02


	//----- nvinfo : EIATTR_SPARSE_MMA_MASK
	.align		4
.L_1961:
        /*0018*/ 	.byte	0x03, 0x50
        /*001a*/ 	.short	0x0000


	//----- nvinfo : EIATTR_MAXREG_COUNT
	.align		4
        /*001c*/ 	.byte	0x03, 0x1b
        /*001e*/ 	.short	0x00ff


	//----- nvinfo : EIATTR_NUM_BARRIERS
	.align		4
        /*0020*/ 	.byte	0x02, 0x4c
        /*0022*/ 	.byte	0x01
	.zero		1


	//----- nvinfo : EIATTR_MERCURY_ISA_VERSION
	.align		4
        /*0024*/ 	.byte	0x03, 0x5f
        /*0026*/ 	.short	0x0101


	//----- nvinfo : EIATTR_COOP_GROUP_MASK_REGIDS
	.align		4
        /*0028*/ 	.byte	0x04, 0x29
        /*002a*/ 	.short	(.L_1963 - .L_1962)


	//   ....[0]....
.L_1962:
        /*002c*/ 	.word	0xffffffff


	//   ....[1]....
        /*0030*/ 	.word	0xffffffff


	//   ....[2]....
        /*0034*/ 	.word	0xffffffff


	//   ....[3]....
        /*0038*/ 	.word	0xffffffff


	//   ....[4]....
        /*003c*/ 	.word	0xffffffff


	//   ....[5]....
        /*0040*/ 	.word	0xffffffff


	//   ....[6]....
        /*0044*/ 	.word	0xffffffff


	//   ....[7]....
        /*0048*/ 	.word	0xffffffff


	//   ....[8]....
        /*004c*/ 	.word	0xffffffff


	//   ....[9]....
        /*0050*/ 	.word	0xffffffff


	//   ....[10]....
        /*0054*/ 	.word	0xffffffff


	//   ....[11]....
        /*0058*/ 	.word	0xffffffff


	//   ....[12]....
        /*005c*/ 	.word	0xffffffff


	//   ....[13]....
        /*0060*/ 	.word	0xffffffff


	//   ....[14]....
        /*0064*/ 	.word	0xffffffff


	//   ....[15]....
        /*0068*/ 	.word	0xffffffff


	//   ....[16]....
        /*006c*/ 	.word	0xffffffff


	//   ....[17]....
        /*0070*/ 	.word	0x05000002


	//   ....[18]....
        /*0074*/ 	.word	0x05000002


	//   ....[19]....
        /*0078*/ 	.word	0x05000002


	//   ....[20]....
        /*007c*/ 	.word	0x05000002


	//   ....[21]....
        /*0080*/ 	.word	0x05000002


	//   ....[22]....
        /*0084*/ 	.word	0x05000002


	//   ....[23]....
        /*0088*/ 	.word	0x05000002


	//   ....[24]....
        /*008c*/ 	.word	0x05000002


	//   ....[25]....
        /*0090*/ 	.word	0x05000002


	//   ....[26]....
        /*0094*/ 	.word	0x05000002


	//   ....[27]....
        /*0098*/ 	.word	0x05000002


	//   ....[28]....
        /*009c*/ 	.word	0x05000002


	//   ....[29]....
        /*00a0*/ 	.word	0x05000002


	//   ....[30]....
        /*00a4*/ 	.word	0x05000002


	//   ....[31]....
        /*00a8*/ 	.word	0x05000002


	//   ....[32]....
        /*00ac*/ 	.word	0x05000002


	//   ....[33]....
        /*00b0*/ 	.word	0x05000002


	//----- nvinfo : EIATTR_COOP_GROUP_INSTR_OFFSETS
	.align		4
.L_1963:
        /*00b4*/ 	.byte	0x04, 0x28
        /*00b6*/ 	.short	(.L_1965 - .L_1964)


	//   ....[0]....
.L_1964:
        /*00b8*/ 	.word	0x000004f0


	//   ....[1]....
        /*00bc*/ 	.word	0x00000510


	//   ....[2]....
        /*00c0*/ 	.word	0x00000530


	//   ....[3]....
        /*00c4*/ 	.word	0x00000550


	//   ....[4]....
        /*00c8*/ 	.word	0x00000570


	//   ....[5]....
        /*00cc*/ 	.word	0x000007a0


	//   ....[6]....
        /*00d0*/ 	.word	0x000007c0


	//   ....[7]....
        /*00d4*/ 	.word	0x000007e0


	//   ....[8]....
        /*00d8*/ 	.word	0x00000800


	//   ....[9]....
        /*00dc*/ 	.word	0x00000820


	//   ....[10]....
        /*00e0*/ 	.word	0x00001420


	//   ....[11]....
        /*00e4*/ 	.word	0x00001440


	//   ....[12]....
        /*00e8*/ 	.word	0x00001460


	//   ....[13]....
        /*00ec*/ 	.word	0x00001480


	//   ....[14]....
        /*00f0*/ 	.word	0x000014a0


	//   ....[15]....
        /*00f4*/ 	.word	0x00001640


	//   ....[16]....
        /*00f8*/ 	.word	0x00001660


	//   ....[17]....
        /*00fc*/ 	.word	0x000018d0


	//   ....[18]....
        /*0100*/ 	.word	0x00001950


	//   ....[19]....
        /*0104*/ 	.word	0x000019b0


	//   ....[20]....
        /*0108*/ 	.word	0x00001a10


	//   ....[21]....
        /*010c*/ 	.word	0x00001a60


	//   ....[22]....
        /*0110*/ 	.word	0x00001cd0


	//   ....[23]....
        /*0114*/ 	.word	0x00001d20


	//   ....[24]....
        /*0118*/ 	.word	0x00001d70


	//   ....[25]....
        /*011c*/ 	.word	0x00001dc0


	//   ....[26]....
        /*0120*/ 	.word	0x00001e10


	//   ....[27]....
        /*0124*/ 	.word	0x00001ea0


	//   ....[28]....
        /*0128*/ 	.word	0x00001f40


	//   ....[29]....
        /*012c*/ 	.word	0x00001fb0


	//   ....[30]....
        /*0130*/ 	.word	0x00002020


	//   ....[31]....
        /*0134*/ 	.word	0x00002090


	//   ....[32]....
        /*0138*/ 	.word	0x00002110


	//   ....[33]....
        /*013c*/ 	.word	0x00002180


	//----- nvinfo : EIATTR_EXIT_INSTR_OFFSETS
	.align		4
.L_1965:
        /*0140*/ 	.byte	0x04, 0x1c
        /*0142*/ 	.short	(.L_1967 - .L_1966)


	//   ....[0]....
.L_1966:
        /*0144*/ 	.word	0x00001710


	//   ....[1]....
        /*0148*/ 	.word	0x00001770


	//   ....[2]....
        /*014c*/ 	.word	0x00001870


	//----- nvinfo : EIATTR_MAX_THREADS
	.align		4
.L_1967:
        /*0150*/ 	.byte	0x04, 0x05
        /*0152*/ 	.short	(.L_1969 - .L_1968)
.L_1968:
        /*0154*/ 	.word	0x00000080
        /*0158*/ 	.word	0x00000001
        /*015c*/ 	.word	0x00000001


	//----- nvinfo : EIATTR_CRS_STACK_SIZE
	.align		4
.L_1969:
        /*0160*/ 	.byte	0x04, 0x1e
        /*0162*/ 	.short	(.L_1971 - .L_1970)
.L_1970:
        /*0164*/ 	.word	0x00000000


	//----- nvinfo : EIATTR_CBANK_PARAM_SIZE
	.align		4
.L_1971:
        /*0168*/ 	.byte	0x03, 0x19
        /*016a*/ 	.short	0x0088


	//----- nvinfo : EIATTR_PARAM_CBANK
	.align		4
        /*016c*/ 	.byte	0x04, 0x0a
        /*016e*/ 	.short	(.L_1973 - .L_1972)
	.align		4
.L_1972:
        /*0170*/ 	.word	index@(.nv.constant0._ZN18transformer_engine13normalization24rmsnorm_fwd_tuned_kernelINS0_13Kernel_traitsI13__nv_bfloat16S3_13__nv_fp8_e4m3fjLj512ELj1ELj4ELj1ELj16ENS0_18Kernel_traits_baseILj512ES3_S3_S4_fjLj128EEEEEEEvNS0_19ForwardKernelParamsE)
        /*0174*/ 	.short	0x0210
        /*0176*/ 	.short	0x0088


	//----- nvinfo : EIATTR_SW_WAR
	.align		4
.L_1973:
        /*0178*/ 	.byte	0x04, 0x36
        /*017a*/ 	.short	(.L_1975 - .L_1974)
.L_1974:
        /*017c*/ 	.word	0x00000008
.L_1975:


//--------------------- .nv.callgraph             --------------------------
	.section	.nv.callgraph,"",@"SHT_CUDA_CALLGRAPH"
	.align	4
	.sectionentsize	8
	.align		4
        /*0000*/ 	.word	0x00000000
	.align		4
        /*0004*/ 	.word	0xffffffff
	.align		4
        /*0008*/ 	.word	0x00000000
	.align		4
        /*000c*/ 	.word	0xfffffffe
	.align		4
        /*0010*/ 	.word	0x00000000
	.align		4
        /*0014*/ 	.word	0xfffffffd
	.align		4
        /*0018*/ 	.word	0x00000000
	.align		4
        /*001c*/ 	.word	0xfffffffc


//--------------------- .text._ZN18transformer_engine13normalization26rmsnorm_fwd_general_kernelINS0_13Kernel_traitsIff13__nv_bfloat16fjLj8192ELj1ELj1ELj4ELj16ENS0_18Kernel_traits_baseILj8192EffS3_fjLj128EEEEEEEvNS0_19ForwardKernelParamsE --------------------------
	.section	.text._ZN18transformer_engine13normalization26rmsnorm_fwd_general_kernelINS0_13Kernel_traitsIff13__nv_bfloat16fjLj8192ELj1ELj1ELj4ELj16ENS0_18Kernel_traits_baseILj8192EffS3_fjLj128EEEEEEEvNS0_19ForwardKernelParamsE,"ax",@progbits
	.align	128
        .global         _ZN18transformer_engine13normalization26rmsnorm_fwd_general_kernelINS0_13Kernel_traitsIff13__nv_bfloat16fjLj8192ELj1ELj1ELj4ELj16ENS0_18Kernel_traits_baseILj8192EffS3_fjLj128EEEEEEEvNS0_19ForwardKernelParamsE
        .type           _ZN18transformer_engine13normalization26rmsnorm_fwd_general_kernelINS0_13Kernel_traitsIff13__nv_bfloat16fjLj8192ELj1ELj1ELj4ELj16ENS0_18Kernel_traits_baseILj8192EffS3_fjLj128EEEEEEEvNS0_19ForwardKernelParamsE,@function
        .size           _ZN18transformer_engine13normalization26rmsnorm_fwd_general_kernelINS0_13Kernel_traitsIff13__nv_bfloat16fjLj8192ELj1ELj1ELj4ELj16ENS0_18Kernel_traits_baseILj8192EffS3_fjLj128EEEEEEEvNS0_19ForwardKernelParamsE,(.L_x_5467 - _ZN18transformer_engine13normalization26rmsnorm_fwd_general_kernelINS0_13Kernel_traitsIff13__nv_bfloat16fjLj8192ELj1ELj1ELj4ELj16ENS0_18Kernel_traits_baseILj8192EffS3_fjLj128EEEEEEEvNS0_19ForwardKernelParamsE)
        .other          _ZN18transformer_engine13normalization26rmsnorm_fwd_general_kernelINS0_13Kernel_traitsIff13__nv_bfloat16fjLj8192ELj1ELj1ELj4ELj16ENS0_18Kernel_traits_baseILj8192EffS3_fjLj128EEEEEEEvNS0_19ForwardKernelParamsE,@"STO_CUDA_ENTRY STV_DEFAULT"
_ZN18transformer_engine13normalization26rmsnorm_fwd_general_kernelINS0_13Kernel_traitsIff13__nv_bfloat16fjLj8192ELj1ELj1ELj4ELj16ENS0_18Kernel_traits_baseILj8192EffS3_fjLj128EEEEEEEvNS0_19ForwardKernelParamsE:
.text._ZN18transformer_engine13normalization26rmsnorm_fwd_general_kernelINS0_13Kernel_traitsIff13__nv_bfloat16fjLj8192ELj1ELj1ELj4ELj16ENS0_18Kernel_traits_baseILj8192EffS3_fjLj128EEEEEEEvNS0_19ForwardKernelParamsE:
[----:B------:R-:W-:Y:S08]  /*0000*/  LDC R1, c[0x0][0x28] ;  /* 0x00000a00ff017b82 */ /* 0x000ff00000000800 */
[----:B------:R-:W0:Y:S01]  /*0010*/  LDC R16, c[0x0][0x214] ;  /* 0x00008500ff107b82 */ /* 0x000e220000000800 */
[----:B------:R-:W1:Y:S01]  /*0020*/  S2R R94, SR_TID.X ;  /* 0x00000000005e7919 */ /* 0x000e620000002100 */
[----:B------:R-:W-:Y:S01]  /*0030*/  ULDC.64 UR8, c[0x0][0x208] ;  /* 0x0000820000087ab9 */ /* 0x000fe20000000a00 */
[----:B------:R-:W-:Y:S05]  /*0040*/  BSSY B0, `(.L_x_0) ;  /* 0x000017c000007945 */ /* 0x000fea0003800000 */
[----:B------:R-:W2:Y:S01]  /*0050*/  S2UR UR4, SR_CTAID.X ;  /* 0x00000000000479c3 */ /* 0x000ea20000002500 */
[----:B0-----:R-:W0:Y:S01]  /*0060*/  I2F.U32.RP R0, R16 ;  /* 0x0000001000007306 */ /* 0x001e220000209000 */
[----:B------:R-:W-:-:S02]  /*0070*/  ISETP.NE.U32.AND P2, PT, R16, RZ, PT ;  /* 0x000000ff1000720c */ /* 0x000fc40003f45070 */
[----:B-1----:R-:W-:Y:S02]  /*0080*/  SHF.R.U32.HI R93, RZ, 0x5, R94 ;  /* 0x00000005ff5d7819 */ /* 0x002fe4000001165e */
[----:B------:R-:W-:Y:S02]  /*0090*/  LOP3.LUT R26, R94, 0x1f, RZ, 0xc0, !PT ;  /* 0x0000001f5e1a7812 */ /* 0x000fe400078ec0ff */
[----:B------:R-:W-:Y:S01]  /*00a0*/  LOP3.LUT R92, R93, 0x3, RZ, 0xc0, !PT ;  /* 0x000000035d5c7812 */ /* 0x000fe200078ec0ff */
[----:B0-----:R-:W0:Y:S02]  /*00b0*/  MUFU.RCP R0, R0 ;  /* 0x0000000000007308 */ /* 0x001e240000001000 */
[----:B0-----:R-:W-:-:S06]  /*00c0*/  VIADD R2, R0, 0xffffffe ;  /* 0x0ffffffe00027836 */ /* 0x001fcc0000000000 */
[----:B------:R0:W1:Y:S02]  /*00d0*/  F2I.FTZ.U32.TRUNC.NTZ R3, R2 ;  /* 0x0000000200037305 */ /* 0x000064000021f000 */
[----:B0-----:R-:W-:Y:S02]  /*00e0*/  IMAD.MOV.U32 R2, RZ, RZ, RZ ;  /* 0x000000ffff027224 */ /* 0x001fe400078e00ff */
[----:B-1----:R-:W-:-:S04]  /*00f0*/  IMAD.MOV R5, RZ, RZ, -R3 ;  /* 0x000000ffff057224 */ /* 0x002fc800078e0a03 */
[----:B------:R-:W-:-:S04]  /*0100*/  IMAD R5, R5, R16, RZ ;  /* 0x0000001005057224 */ /* 0x000fc800078e02ff */
[----:B------:R-:W-:-:S06]  /*0110*/  IMAD.HI.U32 R3, R3, R5, R2 ;  /* 0x0000000503037227 */ /* 0x000fcc00078e0002 */
[----:B--2---:R-:W-:-:S04]  /*0120*/  IMAD.HI.U32 R23, R3, UR4, RZ ;  /* 0x0000000403177c27 */ /* 0x004fc8000f8e00ff */
[----:B------:R-:W-:-:S04]  /*0130*/  IMAD.MOV R3, RZ, RZ, -R23 ;  /* 0x000000ffff037224 */ /* 0x000fc800078e0a17 */
[----:B------:R-:W-:-:S05]  /*0140*/  IMAD R0, R16, R3, UR4 ;  /* 0x0000000410007e24 */ /* 0x000fca000f8e0203 */
[----:B------:R-:W-:-:S13]  /*0150*/  ISETP.GE.U32.AND P0, PT, R0, R16, PT ;  /* 0x000000100000720c */ /* 0x000fda0003f06070 */
[----:B------:R-:W-:Y:S02]  /*0160*/  @P0 IMAD.IADD R0, R0, 0x1, -R16 ;  /* 0x0000000100000824 */ /* 0x000fe400078e0a10 */
[----:B------:R-:W-:-:S03]  /*0170*/  @P0 VIADD R23, R23, 0x1 ;  /* 0x0000000117170836 */ /* 0x000fc60000000000 */
[----:B------:R-:W-:-:S13]  /*0180*/  ISETP.GE.U32.AND P1, PT, R0, R16, PT ;  /* 0x000000100000720c */ /* 0x000fda0003f26070 */
[----:B------:R-:W-:Y:S01]  /*0190*/  @P1 VIADD R23, R23, 0x1 ;  /* 0x0000000117171836 */ /* 0x000fe20000000000 */
[----:B------:R-:W-:-:S05]  /*01a0*/  @!P2 LOP3.LUT R23, RZ, R16, RZ, 0x33, !PT ;  /* 0x00000010ff17a212 */ /* 0x000fca00078e33ff */
[----:B------:R-:W-:-:S04]  /*01b0*/  IMAD.MOV R27, RZ, RZ, -R23 ;  /* 0x000000ffff1b7224 */ /* 0x000fc800078e0a17 */
[----:B------:R-:W-:Y:S01]  /*01c0*/  IMAD R27, R16, R27, UR4 ;  /* 0x00000004101b7e24 */ /* 0x000fe2000f8e021b */
[----:B------:R-:W-:-:S03]  /*01d0*/  ULDC UR4, c[0x0][0x21c] ;  /* 0x0000870000047ab9 */ /* 0x000fc60000000800 */
[----:B------:R-:W-:-:S04]  /*01e0*/  IMAD R0, R92, R16, R27 ;  /* 0x000000105c007224 */ /* 0x000fc800078e021b */
[----:B------:R-:W-:-:S05]  /*01f0*/  IMAD.SHL.U32 R25, R0, 0x20, RZ ;  /* 0x0000002000197824 */ /* 0x000fca00078e00ff */
[----:B------:R-:W-:-:S05]  /*0200*/  LOP3.LUT R25, R25, 0xffffffe0, R26, 0xe2, !PT ;  /* 0xffffffe019197812 */ /* 0x000fca00078ee21a */
[----:B------:R-:W-:-:S05]  /*0210*/  IMAD.SHL.U32 R24, R25, 0x4, RZ ;  /* 0x0000000419187824 */ /* 0x000fca00078e00ff */
[----:B------:R-:W-:-:S13]  /*0220*/  ISETP.GE.AND P0, PT, R24, UR4, PT ;  /* 0x0000000418007c0c */ /* 0x000fda000bf06270 */
[----:B------:R-:W-:Y:S05]  /*0230*/  @P0 BRA `(.L_x_1) ;  /* 0x0000001400700947 */ /* 0x000fea0003800000 */
[----:B------:R-:W0:Y:S01]  /*0240*/  LDC.64 R2, c[0x0][0x238] ;  /* 0x00008e00ff027b82 */ /* 0x000e220000000a00 */
[----:B------:R-:W-:Y:S01]  /*0250*/  IADD3 R0, -R24, UR4, RZ ;  /* 0x0000000418007c10 */ /* 0x000fe2000fffe1ff */
[----:B------:R-:W-:Y:S03]  /*0260*/  BSSY B1, `(.L_x_2) ;  /* 0x0000011000017945 */ /* 0x000fe60003800000 */
[----:B------:R-:W-:Y:S01]  /*0270*/  ISETP.GE.U32.AND P3, PT, R0, 0x4, PT ;  /* 0x000000040000780c */ /* 0x000fe20003f66070 */
[----:B0-----:R-:W-:-:S03]  /*0280*/  IMAD.WIDE R4, R24, 0x4, R2 ;  /* 0x0000000418047825 */ /* 0x001fc600078e0202 */
[----:B------:R-:W-:-:S04]  /*0290*/  LOP3.LUT P0, RZ, R4, 0xf, RZ, 0xc0, !PT ;  /* 0x0000000f04ff7812 */ /* 0x000fc8000780c0ff */
[----:B------:R-:W-:-:S13]  /*02a0*/  ISETP.LT.U32.OR P0, PT, R0, 0x4, P0 ;  /* 0x000000040000780c */ /* 0x000fda0000701470 */
[----:B------:R-:W-:Y:S05]  /*02b0*/  @P0 BRA `(.L_x_3) ;  /* 0x0000000000080947 */ /* 0x000fea0003800000 */
[----:B------:R0:W5:Y:S01]  /*02c0*/  LDG.E.128 R12, desc[UR8][R4.64] ;  /* 0x00000008040c7981 */ /* 0x000162000c1e1d00 */
[----:B------:R-:W-:Y:S05]  /*02d0*/  BRA `(.L_x_4) ;  /* 0x0000000000247947 */ /* 0x000fea0003800000 */
.L_x_3:
[C---:B------:R-:W-:Y:S02]  /*02e0*/  ISETP.NE.AND P0, PT, R0.reuse, RZ, PT ;  /* 0x000000ff0000720c */ /* 0x040fe40003f05270 */
[----:B------:R-:W-:Y:S02]  /*02f0*/  CS2R R12, SRZ ;  /* 0x00000000000c7805 */ /* 0x000fe4000001ff00 */
[C---:B------:R-:W-:Y:S02]  /*0300*/  ISETP.GE.U32.AND P1, PT, R0.reuse, 0x2, PT ;  /* 0x000000020000780c */ /* 0x040fe40003f26070 */
[----:B------:R-:W-:Y:S02]  /*0310*/  CS2R R14, SRZ ;  /* 0x00000000000e7805 */ /* 0x000fe4000001ff00 */
[----:B------:R-:W-:-:S04]  /*0320*/  ISETP.GE.U32.AND P2, PT, R0, 0x3, PT ;  /* 0x000000030000780c */ /* 0x000fc80003f46070 */
[----:B------:R1:W5:Y:S04]  /*0330*/  @P3 LDG.E R15, desc[UR8][R4.64+0xc] ;  /* 0x00000c08040f3981 */ /* 0x000368000c1e1900 */
[----:B------:R1:W5:Y:S04]  /*0340*/  @P0 LDG.E R12, desc[UR8][R4.64] ;  /* 0x00000008040c0981 */ /* 0x000368000c1e1900 */
[----:B------:R1:W5:Y:S04]  /*0350*/  @P1 LDG.E R13, desc[UR8][R4.64+0x4] ;  /* 0x00000408040d1981 */ /* 0x000368000c1e1900 */
[----:B------:R1:W5:Y:S02]  /*0360*/  @P2 LDG.E R14, desc[UR8][R4.64+0x8] ;  /* 0x00000808040e2981 */ /* 0x000364000c1e1900 */
.L_x_4:
[----:B------:R-:W-:Y:S05]  /*0370*/  BSYNC B1 ;  /* 0x0000000000017941 */ /* 0x000fea0003800000 */
.L_x_2:
[----:B------:R-:W-:-:S05]  /*0380*/  IMAD R7, R16, 0x200, R24 ;  /* 0x0000020010077824 */ /* 0x000fca00078e0218 */
[----:B------:R-:W-:-:S13]  /*0390*/  ISETP.GE.AND P0, PT, R7, UR4, PT ;  /* 0x0000000407007c0c */ /* 0x000fda000bf06270 */
[----:B------:R-:W-:Y:S05]  /*03a0*/  @P0 BRA `(.L_x_1) ;  /* 0x0000001400140947 */ /* 0x000fea0003800000 */
[C---:B01----:R-:W-:Y:S01]  /*03b0*/  IMAD.WIDE R4, R7.reuse, 0x4, R2 ;  /* 0x0000000407047825 */ /* 0x043fe200078e0202 */
[----:B------:R-:W-:Y:S01]  /*03c0*/  IADD3 R0, -R7, UR4, RZ ;  /* 0x0000000407007c10 */ /* 0x000fe2000fffe1ff */
[----:B------:R-:W-:Y:S01]  /*03d0*/  BSSY B1, `(.L_x_5) ;  /* 0x0000010000017945 */ /* 0x000fe20003800000 */
[----:B------:R-:W-:Y:S02]  /*03e0*/  LOP3.LUT P0, RZ, R4, 0xf, RZ, 0xc0, !PT ;  /* 0x0000000f04ff7812 */ /* 0x000fe4000780c0ff */
[C---:B------:R-:W-:Y:S02]  /*03f0*/  ISETP.GE.U32.AND P3, PT, R0.reuse, 0x4, PT ;  /* 0x000000040000780c */ /* 0x040fe40003f66070 */
[----:B------:R-:W-:-:S13]  /*0400*/  ISETP.LT.U32.OR P0, PT, R0, 0x4, P0 ;  /* 0x000000040000780c */ /* 0x000fda0000701470 */
[----:B------:R-:W-:Y:S05]  /*0410*/  @P0 BRA `(.L_x_6) ;  /* 0x0000000000080947 */ /* 0x000fea0003800000 */
[----:B------:R1:W5:Y:S01]  /*0420*/  LDG.E.128 R8, desc[UR8][R4.64] ;  /* 0x0000000804087981 */ /* 0x000362000c1e1d00 */
[----:B------:R-:W-:Y:S05]  /*0430*/  BRA `(.L_x_7) ;  /* 0x0000000000247947 */ /* 0x000fea0003800000 */
.L_x_6:
        /* <DEDUP_REMOVED lines=9> */
.L_x_7:
[----:B------:R-:W-:Y:S05]  /*04d0*/  BSYNC B1 ;  /* 0x0000000000017941 */ /* 0x000fea0003800000 */
.L_x_5:
        /* <DEDUP_REMOVED lines=12> */
.L_x_9:
        /* <DEDUP_REMOVED lines=9> */
.L_x_10:
[----:B------:R-:W-:Y:S05]  /*0630*/  BSYNC B1 ;  /* 0x0000000000017941 */ /* 0x000fea0003800000 */
.L_x_8:
        /* <DEDUP_REMOVED lines=12> */
.L_x_12:
        /* <DEDUP_REMOVED lines=9> */
.L_x_13:
[----:B------:R-:W-:Y:S05]  /*0790*/  BSYNC B1 ;  /* 0x0000000000017941 */ /* 0x000fea0003800000 */
.L_x_11:
        /* <DEDUP_REMOVED lines=12> */
.L_x_15:
        /* <DEDUP_REMOVED lines=9> */
.L_x_16:
[----:B------:R-:W-:Y:S05]  /*08f0*/  BSYNC B1 ;  /* 0x0000000000017941 */ /* 0x000fea0003800000 */
.L_x_14:
        /* <DEDUP_REMOVED lines=12> */
.L_x_18:
        /* <DEDUP_REMOVED lines=9> */
.L_x_19:
[----:B------:R-:W-:Y:S05]  /*0a50*/  BSYNC B1 ;  /* 0x0000000000017941 */ /* 0x000fea0003800000 */
.L_x_17:
        /* <DEDUP_REMOVED lines=12> */
.L_x_21:
        /* <DEDUP_REMOVED lines=9> */
.L_x_22:
[----:B------:R-:W-:Y:S05]  /*0bb0*/  BSYNC B1 ;  /* 0x0000000000017941 */ /* 0x000fea0003800000 */
.L_x_20:
        /* <DEDUP_REMOVED lines=12> */
.L_x_24:
        /* <DEDUP_REMOVED lines=9> */
.L_x_25:
[----:B------:R-:W-:Y:S05]  /*0d10*/  BSYNC B1 ;  /* 0x0000000000017941 */ /* 0x000fea0003800000 */
.L_x_23:
        /* <DEDUP_REMOVED lines=12> */
.L_x_27:
        /* <DEDUP_REMOVED lines=9> */
.L_x_28:
[----:B------:R-:W-:Y:S05]  /*0e70*/  BSYNC B1 ;  /* 0x0000000000017941 */ /* 0x000fea0003800000 */
.L_x_26:
        /* <DEDUP_REMOVED lines=12> */
.L_x_30:
        /* <DEDUP_REMOVED lines=9> */
.L_x_31:
[----:B------:R-:W-:Y:S05]  /*0fd0*/  BSYNC B1 ;  /* 0x0000000000017941 */ /* 0x000fea0003800000 */
.L_x_29:
        /* <DEDUP_REMOVED lines=12> */
.L_x_33:
        /* <DEDUP_REMOVED lines=9> */
.L_x_34:
[----:B------:R-:W-:Y:S05]  /*1130*/  BSYNC B1 ;  /* 0x0000000000017941 */ /* 0x000fea0003800000 */
.L_x_32:
        /* <DEDUP_REMOVED lines=12> */
.L_x_36:
        /* <DEDUP_REMOVED lines=9> */
.L_x_37:
[----:B------:R-:W-:Y:S05]  /*1290*/  BSYNC B1 ;  /* 0x0000000000017941 */ /* 0x000fea0003800000 */
.L_x_35:
        /* <DEDUP_REMOVED lines=12> */
.L_x_39:
        /* <DEDUP_REMOVED lines=9> */
.L_x_40:
[----:B------:R-:W-:Y:S05]  /*13f0*/  BSYNC B1 ;  /* 0x0000000000017941 */ /* 0x000fea0003800000 */
.L_x_38:
        /* <DEDUP_REMOVED lines=12> */
.L_x_42:
        /* <DEDUP_REMOVED lines=9> */
.L_x_43:
[----:B------:R-:W-:Y:S05]  /*1550*/  BSYNC B1 ;  /* 0x0000000000017941 */ /* 0x000fea0003800000 */
.L_x_41:
        /* <DEDUP_REMOVED lines=12> */
.L_x_45:
        /* <DEDUP_REMOVED lines=9> */
.L_x_46:
[----:B------:R-:W-:Y:S05]  /*16b0*/  BSYNC B1 ;  /* 0x0000000000017941 */ /* 0x000fea0003800000 */
.L_x_44:
[----:B------:R-:W-:-:S05]  /*16c0*/  IMAD R7, R16, 0x200, R7 ;  /* 0x0000020010077824 */ /* 0x000fca00078e0207 */
[----:B------:R-:W-:-:S13]  /*16d0*/  ISETP.GE.AND P0, PT, R7, UR4, PT ;  /* 0x0000000407007c0c */ /* 0x000fda000bf06270 */
[----:B------:R-:W-:Y:S05]  /*16e0*/  @P0 BRA `(.L_x_1) ;  /* 0x0000000000440947 */ /* 0x000fea0003800000 */
[C---:B------:R-:W-:Y:S01]  /*16f0*/  IMAD.WIDE R2, R7.reuse, 0x4, R2 ;  /* 0x0000000407027825 */ /* 0x040fe200078e0202 */
[----:B------:R-:W-:Y:S02]  /*1700*/  IADD3 R7, -R7, UR4, RZ ;  /* 0x0000000407077c10 */ /* 0x000fe4000fffe1ff */
[----:B------:R-:W-:Y:S02]  /*1710*/  LOP3.LUT P0, RZ, R2, 0xf, RZ, 0xc0, !PT ;  /* 0x0000000f02ff7812 */ /* 0x000fe4000780c0ff */
[C---:B------:R-:W-:Y:S02]  /*1720*/  ISETP.GE.U32.AND P3, PT, R7.reuse, 0x4, PT ;  /* 0x000000040700780c */ /* 0x040fe40003f66070 */
[----:B------:R-:W-:-:S13]  /*1730*/  ISETP.LT.U32.OR P0, PT, R7, 0x4, P0 ;  /* 0x000000040700780c */ /* 0x000fda0000701470 */
[----:B------:R-:W-:Y:S05]  /*1740*/  @P0 BRA `(.L_x_47) ;  /* 0x0000000000080947 */ /* 0x000fea0003800000 */
[----:B01----:R3:W5:Y:S01]  /*1750*/  LDG.E.128 R4, desc[UR8][R2.64] ;  /* 0x0000000802047981 */ /* 0x003762000c1e1d00 */
[----:B------:R-:W-:Y:S05]  /*1760*/  BRA `(.L_x_1) ;  /* 0x0000000000247947 */ /* 0x000fea0003800000 */
.L_x_47:
[C---:B------:R-:W-:Y:S02]  /*1770*/  ISETP.NE.AND P0, PT, R7.reuse, RZ, PT ;  /* 0x000000ff0700720c */ /* 0x040fe40003f05270 */
[----:B01----:R-:W-:Y:S02]  /*1780*/  CS2R R4, SRZ ;  /* 0x0000000000047805 */ /* 0x003fe4000001ff00 */
[C---:B------:R-:W-:Y:S02]  /*1790*/  ISETP.GE.U32.AND P1, PT, R7.reuse, 0x2, PT ;  /* 0x000000020700780c */ /* 0x040fe40003f26070 */
[----:B------:R-:W-:Y:S02]  /*17a0*/  ISETP.GE.U32.AND P2, PT, R7, 0x3, PT ;  /* 0x000000030700780c */ /* 0x000fe40003f46070 */
[----:B------:R-:W-:-:S06]  /*17b0*/  CS2R R6, SRZ ;  /* 0x0000000000067805 */ /* 0x000fcc000001ff00 */
[----:B------:R2:W5:Y:S04]  /*17c0*/  @P3 LDG.E R7, desc[UR8][R2.64+0xc] ;  /* 0x00000c0802073981 */ /* 0x000568000c1e1900 */
[----:B------:R2:W5:Y:S04]  /*17d0*/  @P0 LDG.E R4, desc[UR8][R2.64] ;  /* 0x0000000802040981 */ /* 0x000568000c1e1900 */
[----:B------:R2:W5:Y:S04]  /*17e0*/  @P1 LDG.E R5, desc[UR8][R2.64+0x4] ;  /* 0x0000040802051981 */ /* 0x000568000c1e1900 */
[----:B------:R2:W5:Y:S02]  /*17f0*/  @P2 LDG.E R6, desc[UR8][R2.64+0x8] ;  /* 0x0000080802062981 */ /* 0x000564000c1e1900 */
.L_x_1:
[----:B------:R-:W-:Y:S05]  /*1800*/  BSYNC B0 ;  /* 0x0000000000007941 */ /* 0x000fea0003800000 */
.L_x_0:
[----:B------:R-:W-:Y:S01]  /*1810*/  ULDC.U8 UR10, c[0x0][0x294] ;  /* 0x0000a500000a7ab9 */ /* 0x000fe20000000000 */
[----:B------:R-:W-:Y:S01]  /*1820*/  ULDC UR5, c[0x0][0x218] ;  /* 0x0000860000057ab9 */ /* 0x000fe20000000800 */
[----:B------:R-:W-:-:S13]  /*1830*/  ISETP.NE.AND P0, PT, RZ, UR10, PT ;  /* 0x0000000aff007c0c */ /* 0x000fda000bf05270 */
[----:B--23--:R-:W2:Y:S02]  /*1840*/  @P0 LDC.64 R2, c[0x0][0x270] ;  /* 0x00009c00ff020b82 */ /* 0x00cea40000000a00 */
[----:B--2---:R-:W2:Y:S01]  /*1850*/  @P0 LDG.E R2, desc[UR8][R2.64] ;  /* 0x0000000802020981 */ /* 0x004ea2000c1e1900 */
[----:B------:R-:W-:Y:S01]  /*1860*/  LEA.HI R22, R94, R23, RZ, 0x19 ;  /* 0x000000175e167211 */ /* 0x000fe200078fc8ff */
[----:B------:R-:W-:-:S04]  /*1870*/  IMAD.MOV.U32 R21, RZ, RZ, RZ ;  /* 0x000000ffff157224 */ /* 0x000fc800078e00ff */
[----:B------:R-:W-:Y:S01]  /*1880*/  IMAD R22, R22, R16, RZ ;  /* 0x0000001016167224 */ /* 0x000fe200078e02ff */
[----:B--2---:R-:W-:Y:S02]  /*1890*/  @P0 R2UR UR7, R2 ;  /* 0x00000000020702ca */ /* 0x004fe400000e0000 */
[----:B------:R-:W-:-:S13]  /*18a0*/  ISETP.GE.AND P0, PT, R23, UR5, PT ;  /* 0x0000000517007c0c */ /* 0x000fda000bf06270 */
[----:B------:R-:W-:Y:S05]  /*18b0*/  @P0 BRA `(.L_x_48) ;  /* 0x0000007000680947 */ /* 0x000fea0003800000 */
[----:B-----5:R-:W-:Y:S01]  /*18c0*/  IMAD.MOV.U32 R115, RZ, RZ, R49 ;  /* 0x000000ffff737224 */ /* 0x020fe200078e0031 */
[----:B------:R-:W-:Y:S01]  /*18d0*/  I2FP.F32.S32 R21, UR4 ;  /* 0x0000000400157c45 */ /* 0x000fe20008201400 */
[----:B------:R-:W-:Y:S01]  /*18e0*/  IMAD.MOV.U32 R118, RZ, RZ, R48 ;  /* 0x000000ffff767224 */ /* 0x000fe200078e0030 */
[----:B------:R-:W-:Y:S01]  /*18f0*/  ULDC.U8 UR5, c[0x0][0x250] ;  /* 0x0000940000057ab9 */ /* 0x000fe20000000000 */
[----:B------:R-:W2:Y:S01]  /*1900*/  LDC.64 R48, c[0x0][0x288] ;  /* 0x0000a200ff307b82 */ /* 0x000ea20000000a00 */
[----:B------:R-:W-:Y:S01]  /*1910*/  IMAD.MOV.U32 R138, RZ, RZ, R28 ;  /* 0x000000ffff8a7224 */ /* 0x000fe200078e001c */
[----:B------:R-:W-:Y:S01]  /*1920*/  ISETP.NE.AND P2, PT, RZ, UR5, PT ;  /* 0x00000005ff007c0c */ /* 0x000fe2000bf45270 */
[----:B------:R-:W-:Y:S01]  /*1930*/  VIADD R28, R21, 0x1800000 ;  /* 0x01800000151c7836 */ /* 0x000fe20000000000 */
[----:B------:R-:W-:Y:S01]  /*1940*/  ISETP.NE.AND P1, PT, RZ, UR10, PT ;  /* 0x0000000aff007c0c */ /* 0x000fe2000bf25270 */
[----:B------:R-:W-:Y:S02]  /*1950*/  IMAD.MOV.U32 R20, RZ, RZ, R13 ;  /* 0x000000ffff147224 */ /* 0x000fe400078e000d */
[----:B------:R-:W-:Y:S01]  /*1960*/  IMAD.MOV.U32 R18, RZ, RZ, R15 ;  /* 0x000000ffff127224 */ /* 0x000fe200078e000f */
[----:B------:R-:W-:Y:S01]  /*1970*/  LOP3.LUT R28, R28, 0x7f800000, RZ, 0xc0, !PT ;  /* 0x7f8000001c1c7812 */ /* 0x000fe200078ec0ff */
[----:B------:R-:W-:-:S02]  /*1980*/  IMAD.MOV.U32 R17, RZ, RZ, R14 ;  /* 0x000000ffff117224 */ /* 0x000fc400078e000e */
[----:B------:R-:W-:Y:S01]  /*1990*/  IMAD.MOV.U32 R19, RZ, RZ, R12 ;  /* 0x000000ffff137224 */ /* 0x000fe200078e000c */
[----:B------:R-:W-:Y:S01]  /*19a0*/  ISETP.GT.U32.AND P3, PT, R28, 0x1ffffff, PT ;  /* 0x01ffffff1c00780c */ /* 0x000fe20003f64070 */
[----:B------:R-:W-:Y:S02]  /*19b0*/  IMAD.MOV.U32 R16, RZ, RZ, R9 ;  /* 0x000000ffff107224 */ /* 0x000fe400078e0009 */
[----:B------:R-:W-:Y:S02]  /*19c0*/  IMAD.MOV.U32 R15, RZ, RZ, R8 ;  /* 0x000000ffff0f7224 */ /* 0x000fe400078e0008 */
[----:B------:R-:W-:Y:S01]  /*19d0*/  @P2 FADD R19, R19, 1 ;  /* 0x3f80000013132421 */ /* 0x000fe20000000000 */
[----:B------:R-:W-:Y:S02]  /*19e0*/  IMAD.MOV.U32 R14, RZ, RZ, R11 ;  /* 0x000000ffff0e7224 */ /* 0x000fe400078e000b */
[----:B------:R-:W-:Y:S01]  /*19f0*/  @P2 FADD R20, R20, 1 ;  /* 0x3f80000014142421 */ /* 0x000fe20000000000 */
[----:B------:R-:W-:-:S02]  /*1a00*/  IMAD.MOV.U32 R13, RZ, RZ, R10 ;  /* 0x000000ffff0d7224 */ /* 0x000fc400078e000a */
[----:B------:R-:W-:Y:S01]  /*1a10*/  @P2 FADD R17, R17, 1 ;  /* 0x3f80000011112421 */ /* 0x000fe20000000000 */
[----:B------:R-:W-:Y:S02]  /*1a20*/  IMAD.MOV.U32 R95, RZ, RZ, R97 ;  /* 0x000000ffff5f7224 */ /* 0x000fe400078e0061 */
[----:B------:R-:W-:Y:S01]  /*1a30*/  @P2 FADD R18, R18, 1 ;  /* 0x3f80000012122421 */ /* 0x000fe20000000000 */
[----:B------:R-:W-:Y:S01]  /*1a40*/  IMAD.MOV.U32 R12, RZ, RZ, R73 ;  /* 0x000000ffff0c7224 */ /* 0x000fe200078e0049 */
[----:B--2---:R-:W-:Y:S01]  /*1a50*/  ISETP.NE.U32.AND P0, PT, R48, RZ, PT ;  /* 0x000000ff3000720c */ /* 0x004fe20003f05070 */
[----:B------:R-:W-:Y:S02]  /*1a60*/  IMAD.MOV.U32 R11, RZ, RZ, R72 ;  /* 0x000000ffff0b7224 */ /* 0x000fe400078e0048 */
[----:B------:R-:W-:Y:S01]  /*1a70*/  @P2 FADD R15, R15, 1 ;  /* 0x3f8000000f0f2421 */ /* 0x000fe20000000000 */
[----:B------:R-:W-:Y:S01]  /*1a80*/  IMAD.MOV.U32 R10, RZ, RZ, R75 ;  /* 0x000000ffff0a7224 */ /* 0x000fe200078e004b */
[----:B------:R-:W-:Y:S01]  /*1a90*/  ISETP.NE.OR.EX P1, PT, R49, RZ, P1, P0 ;  /* 0x000000ff3100720c */ /* 0x000fe20000f25700 */
[----:B------:R-:W-:-:S02]  /*1aa0*/  IMAD.MOV.U32 R9, RZ, RZ, R74 ;  /* 0x000000ffff097224 */ /* 0x000fc400078e004a */
[----:B------:R-:W-:Y:S01]  /*1ab0*/  @P2 FADD R16, R16, 1 ;  /* 0x3f80000010102421 */ /* 0x000fe20000000000 */
[----:B------:R-:W-:Y:S02]  /*1ac0*/  IMAD.MOV.U32 R8, RZ, RZ, R69 ;  /* 0x000000ffff087224 */ /* 0x000fe400078e0045 */
[----:B------:R-:W-:Y:S01]  /*1ad0*/  @P2 FADD R13, R13, 1 ;  /* 0x3f8000000d0d2421 */ /* 0x000fe20000000000 */
        /* <DEDUP_REMOVED lines=101> */
[----:B------:R-:W-:Y:S06]  /*2130*/  @P3 BRA `(.L_x_49) ;  /* 0x0000000000103947 */ /* 0x000fec0003800000 */
[----:B01----:R-:W-:Y:S01]  /*2140*/  IMAD.MOV.U32 R4, RZ, RZ, R21 ;  /* 0x000000ffff047224 */ /* 0x003fe200078e0015 */
[----:B------:R-:W-:-:S07]  /*2150*/  MOV R5, 0x2170 ;  /* 0x0000217000057802 */ /* 0x000fce0000000f00 */
[----:B------:R-:W-:Y:S05]  /*2160*/  CALL.REL.NOINC `($__internal_0_$__cuda_sm20_rcp_rn_f32_slowpath) ;  /* 0x0000006c00a47944 */ /* 0x000fea0003c00000 */
[----:B------:R-:W-:Y:S05]  /*2170*/  BRA `(.L_x_50) ;  /* 0x0000000000107947 */ /* 0x000fea0003800000 */
.L_x_49:
[----:B01----:R-:W0:Y:S02]  /*2180*/  MUFU.RCP R4, R21 ;  /* 0x0000001500047308 */ /* 0x003e240000001000 */
[----:B0-----:R-:W-:-:S04]  /*2190*/  FFMA R5, R21, R4, -1 ;  /* 0xbf80000015057423 */ /* 0x001fc80000000004 */
[----:B------:R-:W-:-:S04]  /*21a0*/  FADD.FTZ R5, -R5, -RZ ;  /* 0x800000ff05057221 */ /* 0x000fc80000010100 */
[----:B------:R-:W-:-:S07]  /*21b0*/  FFMA R149, R4, R5, R4 ;  /* 0x0000000504957223 */ /* 0x000fce0000000004 */
.L_x_50:
[----:B------:R-:W-:Y:S01]  /*21c0*/  IMAD.MOV.U32 R146, RZ, RZ, 0x1 ;  /* 0x00000001ff927424 */ /* 0x000fe200078e00ff */
[--C-:B------:R-:W-:Y:S01]  /*21d0*/  SHF.R.S32.HI R148, RZ, 0x1f, R23.reuse ;  /* 0x0000001fff947819 */ /* 0x100fe20000011417 */
[----:B------:R-:W-:Y:S01]  /*21e0*/  IMAD.MOV.U32 R147, RZ, RZ, R23 ;  /* 0x000000ffff937224 */ /* 0x000fe200078e0017 */
[----:B------:R-:W-:Y:S01]  /*21f0*/  UMOV UR4, URZ ;  /* 0x0000003f00047c82 */ /* 0x000fe20008000000 */
[----:B------:R-:W-:-:S07]  /*2200*/  IMAD.MOV.U32 R21, RZ, RZ, RZ ;  /* 0x000000ffff157224 */ /* 0x000fce00078e00ff */
.L_x_164:
[----:B------:R-:W-:Y:S01]  /*2210*/  ULDC.64 UR12, c[0x0][0x218] ;  /* 0x00008600000c7ab9 */ /* 0x000fe20000000a00 */
[----:B------:R-:W-:Y:S01]  /*2220*/  LEA.HI R145, R94, R23, RZ, 0x19 ;  /* 0x000000175e917211 */ /* 0x000fe200078fc8ff */
[----:B------:R-:W-:Y:S01]  /*2230*/  BSSY B0, `(.L_x_51) ;  /* 0x0000171000007945 */ /* 0x000fe20003800000 */
[----:B------:R-:W-:-:S04]  /*2240*/  ISETP.GE.AND P2, PT, R24, UR13, PT ;  /* 0x0000000d18007c0c */ /* 0x000fc8000bf46270 */
[----:B------:R-:W-:-:S13]  /*2250*/  ISETP.LT.AND P2, PT, R145, UR12, !P2 ;  /* 0x0000000c91007c0c */ /* 0x000fda000d741270 */
[----:B-12--5:R-:W-:Y:S05]  /*2260*/  @!P2 BRA `(.L_x_52) ;  /* 0x0000001400b4a947 */ /* 0x026fea0003800000 */
[----:B------:R-:W0:Y:S01]  /*2270*/  LDC.64 R90, c[0x0][0x220] ;  /* 0x00008800ff5a7b82 */ /* 0x000e220000000a00 */
[----:B------:R-:W-:Y:S01]  /*2280*/  IMAD R89, R145, UR13, R24 ;  /* 0x0000000d91597c24 */ /* 0x000fe2000f8e0218 */
        /* <DEDUP_REMOVED lines=9> */
.L_x_54:
[C---:B------:R-:W-:Y:S02]  /*2320*/  ISETP.NE.AND P0, PT, R4.reuse, RZ, PT ;  /* 0x000000ff0400720c */ /* 0x040fe40003f05270 */
[----:B------:R-:W-:Y:S02]  /*2330*/  CS2R R6, SRZ ;  /* 0x0000000000067805 */ /* 0x000fe4000001ff00 */
[C---:B------:R-:W-:Y:S02]  /*2340*/  ISETP.GE.U32.AND P4, PT, R4.reuse, 0x2, PT ;  /* 0x000000020400780c */ /* 0x040fe40003f86070 */
[----:B------:R-:W-:Y:S02]  /*2350*/  ISETP.GE.U32.AND P5, PT, R4, 0x3, PT ;  /* 0x000000030400780c */ /* 0x000fe40003fa6070 */
[----:B------:R-:W-:Y:S01]  /*2360*/  CS2R R4, SRZ ;  /* 0x0000000000047805 */ /* 0x000fe2000001ff00 */
[----:B------:R0:W5:Y:S05]  /*2370*/  @P3 LDG.E R7, desc[UR8][R88.64+0xc] ;  /* 0x00000c0858073981 */ /* 0x00016a000c1e1900 */
[----:B------:R0:W5:Y:S04]  /*2380*/  @P0 LDG.E R4, desc[UR8][R88.64] ;  /* 0x0000000858040981 */ /* 0x000168000c1e1900 */
[----:B------:R0:W5:Y:S04]  /*2390*/  @P4 LDG.E R5, desc[UR8][R88.64+0x4] ;  /* 0x0000040858054981 */ /* 0x000168000c1e1900 */
[----:B------:R0:W5:Y:S02]  /*23a0*/  @P5 LDG.E R6, desc[UR8][R88.64+0x8] ;  /* 0x0000080858065981 */ /* 0x000164000c1e1900 */
.L_x_55:
[----:B------:R-:W-:Y:S05]  /*23b0*/  BSYNC B1 ;  /* 0x0000000000017941 */ /* 0x000fea0003800000 */
.L_x_53:
[----:B------:R-:W2:Y:S02]  /*23c0*/  LDC R117, c[0x0][0x214] ;  /* 0x00008500ff757b82 */ /* 0x000ea40000000800 */
[----:B--2---:R-:W-:-:S05]  /*23d0*/  IMAD R116, R117, 0x200, R24 ;  /* 0x0000020075747824 */ /* 0x004fca00078e0218 */
[----:B------:R-:W-:-:S13]  /*23e0*/  ISETP.GE.AND P0, PT, R116, UR13, PT ;  /* 0x0000000d74007c0c */ /* 0x000fda000bf06270 */
[----:B------:R-:W-:Y:S05]  /*23f0*/  @P0 BRA `(.L_x_52) ;  /* 0x0000001400500947 */ /* 0x000fea0003800000 */
[----:B01----:R-:W-:Y:S01]  /*2400*/  IMAD R89, R145, UR13, R116 ;  /* 0x0000000d91597c24 */ /* 0x003fe2000f8e0274 */
[----:B------:R-:W-:Y:S01]  /*2410*/  IADD3 R28, -R116, UR13, RZ ;  /* 0x0000000d741c7c10 */ /* 0x000fe2000fffe1ff */
[----:B------:R-:W-:Y:S02]  /*2420*/  BSSY B1, `(.L_x_56) ;  /* 0x0000011000017945 */ /* 0x000fe40003800000 */
[----:B------:R-:W-:Y:S01]  /*2430*/  IMAD.WIDE R88, R89, 0x4, R90 ;  /* 0x0000000459587825 */ /* 0x000fe200078e025a */
[----:B------:R-:W-:Y:S02]  /*2440*/  ISETP.GE.U32.AND P3, PT, R28, 0x4, PT ;  /* 0x000000041c00780c */ /* 0x000fe40003f66070 */
[----:B------:R-:W-:-:S04]  /*2450*/  LOP3.LUT P0, RZ, R88, 0xf, RZ, 0xc0, !PT ;  /* 0x0000000f58ff7812 */ /* 0x000fc8000780c0ff */
[----:B------:R-:W-:-:S13]  /*2460*/  ISETP.LT.U32.OR P0, PT, R28, 0x4, P0 ;  /* 0x000000041c00780c */ /* 0x000fda0000701470 */
[----:B------:R-:W-:Y:S05]  /*2470*/  @P0 BRA `(.L_x_57) ;  /* 0x0000000000080947 */ /* 0x000fea0003800000 */
[----:B------:R0:W5:Y:S01]  /*2480*/  LDG.E.128 R28, desc[UR8][R88.64] ;  /* 0x00000008581c7981 */ /* 0x000162000c1e1d00 */
[----:B------:R-:W-:Y:S05]  /*2490*/  BRA `(.L_x_58) ;  /* 0x0000000000247947 */ /* 0x000fea0003800000 */
.L_x_57:
        /* <DEDUP_REMOVED lines=9> */
.L_x_58:
[----:B------:R-:W-:Y:S05]  /*2530*/  BSYNC B1 ;  /* 0x0000000000017941 */ /* 0x000fea0003800000 */
.L_x_56:
[----:B------:R-:W-:-:S05]  /*2540*/  IMAD R116, R117, 0x200, R116 ;  /* 0x0000020075747824 */ /* 0x000fca00078e0274 */
        /* <DEDUP_REMOVED lines=12> */
.L_x_60:
        /* <DEDUP_REMOVED lines=9> */
.L_x_61:
[----:B------:R-:W-:Y:S05]  /*26a0*/  BSYNC B1 ;  /* 0x0000000000017941 */ /* 0x000fea0003800000 */
.L_x_59:
        /* <DEDUP_REMOVED lines=13> */
.L_x_63:
        /* <DEDUP_REMOVED lines=9> */
.L_x_64:
[----:B------:R-:W-:Y:S05]  /*2810*/  BSYNC B1 ;  /* 0x0000000000017941 */ /* 0x000fea0003800000 */
.L_x_62:
        /* <DEDUP_REMOVED lines=13> */
.L_x_66:
        /* <DEDUP_REMOVED lines=9> */
.L_x_67:
[----:B------:R-:W-:Y:S05]  /*2980*/  BSYNC B1 ;  /* 0x0000000000017941 */ /* 0x000fea0003800000 */
.L_x_65:
        /* <DEDUP_REMOVED lines=13> */
.L_x_69:
        /* <DEDUP_REMOVED lines=9> */
.L_x_70:
[----:B------:R-:W-:Y:S05]  /*2af0*/  BSYNC B1 ;  /* 0x0000000000017941 */ /* 0x000fea0003800000 */
.L_x_68:
        /* <DEDUP_REMOVED lines=13> */
.L_x_72:
        /* <DEDUP_REMOVED lines=9> */
.L_x_73:
[----:B------:R-:W-:Y:S05]  /*2c60*/  BSYNC B1 ;  /* 0x0000000000017941 */ /* 0x000fea0003800000 */
.L_x_71:
        /* <DEDUP_REMOVED lines=13> */
.L_x_75:
        /* <DEDUP_REMOVED lines=9> */
.L_x_76:
[----:B------:R-:W-:Y:S05]  /*2dd0*/  BSYNC B1 ;  /* 0x0000000000017941 */ /* 0x000fea0003800000 */
.L_x_74:
        /* <DEDUP_REMOVED lines=13> */
.L_x_78:
        /* <DEDUP_REMOVED lines=9> */
.L_x_79:
[----:B------:R-:W-:Y:S05]  /*2f40*/  BSYNC B1 ;  /* 0x0000000000017941 */ /* 0x000fea0003800000 */
.L_x_77:
        /* <DEDUP_REMOVED lines=13> */
.L_x_81:
        /* <DEDUP_REMOVED lines=9> */
.L_x_82:
[----:B------:R-:W-:Y:S05]  /*30b0*/  BSYNC B1 ;  /* 0x0000000000017941 */ /* 0x000fea0003800000 */
.L_x_80:
        /* <DEDUP_REMOVED lines=13> */
.L_x_84:
        /* <DEDUP_REMOVED lines=9> */
.L_x_85:
[----:B------:R-:W-:Y:S05]  /*3220*/  BSYNC B1 ;  /* 0x0000000000017941 */ /* 0x000fea0003800000 */
.L_x_83:
        /* <DEDUP_REMOVED lines=13> */
.L_x_87:
        /* <DEDUP_REMOVED lines=9> */
.L_x_88:
[----:B------:R-:W-:Y:S05]  /*3390*/  BSYNC B1 ;  /* 0x0000000000017941 */ /* 0x000fea0003800000 */
.L_x_86:
        /* <DEDUP_REMOVED lines=13> */
.L_x_90:
        /* <DEDUP_REMOVED lines=9> */
.L_x_91:
[----:B------:R-:W-:Y:S05]  /*3500*/  BSYNC B1 ;  /* 0x0000000000017941 */ /* 0x000fea0003800000 */
.L_x_89:
        /* <DEDUP_REMOVED lines=13> */
.L_x_93:
        /* <DEDUP_REMOVED lines=9> */
.L_x_94:
[----:B------:R-:W-:Y:S05]  /*3670*/  BSYNC B1 ;  /* 0x0000000000017941 */ /* 0x000fea0003800000 */
.L_x_92:
        /* <DEDUP_REMOVED lines=13> */
.L_x_96:
        /* <DEDUP_REMOVED lines=9> */
.L_x_97:
[----:B------:R-:W-:Y:S05]  /*37e0*/  BSYNC B1 ;  /* 0x0000000000017941 */ /* 0x000fea0003800000 */
.L_x_95:
[----:B------:R-:W-:-:S05]  /*37f0*/  IMAD R116, R117, 0x200, R116 ;  /* 0x0000020075747824 */ /* 0x000fca00078e0274 */
[----:B------:R-:W-:-:S13]  /*3800*/  ISETP.GE.AND P0, PT, R116, UR13, PT ;  /* 0x0000000d74007c0c */ /* 0x000fda000bf06270 */
[----:B------:R-:W-:Y:S05]  /*3810*/  @P0 BRA `(.L_x_52) ;  /* 0x0000000000480947 */ /* 0x000fea0003800000 */
[----:B------:R-:W-:Y:S01]  /*3820*/  IMAD R145, R145, UR13, R116 ;  /* 0x0000000d91917c24 */ /* 0x000fe2000f8e0274 */
[----:B------:R-:W-:-:S03]  /*3830*/  IADD3 R116, -R116, UR13, RZ ;  /* 0x0000000d74747c10 */ /* 0x000fc6000fffe1ff */
[----:B------:R-:W-:Y:S01]  /*3840*/  IMAD.WIDE R90, R145, 0x4, R90 ;  /* 0x00000004915a7825 */ /* 0x000fe200078e025a */
[----:B------:R-:W-:Y:S02]  /*3850*/  ISETP.GE.U32.AND P3, PT, R116, 0x4, PT ;  /* 0x000000047400780c */ /* 0x000fe40003f66070 */
[----:B------:R-:W-:-:S04]  /*3860*/  LOP3.LUT P0, RZ, R90, 0xf, RZ, 0xc0, !PT ;  /* 0x0000000f5aff7812 */ /* 0x000fc8000780c0ff */
[----:B------:R-:W-:-:S13]  /*3870*/  ISETP.LT.U32.OR P0, PT, R116, 0x4, P0 ;  /* 0x000000047400780c */ /* 0x000fda0000701470 */
[----:B------:R-:W-:Y:S05]  /*3880*/  @P0 BRA `(.L_x_98) ;  /* 0x0000000000080947 */ /* 0x000fea0003800000 */
[----:B------:R2:W5:Y:S01]  /*3890*/  LDG.E.128 R84, desc[UR8][R90.64] ;  /* 0x000000085a547981 */ /* 0x000562000c1e1d00 */
[----:B------:R-:W-:Y:S05]  /*38a0*/  BRA `(.L_x_52) ;  /* 0x0000000000247947 */ /* 0x000fea0003800000 */
.L_x_98:
        /* <DEDUP_REMOVED lines=9> */
.L_x_52:
[----:B------:R-:W-:Y:S05]  /*3940*/  BSYNC B0 ;  /* 0x0000000000007941 */ /* 0x000fea0003800000 */
.L_x_51:
[----:B------:R-:W-:Y:S01]  /*3950*/  BSSY B0, `(.L_x_99) ;  /* 0x00000d1000007945 */ /* 0x000fe20003800000 */
[----:B--23--:R-:W-:-:S03]  /*3960*/  IMAD.MOV.U32 R91, RZ, RZ, RZ ;  /* 0x000000ffff5b7224 */ /* 0x00cfc600078e00ff */
[----:B------:R-:W-:Y:S05]  /*3970*/  @!P2 BRA `(.L_x_100) ;  /* 0x0000000c0038a947 */ /* 0x000fea0003800000 */
[----:B01----:R-:W0:Y:S01]  /*3980*/  LDC R89, c[0x0][0x214] ;  /* 0x00008500ff597b82 */ /* 0x003e220000000800 */
[----:B------:R-:W-:Y:S02]  /*3990*/  VIADD R90, R24, 0x1 ;  /* 0x00000001185a7836 */ /* 0x000fe40000000000 */
[----:B-----5:R-:W-:Y:S01]  /*39a0*/  FFMA R91, R4, R4, RZ ;  /* 0x00000004045b7223 */ /* 0x020fe200000000ff */
[----:B------:R-:W-:Y:S02]  /*39b0*/  VIADD R88, R24, 0x2 ;  /* 0x0000000218587836 */ /* 0x000fe40000000000 */
[----:B------:R-:W-:-:S03]  /*39c0*/  ISETP.GE.AND P4, PT, R90, UR13, PT ;  /* 0x0000000d5a007c0c */ /* 0x000fc6000bf86270 */
[----:B------:R-:W-:Y:S01]  /*39d0*/  ISETP.GE.AND P3, PT, R88, UR13, PT ;  /* 0x0000000d58007c0c */ /* 0x000fe2000bf66270 */
[----:B------:R-:W-:-:S05]  /*39e0*/  VIADD R88, R24, 0x3 ;  /* 0x0000000318587836 */ /* 0x000fca0000000000 */
[----:B------:R-:W-:-:S04]  /*39f0*/  ISETP.GE.AND P0, PT, R88, UR13, PT ;  /* 0x0000000d58007c0c */ /* 0x000fc8000bf06270 */
[----:B------:R-:W-:-:S04]  /*3a00*/  @!P4 FFMA R91, R5, R5, R91 ;  /* 0x00000005055bc223 */ /* 0x000fc8000000005b */
[----:B------:R-:W-:Y:S01]  /*3a10*/  @!P3 FFMA R91, R6, R6, R91 ;  /* 0x00000006065bb223 */ /* 0x000fe2000000005b */
[----:B0-----:R-:W-:-:S04]  /*3a20*/  IMAD R88, R89, 0x200, R24 ;  /* 0x0000020059587824 */ /* 0x001fc800078e0218 */
[----:B------:R-:W-:Y:S01]  /*3a30*/  @!P0 FFMA R91, R7, R7, R91 ;  /* 0x00000007075b8223 */ /* 0x000fe2000000005b */
[----:B------:R-:W-:-:S13]  /*3a40*/  ISETP.GE.AND P3, PT, R88, UR13, PT ;  /* 0x0000000d58007c0c */ /* 0x000fda000bf66270 */
[----:B------:R-:W-:Y:S05]  /*3a50*/  @P3 BRA `(.L_x_100) ;  /* 0x0000000c00003947 */ /* 0x000fea0003800000 */
[----:B------:R-:W-:Y:S02]  /*3a60*/  VIADD R90, R88, 0x1 ;  /* 0x00000001585a7836 */ /* 0x000fe40000000000 */
[----:B------:R-:W-:Y:S01]  /*3a70*/  FFMA R91, R28, R28, R91 ;  /* 0x0000001c1c5b7223 */ /* 0x000fe2000000005b */
[----:B------:R-:W-:Y:S02]  /*3a80*/  VIADD R116, R88, 0x2 ;  /* 0x0000000258747836 */ /* 0x000fe40000000000 */
[----:B------:R-:W-:Y:S01]  /*3a90*/  ISETP.GE.AND P4, PT, R90, UR13, PT ;  /* 0x0000000d5a007c0c */ /* 0x000fe2000bf86270 */
[----:B------:R-:W-:Y:S02]  /*3aa0*/  VIADD R90, R88, 0x3 ;  /* 0x00000003585a7836 */ /* 0x000fe40000000000 */
[----:B------:R-:W-:Y:S01]  /*3ab0*/  ISETP.GE.AND P3, PT, R116, UR13, PT ;  /* 0x0000000d74007c0c */ /* 0x000fe2000bf66270 */
[----:B------:R-:W-:Y:S02]  /*3ac0*/  IMAD R88, R89, 0x200, R88 ;  /* 0x0000020059587824 */ /* 0x000fe400078e0258 */
[----:B------:R-:W-:-:S07]  /*3ad0*/  ISETP.GE.AND P0, PT, R90, UR13, PT ;  /* 0x0000000d5a007c0c */ /* 0x000fce000bf06270 */
[----:B------:R-:W-:-:S04]  /*3ae0*/  @!P4 FFMA R91, R29, R29, R91 ;  /* 0x0000001d1d5bc223 */ /* 0x000fc8000000005b */
[----:B------:R-:W-:Y:S01]  /*3af0*/  @!P3 FFMA R91, R30, R30, R91 ;  /* 0x0000001e1e5bb223 */ /* 0x000fe2000000005b */
[----:B------:R-:W-:-:S03]  /*3b00*/  ISETP.GE.AND P3, PT, R88, UR13, PT ;  /* 0x0000000d58007c0c */ /* 0x000fc6000bf66270 */
[----:B------:R-:W-:-:S10]  /*3b10*/  @!P0 FFMA R91, R31, R31, R91 ;  /* 0x0000001f1f5b8223 */ /* 0x000fd4000000005b */
        /* <DEDUP_REMOVED lines=172> */
[C---:B------:R-:W-:Y:S02]  /*45e0*/  VIADD R89, R88.reuse, 0x2 ;  /* 0x0000000258597836 */ /* 0x040fe40000000000 */
[----:B------:R-:W-:Y:S01]  /*45f0*/  VIADD R88, R88, 0x3 ;  /* 0x0000000358587836 */ /* 0x000fe20000000000 */
[----:B------:R-:W-:Y:S02]  /*4600*/  ISETP.GE.AND P4, PT, R90, UR13, PT ;  /* 0x0000000d5a007c0c */ /* 0x000fe4000bf86270 */
[----:B------:R-:W-:Y:S02]  /*4610*/  ISETP.GE.AND P3, PT, R89, UR13, PT ;  /* 0x0000000d59007c0c */ /* 0x000fe4000bf66270 */
[----:B------:R-:W-:-:S09]  /*4620*/  ISETP.GE.AND P0, PT, R88, UR13, PT ;  /* 0x0000000d58007c0c */ /* 0x000fd2000bf06270 */
[----:B------:R-:W-:-:S04]  /*4630*/  @!P4 FFMA R91, R85, R85, R91 ;  /* 0x00000055555bc223 */ /* 0x000fc8000000005b */
[----:B------:R-:W-:-:S04]  /*4640*/  @!P3 FFMA R91, R86, R86, R91 ;  /* 0x00000056565bb223 */ /* 0x000fc8000000005b */
[----:B------:R-:W-:-:S07]  /*4650*/  @!P0 FFMA R91, R87, R87, R91 ;  /* 0x00000057575b8223 */ /* 0x000fce000000005b */
.L_x_100:
[----:B------:R-:W-:Y:S05]  /*4660*/  BSYNC B0 ;  /* 0x0000000000007941 */ /* 0x000fea0003800000 */
.L_x_99:
[----:B------:R-:W2:Y:S01]  /*4670*/  LDC R145, c[0x0][0x214] ;  /* 0x00008500ff917b82 */ /* 0x000ea20000000800 */
[----:B------:R-:W-:Y:S01]  /*4680*/  LOP3.LUT P0, RZ, R146, 0xff, RZ, 0xc0, !PT ;  /* 0x000000ff92ff7812 */ /* 0x000fe2000780c0ff */
[----:B------:R-:W-:Y:S01]  /*4690*/  UMOV UR5, 0x400 ;  /* 0x0000040000057882 */ /* 0x000fe20000000000 */
[----:B01----:R-:W-:-:S05]  /*46a0*/  LOP3.LUT R88, R93, 0x7fffffc, RZ, 0xc0, !PT ;  /* 0x07fffffc5d587812 */ /* 0x003fca00078ec0ff */
[----:B------:R-:W0:Y:S06]  /*46b0*/  S2UR UR6, SR_CgaCtaId ;  /* 0x00000000000679c3 */ /* 0x000e2c0000008800 */
[----:B------:R-:W-:-:S05]  /*46c0*/  @!P0 VIADD R88, R88, 0x4 ;  /* 0x0000000458588836 */ /* 0x000fca0000000000 */
[----:B------:R-:W-:Y:S02]  /*46d0*/  LOP3.LUT R151, R88, 0x3, R93, 0xf8, !PT ;  /* 0x0000000358977812 */ /* 0x000fe400078ef85d */
[----:B--2---:R-:W-:Y:S01]  /*46e0*/  ISETP.NE.AND P0, PT, R145, 0x1, PT ;  /* 0x000000019100780c */ /* 0x004fe20003f05270 */
[----:B0-----:R-:W-:-:S06]  /*46f0*/  ULEA UR5, UR6, UR5, 0x18 ;  /* 0x0000000506057291 */ /* 0x001fcc000f8ec03f */
[----:B------:R-:W-:Y:S02]  /*4700*/  LEA R88, R88, UR5, 0x2 ;  /* 0x0000000558587c11 */ /* 0x000fe4000f8e10ff */
[----:B------:R-:W-:-:S04]  /*4710*/  LEA R151, R151, UR5, 0x2 ;  /* 0x0000000597977c11 */ /* 0x000fc8000f8e10ff */
[----:B------:R-:W-:Y:S05]  /*4720*/  @!P0 BRA `(.L_x_101) ;  /* 0x0000000800648947 */ /* 0x000fea0003800000 */
[----:B------:R-:W0:Y:S01]  /*4730*/  SHFL.DOWN PT, R90, R91, 0x10, 0x1f ;  /* 0x0a001f005b5a7f89 */ /* 0x000e2200000e0000 */
[----:B------:R-:W-:Y:S01]  /*4740*/  ISETP.NE.AND P3, PT, R26, RZ, PT ;  /* 0x000000ff1a00720c */ /* 0x000fe20003f65270 */
[----:B------:R-:W1:Y:S01]  /*4750*/  LDC R154, c[0x0][0x210] ;  /* 0x00008400ff9a7b82 */ /* 0x000e620000000800 */
[----:B------:R-:W-:Y:S01]  /*4760*/  LOP3.LUT P0, RZ, R92, 0x1f, R94, 0xf8, !PT ;  /* 0x0000001f5cff7812 */ /* 0x000fe2000780f85e */
[----:B------:R-:W-:Y:S01]  /*4770*/  ULOP3.LUT UR5, UR4, 0x1, URZ, 0xc0, !UPT ;  /* 0x0000000104057892 */ /* 0x000fe2000f8ec03f */
[----:B------:R-:W-:-:S05]  /*4780*/  ULDC.64 UR14, c[0x0][0x240] ;  /* 0x00009000000e7ab9 */ /* 0x000fca0000000a00 */
[----:B------:R-:W-:Y:S02]  /*4790*/  IMAD R153, RZ, RZ, -UR5 ;  /* 0x80000005ff997e24 */ /* 0x000fe4000f8e02ff */
[----:B0-----:R-:W-:-:S05]  /*47a0*/  FADD R90, R90, R91 ;  /* 0x0000005b5a5a7221 */ /* 0x001fca0000000000 */
[----:B------:R-:W0:Y:S02]  /*47b0*/  SHFL.DOWN PT, R89, R90, 0x8, 0x1f ;  /* 0x09001f005a597f89 */ /* 0x000e2400000e0000 */
[----:B0-----:R-:W-:-:S05]  /*47c0*/  FADD R116, R90, R89 ;  /* 0x000000595a747221 */ /* 0x001fca0000000000 */
[----:B------:R-:W0:Y:S02]  /*47d0*/  SHFL.DOWN PT, R89, R116, 0x4, 0x1f ;  /* 0x08801f0074597f89 */ /* 0x000e2400000e0000 */
[----:B0-----:R-:W-:Y:S02]  /*47e0*/  FADD R150, R116, R89 ;  /* 0x0000005974967221 */ /* 0x001fe40000000000 */
[----:B------:R-:W0:Y:S03]  /*47f0*/  @!P0 LDC.64 R116, c[0x0][0x240] ;  /* 0x00009000ff748b82 */ /* 0x000e260000000a00 */
[----:B------:R-:W2:Y:S02]  /*4800*/  SHFL.DOWN PT, R89, R150, 0x2, 0x1f ;  /* 0x08401f0096597f89 */ /* 0x000ea400000e0000 */
[----:B--2---:R-:W-:Y:S01]  /*4810*/  FADD R152, R150, R89 ;  /* 0x0000005996987221 */ /* 0x004fe20000000000 */
[----:B-1----:R-:W-:-:S04]  /*4820*/  IMAD R150, R145, R154, RZ ;  /* 0x0000009a91967224 */ /* 0x002fc800078e02ff */
[----:B------:R-:W1:Y:S01]  /*4830*/  SHFL.DOWN PT, R89, R152, 0x1, 0x1f ;  /* 0x08201f0098597f89 */ /* 0x000e6200000e0000 */
[----:B------:R-:W-:Y:S01]  /*4840*/  LOP3.LUT R153, R153, R150, RZ, 0xc0, !PT ;  /* 0x0000009699997212 */ /* 0x000fe200078ec0ff */
[----:B-1----:R-:W-:-:S05]  /*4850*/  FADD R156, R152, R89 ;  /* 0x00000059989c7221 */ /* 0x002fca0000000000 */
[----:B------:R1:W-:Y:S01]  /*4860*/  @!P3 STS [R151], R156 ;  /* 0x0000009c9700b388 */ /* 0x0003e20000000800 */
[----:B------:R-:W-:Y:S01]  /*4870*/  BAR.SYNC.DEFER_BLOCKING 0x0 ;  /* 0x0000000000007b1d */ /* 0x000fe20000010000 */
[----:B------:R-:W-:-:S04]  /*4880*/  IADD3 R150, P3, R22, R153, RZ ;  /* 0x0000009916967210 */ /* 0x000fc80007f7e0ff */
[----:B-1----:R-:W-:Y:S01]  /*4890*/  @!P0 IADD3 R151, P4, R27, R150, RZ ;  /* 0x000000961b978210 */ /* 0x002fe20007f9e0ff */
[----:B------:R-:W1:Y:S02]  /*48a0*/  @!P0 LDS.128 R88, [R88] ;  /* 0x0000000058588984 */ /* 0x000e640000000c00 */
[----:B-1----:R-:W-:-:S04]  /*48b0*/  @!P0 FADD R152, RZ, R88 ;  /* 0x00000058ff988221 */ /* 0x002fc80000000000 */
[----:B------:R-:W-:Y:S01]  /*48c0*/  @!P0 FADD R89, R152, R89 ;  /* 0x0000005998598221 */ /* 0x000fe20000000000 */
[----:B------:R-:W-:Y:S01]  /*48d0*/  IMAD.X R152, RZ, RZ, RZ, P3 ;  /* 0x000000ffff987224 */ /* 0x000fe200018e06ff */
[----:B0-----:R-:W-:Y:S02]  /*48e0*/  @!P0 LEA R116, P3, R151, R116, 0x2 ;  /* 0x0000007497748211 */ /* 0x001fe400078610ff */
[----:B------:R-:W-:Y:S01]  /*48f0*/  @!P0 FADD R90, R89, R90 ;  /* 0x0000005a595a8221 */ /* 0x000fe20000000000 */
[----:B------:R-:W-:Y:S01]  /*4900*/  IMAD.MOV.U32 R89, RZ, RZ, RZ ;  /* 0x000000ffff597224 */ /* 0x000fe200078e00ff */
[----:B------:R-:W-:Y:S02]  /*4910*/  @!P0 LEA.HI.X.SX32 R88, R27, R152, 0x1, P4 ;  /* 0x000000981b588211 */ /* 0x000fe400020f0eff */
[----:B------:R-:W-:Y:S02]  /*4920*/  @!P0 FADD R89, R90, R91 ;  /* 0x0000005b5a598221 */ /* 0x000fe40000000000 */
[----:B------:R-:W-:-:S02]  /*4930*/  @!P0 LEA.HI.X R117, R151, R117, R88, 0x2, P3 ;  /* 0x0000007597758211 */ /* 0x000fc400018f1458 */
[----:B------:R-:W-:-:S03]  /*4940*/  ISETP.NE.AND P3, PT, R94, RZ, PT ;  /* 0x000000ff5e00720c */ /* 0x000fc60003f65270 */
[----:B------:R0:W-:Y:S01]  /*4950*/  @!P0 STG.E desc[UR8][R116.64], R89 ;  /* 0x0000005974008986 */ /* 0x0001e2000c101908 */
[----:B------:R-:W-:-:S09]  /*4960*/  ISETP.NE.AND P0, PT, RZ, UR5, PT ;  /* 0x00000005ff007c0c */ /* 0x000fd2000bf05270 */
[----:B------:R-:W-:Y:S05]  /*4970*/  @P3 BRA `(.L_x_102) ;  /* 0x0000000000683947 */ /* 0x000fea0003800000 */
[----:B0-----:R-:W0:Y:S01]  /*4980*/  LDC.64 R88, c[0x0][0x248] ;  /* 0x00009200ff587b82 */ /* 0x001e220000000a00 */
[----:B------:R-:W-:Y:S01]  /*4990*/  ULOP3.LUT UR5, UR4, 0x2, URZ, 0xc0, !UPT ;  /* 0x0000000204057892 */ /* 0x000fe2000f8ec03f */
[----:B------:R-:W-:Y:S01]  /*49a0*/  SEL R90, R154, RZ, P0 ;  /* 0x000000ff9a5a7207 */ /* 0x000fe20000000000 */
[----:B------:R-:W-:-:S03]  /*49b0*/  IMAD.MOV.U32 R116, RZ, RZ, 0x1 ;  /* 0x00000001ff747424 */ /* 0x000fc600078e00ff */
[C---:B------:R-:W-:Y:S02]  /*49c0*/  IADD3 R91, P3, R90.reuse, R147, RZ ;  /* 0x000000935a5b7210 */ /* 0x040fe40007f7e0ff */
[----:B------:R-:W-:Y:S01]  /*49d0*/  ISETP.NE.AND P0, PT, RZ, UR5, PT ;  /* 0x00000005ff007c0c */ /* 0x000fe2000bf05270 */
[----:B------:R-:W-:Y:S01]  /*49e0*/  USHF.R.U32.HI UR5, URZ, 0x1, UR4 ;  /* 0x000000013f057899 */ /* 0x000fe20008011604 */
[----:B------:R-:W-:-:S03]  /*49f0*/  LEA.HI.X.SX32 R90, R90, R148, 0x1, P3 ;  /* 0x000000945a5a7211 */ /* 0x000fc600018f0eff */
[----:B------:R-:W-:-:S04]  /*4a00*/  ULOP3.LUT UR5, UR5, 0x1, URZ, 0xc0, !UPT ;  /* 0x0000000105057892 */ /* 0x000fc8000f8ec03f */
[----:B------:R-:W-:Y:S01]  /*4a10*/  UISETP.NE.U32.AND UP0, UPT, UR5, 0x1, UPT ;  /* 0x000000010500788c */ /* 0x000fe2000bf05070 */
[----:B0-----:R-:W-:-:S04]  /*4a20*/  LEA R88, P3, R91, R88, 0x2 ;  /* 0x000000585b587211 */ /* 0x001fc800078610ff */
[----:B------:R-:W-:Y:S02]  /*4a30*/  LEA.HI.X R89, R91, R89, R90, 0x2, P3 ;  /* 0x000000595b597211 */ /* 0x000fe400018f145a */
[----:B------:R-:W-:Y:S02]  /*4a40*/  SEL R91, R116, 0xffffffff, !P0 ;  /* 0xffffffff745b7807 */ /* 0x000fe40004000000 */
[----:B------:R-:W-:Y:S01]  /*4a50*/  PLOP3.LUT P0, PT, PT, PT, UP0, 0x80, 0x0 ;  /* 0x000000000000781c */ /* 0x000fe20003f0f008 */
[----:B------:R-:W-:Y:S06]  /*4a60*/  MEMBAR.ALL.GPU ;  /* 0x0000000000007992 */ /* 0x000fec000000a000 */
[----:B------:R-:W-:-:S00]  /*4a70*/  ERRBAR ;  /* 0x00000000000079ab */ /* 0x000fc00000000000 */
[----:B------:R-:W-:Y:S06]  /*4a80*/  CGAERRBAR ;  /* 0x00000000000075ab */ /* 0x000fec0000000000 */
[----:B------:R1:W-:Y:S01]  /*4a90*/  REDG.E.ADD.S32.STRONG.GPU desc[UR8][R88.64], R91 ;  /* 0x0000005b5800798e */ /* 0x0003e2000c10e388 */
[----:B------:R-:W-:-:S04]  /*4aa0*/  SEL R117, R145, RZ, P0 ;  /* 0x000000ff91757207 */ /* 0x000fc80000000000 */
[----:B------:R-:W-:-:S13]  /*4ab0*/  ISETP.NE.AND P0, PT, R117, -0x1, PT ;  /* 0xffffffff7500780c */ /* 0x000fda0003f05270 */
[----:B-1----:R-:W-:Y:S05]  /*4ac0*/  @!P0 BRA `(.L_x_102) ;  /* 0x0000000000148947 */ /* 0x002fea0003800000 */
.L_x_103:
[----:B------:R-:W2:Y:S04]  /*4ad0*/  LDG.E.STRONG.GPU R90, desc[UR8][R88.64] ;  /* 0x00000008585a7981 */ /* 0x000ea8000c1ef900 */
[----:B--2---:R-:W-:Y:S01]  /*4ae0*/  CCTL.IVALL ;  /* 0x00000000ff00798f */ /* 0x004fe20002000000 */
[----:B------:R-:W-:Y:S05]  /*4af0*/  YIELD ;  /* 0x0000000000007946 */ /* 0x000fea0003800000 */
[----:B------:R-:W-:-:S13]  /*4b00*/  ISETP.NE.AND P0, PT, R90, R117, PT ;  /* 0x000000755a00720c */ /* 0x000fda0003f05270 */
[----:B------:R-:W-:Y:S05]  /*4b10*/  @P0 BRA `(.L_x_103) ;  /* 0xfffffffc00ec0947 */ /* 0x000fea000383ffff */
.L_x_102:
[----:B------:R-:W-:Y:S01]  /*4b20*/  ISETP.GE.AND P0, PT, R26, R145, PT ;  /* 0x000000911a00720c */ /* 0x000fe20003f06270 */
[----:B------:R-:W-:Y:S05]  /*4b30*/  WARPSYNC.ALL ;  /* 0x0000000000007948 */ /* 0x000fea0003800000 */
[----:B------:R-:W-:Y:S01]  /*4b40*/  BAR.SYNC.DEFER_BLOCKING 0x0 ;  /* 0x0000000000007b1d */ /* 0x000fe20000010000 */
[----:B------:R-:W-:-:S05]  /*4b50*/  IMAD.MOV.U32 R151, RZ, RZ, RZ ;  /* 0x000000ffff977224 */ /* 0x000fca00078e00ff */
[----:B------:R-:W-:Y:S04]  /*4b60*/  BSSY B0, `(.L_x_104) ;  /* 0x0000048000007945 */ /* 0x000fe80003800000 */
[----:B------:R-:W-:Y:S05]  /*4b70*/  @P0 BRA `(.L_x_105) ;  /* 0x0000000400180947 */ /* 0x000fea0003800000 */
[--C-:B------:R-:W-:Y:S01]  /*4b80*/  IMAD.IADD R88, R145, 0x1, -R26.reuse ;  /* 0x0000000191587824 */ /* 0x100fe200078e0a1a */
[----:B------:R-:W-:Y:S01]  /*4b90*/  BSSY B1, `(.L_x_106) ;  /* 0x0000026000017945 */ /* 0x000fe20003800000 */
[----:B------:R-:W-:Y:S01]  /*4ba0*/  PLOP3.LUT P0, PT, PT, PT, PT, 0x80, 0x0 ;  /* 0x000000000000781c */ /* 0x000fe20003f0f070 */
[----:B------:R-:W-:Y:S02]  /*4bb0*/  IMAD.MOV.U32 R151, RZ, RZ, RZ ;  /* 0x000000ffff977224 */ /* 0x000fe400078e00ff */
[----:B------:R-:W-:Y:S01]  /*4bc0*/  ISETP.GT.AND P3, PT, R88, 0x60, PT ;  /* 0x000000605800780c */ /* 0x000fe20003f64270 */
[----:B------:R-:W-:-:S12]  /*4bd0*/  IMAD.MOV.U32 R153, RZ, RZ, R26 ;  /* 0x000000ffff997224 */ /* 0x000fd800078e001a */
[----:B------:R-:W-:Y:S05]  /*4be0*/  @!P3 BRA `(.L_x_107) ;  /* 0x000000000080b947 */ /* 0x000fea0003800000 */
[----:B------:R-:W-:Y:S01]  /*4bf0*/  PLOP3.LUT P0, PT, PT, PT, PT, 0x8, 0x0 ;  /* 0x000000000000781c */ /* 0x000fe20003f0e170 */
[----:B------:R-:W-:-:S12]  /*4c00*/  VIADD R156, R145, 0xffffffa0 ;  /* 0xffffffa0919c7836 */ /* 0x000fd80000000000 */
.L_x_108:
[----:B------:R-:W-:-:S04]  /*4c10*/  IADD3 R88, P3, R153, R150, RZ ;  /* 0x0000009699587210 */ /* 0x000fc80007f7e0ff */
[----:B0-----:R-:W-:Y:S02]  /*4c20*/  LEA.HI.X.SX32 R89, R153, R152, 0x1, P3 ;  /* 0x0000009899597211 */ /* 0x001fe400018f0eff */
[----:B------:R-:W-:-:S04]  /*4c30*/  LEA R154, P3, R88, UR14, 0x2 ;  /* 0x0000000e589a7c11 */ /* 0x000fc8000f8610ff */
[----:B------:R-:W-:Y:S01]  /*4c40*/  LEA.HI.X R155, R88, UR15, R89, 0x2, P3 ;  /* 0x0000000f589b7c11 */ /* 0x000fe200098f1459 */
[----:B------:R-:W-:-:S04]  /*4c50*/  VIADD R89, R153, 0x20 ;  /* 0x0000002099597836 */ /* 0x000fc80000000000 */
[----:B------:R-:W2:Y:S01]  /*4c60*/  LDG.E R154, desc[UR8][R154.64] ;  /* 0x000000089a9a7981 */ /* 0x000ea2000c1e1900 */
[----:B------:R-:W-:-:S04]  /*4c70*/  IADD3 R88, P3, R89, R150, RZ ;  /* 0x0000009659587210 */ /* 0x000fc80007f7e0ff */
[----:B------:R-:W-:Y:S02]  /*4c80*/  LEA.HI.X.SX32 R89, R89, R152, 0x1, P3 ;  /* 0x0000009859597211 */ /* 0x000fe400018f0eff */
[----:B------:R-:W-:-:S04]  /*4c90*/  LEA R116, P3, R88, UR14, 0x2 ;  /* 0x0000000e58747c11 */ /* 0x000fc8000f8610ff */
[----:B------:R-:W-:Y:S01]  /*4ca0*/  LEA.HI.X R117, R88, UR15, R89, 0x2, P3 ;  /* 0x0000000f58757c11 */ /* 0x000fe200098f1459 */
[----:B------:R-:W-:-:S05]  /*4cb0*/  VIADD R89, R153, 0x40 ;  /* 0x0000004099597836 */ /* 0x000fca0000000000 */
[C---:B------:R-:W-:Y:S01]  /*4cc0*/  IADD3 R88, P3, R89.reuse, R150, RZ ;  /* 0x0000009659587210 */ /* 0x040fe20007f7e0ff */
[----:B------:R-:W3:Y:S03]  /*4cd0*/  LDG.E R117, desc[UR8][R116.64] ;  /* 0x0000000874757981 */ /* 0x000ee6000c1e1900 */
[----:B------:R-:W-:Y:S02]  /*4ce0*/  LEA.HI.X.SX32 R89, R89, R152, 0x1, P3 ;  /* 0x0000009859597211 */ /* 0x000fe400018f0eff */
[----:B------:R-:W-:-:S04]  /*4cf0*/  LEA R90, P3, R88, UR14, 0x2 ;  /* 0x0000000e585a7c11 */ /* 0x000fc8000f8610ff */
[----:B------:R-:W-:Y:S01]  /*4d00*/  LEA.HI.X R91, R88, UR15, R89, 0x2, P3 ;  /* 0x0000000f585b7c11 */ /* 0x000fe200098f1459 */
[----:B------:R-:W-:-:S04]  /*4d10*/  VIADD R89, R153, 0x60 ;  /* 0x0000006099597836 */ /* 0x000fc80000000000 */
[----:B------:R-:W4:Y:S01]  /*4d20*/  LDG.E R90, desc[UR8][R90.64] ;  /* 0x000000085a5a7981 */ /* 0x000f22000c1e1900 */
[----:B------:R-:W-:-:S04]  /*4d30*/  IADD3 R157, P3, R89, R150, RZ ;  /* 0x00000096599d7210 */ /* 0x000fc80007f7e0ff */
[----:B------:R-:W-:Y:S02]  /*4d40*/  LEA.HI.X.SX32 R158, R89, R152, 0x1, P3 ;  /* 0x00000098599e7211 */ /* 0x000fe400018f0eff */
[----:B------:R-:W-:-:S04]  /*4d50*/  LEA R88, P3, R157, UR14, 0x2 ;  /* 0x0000000e9d587c11 */ /* 0x000fc8000f8610ff */
[----:B------:R-:W-:-:S05]  /*4d60*/  LEA.HI.X R89, R157, UR15, R158, 0x2, P3 ;  /* 0x0000000f9d597c11 */ /* 0x000fca00098f149e */
[----:B------:R-:W4:Y:S01]  /*4d70*/  LDG.E R88, desc[UR8][R88.64] ;  /* 0x0000000858587981 */ /* 0x000f22000c1e1900 */
[----:B------:R-:W-:-:S05]  /*4d80*/  VIADD R153, R153, 0x80 ;  /* 0x0000008099997836 */ /* 0x000fca0000000000 */
[----:B------:R-:W-:Y:S01]  /*4d90*/  ISETP.GE.AND P3, PT, R153, R156, PT ;  /* 0x0000009c9900720c */ /* 0x000fe20003f66270 */
[----:B--2---:R-:W-:-:S04]  /*4da0*/  FADD R154, R154, R151 ;  /* 0x000000979a9a7221 */ /* 0x004fc80000000000 */
[----:B---3--:R-:W-:-:S04]  /*4db0*/  FADD R117, R154, R117 ;  /* 0x000000759a757221 */ /* 0x008fc80000000000 */
[----:B----4-:R-:W-:-:S04]  /*4dc0*/  FADD R117, R117, R90 ;  /* 0x0000005a75757221 */ /* 0x010fc80000000000 */
[----:B------:R-:W-:Y:S01]  /*4dd0*/  FADD R151, R117, R88 ;  /* 0x0000005875977221 */ /* 0x000fe20000000000 */
[----:B------:R-:W-:Y:S06]  /*4de0*/  @!P3 BRA `(.L_x_108) ;  /* 0xfffffffc0088b947 */ /* 0x000fec000383ffff */
.L_x_107:
[----:B------:R-:W-:Y:S05]  /*4df0*/  BSYNC B1 ;  /* 0x0000000000017941 */ /* 0x000fea0003800000 */
.L_x_106:
[----:B------:R-:W-:Y:S01]  /*4e00*/  IMAD.IADD R88, R145, 0x1, -R153 ;  /* 0x0000000191587824 */ /* 0x000fe200078e0a99 */
[----:B------:R-:W-:Y:S04]  /*4e10*/  BSSY B1, `(.L_x_109) ;  /* 0x0000013000017945 */ /* 0x000fe80003800000 */
[----:B------:R-:W-:-:S13]  /*4e20*/  ISETP.GT.AND P3, PT, R88, 0x20, PT ;  /* 0x000000205800780c */ /* 0x000fda0003f64270 */
[----:B------:R-:W-:Y:S05]  /*4e30*/  @!P3 BRA `(.L_x_110) ;  /* 0x000000000040b947 */ /* 0x000fea0003800000 */
[C---:B------:R-:W-:Y:S01]  /*4e40*/  IADD3 R88, P0, R153.reuse, R150, RZ ;  /* 0x0000009699587210 */ /* 0x040fe20007f1e0ff */
[----:B------:R-:W-:Y:S01]  /*4e50*/  ULDC.64 UR16, c[0x0][0x240] ;  /* 0x0000900000107ab9 */ /* 0x000fe20000000a00 */
[C---:B0-----:R-:W-:Y:S02]  /*4e60*/  VIADD R89, R153.reuse, 0x20 ;  /* 0x0000002099597836 */ /* 0x041fe40000000000 */
[----:B------:R-:W-:Y:S02]  /*4e70*/  LEA.HI.X.SX32 R91, R153, R152, 0x1, P0 ;  /* 0x00000098995b7211 */ /* 0x000fe400000f0eff */
[----:B------:R-:W-:-:S04]  /*4e80*/  LEA R90, P0, R88, UR16, 0x2 ;  /* 0x00000010585a7c11 */ /* 0x000fc8000f8010ff */
[----:B------:R-:W-:Y:S02]  /*4e90*/  LEA.HI.X R91, R88, UR17, R91, 0x2, P0 ;  /* 0x00000011585b7c11 */ /* 0x000fe400080f145b */
[----:B------:R-:W-:-:S03]  /*4ea0*/  IADD3 R116, P0, R89, R150, RZ ;  /* 0x0000009659747210 */ /* 0x000fc60007f1e0ff */
[----:B------:R-:W2:Y:S01]  /*4eb0*/  LDG.E R90, desc[UR8][R90.64] ;  /* 0x000000085a5a7981 */ /* 0x000ea2000c1e1900 */
[----:B------:R-:W-:Y:S02]  /*4ec0*/  LEA.HI.X.SX32 R89, R89, R152, 0x1, P0 ;  /* 0x0000009859597211 */ /* 0x000fe400000f0eff */
[----:B------:R-:W-:-:S04]  /*4ed0*/  LEA R88, P0, R116, UR16, 0x2 ;  /* 0x0000001074587c11 */ /* 0x000fc8000f8010ff */
[----:B------:R-:W-:-:S05]  /*4ee0*/  LEA.HI.X R89, R116, UR17, R89, 0x2, P0 ;  /* 0x0000001174597c11 */ /* 0x000fca00080f1459 */
[----:B------:R-:W3:Y:S01]  /*4ef0*/  LDG.E R88, desc[UR8][R88.64] ;  /* 0x0000000858587981 */ /* 0x000ee2000c1e1900 */
[----:B------:R-:W-:Y:S01]  /*4f00*/  PLOP3.LUT P0, PT, PT, PT, PT, 0x8, 0x0 ;  /* 0x000000000000781c */ /* 0x000fe20003f0e170 */
[----:B------:R-:W-:Y:S02]  /*4f10*/  VIADD R153, R153, 0x40 ;  /* 0x0000004099997836 */ /* 0x000fe40000000000 */
[----:B--2---:R-:W-:-:S04]  /*4f20*/  FADD R151, R151, R90 ;  /* 0x0000005a97977221 */ /* 0x004fc80000000000 */
[----:B---3--:R-:W-:-:S07]  /*4f30*/  FADD R151, R151, R88 ;  /* 0x0000005897977221 */ /* 0x008fce0000000000 */
.L_x_110:
[----:B------:R-:W-:Y:S05]  /*4f40*/  BSYNC B1 ;  /* 0x0000000000017941 */ /* 0x000fea0003800000 */
.L_x_109:
[----:B------:R-:W-:-:S13]  /*4f50*/  ISETP.LT.OR P0, PT, R153, R145, P0 ;  /* 0x000000919900720c */ /* 0x000fda0000701670 */
[----:B------:R-:W-:Y:S05]  /*4f60*/  @!P0 BRA `(.L_x_105) ;  /* 0x00000000001c8947 */ /* 0x000fea0003800000 */
[----:B------:R-:W-:Y:S01]  /*4f70*/  IADD3 R150, P0, R153, R150, RZ ;  /* 0x0000009699967210 */ /* 0x000fe20007f1e0ff */
[----:B------:R-:W-:-:S03]  /*4f80*/  ULDC.64 UR16, c[0x0][0x240] ;  /* 0x0000900000107ab9 */ /* 0x000fc60000000a00 */
[----:B0-----:R-:W-:Y:S02]  /*4f90*/  LEA.HI.X.SX32 R89, R153, R152, 0x1, P0 ;  /* 0x0000009899597211 */ /* 0x001fe400000f0eff */
[----:B------:R-:W-:-:S04]  /*4fa0*/  LEA R88, P0, R150, UR16, 0x2 ;  /* 0x0000001096587c11 */ /* 0x000fc8000f8010ff */
[----:B------:R-:W-:-:S05]  /*4fb0*/  LEA.HI.X R89, R150, UR17, R89, 0x2, P0 ;  /* 0x0000001196597c11 */ /* 0x000fca00080f1459 */
[----:B------:R-:W2:Y:S02]  /*4fc0*/  LDG.E R88, desc[UR8][R88.64] ;  /* 0x0000000858587981 */ /* 0x000ea4000c1e1900 */
[----:B--2---:R-:W-:-:S07]  /*4fd0*/  FADD R151, R151, R88 ;  /* 0x0000005897977221 */ /* 0x004fce0000000000 */
.L_x_105:
[----:B------:R-:W-:Y:S05]  /*4fe0*/  BSYNC B0 ;  /* 0x0000000000007941 */ /* 0x000fea0003800000 */
.L_x_104:
[----:B------:R-:W1:Y:S01]  /*4ff0*/  SHFL.BFLY PT, R88, R151, 0x1, 0x1f ;  /* 0x0c201f0097587f89 */ /* 0x000e6200000e0000 */
[----:B------:R-:W-:-:S04]  /*5000*/  UIADD3 UR4, UR4, 0x1, URZ ;  /* 0x0000000104047890 */ /* 0x000fc8000fffe03f */
[----:B------:R-:W-:Y:S01]  /*5010*/  ULOP3.LUT UR4, UR4, 0x3, URZ, 0xc0, !UPT ;  /* 0x0000000304047892 */ /* 0x000fe2000f8ec03f */
[----:B-1----:R-:W-:-:S05]  /*5020*/  FADD R88, R88, R151 ;  /* 0x0000009758587221 */ /* 0x002fca0000000000 */
[----:B0-----:R-:W0:Y:S02]  /*5030*/  SHFL.BFLY PT, R89, R88, 0x2, 0x1f ;  /* 0x0c401f0058597f89 */ /* 0x001e2400000e0000 */
[----:B0-----:R-:W-:-:S05]  /*5040*/  FADD R89, R88, R89 ;  /* 0x0000005958597221 */ /* 0x001fca0000000000 */
[----:B------:R-:W0:Y:S02]  /*5050*/  SHFL.BFLY PT, R90, R89, 0x4, 0x1f ;  /* 0x0c801f00595a7f89 */ /* 0x000e2400000e0000 */
[----:B0-----:R-:W-:-:S05]  /*5060*/  FADD R91, R89, R90 ;  /* 0x0000005a595b7221 */ /* 0x001fca0000000000 */
[----:B------:R-:W0:Y:S02]  /*5070*/  SHFL.BFLY PT, R90, R91, 0x8, 0x1f ;  /* 0x0d001f005b5a7f89 */ /* 0x000e2400000e0000 */
[----:B0-----:R-:W-:-:S05]  /*5080*/  FADD R116, R91, R90 ;  /* 0x0000005a5b747221 */ /* 0x001fca0000000000 */
[----:B------:R-:W0:Y:S02]  /*5090*/  SHFL.BFLY PT, R117, R116, 0x10, 0x1f ;  /* 0x0e001f0074757f89 */ /* 0x000e2400000e0000 */
[----:B0-----:R-:W-:Y:S01]  /*50a0*/  FADD R90, R116, R117 ;  /* 0x00000075745a7221 */ /* 0x001fe20000000000 */
[----:B------:R-:W-:Y:S06]  /*50b0*/  BRA `(.L_x_111) ;  /* 0x0000000000487947 */ /* 0x000fec0003800000 */
.L_x_101:
[----:B------:R-:W0:Y:S01]  /*50c0*/  SHFL.DOWN PT, R90, R91, 0x10, 0x1f ;  /* 0x0a001f005b5a7f89 */ /* 0x000e2200000e0000 */
[----:B------:R-:W-:Y:S01]  /*50d0*/  ISETP.NE.AND P0, PT, R26, RZ, PT ;  /* 0x000000ff1a00720c */ /* 0x000fe20003f05270 */
[----:B0-----:R-:W-:-:S05]  /*50e0*/  FADD R90, R90, R91 ;  /* 0x0000005b5a5a7221 */ /* 0x001fca0000000000 */
[----:B------:R-:W0:Y:S02]  /*50f0*/  SHFL.DOWN PT, R89, R90, 0x8, 0x1f ;  /* 0x09001f005a597f89 */ /* 0x000e2400000e0000 */
[----:B0-----:R-:W-:-:S05]  /*5100*/  FADD R116, R90, R89 ;  /* 0x000000595a747221 */ /* 0x001fca0000000000 */
[----:B------:R-:W0:Y:S02]  /*5110*/  SHFL.DOWN PT, R89, R116, 0x4, 0x1f ;  /* 0x08801f0074597f89 */ /* 0x000e2400000e0000 */
[----:B0-----:R-:W-:-:S05]  /*5120*/  FADD R117, R116, R89 ;  /* 0x0000005974757221 */ /* 0x001fca0000000000 */
[----:B------:R-:W0:Y:S02]  /*5130*/  SHFL.DOWN PT, R150, R117, 0x2, 0x1f ;  /* 0x08401f0075967f89 */ /* 0x000e2400000e0000 */
[----:B0-----:R-:W-:-:S05]  /*5140*/  FADD R150, R117, R150 ;  /* 0x0000009675967221 */ /* 0x001fca0000000000 */
[----:B------:R-:W0:Y:S02]  /*5150*/  SHFL.DOWN PT, R89, R150, 0x1, 0x1f ;  /* 0x08201f0096597f89 */ /* 0x000e2400000e0000 */
[----:B0-----:R-:W-:-:S05]  /*5160*/  FADD R154, R150, R89 ;  /* 0x00000059969a7221 */ /* 0x001fca0000000000 */
[----:B------:R-:W-:Y:S01]  /*5170*/  @!P0 STS [R151], R154 ;  /* 0x0000009a97008388 */ /* 0x000fe20000000800 */
[----:B------:R-:W-:Y:S06]  /*5180*/  BAR.SYNC.DEFER_BLOCKING 0x0 ;  /* 0x0000000000007b1d */ /* 0x000fec0000010000 */
[----:B------:R-:W0:Y:S02]  /*5190*/  LDS.128 R88, [R88] ;  /* 0x0000000058587984 */ /* 0x000e240000000c00 */
[----:B0-----:R-:W-:-:S04]  /*51a0*/  FADD R152, RZ, R88 ;  /* 0x00000058ff987221 */ /* 0x001fc80000000000 */
[----:B------:R-:W-:-:S04]  /*51b0*/  FADD R89, R152, R89 ;  /* 0x0000005998597221 */ /* 0x000fc80000000000 */
[----:B------:R-:W-:-:S04]  /*51c0*/  FADD R90, R89, R90 ;  /* 0x0000005a595a7221 */ /* 0x000fc80000000000 */
[----:B------:R-:W-:-:S07]  /*51d0*/  FADD R90, R90, R91 ;  /* 0x0000005b5a5a7221 */ /* 0x000fce0000000000 */
.L_x_111:
[----:B------:R-:W-:Y:S01]  /*51e0*/  LEA.HI R151, R94, R23, RZ, 0x19 ;  /* 0x000000175e977211 */ /* 0x000fe200078fc8ff */
[----:B------:R-:W-:Y:S01]  /*51f0*/  ULDC UR5, c[0x0][0x268] ;  /* 0x00009a0000057ab9 */ /* 0x000fe20000000800 */
[----:B------:R-:W-:Y:S01]  /*5200*/  BSSY B0, `(.L_x_112) ;  /* 0x000037e000007945 */ /* 0x000fe20003800000 */
[----:B------:R-:W-:Y:S01]  /*5210*/  FFMA R90, R90, R149, UR5 ;  /* 0x000000055a5a7e23 */ /* 0x000fe20008000095 */
[----:B------:R-:W-:-:S04]  /*5220*/  ISETP.GE.AND P0, PT, R151, UR12, PT ;  /* 0x0000000c97007c0c */ /* 0x000fc8000bf06270 */
[----:B------:R-:W-:Y:S02]  /*5230*/  ISETP.NE.OR P0, PT, R25, RZ, P0 ;  /* 0x000000ff1900720c */ /* 0x000fe40000705670 */
[----:B------:R-:W-:-:S11]  /*5240*/  FSETP.GEU.AND P3, PT, |R90|, 1.175494350822287508e-38, PT ;  /* 0x008000005a00780b */ /* 0x000fd60003f6e200 */
[----:B------:R-:W0:Y:S02]  /*5250*/  @!P0 LDC.64 R88, c[0x0][0x230] ;  /* 0x00008c00ff588b82 */ /* 0x000e240000000a00 */
[----:B------:R-:W-:-:S04]  /*5260*/  @!P3 FMUL R90, R90, 16777216 ;  /* 0x4b8000005a5ab820 */ /* 0x000fc80000400000 */
[----:B------:R-:W1:Y:S02]  /*5270*/  MUFU.RSQ R150, R90 ;  /* 0x0000005a00967308 */ /* 0x000e640000001400 */
[----:B-1----:R-:W-:Y:S01]  /*5280*/  @!P3 FMUL R150, R150, 4096 ;  /* 0x458000009696b820 */ /* 0x002fe20000400000 */
[----:B0-----:R-:W-:-:S05]  /*5290*/  @!P0 IMAD.WIDE R88, R151, 0x4, R88 ;  /* 0x0000000497588825 */ /* 0x001fca00078e0258 */
[----:B------:R0:W-:Y:S01]  /*52a0*/  @!P0 STG.E desc[UR8][R88.64], R150 ;  /* 0x0000009658008986 */ /* 0x0001e2000c101908 */
[----:B------:R-:W-:Y:S05]  /*52b0*/  @!P2 BRA `(.L_x_113) ;  /* 0x0000003400c8a947 */ /* 0x000fea0003800000 */
[----:B0-----:R-:W0:Y:S01]  /*52c0*/  LDC.64 R88, c[0x0][0x258] ;  /* 0x00009600ff587b82 */ /* 0x001e220000000a00 */
[-C--:B-----5:R-:W-:Y:S01]  /*52d0*/  FMUL R90, R4, R150.reuse ;  /* 0x00000096045a7220 */ /* 0x0a0fe20000400000 */
[-C--:B------:R-:W-:Y:S01]  /*52e0*/  FMUL R91, R5, R150.reuse ;  /* 0x00000096055b7220 */ /* 0x080fe20000400000 */
[----:B------:R-:W-:Y:S02]  /*52f0*/  FMUL R117, R7, R150 ;  /* 0x0000009607757220 */ /* 0x000fe40000400000 */
[----:B------:R-:W-:Y:S01]  /*5300*/  FMUL R152, R19, R90 ;  /* 0x0000005a13987220 */ /* 0x000fe20000400000 */
[----:B------:R-:W-:Y:S01]  /*5310*/  FMUL R90, R6, R150 ;  /* 0x00000096065a7220 */ /* 0x000fe20000400000 */
[----:B------:R-:W-:Y:S01]  /*5320*/  FMUL R154, R20, R91 ;  /* 0x0000005b149a7220 */ /* 0x000fe20000400000 */
[----:B------:R-:W-:Y:S02]  /*5330*/  FMUL R158, R18, R117 ;  /* 0x00000075129e7220 */ /* 0x000fe40000400000 */
[----:B------:R-:W-:Y:S01]  /*5340*/  FMUL R156, R17, R90 ;  /* 0x0000005a119c7220 */ /* 0x000fe20000400000 */
[----:B------:R-:W-:Y:S06]  /*5350*/  @!P1 BRA `(.L_x_114) ;  /* 0x0000000000489947 */ /* 0x000fec0003800000 */
[----:B------:R-:W-:Y:S01]  /*5360*/  VIADD R90, R24, 0x1 ;  /* 0x00000001185a7836 */ /* 0x000fe20000000000 */
[----:B------:R-:W-:-:S04]  /*5370*/  FMNMX R21, R21, |R152|, !PT ;  /* 0x4000009815157209 */ /* 0x000fc80007800000 */
[----:B------:R-:W-:Y:S01]  /*5380*/  ISETP.GE.AND P2, PT, R90, UR13, PT ;  /* 0x0000000d5a007c0c */ /* 0x000fe2000bf46270 */
[----:B------:R-:W-:-:S03]  /*5390*/  VIADD R90, R24, 0x2 ;  /* 0x00000002185a7836 */ /* 0x000fc60000000000 */
[----:B------:R-:W-:Y:S02]  /*53a0*/  ISETP.NE.AND P6, PT, RZ, UR10, !P2 ;  /* 0x0000000aff007c0c */ /* 0x000fe4000d7c5270 */
[----:B------:R-:W-:Y:S01]  /*53b0*/  ISETP.GE.AND P0, PT, R90, UR13, PT ;  /* 0x0000000d5a007c0c */ /* 0x000fe2000bf06270 */
[----:B------:R-:W-:-:S03]  /*53c0*/  VIADD R90, R24, 0x3 ;  /* 0x00000003185a7836 */ /* 0x000fc60000000000 */
[----:B------:R-:W-:Y:S02]  /*53d0*/  ISETP.NE.AND P4, PT, RZ, UR10, !P0 ;  /* 0x0000000aff007c0c */ /* 0x000fe4000c785270 */
[----:B------:R-:W-:Y:S02]  /*53e0*/  ISETP.GE.AND P3, PT, R90, UR13, PT ;  /* 0x0000000d5a007c0c */ /* 0x000fe4000bf66270 */
[----:B------:R-:W-:Y:S02]  /*53f0*/  @!P2 FMNMX R21, R21, |R154|, !PT ;  /* 0x4000009a1515a209 */ /* 0x000fe40007800000 */
[----:B------:R-:W-:Y:S01]  /*5400*/  ISETP.NE.AND P5, PT, RZ, UR10, !P3 ;  /* 0x0000000aff007c0c */ /* 0x000fe2000dfa5270 */
[----:B------:R-:W-:Y:S01]  /*5410*/  @P6 FMUL R154, R154, UR7 ;  /* 0x000000079a9a6c20 */ /* 0x000fe20008400000 */
[----:B------:R-:W-:Y:S02]  /*5420*/  ISETP.NE.AND P6, PT, RZ, UR10, PT ;  /* 0x0000000aff007c0c */ /* 0x000fe4000bfc5270 */
[----:B------:R-:W-:-:S03]  /*5430*/  @!P0 FMNMX R21, R21, |R156|, !PT ;  /* 0x4000009c15158209 */ /* 0x000fc60007800000 */
[----:B------:R-:W-:Y:S02]  /*5440*/  @P4 FMUL R156, R156, UR7 ;  /* 0x000000079c9c4c20 */ /* 0x000fe40008400000 */
[----:B------:R-:W-:-:S04]  /*5450*/  @!P3 FMNMX R21, R21, |R158|, !PT ;  /* 0x4000009e1515b209 */ /* 0x000fc80007800000 */
[----:B------:R-:W-:Y:S02]  /*5460*/  @P5 FMUL R158, R158, UR7 ;  /* 0x000000079e9e5c20 */ /* 0x000fe40008400000 */
[----:B------:R-:W-:-:S07]  /*5470*/  @P6 FMUL R152, R152, UR7 ;  /* 0x0000000798986c20 */ /* 0x000fce0008400000 */
.L_x_114:
[----:B------:R-:W-:Y:S01]  /*5480*/  IMAD R91, R151, UR13, R24 ;  /* 0x0000000d975b7c24 */ /* 0x000fe2000f8e0218 */
[----:B------:R-:W-:Y:S01]  /*5490*/  IADD3 R160, -R24, UR13, RZ ;  /* 0x0000000d18a07c10 */ /* 0x000fe2000fffe1ff */
[----:B------:R-:W-:Y:S01]  /*54a0*/  F2F.BF16.F32 R157, R154 ;  /* 0x0000009a009d7304 */ /* 0x000fe20000202000 */
[----:B------:R-:W-:Y:S01]  /*54b0*/  BSSY B1, `(.L_x_115) ;  /* 0x0000015000017945 */ /* 0x000fe20003800000 */
[----:B0-----:R-:W-:-:S03]  /*54c0*/  IMAD.WIDE R90, R91, 0x2, R88 ;  /* 0x000000025b5a7825 */ /* 0x001fc600078e0258 */
[----:B------:R-:W-:-:S03]  /*54d0*/  LOP3.LUT P0, RZ, R90, 0x7, RZ, 0xc0, !PT ;  /* 0x000000075aff7812 */ /* 0x000fc6000780c0ff */
[----:B------:R-:W0:Y:S01]  /*54e0*/  F2F.BF16.F32 R161, R158 ;  /* 0x0000009e00a17304 */ /* 0x000e220000202000 */
[----:B------:R-:W-:-:S07]  /*54f0*/  ISETP.LT.U32.OR P0, PT, R160, 0x4, P0 ;  /* 0x00000004a000780c */ /* 0x000fce0000701470 */
[----:B------:R-:W1:Y:S08]  /*5500*/  F2F.BF16.F32 R159, R156 ;  /* 0x0000009c009f7304 */ /* 0x000e700000202000 */
[----:B------:R-:W2:Y:S01]  /*5510*/  F2F.BF16.F32 R155, R152 ;  /* 0x00000098009b7304 */ /* 0x000ea20000202000 */
[----:B0-----:R-:W-:Y:S02]  /*5520*/  @!P0 IMAD.U32 R153, R161, 0x10000, RZ ;  /* 0x00010000a1998824 */ /* 0x001fe400078e00ff */
[----:B------:R-:W-:-:S05]  /*5530*/  @!P0 IMAD.WIDE.U32 R116, R157, 0x10000, RZ ;  /* 0x000100009d748825 */ /* 0x000fca00078e00ff */
[----:B-1----:R-:W-:Y:S02]  /*5540*/  @!P0 LOP3.LUT R117, R117, R153, R159, 0xfe, !PT ;  /* 0x0000009975758212 */ /* 0x002fe400078efe9f */
[----:B--2---:R-:W-:-:S05]  /*5550*/  @!P0 LOP3.LUT R116, R116, R155, RZ, 0xfc, !PT ;  /* 0x0000009b74748212 */ /* 0x004fca00078efcff */
[----:B------:R0:W-:Y:S01]  /*5560*/  @!P0 STG.E.64 desc[UR8][R90.64], R116 ;  /* 0x000000745a008986 */ /* 0x0001e2000c101b08 */
[----:B------:R-:W-:Y:S05]  /*5570*/  @!P0 BRA `(.L_x_116) ;  /* 0x0000000000208947 */ /* 0x000fea0003800000 */
[C---:B------:R-:W-:Y:S02]  /*5580*/  ISETP.NE.AND P2, PT, R160.reuse, RZ, PT ;  /* 0x000000ffa000720c */ /* 0x040fe40003f45270 */
[C---:B------:R-:W-:Y:S02]  /*5590*/  ISETP.GE.U32.AND P3, PT, R160.reuse, 0x2, PT ;  /* 0x00000002a000780c */ /* 0x040fe40003f66070 */
[C---:B------:R-:W-:Y:S02]  /*55a0*/  ISETP.GE.U32.AND P4, PT, R160.reuse, 0x3, PT ;  /* 0x00000003a000780c */ /* 0x040fe40003f86070 */
[----:B------:R-:W-:-:S07]  /*55b0*/  ISETP.GE.U32.AND P0, PT, R160, 0x4, PT ;  /* 0x00000004a000780c */ /* 0x000fce0003f06070 */
[----:B------:R1:W-:Y:S04]  /*55c0*/  @P2 STG.E.U16 desc[UR8][R90.64], R155 ;  /* 0x0000009b5a002986 */ /* 0x0003e8000c101508 */
[----:B------:R1:W-:Y:S04]  /*55d0*/  @P3 STG.E.U16 desc[UR8][R90.64+0x2], R157 ;  /* 0x0000029d5a003986 */ /* 0x0003e8000c101508 */
[----:B------:R1:W-:Y:S04]  /*55e0*/  @P4 STG.E.U16 desc[UR8][R90.64+0x4], R159 ;  /* 0x0000049f5a004986 */ /* 0x0003e8000c101508 */
[----:B------:R1:W-:Y:S02]  /*55f0*/  @P0 STG.E.U16 desc[UR8][R90.64+0x6], R161 ;  /* 0x000006a15a000986 */ /* 0x0003e4000c101508 */
.L_x_116:
[----:B------:R-:W-:Y:S05]  /*5600*/  BSYNC B1 ;  /* 0x0000000000017941 */ /* 0x000fea0003800000 */
.L_x_115:
[----:B------:R-:W-:-:S05]  /*5610*/  IMAD R152, R145, 0x200, R24 ;  /* 0x0000020091987824 */ /* 0x000fca00078e0218 */
[----:B------:R-:W-:-:S13]  /*5620*/  ISETP.GE.AND P0, PT, R152, UR13, PT ;  /* 0x0000000d98007c0c */ /* 0x000fda000bf06270 */
[----:B------:R-:W-:Y:S05]  /*5630*/  @P0 BRA `(.L_x_113) ;  /* 0x0000003000e80947 */ /* 0x000fea0003800000 */
[-C--:B01----:R-:W-:Y:S01]  /*5640*/  FMUL R90, R28, R150.reuse ;  /* 0x000000961c5a7220 */ /* 0x083fe20000400000 */
        /* <DEDUP_REMOVED lines=26> */
.L_x_117:
[----:B------:R-:W-:Y:S01]  /*57f0*/  IMAD R91, R151, UR13, R152 ;  /* 0x0000000d975b7c24 */ /* 0x000fe2000f8e0298 */
[----:B------:R-:W-:Y:S01]  /*5800*/  IADD3 R162, -R152, UR13, RZ ;  /* 0x0000000d98a27c10 */ /* 0x000fe2000fffe1ff */
[----:B------:R-:W-:Y:S01]  /*5810*/  F2F.BF16.F32 R157, R156 ;  /* 0x0000009c009d7304 */ /* 0x000fe20000202000 */
[----:B------:R-:W-:Y:S01]  /*5820*/  BSSY B1, `(.L_x_118) ;  /* 0x0000015000017945 */ /* 0x000fe20003800000 */
[----:B------:R-:W-:-:S03]  /*5830*/  IMAD.WIDE R90, R91, 0x2, R88 ;  /* 0x000000025b5a7825 */ /* 0x000fc600078e0258 */
        /* <DEDUP_REMOVED lines=19> */
.L_x_119:
[----:B------:R-:W-:Y:S05]  /*5970*/  BSYNC B1 ;  /* 0x0000000000017941 */ /* 0x000fea0003800000 */
.L_x_118:
        /* <DEDUP_REMOVED lines=30> */
.L_x_120:
        /* <DEDUP_REMOVED lines=24> */
.L_x_122:
[----:B------:R-:W-:Y:S05]  /*5ce0*/  BSYNC B1 ;  /* 0x0000000000017941 */ /* 0x000fea0003800000 */
.L_x_121:
[----:B------:R-:W-:-:S05]  /*5cf0*/  IMAD R152, R145, 0x200, R152 ;  /* 0x0000020091987824 */ /* 0x000fca00078e0298 */
[----:B------:R-:W-:-:S13]  /*5d00*/  ISETP.GE.AND P0, PT, R152, UR13, PT ;  /* 0x0000000d98007c0c */ /* 0x000fda000bf06270 */
[----:B------:R-:W-:Y:S05]  /*5d10*/  @P0 BRA `(.L_x_113) ;  /* 0x0000002c00300947 */ /* 0x000fea0003800000 */
[-C--:B01----:R-:W-:Y:S01]  /*5d20*/  FMUL R90, R36, R150.reuse ;  /* 0x00000096245a7220 */ /* 0x083fe20000400000 */
[-C--:B------:R-:W-:Y:S01]  /*5d30*/  FMUL R91, R37, R150.reuse ;  /* 0x00000096255b7220 */ /* 0x080fe20000400000 */
[-C--:B------:R-:W-:Y:S01]  /*5d40*/  FMUL R117, R38, R150.reuse ;  /* 0x0000009626757220 */ /* 0x080fe20000400000 */
[----:B------:R-:W-:Y:S01]  /*5d50*/  FMUL R153, R39, R150 ;  /* 0x0000009627997220 */ /* 0x000fe20000400000 */
[----:B------:R-:W-:Y:S01]  /*5d60*/  FMUL R116, R3, R90 ;  /* 0x0000005a03747220 */ /* 0x000fe20000400000 */
[----:B------:R-:W-:Y:S01]  /*5d70*/  FMUL R154, R8, R91 ;  /* 0x0000005b089a7220 */ /* 0x000fe20000400000 */
[----:B------:R-:W-:Y:S01]  /*5d80*/  FMUL R156, R0, R117 ;  /* 0x00000075009c7220 */ /* 0x000fe20000400000 */
        /* <DEDUP_REMOVED lines=20> */
.L_x_123:
[----:B------:R-:W-:Y:S01]  /*5ed0*/  IADD3 R160, -R152, UR13, RZ ;  /* 0x0000000d98a07c10 */ /* 0x000fe2000fffe1ff */
[----:B------:R0:W1:Y:S01]  /*5ee0*/  F2F.BF16.F32 R155, R116 ;  /* 0x00000074009b7304 */ /* 0x0000620000202000 */
[----:B------:R-:W-:Y:S01]  /*5ef0*/  IMAD R91, R151, UR13, R152 ;  /* 0x0000000d975b7c24 */ /* 0x000fe2000f8e0298 */
[----:B------:R-:W-:Y:S01]  /*5f00*/  BSSY B1, `(.L_x_124) ;  /* 0x0000018000017945 */ /* 0x000fe20003800000 */
[----:B------:R-:W-:-:S03]  /*5f10*/  ISETP.GE.U32.AND P2, PT, R160, 0x4, PT ;  /* 0x00000004a000780c */ /* 0x000fc60003f46070 */
[----:B------:R-:W-:Y:S01]  /*5f20*/  BSSY B2, `(.L_x_125) ;  /* 0x000000e000027945 */ /* 0x000fe20003800000 */
[----:B------:R-:W-:Y:S01]  /*5f30*/  IMAD.WIDE R90, R91, 0x2, R88 ;  /* 0x000000025b5a7825 */ /* 0x000fe200078e0258 */
[----:B------:R0:W2:Y:S08]  /*5f40*/  F2F.BF16.F32 R157, R154 ;  /* 0x0000009a009d7304 */ /* 0x0000b00000202000 */
[----:B------:R0:W3:Y:S08]  /*5f50*/  F2F.BF16.F32 R159, R156 ;  /* 0x0000009c009f7304 */ /* 0x0000f00000202000 */
[----:B------:R0:W4:Y:S01]  /*5f60*/  F2F.BF16.F32 R161, R158 ;  /* 0x0000009e00a17304 */ /* 0x0001220000202000 */
[----:B-12---:R-:W-:Y:S05]  /*5f70*/  @!P2 BRA `(.L_x_126) ;  /* 0x000000000020a947 */ /* 0x006fea0003800000 */
[----:B------:R-:W-:-:S13]  /*5f80*/  LOP3.LUT P0, RZ, R90, 0x7, RZ, 0xc0, !PT ;  /* 0x000000075aff7812 */ /* 0x000fda000780c0ff */
[----:B----4-:R-:W-:Y:S01]  /*5f90*/  @!P0 IMAD.U32 R153, R161, 0x10000, RZ ;  /* 0x00010000a1998824 */ /* 0x010fe200078e00ff */
[----:B------:R-:W-:Y:S05]  /*5fa0*/  @!P0 BREAK B2 ;  /* 0x0000000000028942 */ /* 0x000fea0003800000 */
[----:B0-----:R-:W-:-:S05]  /*5fb0*/  @!P0 IMAD.WIDE.U32 R116, R157, 0x10000, RZ ;  /* 0x000100009d748825 */ /* 0x001fca00078e00ff */
[----:B---3--:R-:W-:Y:S02]  /*5fc0*/  @!P0 LOP3.LUT R117, R117, R153, R159, 0xfe, !PT ;  /* 0x0000009975758212 */ /* 0x008fe400078efe9f */
[----:B------:R-:W-:-:S05]  /*5fd0*/  @!P0 LOP3.LUT R116, R116, R155, RZ, 0xfc, !PT ;  /* 0x0000009b74748212 */ /* 0x000fca00078efcff */
[----:B------:R1:W-:Y:S01]  /*5fe0*/  @!P0 STG.E.64 desc[UR8][R90.64], R116 ;  /* 0x000000745a008986 */ /* 0x0003e2000c101b08 */
[----:B------:R-:W-:Y:S05]  /*5ff0*/  @!P0 BRA `(.L_x_127) ;  /* 0x0000000000208947 */ /* 0x000fea0003800000 */
.L_x_126:
[----:B------:R-:W-:Y:S05]  /*6000*/  BSYNC B2 ;  /* 0x0000000000027941 */ /* 0x000fea0003800000 */
.L_x_125:
[C---:B------:R-:W-:Y:S01]  /*6010*/  ISETP.NE.AND P0, PT, R160.reuse, RZ, PT ;  /* 0x000000ffa000720c */ /* 0x040fe20003f05270 */
[----:B----4-:R2:W-:Y:S01]  /*6020*/  @P2 STG.E.U16 desc[UR8][R90.64+0x6], R161 ;  /* 0x000006a15a002986 */ /* 0x0105e2000c101508 */
[C---:B------:R-:W-:Y:S02]  /*6030*/  ISETP.GE.U32.AND P3, PT, R160.reuse, 0x2, PT ;  /* 0x00000002a000780c */ /* 0x040fe40003f66070 */
[----:B------:R-:W-:-:S09]  /*6040*/  ISETP.GE.U32.AND P4, PT, R160, 0x3, PT ;  /* 0x00000003a000780c */ /* 0x000fd20003f86070 */
[----:B------:R2:W-:Y:S04]  /*6050*/  @P0 STG.E.U16 desc[UR8][R90.64], R155 ;  /* 0x0000009b5a000986 */ /* 0x0005e8000c101508 */
[----:B------:R2:W-:Y:S04]  /*6060*/  @P3 STG.E.U16 desc[UR8][R90.64+0x2], R157 ;  /* 0x0000029d5a003986 */ /* 0x0005e8000c101508 */
[----:B---3--:R2:W-:Y:S02]  /*6070*/  @P4 STG.E.U16 desc[UR8][R90.64+0x4], R159 ;  /* 0x0000049f5a004986 */ /* 0x0085e4000c101508 */
.L_x_127:
[----:B------:R-:W-:Y:S05]  /*6080*/  BSYNC B1 ;  /* 0x0000000000017941 */ /* 0x000fea0003800000 */
.L_x_124:
[----:B------:R-:W-:-:S05]  /*6090*/  IMAD R152, R145, 0x200, R152 ;  /* 0x0000020091987824 */ /* 0x000fca00078e0298 */
[----:B------:R-:W-:-:S13]  /*60a0*/  ISETP.GE.AND P0, PT, R152, UR13, PT ;  /* 0x0000000d98007c0c */ /* 0x000fda000bf06270 */
[----:B------:R-:W-:Y:S05]  /*60b0*/  @P0 BRA `(.L_x_113) ;  /* 0x0000002800480947 */ /* 0x000fea0003800000 */
[-C--:B-12---:R-:W-:Y:S01]  /*60c0*/  FMUL R91, R40, R150.reuse ;  /* 0x00000096285b7220 */ /* 0x086fe20000400000 */
[-C--:B------:R-:W-:Y:S01]  /*60d0*/  FMUL R90, R41, R150.reuse ;  /* 0x00000096295a7220 */ /* 0x080fe20000400000 */
[-C--:B0-----:R-:W-:Y:S02]  /*60e0*/  FMUL R116, R43, R150.reuse ;  /* 0x000000962b747220 */ /* 0x081fe40000400000 */
        /* <DEDUP_REMOVED lines=24> */
.L_x_128:
        /* <DEDUP_REMOVED lines=19> */
.L_x_131:
[----:B------:R-:W-:Y:S05]  /*63a0*/  BSYNC B2 ;  /* 0x0000000000027941 */ /* 0x000fea0003800000 */
.L_x_130:
[C---:B------:R-:W-:Y:S01]  /*63b0*/  ISETP.NE.AND P0, PT, R160.reuse, RZ, PT ;  /* 0x000000ffa000720c */ /* 0x040fe20003f05270 */
[----:B----4-:R2:W-:Y:S01]  /*63c0*/  @P2 STG.E.U16 desc[UR8][R90.64+0x6], R161 ;  /* 0x000006a15a002986 */ /* 0x0105e2000c101508 */
[C---:B------:R-:W-:Y:S02]  /*63d0*/  ISETP.GE.U32.AND P3, PT, R160.reuse, 0x2, PT ;  /* 0x00000002a000780c */ /* 0x040fe40003f66070 */
[----:B------:R-:W-:-:S09]  /*63e0*/  ISETP.GE.U32.AND P4, PT, R160, 0x3, PT ;  /* 0x00000003a000780c */ /* 0x000fd20003f86070 */
[----:B------:R2:W-:Y:S04]  /*63f0*/  @P0 STG.E.U16 desc[UR8][R90.64], R155 ;  /* 0x0000009b5a000986 */ /* 0x0005e8000c101508 */
[----:B------:R2:W-:Y:S04]  /*6400*/  @P3 STG.E.U16 desc[UR8][R90.64+0x2], R157 ;  /* 0x0000029d5a003986 */ /* 0x0005e8000c101508 */
[----:B---3--:R2:W-:Y:S02]  /*6410*/  @P4 STG.E.U16 desc[UR8][R90.64+0x4], R159 ;  /* 0x0000049f5a004986 */ /* 0x0085e4000c101508 */
.L_x_132:
[----:B------:R-:W-:Y:S05]  /*6420*/  BSYNC B1 ;  /* 0x0000000000017941 */ /* 0x000fea0003800000 */
.L_x_129:
        /* <DEDUP_REMOVED lines=30> */
.L_x_133:
        /* <DEDUP_REMOVED lines=24> */
.L_x_135:
[----:B------:R-:W-:Y:S05]  /*6790*/  BSYNC B1 ;  /* 0x0000000000017941 */ /* 0x000fea0003800000 */
.L_x_134:
[----:B------:R-:W-:-:S05]  /*67a0*/  IMAD R152, R145, 0x200, R152 ;  /* 0x0000020091987824 */ /* 0x000fca00078e0298 */
[----:B------:R-:W-:-:S13]  /*67b0*/  ISETP.GE.AND P0, PT, R152, UR13, PT ;  /* 0x0000000d98007c0c */ /* 0x000fda000bf06270 */
[----:B------:R-:W-:Y:S05]  /*67c0*/  @P0 BRA `(.L_x_113) ;  /* 0x0000002000840947 */ /* 0x000fea0003800000 */
[-C--:B01----:R-:W-:Y:S01]  /*67d0*/  FMUL R91, R48, R150.reuse ;  /* 0x00000096305b7220 */ /* 0x083fe20000400000 */
[-C--:B------:R-:W-:Y:S01]  /*67e0*/  FMUL R90, R49, R150.reuse ;  /* 0x00000096315a7220 */ /* 0x080fe20000400000 */
[-C--:B------:R-:W-:Y:S02]  /*67f0*/  FMUL R116, R51, R150.reuse ;  /* 0x0000009633747220 */ /* 0x080fe40000400000 */
        /* <DEDUP_REMOVED lines=24> */
.L_x_136:
        /* <DEDUP_REMOVED lines=24> */
.L_x_138:
[----:B------:R-:W-:Y:S05]  /*6b00*/  BSYNC B1 ;  /* 0x0000000000017941 */ /* 0x000fea0003800000 */
.L_x_137:
        /* <DEDUP_REMOVED lines=30> */
.L_x_139:
        /* <DEDUP_REMOVED lines=24> */
.L_x_141:
[----:B------:R-:W-:Y:S05]  /*6e70*/  BSYNC B1 ;  /* 0x0000000000017941 */ /* 0x000fea0003800000 */
.L_x_140:
        /* <DEDUP_REMOVED lines=30> */
.L_x_142:
        /* <DEDUP_REMOVED lines=24> */
.L_x_144:
[----:B------:R-:W-:Y:S05]  /*71e0*/  BSYNC B1 ;  /* 0x0000000000017941 */ /* 0x000fea0003800000 */
.L_x_143:
        /* <DEDUP_REMOVED lines=30> */
.L_x_145:
        /* <DEDUP_REMOVED lines=24> */
.L_x_147:
[----:B------:R-:W-:Y:S05]  /*7550*/  BSYNC B1 ;  /* 0x0000000000017941 */ /* 0x000fea0003800000 */
.L_x_146:
        /* <DEDUP_REMOVED lines=30> */
.L_x_148:
        /* <DEDUP_REMOVED lines=24> */
.L_x_150:
[----:B------:R-:W-:Y:S05]  /*78c0*/  BSYNC B1 ;  /* 0x0000000000017941 */ /* 0x000fea0003800000 */
.L_x_149:
        /* <DEDUP_REMOVED lines=30> */
.L_x_151:
        /* <DEDUP_REMOVED lines=24> */
.L_x_153:
[----:B------:R-:W-:Y:S05]  /*7c30*/  BSYNC B1 ;  /* 0x0000000000017941 */ /* 0x000fea0003800000 */
.L_x_152:
        /* <DEDUP_REMOVED lines=30> */
.L_x_154:
        /* <DEDUP_REMOVED lines=24> */
.L_x_156:
[----:B------:R-:W-:Y:S05]  /*7fa0*/  BSYNC B1 ;  /* 0x0000000000017941 */ /* 0x000fea0003800000 */
.L_x_155:
        /* <DEDUP_REMOVED lines=30> */
.L_x_157:
        /* <DEDUP_REMOVED lines=24> */
.L_x_159:
[----:B------:R-:W-:Y:S05]  /*8310*/  BSYNC B1 ;  /* 0x0000000000017941 */ /* 0x000fea0003800000 */
.L_x_158:
        /* <DEDUP_REMOVED lines=30> */
.L_x_160:
        /* <DEDUP_REMOVED lines=24> */
.L_x_162:
[----:B------:R-:W-:Y:S05]  /*8680*/  BSYNC B1 ;  /* 0x0000000000017941 */ /* 0x000fea0003800000 */
.L_x_161:
[----:B------:R-:W-:-:S05]  /*8690*/  IMAD R156, R145, 0x200, R152 ;  /* 0x00000200919c7824 */ /* 0x000fca00078e0298 */
[----:B------:R-:W-:-:S13]  /*86a0*/  ISETP.GE.AND P0, PT, R156, UR13, PT ;  /* 0x0000000d9c007c0c */ /* 0x000fda000bf06270 */
[----:B------:R-:W-:Y:S05]  /*86b0*/  @P0 BRA `(.L_x_113) ;  /* 0x0000000000c80947 */ /* 0x000fea0003800000 */
[-C--:B0-----:R-:W-:Y:S01]  /*86c0*/  FMUL R116, R87, R150.reuse ;  /* 0x0000009657747220 */ /* 0x081fe20000400000 */
[-C--:B-1----:R-:W-:Y:S01]  /*86d0*/  FMUL R91, R84, R150.reuse ;  /* 0x00000096545b7220 */ /* 0x082fe20000400000 */
        /* <DEDUP_REMOVED lines=25> */
.L_x_163:
[----:B------:R-:W-:Y:S01]  /*8870*/  IMAD R151, R151, UR13, R156 ;  /* 0x0000000d97977c24 */ /* 0x000fe2000f8e029c */
[----:B------:R-:W-:Y:S01]  /*8880*/  IADD3 R156, -R156, UR13, RZ ;  /* 0x0000000d9c9c7c10 */ /* 0x000fe2000fffe1ff */
[----:B------:R-:W-:Y:S02]  /*8890*/  F2F.BF16.F32 R153, R150 ;  /* 0x0000009600997304 */ /* 0x000fe40000202000 */
        /* <DEDUP_REMOVED lines=20> */
.L_x_113:
[----:B------:R-:W-:Y:S05]  /*89e0*/  BSYNC B0 ;  /* 0x0000000000007941 */ /* 0x000fea0003800000 */
.L_x_112:
[----:B------:R-:W-:Y:S05]  /*89f0*/  WARPSYNC.ALL ;  /* 0x0000000000007948 */ /* 0x000fea0003800000 */
[----:B0--34-:R-:W0:Y:S01]  /*8a00*/  LDC R88, c[0x0][0x210] ;  /* 0x00008400ff587b82 */ /* 0x019e220000000800 */
[----:B------:R-:W-:-:S04]  /*8a10*/  LOP3.LUT P2, RZ, R146, 0xff, RZ, 0xc0, !PT ;  /* 0x000000ff92ff7812 */ /* 0x000fc8000784c0ff */
[----:B------:R-:W-:Y:S01]  /*8a20*/  SEL R146, RZ, 0x1, P2 ;  /* 0x00000001ff927807 */ /* 0x000fe20001000000 */
[----:B0-----:R-:W-:-:S05]  /*8a30*/  IMAD.IADD R23, R23, 0x1, R88 ;  /* 0x0000000117177824 */ /* 0x001fca00078e0258 */
[----:B------:R-:W-:-:S13]  /*8a40*/  ISETP.GE.AND P0, PT, R23, UR12, PT ;  /* 0x0000000c17007c0c */ /* 0x000fda000bf06270 */
[----:B------:R-:W-:Y:S05]  /*8a50*/  @!P0 BRA `(.L_x_164) ;  /* 0xffffff9400ec8947 */ /* 0x000fea000383ffff */
.L_x_48:
[----:B------:R-:W-:Y:S02]  /*8a60*/  ULDC.64 UR4, c[0x0][0x288] ;  /* 0x0000a20000047ab9 */ /* 0x000fe40000000a00 */
[----:B------:R-:W-:-:S04]  /*8a70*/  ISETP.NE.U32.AND P0, PT, RZ, UR4, PT ;  /* 0x00000004ff007c0c */ /* 0x000fc8000bf05070 */
[----:B------:R-:W-:-:S13]  /*8a80*/  ISETP.NE.AND.EX P0, PT, RZ, UR5, PT, P0 ;  /* 0x00000005ff007c0c */ /* 0x000fda000bf05300 */
[----:B------:R-:W-:Y:S05]  /*8a90*/  @!P0 BRA `(.L_x_165) ;  /* 0x0000000000b48947 */ /* 0x000fea0003800000 */
[----:B------:R-:W3:Y:S01]  /*8aa0*/  SHFL.DOWN PT, R0, R21, 0x10, 0x1f ;  /* 0x0a001f0015007f89 */ /* 0x000ee200000e0000 */
[----:B------:R-:W-:Y:S01]  /*8ab0*/  ISETP.NE.AND P0, PT, R26, RZ, PT ;  /* 0x000000ff1a00720c */ /* 0x000fe20003f05270 */
[----:B------:R-:W-:-:S12]  /*8ac0*/  BSSY B0, `(.L_x_166) ;  /* 0x0000024000007945 */ /* 0x000fd80003800000 */
[----:B-----5:R-:W4:Y:S01]  /*8ad0*/  @!P0 S2R R9, SR_CgaCtaId ;  /* 0x0000000000098919 */ /* 0x020f220000008800 */
[----:B------:R-:W-:Y:S02]  /*8ae0*/  @!P0 MOV R7, 0x400 ;  /* 0x0000040000078802 */ /* 0x000fe40000000f00 */
[----:B------:R-:W-:-:S04]  /*8af0*/  @!P0 SHF.R.U32.HI R6, RZ, 0x3, R94 ;  /* 0x00000003ff068819 */ /* 0x000fc8000001165e */
[----:B------:R-:W-:Y:S02]  /*8b00*/  @!P0 LOP3.LUT R6, R6, 0x1ffffffc, RZ, 0xc0, !PT ;  /* 0x1ffffffc06068812 */ /* 0x000fe400078ec0ff */
[----:B---3--:R-:W-:-:S05]  /*8b10*/  FMNMX R0, R0, R21, !PT ;  /* 0x0000001500007209 */ /* 0x008fca0007800000 */
[----:B------:R-:W3:Y:S02]  /*8b20*/  SHFL.DOWN PT, R3, R0, 0x8, 0x1f ;  /* 0x09001f0000037f89 */ /* 0x000ee400000e0000 */
[----:B---3--:R-:W-:Y:S01]  /*8b30*/  FMNMX R3, R0, R3, !PT ;  /* 0x0000000300037209 */ /* 0x008fe20007800000 */
[----:B------:R-:W-:-:S04]  /*8b40*/  @!P0 VIADD R0, R7, 0x20 ;  /* 0x0000002007008836 */ /* 0x000fc80000000000 */
[----:B------:R-:W3:Y:S02]  /*8b50*/  SHFL.DOWN PT, R2, R3, 0x4, 0x1f ;  /* 0x08801f0003027f89 */ /* 0x000ee400000e0000 */
[----:B---3--:R-:W-:Y:S02]  /*8b60*/  FMNMX R2, R3, R2, !PT ;  /* 0x0000000203027209 */ /* 0x008fe40007800000 */
[----:B----4-:R-:W-:-:S03]  /*8b70*/  @!P0 LEA R3, R9, R0, 0x18 ;  /* 0x0000000009038211 */ /* 0x010fc600078ec0ff */
[----:B01----:R-:W0:Y:S02]  /*8b80*/  SHFL.DOWN PT, R5, R2, 0x2, 0x1f ;  /* 0x08401f0002057f89 */ /* 0x003e2400000e0000 */
[----:B------:R-:W-:Y:S01]  /*8b90*/  @!P0 IMAD.IADD R3, R6, 0x1, R3 ;  /* 0x0000000106038824 */ /* 0x000fe200078e0203 */
[----:B0-----:R-:W-:-:S05]  /*8ba0*/  FMNMX R5, R2, R5, !PT ;  /* 0x0000000502057209 */ /* 0x001fca0007800000 */
[----:B------:R-:W0:Y:S02]  /*8bb0*/  SHFL.DOWN PT, R4, R5, 0x1, 0x1f ;  /* 0x08201f0005047f89 */ /* 0x000e2400000e0000 */
[----:B0-----:R-:W-:Y:S01]  /*8bc0*/  FMNMX R4, R5, R4, !PT ;  /* 0x0000000405047209 */ /* 0x001fe20007800000 */
[----:B------:R-:W-:-:S04]  /*8bd0*/  IMAD.MOV.U32 R5, RZ, RZ, RZ ;  /* 0x000000ffff057224 */ /* 0x000fc800078e00ff */
[----:B------:R0:W-:Y:S01]  /*8be0*/  @!P0 STS [R3], R4 ;  /* 0x0000000403008388 */ /* 0x0001e20000000800 */
[----:B------:R-:W-:Y:S01]  /*8bf0*/  BAR.SYNC.DEFER_BLOCKING 0x0 ;  /* 0x0000000000007b1d */ /* 0x000fe20000010000 */
[----:B------:R-:W-:-:S13]  /*8c00*/  ISETP.NE.AND P0, PT, R93, RZ, PT ;  /* 0x000000ff5d00720c */ /* 0x000fda0003f05270 */
[----:B0-----:R-:W-:Y:S05]  /*8c10*/  @P0 BRA `(.L_x_167) ;  /* 0x0000000000380947 */ /* 0x001fea0003800000 */
[----:B------:R-:W-:Y:S01]  /*8c20*/  ISETP.GT.U32.AND P0, PT, R94, 0x3, PT ;  /* 0x000000035e00780c */ /* 0x000fe20003f04070 */
[----:B------:R-:W-:-:S12]  /*8c30*/  UMOV UR4, 0xffffffff ;  /* 0xffffffff00047882 */ /* 0x000fd80000000000 */
[----:B------:R-:W0:Y:S01]  /*8c40*/  @!P0 S2R R3, SR_CgaCtaId ;  /* 0x0000000000038919 */ /* 0x000e220000008800 */
[----:B------:R-:W-:-:S05]  /*8c50*/  @!P0 MOV R0, 0x400 ;  /* 0x0000040000008802 */ /* 0x000fca0000000f00 */
[----:B------:R-:W-:-:S05]  /*8c60*/  @!P0 VIADD R0, R0, 0x20 ;  /* 0x0000002000008836 */ /* 0x000fca0000000000 */
[----:B0-----:R-:W-:Y:S01]  /*8c70*/  @!P0 LEA R3, R3, R0, 0x18 ;  /* 0x0000000003038211 */ /* 0x001fe200078ec0ff */
[----:B------:R-:W-:-:S04]  /*8c80*/  IMAD.MOV.U32 R0, RZ, RZ, RZ ;  /* 0x000000ffff007224 */ /* 0x000fc800078e00ff */
[----:B------:R-:W-:-:S05]  /*8c90*/  @!P0 IMAD R2, R94, 0x4, R3 ;  /* 0x000000045e028824 */ /* 0x000fca00078e0203 */
[----:B------:R0:W1:Y:S01]  /*8ca0*/  @!P0 LDS R0, [R2] ;  /* 0x0000000002008984 */ /* 0x0000620000000800 */
[----:B------:R-:W-:Y:S05]  /*8cb0*/  BRA.DIV UR4, `(.L_x_168) ;  /* 0x0000000204987947 */ /* 0x000fea000b800000 */
[----:B-1----:R-:W1:Y:S02]  /*8cc0*/  SHFL.DOWN PT, R3, R0, 0x2, 0x1f ;  /* 0x08401f0000037f89 */ /* 0x002e6400000e0000 */
[----:B-1----:R-:W-:-:S05]  /*8cd0*/  FMNMX R3, R3, R0, !PT ;  /* 0x0000000003037209 */ /* 0x002fca0007800000 */
[----:B0-----:R0:W1:Y:S02]  /*8ce0*/  SHFL.DOWN PT, R2, R3, 0x1, 0x1f ;  /* 0x08201f0003027f89 */ /* 0x00106400000e0000 */
.L_x_174:
[----:B-1----:R-:W-:-:S07]  /*8cf0*/  FMNMX R5, R3, R2, !PT ;  /* 0x0000000203057209 */ /* 0x002fce0007800000 */
.L_x_167:
[----:B------:R-:W-:Y:S05]  /*8d00*/  BSYNC B0 ;  /* 0x0000000000007941 */ /* 0x000fea0003800000 */
.L_x_166:
[----:B------:R-:W-:Y:S01]  /*8d10*/  ISETP.NE.AND P0, PT, R94, RZ, PT ;  /* 0x000000ff5e00720c */ /* 0x000fe20003f05270 */
[----:B------:R-:W-:-:S12]  /*8d20*/  BSSY B0, `(.L_x_165) ;  /* 0x0000004000007945 */ /* 0x000fd80003800000 */
[----:B------:R-:W-:Y:S05]  /*8d30*/  @P0 BRA `(.L_x_169) ;  /* 0x0000000000080947 */ /* 0x000fea0003800000 */
[----:B0-----:R-:W0:Y:S02]  /*8d40*/  LDC.64 R2, c[0x0][0x288] ;  /* 0x0000a200ff027b82 */ /* 0x001e240000000a00 */
[----:B0-----:R1:W-:Y:S02]  /*8d50*/  REDG.E.MAX.S32.STRONG.GPU desc[UR8][R2.64], R5 ;  /* 0x000000050200798e */ /* 0x0013e4000d10e388 */
.L_x_169:
[----:B------:R-:W-:Y:S05]  /*8d60*/  BSYNC B0 ;  /* 0x0000000000007941 */ /* 0x000fea0003800000 */
.L_x_165:
[----:B------:R-:W-:Y:S02]  /*8d70*/  ULDC.U8 UR4, c[0x0][0x294] ;  /* 0x0000a50000047ab9 */ /* 0x000fe40000000000 */
[----:B------:R-:W-:-:S13]  /*8d80*/  ISETP.NE.AND P0, PT, RZ, UR4, PT ;  /* 0x00000004ff007c0c */ /* 0x000fda000bf05270 */
[----:B------:R-:W-:Y:S05]  /*8d90*/  @!P0 EXIT ;  /* 0x000000000000894d */ /* 0x000fea0003800000 */
[----:B------:R-:W3:Y:S01]  /*8da0*/  S2UR UR6, SR_CTAID.X ;  /* 0x00000000000679c3 */ /* 0x000ee20000002500 */
[----:B------:R-:W-:Y:S02]  /*8db0*/  ULDC.64 UR4, c[0x0][0x280] ;  /* 0x0000a00000047ab9 */ /* 0x000fe40000000a00 */
[----:B------:R-:W-:Y:S02]  /*8dc0*/  ISETP.EQ.U32.AND P1, PT, RZ, UR4, PT ;  /* 0x00000004ff007c0c */ /* 0x000fe4000bf22070 */
[----:B---3--:R-:W-:-:S04]  /*8dd0*/  LOP3.LUT P0, RZ, R94, UR6, RZ, 0xfc, !PT ;  /* 0x000000065eff7c12 */ /* 0x008fc8000f80fcff */
[----:B------:R-:W-:-:S13]  /*8de0*/  ISETP.EQ.OR.EX P0, PT, RZ, UR5, P0, P1 ;  /* 0x00000005ff007c0c */ /* 0x000fda0008702710 */
[----:B------:R-:W-:Y:S05]  /*8df0*/  @P0 EXIT ;  /* 0x000000000000094d */ /* 0x000fea0003800000 */
[----:B------:R-:W-:-:S04]  /*8e00*/  UIADD3 UR4, UR7, 0x1800000, URZ ;  /* 0x0180000007047890 */ /* 0x000fc8000fffe03f */
[----:B------:R-:W-:-:S04]  /*8e10*/  ULOP3.LUT UR4, UR4, 0x7f800000, URZ, 0xc0, !UPT ;  /* 0x7f80000004047892 */ /* 0x000fc8000f8ec03f */
[----:B------:R-:W-:-:S06]  /*8e20*/  UISETP.GT.U32.AND UP0, UPT, UR4, 0x1ffffff, UPT ;  /* 0x01ffffff0400788c */ /* 0x000fcc000bf04070 */
[----:B------:R-:W-:-:S13]  /*8e30*/  PLOP3.LUT P0, PT, PT, PT, UP0, 0x80, 0x0 ;  /* 0x000000000000781c */ /* 0x000fda0003f0f008 */
[----:B------:R-:W-:Y:S05]  /*8e40*/  @P0 BRA `(.L_x_170) ;  /* 0x0000000000140947 */ /* 0x000fea0003800000 */
[----:B01---5:R-:W-:Y:S01]  /*8e50*/  IMAD.U32 R4, RZ, RZ, UR7 ;  /* 0x00000007ff047e24 */ /* 0x023fe2000f8e00ff */
[----:B------:R-:W-:-:S07]  /*8e60*/  MOV R5, 0x8e80 ;  /* 0x00008e8000057802 */ /* 0x000fce0000000f00 */
[----:B--2---:R-:W-:Y:S05]  /*8e70*/  CALL.REL.NOINC `($__internal_0_$__cuda_sm20_rcp_rn_f32_slowpath) ;  /* 0x0000000000607944 */ /* 0x004fea0003c00000 */
[----:B------:R-:W-:Y:S01]  /*8e80*/  IMAD.MOV.U32 R5, RZ, RZ, R149 ;  /* 0x000000ffff057224 */ /* 0x000fe200078e0095 */
[----:B------:R-:W-:Y:S06]  /*8e90*/  BRA `(.L_x_171) ;  /* 0x0000000000147947 */ /* 0x000fec0003800000 */
.L_x_170:
[----:B01---5:R-:W0:Y:S01]  /*8ea0*/  MUFU.RCP R5, UR7 ;  /* 0x0000000700057d08 */ /* 0x023e220008001000 */
[----:B------:R-:W-:-:S04]  /*8eb0*/  IMAD.U32 R0, RZ, RZ, UR7 ;  /* 0x00000007ff007e24 */ /* 0x000fc8000f8e00ff */
[----:B0-----:R-:W-:-:S04]  /*8ec0*/  FFMA R0, R5, R0, -1 ;  /* 0xbf80000005007423 */ /* 0x001fc80000000000 */
[----:B------:R-:W-:-:S04]  /*8ed0*/  FADD.FTZ R0, -R0, -RZ ;  /* 0x800000ff00007221 */ /* 0x000fc80000010100 */
[----:B------:R-:W-:-:S07]  /*8ee0*/  FFMA R5, R5, R0, R5 ;  /* 0x0000000005057223 */ /* 0x000fce0000000005 */
.L_x_171:
[----:B------:R-:W0:Y:S02]  /*8ef0*/  LDC.64 R2, c[0x0][0x280] ;  /* 0x0000a000ff027b82 */ /* 0x000e240000000a00 */
[----:B0-----:R-:W-:Y:S01]  /*8f00*/  STG.E desc[UR8][R2.64], R5 ;  /* 0x0000000502007986 */ /* 0x001fe2000c101908 */
[----:B------:R-:W-:Y:S05]  /*8f10*/  EXIT ;  /* 0x000000000000794d */ /* 0x000fea0003800000 */
.L_x_168:
[----:B------:R-:W-:Y:S02]  /*8f20*/  IMAD.MOV.U32 R5, RZ, RZ, 0x2 ;  /* 0x00000002ff057424 */ /* 0x000fe400078e00ff */
[----:B------:R-:W-:Y:S02]  /*8f30*/  IMAD.MOV.U32 R7, RZ, RZ, 0x1f ;  /* 0x0000001fff077424 */ /* 0x000fe400078e00ff */
[----:B------:R-:W-:-:S07]  /*8f40*/  IMAD.MOV.U32 R4, RZ, RZ, -0x1 ;  /* 0xffffffffff047424 */ /* 0x000fce00078e00ff */
[----:B012---:R-:W-:Y:S05]  /*8f50*/  WARPSYNC.COLLECTIVE R4, `(.L_x_172) ;  /* 0x0000000004087348 */ /* 0x007fea0003c00000 */
[----:B01----:R0:W1:Y:S02]  /*8f60*/  SHFL.DOWN P0, R2, R0, R5, R7 ;  /* 0x0800000500027389 */ /* 0x0030640000000007 */
[----:B012---:R-:W-:Y:S01]  /*8f70*/  ENDCOLLECTIVE ;  /* 0x000000000000791b */ /* 0x007fe20003800000 */
.L_x_172:
[----:B------:R-:W-:Y:S02]  /*8f80*/  IMAD.MOV.U32 R5, RZ, RZ, 0x1 ;  /* 0x00000001ff057424 */ /* 0x000fe400078e00ff */
[----:B------:R-:W-:-:S05]  /*8f90*/  IMAD.MOV.U32 R3, RZ, RZ, R2 ;  /* 0x000000ffff037224 */ /* 0x000fca00078e0002 */
[----:B------:R-:W-:-:S05]  /*8fa0*/  FMNMX R3, R3, R0, !PT ;  /* 0x0000000003037209 */ /* 0x000fca0007800000 */
[----:B------:R-:W-:-:S07]  /*8fb0*/  IMAD.MOV.U32 R0, RZ, RZ, R3 ;  /* 0x000000ffff007224 */ /* 0x000fce00078e0003 */
[----:B------:R-:W-:Y:S05]  /*8fc0*/  WARPSYNC.COLLECTIVE R4, `(.L_x_173) ;  /* 0x0000000004087348 */ /* 0x000fea0003c00000 */
[----:B------:R0:W1:Y:S02]  /*8fd0*/  SHFL.DOWN P0, R2, R0, R5, R7 ;  /* 0x0800000500027389 */ /* 0x0000640000000007 */
[----:B01----:R-:W-:Y:S01]  /*8fe0*/  ENDCOLLECTIVE ;  /* 0x000000000000791b */ /* 0x003fe20003800000 */
.L_x_173:
[----:B------:R-:W-:Y:S05]  /*8ff0*/  BRA `(.L_x_174) ;  /* 0xfffffffc003c7947 */ /* 0x000fea000383ffff */
        .weak           $__internal_0_$__cuda_sm20_rcp_rn_f32_slowpath
        .type           $__internal_0_$__cuda_sm20_rcp_rn_f32_slowpath,@function
        .size           $__internal_0_$__cuda_sm20_rcp_rn_f32_slowpath,(.L_x_5467 - $__internal_0_$__cuda_sm20_rcp_rn_f32_slowpath)
$__internal_0_$__cuda_sm20_rcp_rn_f32_slowpath:
[----:B------:R-:W-:-:S05]  /*9000*/  IMAD.SHL.U32 R21, R4, 0x2, RZ ;  /* 0x0000000204157824 */ /* 0x000fca00078e00ff */
[----:B------:R-:W-:-:S04]  /*9010*/  SHF.R.U32.HI R116, RZ, 0x18, R21 ;  /* 0x00000018ff747819 */ /* 0x000fc80000011615 */
[----:B------:R-:W-:-:S13]  /*9020*/  ISETP.NE.U32.AND P0, PT, R116, RZ, PT ;  /* 0x000000ff7400720c */ /* 0x000fda0003f05070 */
[----:B------:R-:W-:Y:S05]  /*9030*/  @P0 BRA `(.L_x_175) ;  /* 0x0000000000280947 */ /* 0x000fea0003800000 */
[----:B------:R-:W-:-:S05]  /*9040*/  IMAD.SHL.U32 R21, R4, 0x2, RZ ;  /* 0x0000000204157824 */ /* 0x000fca00078e00ff */
[----:B------:R-:W-:-:S13]  /*9050*/  ISETP.NE.AND P0, PT, R21, RZ, PT ;  /* 0x000000ff1500720c */ /* 0x000fda0003f05270 */
[----:B------:R-:W-:Y:S01]  /*9060*/  @P0 FFMA R89, R4, 1.84467440737095516160e+19, RZ ;  /* 0x5f80000004590823 */ /* 0x000fe200000000ff */
[----:B------:R-:W-:Y:S08]  /*9070*/  @!P0 MUFU.RCP R88, R4 ;  /* 0x0000000400588308 */ /* 0x000ff00000001000 */
[----:B------:R-:W0:Y:S02]  /*9080*/  @P0 MUFU.RCP R90, R89 ;  /* 0x00000059005a0308 */ /* 0x000e240000001000 */
[----:B0-----:R-:W-:-:S04]  /*9090*/  @P0 FFMA R21, R89, R90, -1 ;  /* 0xbf80000059150423 */ /* 0x001fc8000000005a */
[----:B------:R-:W-:-:S04]  /*90a0*/  @P0 FADD.FTZ R21, -R21, -RZ ;  /* 0x800000ff15150221 */ /* 0x000fc80000010100 */
[----:B------:R-:W-:-:S04]  /*90b0*/  @P0 FFMA R21, R90, R21, R90 ;  /* 0x000000155a150223 */ /* 0x000fc8000000005a */
[----:B------:R-:W-:Y:S01]  /*90c0*/  @P0 FFMA R88, R21, 1.84467440737095516160e+19, RZ ;  /* 0x5f80000015580823 */ /* 0x000fe200000000ff */
[----:B------:R-:W-:Y:S06]  /*90d0*/  BRA `(.L_x_176) ;  /* 0x0000000000887947 */ /* 0x000fec0003800000 */
.L_x_175:
[----:B------:R-:W-:-:S05]  /*90e0*/  VIADD R146, R116, 0xffffff03 ;  /* 0xffffff0374927836 */ /* 0x000fca0000000000 */
[----:B------:R-:W-:-:S13]  /*90f0*/  ISETP.GT.U32.AND P0, PT, R146, 0x1, PT ;  /* 0x000000019200780c */ /* 0x000fda0003f04070 */
[----:B------:R-:W-:Y:S05]  /*9100*/  @P0 BRA `(.L_x_177) ;  /* 0x0000000000780947 */ /* 0x000fea0003800000 */
[----:B------:R-:W-:Y:S01]  /*9110*/  LOP3.LUT R21, R4, 0x7fffff, RZ, 0xc0, !PT ;  /* 0x007fffff04157812 */ /* 0x000fe200078ec0ff */
[----:B------:R-:W-:-:S03]  /*9120*/  IMAD.MOV.U32 R91, RZ, RZ, 0x3 ;  /* 0x00000003ff5b7424 */ /* 0x000fc600078e00ff */
[----:B------:R-:W-:Y:S02]  /*9130*/  LOP3.LUT R21, R21, 0x3f800000, RZ, 0xfc, !PT ;  /* 0x3f80000015157812 */ /* 0x000fe400078efcff */
[----:B------:R-:W-:Y:S02]  /*9140*/  SHF.L.U32 R91, R91, R146, RZ ;  /* 0x000000925b5b7219 */ /* 0x000fe400000006ff */
[----:B------:R-:W0:Y:S02]  /*9150*/  MUFU.RCP R88, R21 ;  /* 0x0000001500587308 */ /* 0x000e240000001000 */
[----:B0-----:R-:W-:-:S04]  /*9160*/  FFMA R89, R21, R88, -1 ;  /* 0xbf80000015597423 */ /* 0x001fc80000000058 */
[----:B------:R-:W-:-:S04]  /*9170*/  FADD.FTZ R89, -R89, -RZ ;  /* 0x800000ff59597221 */ /* 0x000fc80000010100 */
[CCC-:B------:R-:W-:Y:S01]  /*9180*/  FFMA.RM R90, R88.reuse, R89.reuse, R88.reuse ;  /* 0x00000059585a7223 */ /* 0x1c0fe20000004058 */
[----:B------:R-:W-:-:S04]  /*9190*/  FFMA.RP R89, R88, R89, R88 ;  /* 0x0000005958597223 */ /* 0x000fc80000008058 */
[C---:B------:R-:W-:Y:S02]  /*91a0*/  LOP3.LUT R88, R90.reuse, 0x7fffff, RZ, 0xc0, !PT ;  /* 0x007fffff5a587812 */ /* 0x040fe400078ec0ff */
[----:B------:R-:W-:Y:S02]  /*91b0*/  FSETP.NEU.FTZ.AND P0, PT, R90, R89, PT ;  /* 0x000000595a00720b */ /* 0x000fe40003f1d000 */
[----:B------:R-:W-:Y:S02]  /*91c0*/  LOP3.LUT R88, R88, 0x800000, RZ, 0xfc, !PT ;  /* 0x0080000058587812 */ /* 0x000fe400078efcff */
[----:B------:R-:W-:Y:S02]  /*91d0*/  SEL R89, RZ, 0xffffffff, !P0 ;  /* 0xffffffffff597807 */ /* 0x000fe40004000000 */
[----:B------:R-:W-:-:S03]  /*91e0*/  LOP3.LUT R91, R91, R88, RZ, 0xc0, !PT ;  /* 0x000000585b5b7212 */ /* 0x000fc600078ec0ff */
[----:B------:R-:W-:Y:S01]  /*91f0*/  IMAD.MOV R89, RZ, RZ, -R89 ;  /* 0x000000ffff597224 */ /* 0x000fe200078e0a59 */
[----:B------:R-:W-:-:S04]  /*9200*/  SHF.R.U32.HI R91, RZ, R146, R91 ;  /* 0x00000092ff5b7219 */ /* 0x000fc8000001165b */
[----:B------:R-:W-:Y:S02]  /*9210*/  LOP3.LUT P2, RZ, R89, R146, R88, 0xf8, !PT ;  /* 0x0000009259ff7212 */ /* 0x000fe4000784f858 */
[C---:B------:R-:W-:Y:S02]  /*9220*/  LOP3.LUT P0, RZ, R91.reuse, 0x1, RZ, 0xc0, !PT ;  /* 0x000000015bff7812 */ /* 0x040fe4000780c0ff */
[----:B------:R-:W-:-:S04]  /*9230*/  LOP3.LUT P3, RZ, R91, 0x2, RZ, 0xc0, !PT ;  /* 0x000000025bff7812 */ /* 0x000fc8000786c0ff */
[----:B------:R-:W-:Y:S02]  /*9240*/  PLOP3.LUT P0, PT, P0, P2, P3, 0xe0, 0x0 ;  /* 0x000000000000781c */ /* 0x000fe40000705c30 */
[----:B------:R-:W-:Y:S02]  /*9250*/  LOP3.LUT P2, RZ, R4, 0x7fffff, RZ, 0xc0, !PT ;  /* 0x007fffff04ff7812 */ /* 0x000fe4000784c0ff */
[----:B------:R-:W-:-:S05]  /*9260*/  SEL R21, RZ, 0x1, !P0 ;  /* 0x00000001ff157807 */ /* 0x000fca0004000000 */
[----:B------:R-:W-:-:S05]  /*9270*/  IMAD.MOV R21, RZ, RZ, -R21 ;  /* 0x000000ffff157224 */ /* 0x000fca00078e0a15 */
[----:B------:R-:W-:Y:S01]  /*9280*/  ISETP.GE.AND P0, PT, R21, RZ, PT ;  /* 0x000000ff1500720c */ /* 0x000fe20003f06270 */
[----:B------:R-:W-:-:S05]  /*9290*/  VIADD R21, R116, 0xffffff04 ;  /* 0xffffff0474157836 */ /* 0x000fca0000000000 */
[----:B------:R-:W-:-:S07]  /*92a0*/  SHF.R.U32.HI R21, RZ, R21, R88 ;  /* 0x00000015ff157219 */ /* 0x000fce0000011658 */
[----:B------:R-:W-:-:S04]  /*92b0*/  @!P0 VIADD R21, R21, 0x1 ;  /* 0x0000000115158836 */ /* 0x000fc80000000000 */
[----:B------:R-:W-:-:S05]  /*92c0*/  @!P2 IMAD.SHL.U32 R21, R21, 0x2, RZ ;  /* 0x000000021515a824 */ /* 0x000fca00078e00ff */
[----:B------:R-:W-:Y:S01]  /*92d0*/  LOP3.LUT R88, R21, 0x80000000, R4, 0xf8, !PT ;  /* 0x8000000015587812 */ /* 0x000fe200078ef804 */
[----:B------:R-:W-:Y:S06]  /*92e0*/  BRA `(.L_x_176) ;  /* 0x0000000000047947 */ /* 0x000fec0003800000 */
.L_x_177:
[----:B------:R0:W1:Y:S02]  /*92f0*/  MUFU.RCP R88, R4 ;  /* 0x0000000400587308 */ /* 0x0000640000001000 */
.L_x_176:
[----:B-1----:R-:W-:Y:S02]  /*9300*/  IMAD.MOV.U32 R149, RZ, RZ, R88 ;  /* 0x000000ffff957224 */ /* 0x002fe400078e0058 */
[----:B------:R-:W-:Y:S02]  /*9310*/  IMAD.MOV.U32 R88, RZ, RZ, R5 ;  /* 0x000000ffff587224 */ /* 0x000fe400078e0005 */
[----:B------:R-:W-:-:S04]  /*9320*/  IMAD.MOV.U32 R89, RZ, RZ, 0x0 ;  /* 0x00000000ff597424 */ /* 0x000fc800078e00ff */
[----:B0-----:R-:W-:Y:S05]  /*9330*/  RET.REL.NODEC R88 `(_ZN18transformer_engine13normalization26rmsnorm_fwd_general_kernelINS0_13Kernel_traitsIff13__nv_bfloat16fjLj8192ELj1ELj1ELj4ELj16ENS0_18Kernel_traits_baseILj8192EffS3_fjLj128EEEEEEEvNS0_19ForwardKernelParamsE) ;  /* 0xffffff6c58307950 */ /* 0x001fea0003c3ffff */
.L_x_178:
[----:B------:R-:W-:-:S00]  /*9340*/  BRA `(.L_x_178) ;  /* 0xfffffffc00fc7947 */ /* 0x000fc0000383ffff */
[----:B------:R-:W-:-:S00]  /*9350*/  NOP ;  /* 0x0000000000007918 */ /* 0x000fc00000000000 */
        /* <DEDUP_REMOVED lines=10> */
.L_x_5467:


//--------------------- .text._ZN18transformer_engine13normalization26rmsnorm_fwd_general_kernelINS0_13Kernel_traitsI13__nv_bfloat16S3_S3_fjLj8192ELj1ELj1ELj4ELj16ENS0_18Kernel_traits_baseILj8192ES3_S3_S3_fjLj128EEEEEEEvNS0_19ForwardKernelParamsE --------------------------
	.section	.text._ZN18transformer_engine13normalization26rmsnorm_fwd_general_kernelINS0_13Kernel_traitsI13__nv_bfloat16S3_S3_fjLj8192ELj1ELj1ELj4ELj16ENS0_18Kernel_traits_baseILj8192ES3_S3_S3_fjLj128EEEEEEEvNS0_19ForwardKernelParamsE,"ax",@progbits
	.align	128
        .global         _ZN18transformer_engine13normalization26rmsnorm_fwd_general_kernelINS0_13Kernel_traitsI13__nv_bfloat16S3_S3_fjLj8192ELj1ELj1ELj4ELj16ENS0_18Kernel_traits_baseILj8192ES3_S3_S3_fjLj128EEEEEEEvNS0_19ForwardKernelParamsE
        .type           _ZN18transformer_engine13normalization26rmsnorm_fwd_general_kernelINS0_13Kernel_traitsI13__nv_bfloat16S3_S3_fjLj8192ELj1ELj1ELj4ELj16ENS0_18Kernel_traits_baseILj8192ES3_S3_S3_fjLj128EEEEEEEvNS0_19ForwardKernelParamsE,@function
        .size           _ZN18transformer_engine13normalization26rmsnorm_fwd_general_kernelINS0_13Kernel_traitsI13__nv_bfloat16S3_S3_fjLj8192ELj1ELj1ELj4ELj16ENS0_18Kernel_traits_baseILj8192ES3_S3_S3_fjLj128EEEEEEEvNS0_19ForwardKernelParamsE,(.L_x_5468 - _ZN18transformer_engine13normalization26rmsnorm_fwd_general_kernelINS0_13Kernel_traitsI13__nv_bfloat16S3_S3_fjLj8192ELj1ELj1ELj4ELj16ENS0_18Kernel_traits_baseILj8192ES3_S3_S3_fjLj128EEEEEEEvNS0_19ForwardKernelParamsE)
        .other          _ZN18transformer_engine13normalization26rmsnorm_fwd_general_kernelINS0_13Kernel_traitsI13__nv_bfloat16S3_S3_fjLj8192ELj1ELj1ELj4ELj16ENS0_18Kernel_traits_baseILj8192ES3_S3_S3_fjLj128EEEEEEEvNS0_19ForwardKernelParamsE,@"STO_CUDA_ENTRY STV_DEFAULT"
_ZN18transformer_engine13normalization26rmsnorm_fwd_general_kernelINS0_13Kernel_traitsI13__nv_bfloat16S3_S3_fjLj8192ELj1ELj1ELj4ELj16ENS0_18Kernel_traits_baseILj8192ES3_S3_S3_fjLj128EEEEEEEvNS0_19ForwardKernelParamsE:
.text._ZN18transformer_engine13normalization26rmsnorm_fwd_general_kernelINS0_13Kernel_traitsI13__nv_bfloat16S3_S3_fjLj8192ELj1ELj1ELj4ELj16ENS0_18Kernel_traits_baseILj8192ES3_S3_S3_fjLj128EEEEEEEvNS0_19ForwardKernelParamsE:
        /* <DEDUP_REMOVED lines=37> */
[C---:B------:R-:W-:Y:S01]  /*0250*/  IADD3 R0, -R94.reuse, UR4, RZ ;  /* 0x000000045e007c10 */ /* 0x040fe2000fffe1ff */
[----:B------:R-:W-:Y:S01]  /*0260*/  BSSY B1, `(.L_x_181) ;  /* 0x0000023000017945 */ /* 0x000fe20003800000 */
[----:B0-----:R-:W-:-:S03]  /*0270*/  IMAD.WIDE R4, R94, 0x2, R2 ;  /* 0x000000025e047825 */ /* 0x001fc600078e0202 */
[----:B------:R-:W-:-:S04]  /*0280*/  LOP3.LUT P0, RZ, R4, 0xf, RZ, 0xc0, !PT ;  /* 0x0000000f04ff7812 */ /* 0x000fc8000780c0ff */
[----:B------:R-:W-:-:S13]  /*0290*/  ISETP.LT.U32.OR P0, PT, R0, 0x8, P0 ;  /* 0x000000080000780c */ /* 0x000fda0000701470 */
[----:B------:R-:W-:Y:S05]  /*02a0*/  @P0 BRA `(.L_x_182) ;  /* 0x0000000000080947 */ /* 0x000fea0003800000 */
[----:B------:R-:W5:Y:S01]  /*02b0*/  LDG.E.128 R4, desc[UR6][R4.64] ;  /* 0x0000000604047981 */ /* 0x000f62000c1e1d00 */
[----:B------:R-:W-:Y:S05]  /*02c0*/  BRA `(.L_x_183) ;  /* 0x0000000000707947 */ /* 0x000fea0003800000 */
.L_x_182:
[C---:B------:R-:W-:Y:S02]  /*02d0*/  ISETP.GT.U32.AND P6, PT, R0.reuse, 0x1, PT ;  /* 0x000000010000780c */ /* 0x040fe40003fc4070 */
[C---:B------:R-:W-:Y:S02]  /*02e0*/  ISETP.GT.U32.AND P5, PT, R0.reuse, 0x2, PT ;  /* 0x000000020000780c */ /* 0x040fe40003fa4070 */
[C---:B------:R-:W-:Y:S02]  /*02f0*/  ISETP.GT.U32.AND P4, PT, R0.reuse, 0x3, PT ;  /* 0x000000030000780c */ /* 0x040fe40003f84070 */
[C---:B------:R-:W-:Y:S02]  /*0300*/  ISETP.GT.U32.AND P3, PT, R0.reuse, 0x4, PT ;  /* 0x000000040000780c */ /* 0x040fe40003f64070 */
[C---:B------:R-:W-:Y:S02]  /*0310*/  ISETP.GT.U32.AND P2, PT, R0.reuse, 0x5, PT ;  /* 0x000000050000780c */ /* 0x040fe40003f44070 */
[----:B------:R-:W-:-:S02]  /*0320*/  ISETP.GT.U32.AND P1, PT, R0, 0x6, PT ;  /* 0x000000060000780c */ /* 0x000fc40003f24070 */
[----:B------:R-:W-:Y:S02]  /*0330*/  ISETP.NE.AND P0, PT, R0, RZ, PT ;  /* 0x000000ff0000720c */ /* 0x000fe40003f05270 */
[----:B------:R-:W-:-:S06]  /*0340*/  @!P6 PRMT R7, RZ, 0x7610, R7 ;  /* 0x00007610ff07e816 */ /* 0x000fcc0000000007 */
[----:B------:R-:W2:Y:S01]  /*0350*/  @P6 LDG.E.U16 R7, desc[UR6][R4.64+0x2] ;  /* 0x0000020604076981 */ /* 0x000ea2000c1e1500 */
[----:B------:R-:W-:Y:S02]  /*0360*/  ISETP.GT.U32.AND P6, PT, R0, 0x7, PT ;  /* 0x000000070000780c */ /* 0x000fe40003fc4070 */
[----:B------:R-:W-:Y:S02]  /*0370*/  @!P5 PRMT R6, RZ, 0x7610, R6 ;  /* 0x00007610ff06d816 */ /* 0x000fe40000000006 */
[----:B------:R-:W-:Y:S01]  /*0380*/  @!P4 PRMT R9, RZ, 0x7610, R9 ;  /* 0x00007610ff09c816 */ /* 0x000fe20000000009 */
[----:B------:R-:W2:Y:S01]  /*0390*/  @P0 LDG.E.U16 R0, desc[UR6][R4.64] ;  /* 0x0000000604000981 */ /* 0x000ea2000c1e1500 */
[----:B------:R-:W-:Y:S02]  /*03a0*/  @!P3 PRMT R8, RZ, 0x7610, R8 ;  /* 0x00007610ff08b816 */ /* 0x000fe40000000008 */
[----:B------:R-:W-:Y:S01]  /*03b0*/  @!P2 PRMT R13, RZ, 0x7610, R13 ;  /* 0x00007610ff0da816 */ /* 0x000fe2000000000d */
[----:B------:R-:W3:Y:S01]  /*03c0*/  @P5 LDG.E.U16 R6, desc[UR6][R4.64+0x4] ;  /* 0x0000040604065981 */ /* 0x000ee2000c1e1500 */
[----:B------:R-:W-:-:S03]  /*03d0*/  @!P1 PRMT R10, RZ, 0x7610, R10 ;  /* 0x00007610ff0a9816 */ /* 0x000fc6000000000a */
[----:B------:R-:W-:Y:S01]  /*03e0*/  @!P6 PRMT R15, RZ, 0x7610, R15 ;  /* 0x00007610ff0fe816 */ /* 0x000fe2000000000f */
[----:B------:R-:W3:Y:S04]  /*03f0*/  @P4 LDG.E.U16 R9, desc[UR6][R4.64+0x6] ;  /* 0x0000060604094981 */ /* 0x000ee8000c1e1500 */
[----:B------:R-:W4:Y:S04]  /*0400*/  @P3 LDG.E.U16 R8, desc[UR6][R4.64+0x8] ;  /* 0x0000080604083981 */ /* 0x000f28000c1e1500 */
[----:B------:R-:W4:Y:S04]  /*0410*/  @P2 LDG.E.U16 R13, desc[UR6][R4.64+0xa] ;  /* 0x00000a06040d2981 */ /* 0x000f28000c1e1500 */
[----:B------:R-:W5:Y:S04]  /*0420*/  @P1 LDG.E.U16 R10, desc[UR6][R4.64+0xc] ;  /* 0x00000c06040a1981 */ /* 0x000f68000c1e1500 */
[----:B------:R2:W5:Y:S01]  /*0430*/  @P6 LDG.E.U16 R15, desc[UR6][R4.64+0xe] ;  /* 0x00000e06040f6981 */ /* 0x000562000c1e1500 */
[----:B------:R-:W-:-:S04]  /*0440*/  @!P0 PRMT R0, RZ, 0x7610, R0 ;  /* 0x00007610ff008816 */ /* 0x000fc80000000000 */
[----:B--2---:R-:W-:Y:S02]  /*0450*/  PRMT R4, R0, 0x5410, R7 ;  /* 0x0000541000047816 */ /* 0x004fe40000000007 */
[----:B---3--:R-:W-:Y:S02]  /*0460*/  PRMT R5, R6, 0x5410, R9 ;  /* 0x0000541006057816 */ /* 0x008fe40000000009 */
[----:B----4-:R-:W-:Y:S02]  /*0470*/  PRMT R6, R8, 0x5410, R13 ;  /* 0x0000541008067816 */ /* 0x010fe4000000000d */
[----:B-----5:R-:W-:-:S07]  /*0480*/  PRMT R7, R10, 0x5410, R15 ;  /* 0x000054100a077816 */ /* 0x020fce000000000f */
.L_x_183:
[----:B------:R-:W-:Y:S05]  /*0490*/  BSYNC B1 ;  /* 0x0000000000017941 */ /* 0x000fea0003800000 */
.L_x_181:
[----:B------:R-:W-:Y:S01]  /*04a0*/  IMAD R8, R11, 0x400, R94 ;  /* 0x000004000b087824 */ /* 0x000fe200078e025e */
[C---:B-----5:R-:W-:Y:S01]  /*04b0*/  PRMT R0, R4.reuse, 0x7632, R0 ;  /* 0x0000763204007816 */ /* 0x060fe20000000000 */
[----:B------:R-:W-:Y:S01]  /*04c0*/  IMAD.U32 R17, R4, 0x10000, RZ ;  /* 0x0001000004117824 */ /* 0x000fe200078e00ff */
[C---:B------:R-:W-:Y:S01]  /*04d0*/  PRMT R4, R5.reuse, 0x7632, R4 ;  /* 0x0000763205047816 */ /* 0x040fe20000000004 */
[----:B------:R-:W-:Y:S01]  /*04e0*/  IMAD.U32 R19, R5, 0x10000, RZ ;  /* 0x0001000005137824 */ /* 0x000fe200078e00ff */
[----:B------:R-:W-:Y:S01]  /*04f0*/  ISETP.GE.AND P0, PT, R8, UR4, PT ;  /* 0x0000000408007c0c */ /* 0x000fe2000bf06270 */
[C---:B------:R-:W-:Y:S01]  /*0500*/  IMAD.U32 R21, R6.reuse, 0x10000, RZ ;  /* 0x0001000006157824 */ /* 0x040fe200078e00ff */
[----:B------:R-:W-:Y:S01]  /*0510*/  PRMT R5, R6, 0x7632, R5 ;  /* 0x0000763206057816 */ /* 0x000fe20000000005 */
[C---:B------:R-:W-:Y:S01]  /*0520*/  IMAD.U32 R23, R7.reuse, 0x10000, RZ ;  /* 0x0001000007177824 */ /* 0x040fe200078e00ff */
[----:B------:R-:W-:Y:S01]  /*0530*/  PRMT R6, R7, 0x7632, R6 ;  /* 0x0000763207067816 */ /* 0x000fe20000000006 */
[----:B------:R-:W-:-:S02]  /*0540*/  IMAD.U32 R14, R0, 0x10000, RZ ;  /* 0x00010000000e7824 */ /* 0x000fc400078e00ff */
[----:B------:R-:W-:Y:S02]  /*0550*/  IMAD.U32 R16, R4, 0x10000, RZ ;  /* 0x0001000004107824 */ /* 0x000fe400078e00ff */
[----:B------:R-:W-:Y:S02]  /*0560*/  IMAD.U32 R18, R5, 0x10000, RZ ;  /* 0x0001000005127824 */ /* 0x000fe400078e00ff */
[----:B------:R-:W-:Y:S02]  /*0570*/  IMAD.U32 R20, R6, 0x10000, RZ ;  /* 0x0001000006147824 */ /* 0x000fe400078e00ff */
[----:B------:R-:W-:Y:S05]  /*0580*/  @P0 BRA `(.L_x_180) ;  /* 0x0000001400a40947 */ /* 0x000fea0003800000 */
[C---:B------:R-:W-:Y:S01]  /*0590*/  IMAD.WIDE R4, R8.reuse, 0x2, R2 ;  /* 0x0000000208047825 */ /* 0x040fe200078e0202 */
[----:B------:R-:W-:Y:S01]  /*05a0*/  IADD3 R0, -R8, UR4, RZ ;  /* 0x0000000408007c10 */ /* 0x000fe2000fffe1ff */
[----:B------:R-:W-:Y:S01]  /*05b0*/  BSSY B1, `(.L_x_184) ;  /* 0x0000022000017945 */ /* 0x000fe20003800000 */
[----:B------:R-:W-:-:S04]  /*05c0*/  LOP3.LUT P0, RZ, R4, 0xf, RZ, 0xc0, !PT ;  /* 0x0000000f04ff7812 */ /* 0x000fc8000780c0ff */
[----:B------:R-:W-:-:S13]  /*05d0*/  ISETP.LT.U32.OR P0, PT, R0, 0x8, P0 ;  /* 0x000000080000780c */ /* 0x000fda0000701470 */
[----:B------:R-:W-:Y:S05]  /*05e0*/  @P0 BRA `(.L_x_185) ;  /* 0x0000000000080947 */ /* 0x000fea0003800000 */
[----:B------:R-:W5:Y:S01]  /*05f0*/  LDG.E.128 R4, desc[UR6][R4.64] ;  /* 0x0000000604047981 */ /* 0x000f62000c1e1d00 */
[----:B------:R-:W-:Y:S05]  /*0600*/  BRA `(.L_x_186) ;  /* 0x0000000000707947 */ /* 0x000fea0003800000 */
.L_x_185:
        /* <DEDUP_REMOVED lines=28> */
.L_x_186:
[----:B------:R-:W-:Y:S05]  /*07d0*/  BSYNC B1 ;  /* 0x0000000000017941 */ /* 0x000fea0003800000 */
.L_x_184:
        /* <DEDUP_REMOVED lines=23> */
.L_x_188:
        /* <DEDUP_REMOVED lines=28> */
.L_x_189:
[----:B------:R-:W-:Y:S05]  /*0b10*/  BSYNC B1 ;  /* 0x0000000000017941 */ /* 0x000fea0003800000 */
.L_x_187:
        /* <DEDUP_REMOVED lines=23> */
.L_x_191:
        /* <DEDUP_REMOVED lines=28> */
.L_x_192:
[----:B------:R-:W-:Y:S05]  /*0e50*/  BSYNC B1 ;  /* 0x0000000000017941 */ /* 0x000fea0003800000 */
.L_x_190:
        /* <DEDUP_REMOVED lines=23> */
.L_x_194:
        /* <DEDUP_REMOVED lines=28> */
.L_x_195:
[----:B------:R-:W-:Y:S05]  /*1190*/  BSYNC B1 ;  /* 0x0000000000017941 */ /* 0x000fea0003800000 */
.L_x_193:
        /* <DEDUP_REMOVED lines=23> */
.L_x_197:
        /* <DEDUP_REMOVED lines=28> */
.L_x_198:
[----:B------:R-:W-:Y:S05]  /*14d0*/  BSYNC B1 ;  /* 0x0000000000017941 */ /* 0x000fea0003800000 */
.L_x_196:
        /* <DEDUP_REMOVED lines=23> */
.L_x_200:
        /* <DEDUP_REMOVED lines=28> */
.L_x_201:
[----:B------:R-:W-:Y:S05]  /*1810*/  BSYNC B1 ;  /* 0x0000000000017941 */ /* 0x000fea0003800000 */
.L_x_199:
        /* <DEDUP_REMOVED lines=21> */
[----:B------:R0:W5:Y:S01]  /*1970*/  LDG.E.128 R4, desc[UR6][R2.64] ;  /* 0x0000000602047981 */ /* 0x000162000c1e1d00 */
[----:B------:R-:W-:Y:S05]  /*1980*/  BRA `(.L_x_204) ;  /* 0x0000000000707947 */ /* 0x000fea0003800000 */
.L_x_203:
[C---:B------:R-:W-:Y:S02]  /*1990*/  ISETP.GT.U32.AND P6, PT, R9.reuse, 0x1, PT ;  /* 0x000000010900780c */ /* 0x040fe40003fc4070 */
[C---:B------:R-:W-:Y:S02]  /*19a0*/  ISETP.GT.U32.AND P5, PT, R9.reuse, 0x2, PT ;  /* 0x000000020900780c */ /* 0x040fe40003fa4070 */
[C---:B------:R-:W-:Y:S02]  /*19b0*/  ISETP.GT.U32.AND P4, PT, R9.reuse, 0x3, PT ;  /* 0x000000030900780c */ /* 0x040fe40003f84070 */
[C---:B------:R-:W-:Y:S02]  /*19c0*/  ISETP.NE.AND P0, PT, R9.reuse, RZ, PT ;  /* 0x000000ff0900720c */ /* 0x040fe40003f05270 */
[C---:B------:R-:W-:Y:S02]  /*19d0*/  ISETP.GT.U32.AND P3, PT, R9.reuse, 0x4, PT ;  /* 0x000000040900780c */ /* 0x040fe40003f64070 */
[----:B------:R-:W-:-:S02]  /*19e0*/  ISETP.GT.U32.AND P2, PT, R9, 0x5, PT ;  /* 0x000000050900780c */ /* 0x000fc40003f44070 */
[C---:B------:R-:W-:Y:S02]  /*19f0*/  ISETP.GT.U32.AND P1, PT, R9.reuse, 0x6, PT ;  /* 0x000000060900780c */ /* 0x040fe40003f24070 */
[----:B------:R-:W-:Y:S02]  /*1a00*/  @!P6 PRMT R5, RZ, 0x7610, R5 ;  /* 0x00007610ff05e816 */ /* 0x000fe40000000005 */
[----:B------:R-:W-:Y:S02]  /*1a10*/  @!P5 PRMT R0, RZ, 0x7610, R0 ;  /* 0x00007610ff00d816 */ /* 0x000fe40000000000 */
[----:B------:R-:W-:Y:S01]  /*1a20*/  @!P4 PRMT R7, RZ, 0x7610, R7 ;  /* 0x00007610ff07c816 */ /* 0x000fe20000000007 */
[----:B------:R-:W2:Y:S04]  /*1a30*/  @P0 LDG.E.U16 R4, desc[UR6][R2.64] ;  /* 0x0000000602040981 */ /* 0x000ea8000c1e1500 */
[----:B------:R-:W2:Y:S01]  /*1a40*/  @P6 LDG.E.U16 R5, desc[UR6][R2.64+0x2] ;  /* 0x0000020602056981 */ /* 0x000ea2000c1e1500 */
[----:B------:R-:W-:-:S02]  /*1a50*/  ISETP.GT.U32.AND P6, PT, R9, 0x7, PT ;  /* 0x000000070900780c */ /* 0x000fc40003fc4070 */
[----:B------:R-:W-:Y:S01]  /*1a60*/  @!P3 PRMT R6, RZ, 0x7610, R6 ;  /* 0x00007610ff06b816 */ /* 0x000fe20000000006 */
[----:B------:R-:W3:Y:S01]  /*1a70*/  @P5 LDG.E.U16 R0, desc[UR6][R2.64+0x4] ;  /* 0x0000040602005981 */ /* 0x000ee2000c1e1500 */
[----:B------:R-:W-:Y:S02]  /*1a80*/  @!P2 PRMT R9, RZ, 0x7610, R9 ;  /* 0x00007610ff09a816 */ /* 0x000fe40000000009 */
[----:B------:R-:W-:Y:S01]  /*1a90*/  @!P1 PRMT R8, RZ, 0x7610, R8 ;  /* 0x00007610ff089816 */ /* 0x000fe20000000008 */
[----:B------:R-:W3:Y:S04]  /*1aa0*/  @P4 LDG.E.U16 R7, desc[UR6][R2.64+0x6] ;  /* 0x0000060602074981 */ /* 0x000ee8000c1e1500 */
[----:B------:R-:W4:Y:S02]  /*1ab0*/  @P3 LDG.E.U16 R6, desc[UR6][R2.64+0x8] ;  /* 0x0000080602063981 */ /* 0x000f24000c1e1500 */
[----:B------:R-:W-:-:S02]  /*1ac0*/  @!P6 PRMT R13, RZ, 0x7610, R13 ;  /* 0x00007610ff0de816 */ /* 0x000fc4000000000d */
[----:B------:R-:W4:Y:S04]  /*1ad0*/  @P2 LDG.E.U16 R9, desc[UR6][R2.64+0xa] ;  /* 0x00000a0602092981 */ /* 0x000f28000c1e1500 */
[----:B------:R-:W5:Y:S04]  /*1ae0*/  @P1 LDG.E.U16 R8, desc[UR6][R2.64+0xc] ;  /* 0x00000c0602081981 */ /* 0x000f68000c1e1500 */
[----:B------:R-:W5:Y:S01]  /*1af0*/  @P6 LDG.E.U16 R13, desc[UR6][R2.64+0xe] ;  /* 0x00000e06020d6981 */ /* 0x000f62000c1e1500 */
[----:B------:R-:W-:-:S04]  /*1b00*/  @!P0 PRMT R4, RZ, 0x7610, R4 ;  /* 0x00007610ff048816 */ /* 0x000fc80000000004 */
[----:B--2---:R-:W-:Y:S02]  /*1b10*/  PRMT R4, R4, 0x5410, R5 ;  /* 0x0000541004047816 */ /* 0x004fe40000000005 */
[----:B---3--:R-:W-:Y:S02]  /*1b20*/  PRMT R5, R0, 0x5410, R7 ;  /* 0x0000541000057816 */ /* 0x008fe40000000007 */
[----:B----4-:R-:W-:Y:S02]  /*1b30*/  PRMT R6, R6, 0x5410, R9 ;  /* 0x0000541006067816 */ /* 0x010fe40000000009 */
[----:B-----5:R-:W-:-:S07]  /*1b40*/  PRMT R7, R8, 0x5410, R13 ;  /* 0x0000541008077816 */ /* 0x020fce000000000d */
.L_x_204:
[----:B------:R-:W-:Y:S05]  /*1b50*/  BSYNC B1 ;  /* 0x0000000000017941 */ /* 0x000fea0003800000 */
.L_x_202:
[C---:B-----5:R-:W-:Y:S01]  /*1b60*/  PRMT R0, R4.reuse, 0x7632, R0 ;  /* 0x0000763204007816 */ /* 0x060fe20000000000 */
[----:B------:R-:W-:Y:S01]  /*1b70*/  IMAD.U32 R9, R4, 0x10000, RZ ;  /* 0x0001000004097824 */ /* 0x000fe200078e00ff */
[----:B0-----:R-:W-:Y:S01]  /*1b80*/  PRMT R2, R5, 0x7632, R2 ;  /* 0x0000763205027816 */ /* 0x001fe20000000002 */
[----:B------:R-:W-:Y:S01]  /*1b90*/  IMAD.U32 R114, R7, 0x10000, RZ ;  /* 0x0001000007727824 */ /* 0x000fe200078e00ff */
[C---:B------:R-:W-:Y:S01]  /*1ba0*/  PRMT R3, R6.reuse, 0x7632, R3 ;  /* 0x0000763206037816 */ /* 0x040fe20000000003 */
[----:B------:R-:W-:Y:S01]  /*1bb0*/  IMAD.U32 R5, R5, 0x10000, RZ ;  /* 0x0001000005057824 */ /* 0x000fe200078e00ff */
[----:B------:R-:W-:Y:S01]  /*1bc0*/  PRMT R4, R7, 0x7632, R4 ;  /* 0x0000763207047816 */ /* 0x000fe20000000004 */
[----:B------:R-:W-:Y:S02]  /*1bd0*/  IMAD.U32 R6, R6, 0x10000, RZ ;  /* 0x0001000006067824 */ /* 0x000fe400078e00ff */
[----:B------:R-:W-:Y:S02]  /*1be0*/  IMAD.U32 R0, R0, 0x10000, RZ ;  /* 0x0001000000007824 */ /* 0x000fe400078e00ff */
[----:B------:R-:W-:-:S02]  /*1bf0*/  IMAD.U32 R7, R2, 0x10000, RZ ;  /* 0x0001000002077824 */ /* 0x000fc400078e00ff */
[----:B------:R-:W-:Y:S02]  /*1c00*/  IMAD.U32 R8, R3, 0x10000, RZ ;  /* 0x0001000003087824 */ /* 0x000fe400078e00ff */
[----:B------:R-:W-:-:S07]  /*1c10*/  IMAD.U32 R4, R4, 0x10000, RZ ;  /* 0x0001000004047824 */ /* 0x000fce00078e00ff */
.L_x_180:
[----:B------:R-:W-:Y:S05]  /*1c20*/  BSYNC B0 ;  /* 0x0000000000007941 */ /* 0x000fea0003800000 */
.L_x_179:
[----:B------:R-:W-:Y:S02]  /*1c30*/  ULDC.U8 UR5, c[0x0][0x294] ;  /* 0x0000a50000057ab9 */ /* 0x000fe40000000000 */
[----:B------:R-:W-:Y:S01]  /*1c40*/  ISETP.NE.AND P0, PT, RZ, UR5, PT ;  /* 0x00000005ff007c0c */ /* 0x000fe2000bf05270 */
[----:B------:R-:W-:-:S12]  /*1c50*/  ULDC UR5, c[0x0][0x218] ;  /* 0x0000860000057ab9 */ /* 0x000fd80000000800 */
[----:B------:R-:W0:Y:S01]  /*1c60*/  @P0 LDC.64 R2, c[0x0][0x270] ;  /* 0x00009c00ff020b82 */ /* 0x000e220000000a00 */
[----:B------:R-:W-:Y:S01]  /*1c70*/  IMAD.MOV.U32 R91, RZ, RZ, RZ ;  /* 0x000000ffff5b7224 */ /* 0x000fe200078e00ff */
[----:B0-----:R0:W5:Y:S01]  /*1c80*/  @P0 LDG.E R92, desc[UR6][R2.64] ;  /* 0x00000006025c0981 */ /* 0x001162000c1e1900 */
[----:B------:R-:W-:-:S13]  /*1c90*/  ISETP.GE.AND P0, PT, R93, UR5, PT ;  /* 0x000000055d007c0c */ /* 0x000fda000bf06270 */
[----:B0-----:R-:W-:Y:S05]  /*1ca0*/  @P0 BRA `(.L_x_205) ;  /* 0x0000007000d40947 */ /* 0x001fea0003800000 */
[----:B------:R-:W-:Y:S01]  /*1cb0*/  ULDC.U8 UR5, c[0x0][0x250] ;  /* 0x0000940000057ab9 */ /* 0x000fe20000000000 */
[----:B------:R-:W-:Y:S01]  /*1cc0*/  FADD R78, R29, 1 ;  /* 0x3f8000001d4e7421 */ /* 0x000fe20000000000 */
[----:B------:R-:W-:Y:S01]  /*1cd0*/  ISETP.NE.AND P0, PT, RZ, UR5, PT ;  /* 0x00000005ff007c0c */ /* 0x000fe2000bf05270 */
[----:B------:R-:W-:Y:S01]  /*1ce0*/  FADD R80, R27, 1 ;  /* 0x3f8000001b507421 */ /* 0x000fe20000000000 */
[----:B------:R-:W-:Y:S01]  /*1cf0*/  FADD R79, R24, 1 ;  /* 0x3f800000184f7421 */ /* 0x000fe20000000000 */
[----:B------:R-:W-:Y:S01]  /*1d00*/  FADD R88, R19, 1 ;  /* 0x3f80000013587421 */ /* 0x000fe20000000000 */
[----:B------:R-:W-:Y:S01]  /*1d10*/  FSEL R78, R29, R78, !P0 ;  /* 0x0000004e1d4e7208 */ /* 0x000fe20004000000 */
[C---:B------:R-:W-:Y:S01]  /*1d20*/  FADD R29, R0.reuse, 1 ;  /* 0x3f800000001d7421 */ /* 0x040fe20000000000 */
[----:B------:R-:W-:Y:S01]  /*1d30*/  FSEL R80, R27, R80, !P0 ;  /* 0x000000501b507208 */ /* 0x000fe20004000000 */
[----:B------:R-:W-:Y:S02]  /*1d40*/  IMAD R27, R11, 0x400, R94 ;  /* 0x000004000b1b7824 */ /* 0x000fe400078e025e */
[----:B------:R-:W-:Y:S01]  /*1d50*/  FADD R86, R21, 1 ;  /* 0x3f80000015567421 */ /* 0x000fe20000000000 */
[----:B------:R-:W-:Y:S01]  /*1d60*/  FADD R84, R23, 1 ;  /* 0x3f80000017547421 */ /* 0x000fe20000000000 */
[----:B------:R-:W-:Y:S01]  /*1d70*/  FSEL R29, R0, R29, !P0 ;  /* 0x0000001d001d7208 */ /* 0x000fe20004000000 */
[----:B------:R-:W-:Y:S01]  /*1d80*/  FADD R82, R25, 1 ;  /* 0x3f80000019527421 */ /* 0x000fe20000000000 */
[----:B------:R-:W-:Y:S01]  /*1d90*/  I2FP.F32.S32 R0, UR4 ;  /* 0x0000000400007c45 */ /* 0x000fe20008201400 */
[----:B------:R-:W-:Y:S01]  /*1da0*/  FADD R81, R22, 1 ;  /* 0x3f80000016517421 */ /* 0x000fe20000000000 */
        /* <DEDUP_REMOVED lines=22> */
[----:B------:R-:W-:Y:S01]  /*1f10*/  FSEL R79, R24, R79, !P0 ;  /* 0x0000004f184f7208 */ /* 0x000fe20004000000 */
[----:B------:R-:W-:-:S02]  /*1f20*/  IMAD R24, R11, 0x400, R27 ;  /* 0x000004000b187824 */ /* 0x000fc400078e021b */
[----:B------:R-:W-:Y:S01]  /*1f30*/  FADD R83, R20, 1 ;  /* 0x3f80000014537421 */ /* 0x000fe20000000000 */
[----:B------:R-:W-:Y:S01]  /*1f40*/  VIADD R2, R0, 0x1800000 ;  /* 0x0180000000027836 */ /* 0x000fe20000000000 */
[----:B------:R-:W-:Y:S01]  /*1f50*/  FSEL R88, R19, R88, !P0 ;  /* 0x0000005813587208 */ /* 0x000fe20004000000 */
[----:B------:R-:W-:Y:S01]  /*1f60*/  FADD R90, R17, 1 ;  /* 0x3f800000115a7421 */ /* 0x000fe20000000000 */
        /* <DEDUP_REMOVED lines=52> */
[----:B------:R-:W-:Y:S01]  /*22b0*/  FADD R26, R7, 1 ;  /* 0x3f800000071a7421 */ /* 0x000fe20000000000 */
[----:B------:R-:W-:Y:S01]  /*22c0*/  FADD R25, R6, 1 ;  /* 0x3f80000006197421 */ /* 0x000fe20000000000 */
[----:B------:R-:W-:Y:S01]  /*22d0*/  FADD R23, R8, 1 ;  /* 0x3f80000008177421 */ /* 0x000fe20000000000 */
[----:B------:R-:W-:Y:S01]  /*22e0*/  FADD R21, R114, 1 ;  /* 0x3f80000072157421 */ /* 0x000fe20000000000 */
[----:B------:R-:W-:-:S02]  /*22f0*/  IMAD R22, R11, 0x400, R24 ;  /* 0x000004000b167824 */ /* 0x000fc400078e0218 */
[----:B------:R-:W-:Y:S01]  /*2300*/  FADD R19, R4, 1 ;  /* 0x3f80000004137421 */ /* 0x000fe20000000000 */
[----:B------:R-:W-:Y:S02]  /*2310*/  LOP3.LUT R2, R2, 0x7f800000, RZ, 0xc0, !PT ;  /* 0x7f80000002027812 */ /* 0x000fe400078ec0ff */
[----:B------:R-:W-:Y:S01]  /*2320*/  FSEL R83, R20, R83, !P0 ;  /* 0x0000005314537208 */ /* 0x000fe20004000000 */
[----:B------:R-:W-:Y:S01]  /*2330*/  IMAD R20, R11, 0x400, R22 ;  /* 0x000004000b147824 */ /* 0x000fe200078e0216 */
[----:B------:R-:W-:Y:S02]  /*2340*/  FSEL R90, R17, R90, !P0 ;  /* 0x0000005a115a7208 */ /* 0x000fe40004000000 */
[----:B------:R-:W-:Y:S02]  /*2350*/  FSEL R89, R14, R89, !P0 ;  /* 0x000000590e597208 */ /* 0x000fe40004000000 */
[----:B------:R-:W-:Y:S02]  /*2360*/  FSEL R87, R16, R87, !P0 ;  /* 0x0000005710577208 */ /* 0x000fe40004000000 */
[----:B------:R-:W-:Y:S01]  /*2370*/  FSEL R85, R18, R85, !P0 ;  /* 0x0000005512557208 */ /* 0x000fe20004000000 */
[----:B------:R-:W-:Y:S01]  /*2380*/  IMAD R18, R11, 0x400, R20 ;  /* 0x000004000b127824 */ /* 0x000fe200078e0214 */
[----:B------:R-:W-:-:S02]  /*2390*/  FSEL R52, R65, R52, !P0 ;  /* 0x0000003441347208 */ /* 0x000fc40004000000 */
[----:B------:R-:W-:Y:S02]  /*23a0*/  FSEL R50, R67, R50, !P0 ;  /* 0x0000003243327208 */ /* 0x000fe40004000000 */
[----:B------:R-:W-:Y:S02]  /*23b0*/  FSEL R49, R64, R49, !P0 ;  /* 0x0000003140317208 */ /* 0x000fe40004000000 */
[----:B------:R-:W-:Y:S02]  /*23c0*/  FSEL R48, R101, R48, !P0 ;  /* 0x0000003065307208 */ /* 0x000fe40004000000 */
[----:B------:R-:W-:Y:S02]  /*23d0*/  FSEL R47, R66, R47, !P0 ;  /* 0x0000002f422f7208 */ /* 0x000fe40004000000 */
[----:B------:R-:W-:Y:S02]  /*23e0*/  FSEL R46, R103, R46, !P0 ;  /* 0x0000002e672e7208 */ /* 0x000fe40004000000 */
[----:B------:R-:W-:-:S02]  /*23f0*/  FSEL R45, R102, R45, !P0 ;  /* 0x0000002d662d7208 */ /* 0x000fc40004000000 */
[----:B------:R-:W-:Y:S02]  /*2400*/  FSEL R44, R105, R44, !P0 ;  /* 0x0000002c692c7208 */ /* 0x000fe40004000000 */
[----:B------:R-:W-:Y:S02]  /*2410*/  FSEL R43, R104, R43, !P0 ;  /* 0x0000002b682b7208 */ /* 0x000fe40004000000 */
[----:B------:R-:W-:Y:S02]  /*2420*/  FSEL R42, R107, R42, !P0 ;  /* 0x0000002a6b2a7208 */ /* 0x000fe40004000000 */
[----:B------:R-:W-:Y:S02]  /*2430*/  FSEL R41, R106, R41, !P0 ;  /* 0x000000296a297208 */ /* 0x000fe40004000000 */
[----:B------:R-:W-:Y:S02]  /*2440*/  FSEL R40, R109, R40, !P0 ;  /* 0x000000286d287208 */ /* 0x000fe40004000000 */
[----:B------:R-:W-:-:S02]  /*2450*/  FSEL R39, R108, R39, !P0 ;  /* 0x000000276c277208 */ /* 0x000fc40004000000 */
[----:B------:R-:W-:Y:S01]  /*2460*/  FSEL R38, R15, R38, !P0 ;  /* 0x000000260f267208 */ /* 0x000fe20004000000 */
[----:B------:R-:W-:Y:S01]  /*2470*/  IMAD R15, R11, 0x400, R18 ;  /* 0x000004000b0f7824 */ /* 0x000fe200078e0212 */
        /* <DEDUP_REMOVED lines=14> */
[----:B------:R-:W-:Y:S02]  /*2560*/  ISETP.GT.U32.AND P0, PT, R2, 0x1ffffff, PT ;  /* 0x01ffffff0200780c */ /* 0x000fe40003f04070 */
[----:B------:R-:W-:Y:S02]  /*2570*/  LEA.HI R16, R100, R93, RZ, 0x19 ;  /* 0x0000005d64107211 */ /* 0x000fe400078fc8ff */
[----:B------:R-:W-:-:S02]  /*2580*/  IADD3 R17, -R94, UR4, RZ ;  /* 0x000000045e117c10 */ /* 0x000fc4000fffe1ff */
[----:B------:R-:W-:Y:S01]  /*2590*/  IADD3 R14, -R27, UR4, RZ ;  /* 0x000000041b0e7c10 */ /* 0x000fe2000fffe1ff */
[----:B------:R-:W-:Y:S01]  /*25a0*/  IMAD R16, R16, R11, RZ ;  /* 0x0000000b10107224 */ /* 0x000fe200078e02ff */
[----:B------:R-:W-:Y:S01]  /*25b0*/  IADD3 R13, -R24, UR4, RZ ;  /* 0x00000004180d7c10 */ /* 0x000fe2000fffe1ff */
[----:B------:R-:W-:Y:S01]  /*25c0*/  IMAD R11, R11, 0x400, R15 ;  /* 0x000004000b0b7824 */ /* 0x000fe200078e020f */
[----:B------:R-:W-:Y:S02]  /*25d0*/  IADD3 R12, -R22, UR4, RZ ;  /* 0x00000004160c7c10 */ /* 0x000fe4000fffe1ff */
[----:B------:R-:W-:Y:S02]  /*25e0*/  IADD3 R10, -R20, UR4, RZ ;  /* 0x00000004140a7c10 */ /* 0x000fe4000fffe1ff */
[----:B------:R-:W-:Y:S02]  /*25f0*/  IADD3 R9, -R18, UR4, RZ ;  /* 0x0000000412097c10 */ /* 0x000fe4000fffe1ff */
[----:B------:R-:W-:-:S02]  /*2600*/  IADD3 R8, -R15, UR4, RZ ;  /* 0x000000040f087c10 */ /* 0x000fc4000fffe1ff */
[----:B------:R-:W-:Y:S01]  /*2610*/  IADD3 R7, -R11, UR4, RZ ;  /* 0x000000040b077c10 */ /* 0x000fe2000fffe1ff */
[----:B------:R-:W-:Y:S06]  /*2620*/  @P0 BRA `(.L_x_206) ;  /* 0x0000000000100947 */ /* 0x000fec0003800000 */
[----:B------:R-:W-:-:S07]  /*2630*/  MOV R64, 0x2650 ;  /* 0x0000265000407802 */ /* 0x000fce0000000f00 */
[----:B-----5:R-:W-:Y:S05]  /*2640*/  CALL.REL.NOINC `($__internal_1_$__cuda_sm20_rcp_rn_f32_slowpath) ;  /* 0x0000006c00c87944 */ /* 0x020fea0003c00000 */
[----:B------:R-:W-:Y:S01]  /*2650*/  IMAD.MOV.U32 R6, RZ, RZ, R5 ;  /* 0x000000ffff067224 */ /* 0x000fe200078e0005 */
[----:B------:R-:W-:Y:S06]  /*2660*/  BRA `(.L_x_207) ;  /* 0x0000000000107947 */ /* 0x000fec0003800000 */
.L_x_206:
[----:B------:R-:W0:Y:S02]  /*2670*/  MUFU.RCP R3, R0 ;  /* 0x0000000000037308 */ /* 0x000e240000001000 */
[----:B0-----:R-:W-:-:S04]  /*2680*/  FFMA R2, R0, R3, -1 ;  /* 0xbf80000000027423 */ /* 0x001fc80000000003 */
[----:B------:R-:W-:-:S04]  /*2690*/  FADD.FTZ R2, -R2, -RZ ;  /* 0x800000ff02027221 */ /* 0x000fc80000010100 */
[----:B------:R-:W-:-:S07]  /*26a0*/  FFMA R6, R3, R2, R3 ;  /* 0x0000000203067223 */ /* 0x000fce0000000003 */
.L_x_207:
[----:B------:R-:W-:Y:S01]  /*26b0*/  IMAD.MOV.U32 R2, RZ, RZ, 0x1 ;  /* 0x00000001ff027424 */ /* 0x000fe200078e00ff */
[--C-:B------:R-:W-:Y:S01]  /*26c0*/  SHF.R.S32.HI R5, RZ, 0x1f, R93.reuse ;  /* 0x0000001fff057819 */ /* 0x100fe2000001145d */
[----:B------:R-:W-:Y:S01]  /*26d0*/  IMAD.MOV.U32 R4, RZ, RZ, R93 ;  /* 0x000000ffff047224 */ /* 0x000fe200078e005d */
[----:B------:R-:W-:Y:S01]  /*26e0*/  ULDC.U8 UR8, c[0x0][0x294] ;  /* 0x0000a50000087ab9 */ /* 0x000fe20000000000 */
[----:B------:R-:W-:Y:S02]  /*26f0*/  IMAD.MOV.U32 R3, RZ, RZ, RZ ;  /* 0x000000ffff037224 */ /* 0x000fe400078e00ff */
[----:B------:R-:W-:-:S07]  /*2700*/  IMAD.MOV.U32 R91, RZ, RZ, RZ ;  /* 0x000000ffff5b7224 */ /* 0x000fce00078e00ff */
.L_x_287:
[----:B------:R-:W-:Y:S01]  /*2710*/  ULDC.64 UR10, c[0x0][0x218] ;  /* 0x00008600000a7ab9 */ /* 0x000fe20000000a00 */
[----:B------:R-:W-:Y:S01]  /*2720*/  LEA.HI R127, R100, R93, RZ, 0x19 ;  /* 0x0000005d647f7211 */ /* 0x000fe200078fc8ff */
[----:B------:R-:W-:Y:S01]  /*2730*/  BSSY B0, `(.L_x_208) ;  /* 0x000019b000007945 */ /* 0x000fe20003800000 */
[----:B------:R-:W-:-:S04]  /*2740*/  ISETP.GE.AND P1, PT, R94, UR11, PT ;  /* 0x0000000b5e007c0c */ /* 0x000fc8000bf26270 */
[----:B------:R-:W-:-:S13]  /*2750*/  ISETP.LT.AND P1, PT, R127, UR10, !P1 ;  /* 0x0000000a7f007c0c */ /* 0x000fda000cf21270 */
[----:B------:R-:W-:Y:S05]  /*2760*/  @!P1 BRA `(.L_x_209) ;  /* 0x00000018005c9947 */ /* 0x000fea0003800000 */
[----:B------:R-:W0:Y:S01]  /*2770*/  LDC.64 R116, c[0x0][0x220] ;  /* 0x00008800ff747b82 */ /* 0x000e220000000a00 */
[----:B------:R-:W-:Y:S01]  /*2780*/  IMAD R65, R127, UR11, R94 ;  /* 0x0000000b7f417c24 */ /* 0x000fe2000f8e025e */
[----:B------:R-:W-:Y:S03]  /*2790*/  BSSY B1, `(.L_x_210) ;  /* 0x0000023000017945 */ /* 0x000fe60003800000 */
[----:B0-----:R-:W-:-:S03]  /*27a0*/  IMAD.WIDE R64, R65, 0x2, R116 ;  /* 0x0000000241407825 */ /* 0x001fc600078e0274 */
[----:B------:R-:W-:-:S04]  /*27b0*/  LOP3.LUT P0, RZ, R64, 0xf, RZ, 0xc0, !PT ;  /* 0x0000000f40ff7812 */ /* 0x000fc8000780c0ff */
[----:B------:R-:W-:-:S13]  /*27c0*/  ISETP.LT.U32.OR P0, PT, R17, 0x8, P0 ;  /* 0x000000081100780c */ /* 0x000fda0000701470 */
[----:B------:R-:W-:Y:S05]  /*27d0*/  @P0 BRA `(.L_x_211) ;  /* 0x0000000000080947 */ /* 0x000fea0003800000 */
[----:B------:R-:W5:Y:S01]  /*27e0*/  LDG.E.128 R64, desc[UR6][R64.64] ;  /* 0x0000000640407981 */ /* 0x000f62000c1e1d00 */
[----:B------:R-:W-:Y:S05]  /*27f0*/  BRA `(.L_x_212) ;  /* 0x0000000000707947 */ /* 0x000fea0003800000 */
.L_x_211:
[C---:B------:R-:W-:Y:S02]  /*2800*/  ISETP.GT.U32.AND P6, PT, R17.reuse, 0x1, PT ;  /* 0x000000011100780c */ /* 0x040fe40003fc4070 */
[C---:B------:R-:W-:Y:S02]  /*2810*/  ISETP.GT.U32.AND P0, PT, R17.reuse, 0x2, PT ;  /* 0x000000021100780c */ /* 0x040fe40003f04070 */
[C---:B------:R-:W-:Y:S02]  /*2820*/  ISETP.GT.U32.AND P3, PT, R17.reuse, 0x3, PT ;  /* 0x000000031100780c */ /* 0x040fe40003f64070 */
[C---:B------:R-:W-:Y:S02]  /*2830*/  ISETP.GT.U32.AND P4, PT, R17.reuse, 0x4, PT ;  /* 0x000000041100780c */ /* 0x040fe40003f84070 */
[C---:B------:R-:W-:Y:S02]  /*2840*/  ISETP.GT.U32.AND P5, PT, R17.reuse, 0x5, PT ;  /* 0x000000051100780c */ /* 0x040fe40003fa4070 */
[----:B------:R-:W-:-:S03]  /*2850*/  ISETP.NE.AND P2, PT, R17, RZ, PT ;  /* 0x000000ff1100720c */ /* 0x000fc60003f45270 */
[----:B------:R-:W-:Y:S02]  /*2860*/  @!P6 PRMT R67, RZ, 0x7610, R67 ;  /* 0x00007610ff43e816 */ /* 0x000fe40000000043 */
[----:B------:R-:W-:-:S04]  /*2870*/  @!P0 PRMT R66, RZ, 0x7610, R66 ;  /* 0x00007610ff428816 */ /* 0x000fc80000000042 */
[----:B------:R-:W2:Y:S01]  /*2880*/  @P6 LDG.E.U16 R67, desc[UR6][R64.64+0x2] ;  /* 0x0000020640436981 */ /* 0x000ea2000c1e1500 */
[----:B------:R-:W-:-:S03]  /*2890*/  ISETP.GT.U32.AND P6, PT, R17, 0x6, PT ;  /* 0x000000061100780c */ /* 0x000fc60003fc4070 */
[----:B------:R-:W3:Y:S01]  /*28a0*/  @P0 LDG.E.U16 R66, desc[UR6][R64.64+0x4] ;  /* 0x0000040640420981 */ /* 0x000ee2000c1e1500 */
[----:B------:R-:W-:Y:S02]  /*28b0*/  ISETP.GT.U32.AND P0, PT, R17, 0x7, PT ;  /* 0x000000071100780c */ /* 0x000fe40003f04070 */
[----:B------:R-:W-:Y:S01]  /*28c0*/  @!P3 PRMT R115, RZ, 0x7610, R115 ;  /* 0x00007610ff73b816 */ /* 0x000fe20000000073 */
[----:B------:R-:W2:Y:S01]  /*28d0*/  @P2 LDG.E.U16 R0, desc[UR6][R64.64] ;  /* 0x0000000640002981 */ /* 0x000ea2000c1e1500 */
[----:B------:R-:W-:Y:S02]  /*28e0*/  @!P4 PRMT R125, RZ, 0x7610, R125 ;  /* 0x00007610ff7dc816 */ /* 0x000fe4000000007d */
[----:B------:R-:W-:Y:S02]  /*28f0*/  @!P5 PRMT R126, RZ, 0x7610, R126 ;  /* 0x00007610ff7ed816 */ /* 0x000fe4000000007e */
[----:B------:R-:W3:Y:S01]  /*2900*/  @P3 LDG.E.U16 R115, desc[UR6][R64.64+0x6] ;  /* 0x0000060640733981 */ /* 0x000ee2000c1e1500 */
[----:B------:R-:W-:-:S03]  /*2910*/  @!P6 PRMT R128, RZ, 0x7610, R128 ;  /* 0x00007610ff80e816 */ /* 0x000fc60000000080 */
[----:B------:R-:W4:Y:S01]  /*2920*/  @P4 LDG.E.U16 R125, desc[UR6][R64.64+0x8] ;  /* 0x00000806407d4981 */ /* 0x000f22000c1e1500 */
[----:B------:R-:W-:-:S03]  /*2930*/  @!P0 PRMT R129, RZ, 0x7610, R129 ;  /* 0x00007610ff818816 */ /* 0x000fc60000000081 */
[----:B------:R-:W4:Y:S04]  /*2940*/  @P5 LDG.E.U16 R126, desc[UR6][R64.64+0xa] ;  /* 0x00000a06407e5981 */ /* 0x000f28000c1e1500 */
[----:B------:R-:W4:Y:S04]  /*2950*/  @P6 LDG.E.U16 R128, desc[UR6][R64.64+0xc] ;  /* 0x00000c0640806981 */ /* 0x000f28000c1e1500 */
[----:B------:R2:W4:Y:S01]  /*2960*/  @P0 LDG.E.U16 R129, desc[UR6][R64.64+0xe] ;  /* 0x00000e0640810981 */ /* 0x000522000c1e1500 */
[----:B------:R-:W-:-:S04]  /*2970*/  @!P2 PRMT R0, RZ, 0x7610, R0 ;  /* 0x00007610ff00a816 */ /* 0x000fc80000000000 */
[----:B--2---:R-:W-:Y:S02]  /*2980*/  PRMT R64, R0, 0x5410, R67 ;  /* 0x0000541000407816 */ /* 0x004fe40000000043 */
[----:B---3--:R-:W-:Y:S02]  /*2990*/  PRMT R65, R66, 0x5410, R115 ;  /* 0x0000541042417816 */ /* 0x008fe40000000073 */
[----:B----4-:R-:W-:Y:S02]  /*29a0*/  PRMT R66, R125, 0x5410, R126 ;  /* 0x000054107d427816 */ /* 0x010fe4000000007e */
[----:B------:R-:W-:-:S07]  /*29b0*/  PRMT R67, R128, 0x5410, R129 ;  /* 0x0000541080437816 */ /* 0x000fce0000000081 */
.L_x_212:
[----:B------:R-:W-:Y:S05]  /*29c0*/  BSYNC B1 ;  /* 0x0000000000017941 */ /* 0x000fea0003800000 */
.L_x_210:
[----:B------:R-:W-:Y:S01]  /*29d0*/  ISETP.GE.AND P0, PT, R27, UR11, PT ;  /* 0x0000000b1b007c0c */ /* 0x000fe2000bf06270 */
[C---:B-----5:R-:W-:Y:S01]  /*29e0*/  IMAD.U32 R0, R64.reuse, 0x10000, RZ ;  /* 0x0001000040007824 */ /* 0x060fe200078e00ff */
[----:B------:R-:W-:Y:S01]  /*29f0*/  PRMT R130, R64, 0x7632, R130 ;  /* 0x0000763240827816 */ /* 0x000fe20000000082 */
[C---:B------:R-:W-:Y:S01]  /*2a00*/  IMAD.U32 R115, R65.reuse, 0x10000, RZ ;  /* 0x0001000041737824 */ /* 0x040fe200078e00ff */
[----:B------:R-:W-:Y:S01]  /*2a10*/  PRMT R131, R65, 0x7632, R131 ;  /* 0x0000763241837816 */ /* 0x000fe20000000083 */
[C---:B------:R-:W-:Y:S01]  /*2a20*/  IMAD.U32 R125, R66.reuse, 0x10000, RZ ;  /* 0x00010000427d7824 */ /* 0x040fe200078e00ff */
[----:B------:R-:W-:Y:S01]  /*2a30*/  PRMT R132, R66, 0x7632, R132 ;  /* 0x0000763242847816 */ /* 0x000fe20000000084 */
[C---:B------:R-:W-:Y:S01]  /*2a40*/  IMAD.U32 R126, R67.reuse, 0x10000, RZ ;  /* 0x00010000437e7824 */ /* 0x040fe200078e00ff */
[----:B------:R-:W-:Y:S01]  /*2a50*/  PRMT R133, R67, 0x7632, R133 ;  /* 0x0000763243857816 */ /* 0x000fe20000000085 */
[----:B------:R-:W-:Y:S02]  /*2a60*/  IMAD.U32 R130, R130, 0x10000, RZ ;  /* 0x0001000082827824 */ /* 0x000fe400078e00ff */
[----:B------:R-:W-:-:S02]  /*2a70*/  IMAD.U32 R131, R131, 0x10000, RZ ;  /* 0x0001000083837824 */ /* 0x000fc400078e00ff */
[----:B------:R-:W-:Y:S02]  /*2a80*/  IMAD.U32 R132, R132, 0x10000, RZ ;  /* 0x0001000084847824 */ /* 0x000fe400078e00ff */
[----:B------:R-:W-:Y:S01]  /*2a90*/  IMAD.U32 R133, R133, 0x10000, RZ ;  /* 0x0001000085857824 */ /* 0x000fe200078e00ff */
[----:B------:R-:W-:Y:S06]  /*2aa0*/  @P0 BRA `(.L_x_209) ;  /* 0x00000014008c0947 */ /* 0x000fec0003800000 */
[----:B------:R-:W-:Y:S01]  /*2ab0*/  IMAD R65, R127, UR11, R27 ;  /* 0x0000000b7f417c24 */ /* 0x000fe2000f8e021b */
[----:B------:R-:W-:Y:S03]  /*2ac0*/  BSSY B1, `(.L_x_213) ;  /* 0x0000023000017945 */ /* 0x000fe60003800000 */
[----:B------:R-:W-:-:S03]  /*2ad0*/  IMAD.WIDE R64, R65, 0x2, R116 ;  /* 0x0000000241407825 */ /* 0x000fc600078e0274 */
[----:B------:R-:W-:-:S04]  /*2ae0*/  LOP3.LUT P0, RZ, R64, 0xf, RZ, 0xc0, !PT ;  /* 0x0000000f40ff7812 */ /* 0x000fc8000780c0ff */
[----:B------:R-:W-:-:S13]  /*2af0*/  ISETP.LT.U32.OR P0, PT, R14, 0x8, P0 ;  /* 0x000000080e00780c */ /* 0x000fda0000701470 */
[----:B------:R-:W-:Y:S05]  /*2b00*/  @P0 BRA `(.L_x_214) ;  /* 0x0000000000080947 */ /* 0x000fea0003800000 */
[----:B------:R-:W5:Y:S01]  /*2b10*/  LDG.E.128 R64, desc[UR6][R64.64] ;  /* 0x0000000640407981 */ /* 0x000f62000c1e1d00 */
[----:B------:R-:W-:Y:S05]  /*2b20*/  BRA `(.L_x_215) ;  /* 0x0000000000707947 */ /* 0x000fea0003800000 */
.L_x_214:
        /* <DEDUP_REMOVED lines=28> */
.L_x_215:
[----:B------:R-:W-:Y:S05]  /*2cf0*/  BSYNC B1 ;  /* 0x0000000000017941 */ /* 0x000fea0003800000 */
.L_x_213:
        /* <DEDUP_REMOVED lines=22> */
.L_x_217:
        /* <DEDUP_REMOVED lines=28> */
.L_x_218:
[----:B------:R-:W-:Y:S05]  /*3020*/  BSYNC B1 ;  /* 0x0000000000017941 */ /* 0x000fea0003800000 */
.L_x_216:
        /* <DEDUP_REMOVED lines=22> */
.L_x_220:
        /* <DEDUP_REMOVED lines=28> */
.L_x_221:
[----:B------:R-:W-:Y:S05]  /*3350*/  BSYNC B1 ;  /* 0x0000000000017941 */ /* 0x000fea0003800000 */
.L_x_219:
        /* <DEDUP_REMOVED lines=22> */
.L_x_223:
        /* <DEDUP_REMOVED lines=28> */
.L_x_224:
[----:B------:R-:W-:Y:S05]  /*3680*/  BSYNC B1 ;  /* 0x0000000000017941 */ /* 0x000fea0003800000 */
.L_x_222:
        /* <DEDUP_REMOVED lines=22> */
.L_x_226:
        /* <DEDUP_REMOVED lines=28> */
.L_x_227:
[----:B------:R-:W-:Y:S05]  /*39b0*/  BSYNC B1 ;  /* 0x0000000000017941 */ /* 0x000fea0003800000 */
.L_x_225:
        /* <DEDUP_REMOVED lines=22> */
.L_x_229:
        /* <DEDUP_REMOVED lines=28> */
.L_x_230:
[----:B------:R-:W-:Y:S05]  /*3ce0*/  BSYNC B1 ;  /* 0x0000000000017941 */ /* 0x000fea0003800000 */
.L_x_228:
        /* <DEDUP_REMOVED lines=22> */
.L_x_232:
        /* <DEDUP_REMOVED lines=28> */
.L_x_233:
[----:B------:R-:W-:Y:S05]  /*4010*/  BSYNC B1 ;  /* 0x0000000000017941 */ /* 0x000fea0003800000 */
.L_x_231:
[C---:B-----5:R-:W-:Y:S01]  /*4020*/  PRMT R165, R64.reuse, 0x7632, R165 ;  /* 0x0000763240a57816 */ /* 0x060fe200000000a5 */
[----:B------:R-:W-:Y:S01]  /*4030*/  IMAD.U32 R101, R64, 0x10000, RZ ;  /* 0x0001000040657824 */ /* 0x000fe200078e00ff */
[C---:B------:R-:W-:Y:S01]  /*4040*/  PRMT R166, R65.reuse, 0x7632, R166 ;  /* 0x0000763241a67816 */ /* 0x040fe200000000a6 */
[----:B------:R-:W-:Y:S01]  /*4050*/  IMAD.U32 R108, R65, 0x10000, RZ ;  /* 0x00010000416c7824 */ /* 0x000fe200078e00ff */
[C---:B------:R-:W-:Y:S01]  /*4060*/  PRMT R167, R66.reuse, 0x7632, R167 ;  /* 0x0000763242a77816 */ /* 0x040fe200000000a7 */
[----:B------:R-:W-:Y:S01]  /*4070*/  IMAD.U32 R118, R66, 0x10000, RZ ;  /* 0x0001000042767824 */ /* 0x000fe200078e00ff */
[C---:B------:R-:W-:Y:S01]  /*4080*/  PRMT R168, R67.reuse, 0x7632, R168 ;  /* 0x0000763243a87816 */ /* 0x040fe200000000a8 */
[----:B------:R-:W-:Y:S02]  /*4090*/  IMAD.U32 R164, R67, 0x10000, RZ ;  /* 0x0001000043a47824 */ /* 0x000fe400078e00ff */
[----:B------:R-:W-:Y:S02]  /*40a0*/  IMAD.U32 R165, R165, 0x10000, RZ ;  /* 0x00010000a5a57824 */ /* 0x000fe400078e00ff */
[----:B------:R-:W-:-:S02]  /*40b0*/  IMAD.U32 R166, R166, 0x10000, RZ ;  /* 0x00010000a6a67824 */ /* 0x000fc400078e00ff */
[----:B------:R-:W-:Y:S02]  /*40c0*/  IMAD.U32 R167, R167, 0x10000, RZ ;  /* 0x00010000a7a77824 */ /* 0x000fe400078e00ff */
[----:B------:R-:W-:-:S07]  /*40d0*/  IMAD.U32 R168, R168, 0x10000, RZ ;  /* 0x00010000a8a87824 */ /* 0x000fce00078e00ff */
.L_x_209:
[----:B------:R-:W-:Y:S05]  /*40e0*/  BSYNC B0 ;  /* 0x0000000000007941 */ /* 0x000fea0003800000 */
.L_x_208:
[----:B------:R-:W-:Y:S01]  /*40f0*/  BSSY B0, `(.L_x_234) ;  /* 0x00000c5000007945 */ /* 0x000fe20003800000 */
[----:B------:R-:W-:-:S03]  /*4100*/  IMAD.MOV.U32 R64, RZ, RZ, RZ ;  /* 0x000000ffff407224 */ /* 0x000fc600078e00ff */
[----:B------:R-:W-:Y:S05]  /*4110*/  @!P1 BRA `(.L_x_235) ;  /* 0x0000000c00089947 */ /* 0x000fea0003800000 */
[C---:B------:R-:W-:Y:S02]  /*4120*/  VIADD R64, R94.reuse, 0x1 ;  /* 0x000000015e407836 */ /* 0x040fe40000000000 */
[C---:B------:R-:W-:Y:S02]  /*4130*/  VIADD R65, R94.reuse, 0x2 ;  /* 0x000000025e417836 */ /* 0x040fe40000000000 */
[----:B------:R-:W-:Y:S01]  /*4140*/  VIADD R66, R94, 0x5 ;  /* 0x000000055e427836 */ /* 0x000fe20000000000 */
[----:B------:R-:W-:Y:S01]  /*4150*/  ISETP.GE.AND P4, PT, R64, UR11, PT ;  /* 0x0000000b40007c0c */ /* 0x000fe2000bf86270 */
[C---:B------:R-:W-:Y:S01]  /*4160*/  VIADD R64, R94.reuse, 0x3 ;  /* 0x000000035e407836 */ /* 0x040fe20000000000 */
[----:B------:R-:W-:Y:S01]  /*4170*/  ISETP.GE.AND P3, PT, R65, UR11, PT ;  /* 0x0000000b41007c0c */ /* 0x000fe2000bf66270 */
[----:B------:R-:W-:-:S03]  /*4180*/  VIADD R65, R94, 0x4 ;  /* 0x000000045e417836 */ /* 0x000fc60000000000 */
[----:B------:R-:W-:Y:S01]  /*4190*/  ISETP.GE.AND P2, PT, R64, UR11, PT ;  /* 0x0000000b40007c0c */ /* 0x000fe2000bf46270 */
[----:B------:R-:W-:Y:S01]  /*41a0*/  FFMA R64, R0, R0, RZ ;  /* 0x0000000000407223 */ /* 0x000fe200000000ff */
[----:B------:R-:W-:Y:S01]  /*41b0*/  ISETP.GE.AND P0, PT, R65, UR11, PT ;  /* 0x0000000b41007c0c */ /* 0x000fe2000bf06270 */
[----:B------:R-:W-:-:S04]  /*41c0*/  VIADD R65, R94, 0x6 ;  /* 0x000000065e417836 */ /* 0x000fc80000000000 */
[----:B------:R-:W-:Y:S01]  /*41d0*/  @!P4 FFMA R64, R130, R130, R64 ;  /* 0x000000828240c223 */ /* 0x000fe20000000040 */
[----:B------:R-:W-:-:S03]  /*41e0*/  ISETP.GE.AND P4, PT, R66, UR11, PT ;  /* 0x0000000b42007c0c */ /* 0x000fc6000bf86270 */
[----:B------:R-:W-:Y:S01]  /*41f0*/  @!P3 FFMA R64, R115, R115, R64 ;  /* 0x000000737340b223 */ /* 0x000fe20000000040 */
[----:B------:R-:W-:Y:S01]  /*4200*/  ISETP.GE.AND P3, PT, R65, UR11, PT ;  /* 0x0000000b41007c0c */ /* 0x000fe2000bf66270 */
[----:B------:R-:W-:Y:S02]  /*4210*/  VIADD R65, R94, 0x7 ;  /* 0x000000075e417836 */ /* 0x000fe40000000000 */
[----:B------:R-:W-:-:S03]  /*4220*/  @!P2 FFMA R64, R131, R131, R64 ;  /* 0x000000838340a223 */ /* 0x000fc60000000040 */
[----:B------:R-:W-:Y:S01]  /*4230*/  ISETP.GE.AND P2, PT, R65, UR11, PT ;  /* 0x0000000b41007c0c */ /* 0x000fe2000bf46270 */
[----:B------:R-:W-:Y:S01]  /*4240*/  @!P0 FFMA R64, R125, R125, R64 ;  /* 0x0000007d7d408223 */ /* 0x000fe20000000040 */
[----:B------:R-:W-:-:S03]  /*4250*/  ISETP.GE.AND P0, PT, R27, UR11, PT ;  /* 0x0000000b1b007c0c */ /* 0x000fc6000bf06270 */
[----:B------:R-:W-:-:S04]  /*4260*/  @!P4 FFMA R64, R132, R132, R64 ;  /* 0x000000848440c223 */ /* 0x000fc80000000040 */
[----:B------:R-:W-:-:S04]  /*4270*/  @!P3 FFMA R64, R126, R126, R64 ;  /* 0x0000007e7e40b223 */ /* 0x000fc80000000040 */
[----:B------:R-:W-:Y:S02]  /*4280*/  @!P2 FFMA R64, R133, R133, R64 ;  /* 0x000000858540a223 */ /* 0x000fe40000000040 */
[----:B------:R-:W-:Y:S05]  /*4290*/  @P0 BRA `(.L_x_235) ;  /* 0x0000000800a80947 */ /* 0x000fea0003800000 */
[C---:B------:R-:W-:Y:S02]  /*42a0*/  VIADD R65, R27.reuse, 0x1 ;  /* 0x000000011b417836 */ /* 0x040fe40000000000 */
[----:B------:R-:W-:-:S03]  /*42b0*/  VIADD R66, R27, 0x2 ;  /* 0x000000021b427836 */ /* 0x000fc60000000000 */
[----:B------:R-:W-:Y:S01]  /*42c0*/  ISETP.GE.AND P4, PT, R65, UR11, PT ;  /* 0x0000000b41007c0c */ /* 0x000fe2000bf86270 */
[C---:B------:R-:W-:Y:S01]  /*42d0*/  VIADD R65, R27.reuse, 0x3 ;  /* 0x000000031b417836 */ /* 0x040fe20000000000 */
[----:B------:R-:W-:Y:S01]  /*42e0*/  ISETP.GE.AND P3, PT, R66, UR11, PT ;  /* 0x0000000b42007c0c */ /* 0x000fe2000bf66270 */
[----:B------:R-:W-:-:S03]  /*42f0*/  VIADD R66, R27, 0x4 ;  /* 0x000000041b427836 */ /* 0x000fc60000000000 */
[----:B------:R-:W-:Y:S01]  /*4300*/  ISETP.GE.AND P2, PT, R65, UR11, PT ;  /* 0x0000000b41007c0c */ /* 0x000fe2000bf46270 */
[----:B------:R-:W-:Y:S01]  /*4310*/  FFMA R65, R107, R107, R64 ;  /* 0x0000006b6b417223 */ /* 0x000fe20000000040 */
[----:B------:R-:W-:Y:S01]  /*4320*/  ISETP.GE.AND P0, PT, R66, UR11, PT ;  /* 0x0000000b42007c0c */ /* 0x000fe2000bf06270 */
[C---:B------:R-:W-:Y:S02]  /*4330*/  VIADD R66, R27.reuse, 0x5 ;  /* 0x000000051b427836 */ /* 0x040fe40000000000 */
[----:B------:R-:W-:Y:S02]  /*4340*/  VIADD R64, R27, 0x6 ;  /* 0x000000061b407836 */ /* 0x000fe40000000000 */
        /* <DEDUP_REMOVED lines=11> */
[----:B------:R-:W-:-:S04]  /*4400*/  @!P2 FFMA R65, R138, R138, R65 ;  /* 0x0000008a8a41a223 */ /* 0x000fc80000000041 */
[----:B------:R-:W-:Y:S01]  /*4410*/  IMAD.MOV.U32 R64, RZ, RZ, R65 ;  /* 0x000000ffff407224 */ /* 0x000fe200078e0041 */
[----:B------:R-:W-:Y:S06]  /*4420*/  @P0 BRA `(.L_x_235) ;  /* 0x0000000800440947 */ /* 0x000fec0003800000 */
[----:B------:R-:W-:Y:S02]  /*4430*/  VIADD R66, R24, 0x1 ;  /* 0x0000000118427836 */ /* 0x000fe40000000000 */
[----:B------:R-:W-:Y:S01]  /*4440*/  FFMA R64, R106, R106, R64 ;  /* 0x0000006a6a407223 */ /* 0x000fe20000000040 */
[----:B------:R-:W-:Y:S02]  /*4450*/  VIADD R65, R24, 0x2 ;  /* 0x0000000218417836 */ /* 0x000fe40000000000 */
[----:B------:R-:W-:Y:S01]  /*4460*/  ISETP.GE.AND P4, PT, R66, UR11, PT ;  /* 0x0000000b42007c0c */ /* 0x000fe2000bf86270 */
[C---:B------:R-:W-:Y:S02]  /*4470*/  VIADD R66, R24.reuse, 0x3 ;  /* 0x0000000318427836 */ /* 0x040fe40000000000 */
[----:B------:R-:W-:Y:S01]  /*4480*/  ISETP.GE.AND P3, PT, R65, UR11, PT ;  /* 0x0000000b41007c0c */ /* 0x000fe2000bf66270 */
[----:B------:R-:W-:Y:S02]  /*4490*/  VIADD R65, R24, 0x4 ;  /* 0x0000000418417836 */ /* 0x000fe40000000000 */
[----:B------:R-:W-:Y:S01]  /*44a0*/  ISETP.GE.AND P2, PT, R66, UR11, PT ;  /* 0x0000000b42007c0c */ /* 0x000fe2000bf46270 */
[----:B------:R-:W-:-:S02]  /*44b0*/  VIADD R66, R24, 0x5 ;  /* 0x0000000518427836 */ /* 0x000fc40000000000 */
[----:B------:R-:W-:Y:S01]  /*44c0*/  ISETP.GE.AND P0, PT, R65, UR11, PT ;  /* 0x0000000b41007c0c */ /* 0x000fe2000bf06270 */
[----:B------:R-:W-:-:S03]  /*44d0*/  VIADD R65, R24, 0x6 ;  /* 0x0000000618417836 */ /* 0x000fc60000000000 */
        /* <DEDUP_REMOVED lines=16> */
[----:B------:R-:W-:Y:S01]  /*45e0*/  VIADD R65, R22, 0x3 ;  /* 0x0000000316417836 */ /* 0x000fe20000000000 */
        /* <DEDUP_REMOVED lines=70> */
[C---:B------:R-:W-:Y:S02]  /*4a50*/  VIADD R66, R15.reuse, 0x1 ;  /* 0x000000010f427836 */ /* 0x040fe40000000000 */
[----:B------:R-:W-:Y:S01]  /*4a60*/  FFMA R64, R102, R102, R64 ;  /* 0x0000006666407223 */ /* 0x000fe20000000040 */
[C---:B------:R-:W-:Y:S02]  /*4a70*/  VIADD R65, R15.reuse, 0x2 ;  /* 0x000000020f417836 */ /* 0x040fe40000000000 */
[----:B------:R-:W-:Y:S01]  /*4a80*/  ISETP.GE.AND P4, PT, R66, UR11, PT ;  /* 0x0000000b42007c0c */ /* 0x000fe2000bf86270 */
[----:B------:R-:W-:Y:S02]  /*4a90*/  VIADD R66, R15, 0x3 ;  /* 0x000000030f427836 */ /* 0x000fe40000000000 */
[----:B------:R-:W-:Y:S01]  /*4aa0*/  ISETP.GE.AND P3, PT, R65, UR11, PT ;  /* 0x0000000b41007c0c */ /* 0x000fe2000bf66270 */
[C---:B------:R-:W-:Y:S02]  /*4ab0*/  VIADD R65, R15.reuse, 0x4 ;  /* 0x000000040f417836 */ /* 0x040fe40000000000 */
        /* <DEDUP_REMOVED lines=35> */
[----:B------:R-:W-:-:S04]  /*4cf0*/  @!P0 FFMA R65, R118, R118, R65 ;  /* 0x0000007676418223 */ /* 0x000fc80000000041 */
[----:B------:R-:W-:-:S04]  /*4d00*/  @!P4 FFMA R65, R167, R167, R65 ;  /* 0x000000a7a741c223 */ /* 0x000fc80000000041 */
[----:B------:R-:W-:-:S04]  /*4d10*/  @!P3 FFMA R65, R164, R164, R65 ;  /* 0x000000a4a441b223 */ /* 0x000fc80000000041 */
[----:B------:R-:W-:-:S04]  /*4d20*/  @!P2 FFMA R65, R168, R168, R65 ;  /* 0x000000a8a841a223 */ /* 0x000fc80000000041 */
[----:B------:R-:W-:-:S07]  /*4d30*/  IMAD.MOV.U32 R64, RZ, RZ, R65 ;  /* 0x000000ffff407224 */ /* 0x000fce00078e0041 */
.L_x_235:
[----:B------:R-:W-:Y:S05]  /*4d40*/  BSYNC B0 ;  /* 0x0000000000007941 */ /* 0x000fea0003800000 */
.L_x_234:
[----:B------:R-:W0:Y:S01]  /*4d50*/  LDC R169, c[0x0][0x214] ;  /* 0x00008500ffa97b82 */ /* 0x000e220000000800 */
[----:B------:R-:W-:Y:S01]  /*4d60*/  LOP3.LUT P0, RZ, R2, 0xff, RZ, 0xc0, !PT ;  /* 0x000000ff02ff7812 */ /* 0x000fe2000780c0ff */
[----:B------:R-:W-:Y:S01]  /*4d70*/  UMOV UR4, 0x400 ;  /* 0x0000040000047882 */ /* 0x000fe20000000000 */
[----:B------:R-:W-:-:S05]  /*4d80*/  LOP3.LUT R66, R99, 0x7fffffc, RZ, 0xc0, !PT ;  /* 0x07fffffc63427812 */ /* 0x000fca00078ec0ff */
[----:B------:R-:W1:Y:S06]  /*4d90*/  S2UR UR5, SR_CgaCtaId ;  /* 0x00000000000579c3 */ /* 0x000e6c0000008800 */
[----:B------:R-:W-:-:S05]  /*4da0*/  @!P0 VIADD R66, R66, 0x4 ;  /* 0x0000000442428836 */ /* 0x000fca0000000000 */
[----:B------:R-:W-:Y:S02]  /*4db0*/  LOP3.LUT R65, R66, 0x3, R99, 0xf8, !PT ;  /* 0x0000000342417812 */ /* 0x000fe400078ef863 */
[----:B0-----:R-:W-:Y:S01]  /*4dc0*/  ISETP.NE.AND P0, PT, R169, 0x1, PT ;  /* 0x00000001a900780c */ /* 0x001fe20003f05270 */
[----:B-1----:R-:W-:-:S06]  /*4dd0*/  ULEA UR4, UR5, UR4, 0x18 ;  /* 0x0000000405047291 */ /* 0x002fcc000f8ec03f */
[----:B------:R-:W-:Y:S02]  /*4de0*/  LEA R172, R66, UR4, 0x2 ;  /* 0x0000000442ac7c11 */ /* 0x000fe4000f8e10ff */
[----:B------:R-:W-:-:S04]  /*4df0*/  LEA R171, R65, UR4, 0x2 ;  /* 0x0000000441ab7c11 */ /* 0x000fc8000f8e10ff */
[----:B------:R-:W-:Y:S05]  /*4e00*/  @!P0 BRA `(.L_x_236) ;  /* 0x0000000800608947 */ /* 0x000fea0003800000 */
[----:B------:R-:W0:Y:S01]  /*4e10*/  SHFL.DOWN PT, R65, R64, 0x10, 0x1f ;  /* 0x0a001f0040417f89 */ /* 0x000e2200000e0000 */
[----:B------:R-:W-:Y:S01]  /*4e20*/  ISETP.NE.AND P2, PT, R96, RZ, PT ;  /* 0x000000ff6000720c */ /* 0x000fe20003f45270 */
[----:B------:R-:W1:Y:S01]  /*4e30*/  LDC R170, c[0x0][0x210] ;  /* 0x00008400ffaa7b82 */ /* 0x000e620000000800 */
[----:B------:R-:W-:Y:S01]  /*4e40*/  LOP3.LUT P0, RZ, R98, 0x1f, R100, 0xf8, !PT ;  /* 0x0000001f62ff7812 */ /* 0x000fe2000780f864 */
[----:B------:R-:W-:Y:S01]  /*4e50*/  ULDC.64 UR4, c[0x0][0x240] ;  /* 0x0000900000047ab9 */ /* 0x000fe20000000a00 */
[----:B------:R-:W-:Y:S01]  /*4e60*/  LOP3.LUT R173, R3, 0x1, RZ, 0xc0, !PT ;  /* 0x0000000103ad7812 */ /* 0x000fe200078ec0ff */
        /* <DEDUP_REMOVED lines=9> */
[----:B------:R-:W1:Y:S02]  /*4f00*/  SHFL.DOWN PT, R66, R129, 0x1, 0x1f ;  /* 0x08201f0081427f89 */ /* 0x000e6400000e0000 */
[----:B-1----:R-:W-:Y:S01]  /*4f10*/  FADD R174, R129, R66 ;  /* 0x0000004281ae7221 */ /* 0x002fe20000000000 */
[----:B------:R-:W-:-:S04]  /*4f20*/  IMAD.MOV R129, RZ, RZ, -R173 ;  /* 0x000000ffff817224 */ /* 0x000fc800078e0aad */
[----:B------:R-:W-:Y:S01]  /*4f30*/  @!P2 STS [R171], R174 ;  /* 0x000000aeab00a388 */ /* 0x000fe20000000800 */
[----:B------:R-:W-:Y:S01]  /*4f40*/  LOP3.LUT R129, R129, R128, RZ, 0xc0, !PT ;  /* 0x0000008081817212 */ /* 0x000fe200078ec0ff */
[----:B------:R-:W-:Y:S03]  /*4f50*/  BAR.SYNC.DEFER_BLOCKING 0x0 ;  /* 0x0000000000007b1d */ /* 0x000fe60000010000 */
[----:B------:R-:W-:-:S04]  /*4f60*/  IADD3 R175, P2, R16, R129, RZ ;  /* 0x0000008110af7210 */ /* 0x000fc80007f5e0ff */
[----:B------:R-:W-:Y:S01]  /*4f70*/  @!P0 IADD3 R128, P3, R97, R175, RZ ;  /* 0x000000af61808210 */ /* 0x000fe20007f7e0ff */
[----:B------:R-:W-:-:S03]  /*4f80*/  IMAD.X R177, RZ, RZ, RZ, P2 ;  /* 0x000000ffffb17224 */ /* 0x000fc600010e06ff */
[----:B0-----:R-:W-:Y:S01]  /*4f90*/  @!P0 LEA R116, P2, R128, R116, 0x2 ;  /* 0x0000007480748211 */ /* 0x001fe200078410ff */
[----:B------:R-:W0:Y:S02]  /*4fa0*/  @!P0 LDS.128 R64, [R172] ;  /* 0x00000000ac408984 */ /* 0x000e240000000c00 */
[----:B0-----:R-:W-:-:S04]  /*4fb0*/  @!P0 FADD R64, RZ, R64 ;  /* 0x00000040ff408221 */ /* 0x001fc80000000000 */
[----:B------:R-:W-:Y:S01]  /*4fc0*/  @!P0 FADD R129, R64, R65 ;  /* 0x0000004140818221 */ /* 0x000fe20000000000 */
[----:B------:R-:W-:Y:S01]  /*4fd0*/  @!P0 LEA.HI.X.SX32 R64, R97, R177, 0x1, P3 ;  /* 0x000000b161408211 */ /* 0x000fe200018f0eff */
[----:B------:R-:W-:Y:S01]  /*4fe0*/  IMAD.MOV.U32 R65, RZ, RZ, RZ ;  /* 0x000000ffff417224 */ /* 0x000fe200078e00ff */
[----:B------:R-:W-:Y:S01]  /*4ff0*/  ISETP.NE.AND P3, PT, R100, RZ, PT ;  /* 0x000000ff6400720c */ /* 0x000fe20003f65270 */
[----:B------:R-:W-:Y:S01]  /*5000*/  @!P0 FADD R66, R129, R66 ;  /* 0x0000004281428221 */ /* 0x000fe20000000000 */
[----:B------:R-:W-:Y:S02]  /*5010*/  @!P0 LEA.HI.X R117, R128, R117, R64, 0x2, P2 ;  /* 0x0000007580758211 */ /* 0x000fe400010f1440 */
[----:B------:R-:W-:Y:S01]  /*5020*/  ISETP.NE.AND P2, PT, R173, RZ, PT ;  /* 0x000000ffad00720c */ /* 0x000fe20003f45270 */
[----:B------:R-:W-:-:S05]  /*5030*/  @!P0 FADD R65, R66, R67 ;  /* 0x0000004342418221 */ /* 0x000fca0000000000 */
[----:B------:R0:W-:Y:S03]  /*5040*/  @!P0 STG.E desc[UR6][R116.64], R65 ;  /* 0x0000004174008986 */ /* 0x0001e6000c101906 */
[----:B------:R-:W-:Y:S05]  /*5050*/  @P3 BRA `(.L_x_237) ;  /* 0x0000000000643947 */ /* 0x000fea0003800000 */
[----:B0-----:R-:W0:Y:S01]  /*5060*/  LDC.64 R64, c[0x0][0x248] ;  /* 0x00009200ff407b82 */ /* 0x001e220000000a00 */
[----:B------:R-:W-:Y:S02]  /*5070*/  SEL R66, R170, RZ, P2 ;  /* 0x000000ffaa427207 */ /* 0x000fe40001000000 */
[----:B------:R-:W-:Y:S02]  /*5080*/  LOP3.LUT R116, R3, 0x2, RZ, 0xc0, !PT ;  /* 0x0000000203747812 */ /* 0x000fe400078ec0ff */
[----:B------:R-:W-:Y:S02]  /*5090*/  IADD3 R67, P2, R66, R4, RZ ;  /* 0x0000000442437210 */ /* 0x000fe40007f5e0ff */
[----:B------:R-:W-:Y:S01]  /*50a0*/  ISETP.NE.AND P0, PT, R116, RZ, PT ;  /* 0x000000ff7400720c */ /* 0x000fe20003f05270 */
[----:B------:R-:W-:Y:S01]  /*50b0*/  IMAD.MOV.U32 R116, RZ, RZ, 0x1 ;  /* 0x00000001ff747424 */ /* 0x000fe200078e00ff */
[----:B------:R-:W-:Y:S02]  /*50c0*/  LEA.HI.X.SX32 R66, R66, R5, 0x1, P2 ;  /* 0x0000000542427211 */ /* 0x000fe400010f0eff */
[----:B0-----:R-:W-:-:S04]  /*50d0*/  LEA R64, P2, R67, R64, 0x2 ;  /* 0x0000004043407211 */ /* 0x001fc800078410ff */
[----:B------:R-:W-:Y:S02]  /*50e0*/  LEA.HI.X R65, R67, R65, R66, 0x2, P2 ;  /* 0x0000004143417211 */ /* 0x000fe400010f1442 */
[----:B------:R-:W-:Y:S02]  /*50f0*/  SHF.R.U32.HI R66, RZ, 0x1, R3 ;  /* 0x00000001ff427819 */ /* 0x000fe40000011603 */
[----:B------:R-:W-:Y:S02]  /*5100*/  SEL R67, R116, 0xffffffff, !P0 ;  /* 0xffffffff74437807 */ /* 0x000fe40004000000 */
[----:B------:R-:W-:Y:S01]  /*5110*/  LOP3.LUT R66, R66, 0x1, RZ, 0xc0, !PT ;  /* 0x0000000142427812 */ /* 0x000fe200078ec0ff */
[----:B------:R-:W-:Y:S06]  /*5120*/  MEMBAR.ALL.GPU ;  /* 0x0000000000007992 */ /* 0x000fec000000a000 */
[----:B------:R-:W-:-:S00]  /*5130*/  ERRBAR ;  /* 0x00000000000079ab */ /* 0x000fc00000000000 */
[----:B------:R-:W-:Y:S06]  /*5140*/  CGAERRBAR ;  /* 0x00000000000075ab */ /* 0x000fec0000000000 */
[----:B------:R1:W-:Y:S01]  /*5150*/  REDG.E.ADD.S32.STRONG.GPU desc[UR6][R64.64], R67 ;  /* 0x000000434000798e */ /* 0x0003e2000c10e386 */
[----:B------:R-:W-:-:S04]  /*5160*/  ISETP.NE.U32.AND P0, PT, R66, 0x1, PT ;  /* 0x000000014200780c */ /* 0x000fc80003f05070 */
[----:B------:R-:W-:-:S04]  /*5170*/  SEL R117, R169, RZ, P0 ;  /* 0x000000ffa9757207 */ /* 0x000fc80000000000 */
[----:B------:R-:W-:-:S13]  /*5180*/  ISETP.NE.AND P0, PT, R117, -0x1, PT ;  /* 0xffffffff7500780c */ /* 0x000fda0003f05270 */
[----:B-1----:R-:W-:Y:S05]  /*5190*/  @!P0 BRA `(.L_x_237) ;  /* 0x0000000000148947 */ /* 0x002fea0003800000 */
.L_x_238:
[----:B------:R-:W2:Y:S04]  /*51a0*/  LDG.E.STRONG.GPU R66, desc[UR6][R64.64] ;  /* 0x0000000640427981 */ /* 0x000ea8000c1ef900 */
[----:B--2---:R-:W-:Y:S01]  /*51b0*/  CCTL.IVALL ;  /* 0x00000000ff00798f */ /* 0x004fe20002000000 */
[----:B------:R-:W-:Y:S05]  /*51c0*/  YIELD ;  /* 0x0000000000007946 */ /* 0x000fea0003800000 */
[----:B------:R-:W-:-:S13]  /*51d0*/  ISETP.NE.AND P0, PT, R66, R117, PT ;  /* 0x000000754200720c */ /* 0x000fda0003f05270 */
[----:B------:R-:W-:Y:S05]  /*51e0*/  @P0 BRA `(.L_x_238) ;  /* 0xfffffffc00ec0947 */ /* 0x000fea000383ffff */
.L_x_237:
        /* <DEDUP_REMOVED lines=15> */
.L_x_243:
[C---:B------:R-:W-:Y:S01]  /*52e0*/  IADD3 R66, P2, R172.reuse, R175, RZ ;  /* 0x000000afac427210 */ /* 0x040fe20007f5e0ff */
[C---:B------:R-:W-:Y:S02]  /*52f0*/  VIADD R64, R172.reuse, 0x20 ;  /* 0x00000020ac407836 */ /* 0x040fe40000000000 */
[C---:B0-----:R-:W-:Y:S01]  /*5300*/  VIADD R65, R172.reuse, 0x40 ;  /* 0x00000040ac417836 */ /* 0x041fe20000000000 */
[C---:B------:R-:W-:Y:S01]  /*5310*/  LEA.HI.X.SX32 R129, R172.reuse, R177, 0x1, P2 ;  /* 0x000000b1ac817211 */ /* 0x040fe200010f0eff */
[----:B------:R-:W-:Y:S01]  /*5320*/  VIADD R171, R172, 0x60 ;  /* 0x00000060acab7836 */ /* 0x000fe20000000000 */
[----:B------:R-:W-:Y:S02]  /*5330*/  LEA R128, P2, R66, UR4, 0x2 ;  /* 0x0000000442807c11 */ /* 0x000fe4000f8410ff */
[----:B------:R-:W-:Y:S02]  /*5340*/  IADD3 R117, P3, R64, R175, RZ ;  /* 0x000000af40757210 */ /* 0x000fe40007f7e0ff */
[----:B------:R-:W-:-:S02]  /*5350*/  LEA.HI.X R129, R66, UR5, R129, 0x2, P2 ;  /* 0x0000000542817c11 */ /* 0x000fc400090f1481 */
[----:B------:R-:W-:Y:S02]  /*5360*/  IADD3 R67, P4, R65, R175, RZ ;  /* 0x000000af41437210 */ /* 0x000fe40007f9e0ff */
[-C--:B------:R-:W-:Y:S02]  /*5370*/  LEA.HI.X.SX32 R174, R64, R177.reuse, 0x1, P3 ;  /* 0x000000b140ae7211 */ /* 0x080fe400018f0eff */
[----:B------:R-:W-:Y:S01]  /*5380*/  LEA R116, P2, R117, UR4, 0x2 ;  /* 0x0000000475747c11 */ /* 0x000fe2000f8410ff */
[----:B------:R-:W2:Y:S01]  /*5390*/  LDG.E R129, desc[UR6][R128.64] ;  /* 0x0000000680817981 */ /* 0x000ea2000c1e1900 */
[----:B------:R-:W-:Y:S02]  /*53a0*/  LEA.HI.X.SX32 R64, R65, R177, 0x1, P4 ;  /* 0x000000b141407211 */ /* 0x000fe400020f0eff */
[----:B------:R-:W-:Y:S02]  /*53b0*/  LEA.HI.X R117, R117, UR5, R174, 0x2, P2 ;  /* 0x0000000575757c11 */ /* 0x000fe400090f14ae */
[----:B------:R-:W-:-:S02]  /*53c0*/  LEA R66, P3, R67, UR4, 0x2 ;  /* 0x0000000443427c11 */ /* 0x000fc4000f8610ff */
[----:B------:R-:W-:Y:S02]  /*53d0*/  IADD3 R65, P2, R171, R175, RZ ;  /* 0x000000afab417210 */ /* 0x000fe40007f5e0ff */
[----:B------:R-:W-:Y:S01]  /*53e0*/  LEA.HI.X R67, R67, UR5, R64, 0x2, P3 ;  /* 0x0000000543437c11 */ /* 0x000fe200098f1440 */
[----:B------:R-:W3:Y:S01]  /*53f0*/  LDG.E R117, desc[UR6][R116.64] ;  /* 0x0000000674757981 */ /* 0x000ee2000c1e1900 */
[----:B------:R-:W-:Y:S02]  /*5400*/  LEA.HI.X.SX32 R174, R171, R177, 0x1, P2 ;  /* 0x000000b1abae7211 */ /* 0x000fe400010f0eff */
[C---:B------:R-:W-:Y:S02]  /*5410*/  LEA R64, P2, R65.reuse, UR4, 0x2 ;  /* 0x0000000441407c11 */ /* 0x040fe4000f8410ff */
[----:B------:R-:W4:Y:S02]  /*5420*/  LDG.E R67, desc[UR6][R66.64] ;  /* 0x0000000642437981 */ /* 0x000f24000c1e1900 */
[----:B------:R-:W-:-:S06]  /*5430*/  LEA.HI.X R65, R65, UR5, R174, 0x2, P2 ;  /* 0x0000000541417c11 */ /* 0x000fcc00090f14ae */
        /* <DEDUP_REMOVED lines=8> */
.L_x_242:
[----:B------:R-:W-:Y:S05]  /*54c0*/  BSYNC B1 ;  /* 0x0000000000017941 */ /* 0x000fea0003800000 */
.L_x_241:
[----:B------:R-:W-:Y:S01]  /*54d0*/  IMAD.IADD R64, R169, 0x1, -R172 ;  /* 0x00000001a9407824 */ /* 0x000fe200078e0aac */
[----:B------:R-:W-:Y:S04]  /*54e0*/  BSSY B1, `(.L_x_244) ;  /* 0x0000013000017945 */ /* 0x000fe80003800000 */
[----:B------:R-:W-:-:S13]  /*54f0*/  ISETP.GT.AND P2, PT, R64, 0x20, PT ;  /* 0x000000204000780c */ /* 0x000fda0003f44270 */
[----:B------:R-:W-:Y:S05]  /*5500*/  @!P2 BRA `(.L_x_245) ;  /* 0x000000000040a947 */ /* 0x000fea0003800000 */
[C---:B------:R-:W-:Y:S01]  /*5510*/  IADD3 R67, P0, R172.reuse, R175, RZ ;  /* 0x000000afac437210 */ /* 0x040fe20007f1e0ff */
[C---:B------:R-:W-:Y:S01]  /*5520*/  VIADD R64, R172.reuse, 0x20 ;  /* 0x00000020ac407836 */ /* 0x040fe20000000000 */
[----:B------:R-:W-:Y:S02]  /*5530*/  ULDC.64 UR12, c[0x0][0x240] ;  /* 0x00009000000c7ab9 */ /* 0x000fe40000000a00 */
[----:B0-----:R-:W-:Y:S02]  /*5540*/  LEA.HI.X.SX32 R116, R172, R177, 0x1, P0 ;  /* 0x000000b1ac747211 */ /* 0x001fe400000f0eff */
[C---:B------:R-:W-:Y:S02]  /*5550*/  LEA R66, P0, R67.reuse, UR12, 0x2 ;  /* 0x0000000c43427c11 */ /* 0x040fe4000f8010ff */
[----:B------:R-:W-:Y:S02]  /*5560*/  IADD3 R65, P2, R64, R175, RZ ;  /* 0x000000af40417210 */ /* 0x000fe40007f5e0ff */
[----:B------:R-:W-:-:S02]  /*5570*/  LEA.HI.X R67, R67, UR13, R116, 0x2, P0 ;  /* 0x0000000d43437c11 */ /* 0x000fc400080f1474 */
[----:B------:R-:W-:Y:S02]  /*5580*/  LEA.HI.X.SX32 R116, R64, R177, 0x1, P2 ;  /* 0x000000b140747211 */ /* 0x000fe400010f0eff */
[C---:B------:R-:W-:Y:S02]  /*5590*/  LEA R64, P0, R65.reuse, UR12, 0x2 ;  /* 0x0000000c41407c11 */ /* 0x040fe4000f8010ff */
[----:B------:R-:W2:Y:S02]  /*55a0*/  LDG.E R67, desc[UR6][R66.64] ;  /* 0x0000000642437981 */ /* 0x000ea4000c1e1900 */
[----:B------:R-:W-:-:S06]  /*55b0*/  LEA.HI.X R65, R65, UR13, R116, 0x2, P0 ;  /* 0x0000000d41417c11 */ /* 0x000fcc00080f1474 */
[----:B------:R-:W3:Y:S01]  /*55c0*/  LDG.E R65, desc[UR6][R64.64] ;  /* 0x0000000640417981 */ /* 0x000ee2000c1e1900 */
[----:B------:R-:W-:Y:S01]  /*55d0*/  PLOP3.LUT P0, PT, PT, PT, PT, 0x8, 0x0 ;  /* 0x000000000000781c */ /* 0x000fe20003f0e170 */
[----:B------:R-:W-:Y:S02]  /*55e0*/  VIADD R172, R172, 0x40 ;  /* 0x00000040acac7836 */ /* 0x000fe40000000000 */
[----:B--2---:R-:W-:-:S04]  /*55f0*/  FADD R170, R170, R67 ;  /* 0x00000043aaaa7221 */ /* 0x004fc80000000000 */
[----:B---3--:R-:W-:-:S07]  /*5600*/  FADD R170, R170, R65 ;  /* 0x00000041aaaa7221 */ /* 0x008fce0000000000 */
.L_x_245:
[----:B------:R-:W-:Y:S05]  /*5610*/  BSYNC B1 ;  /* 0x0000000000017941 */ /* 0x000fea0003800000 */
.L_x_244:
[----:B------:R-:W-:-:S13]  /*5620*/  ISETP.LT.OR P0, PT, R172, R169, P0 ;  /* 0x000000a9ac00720c */ /* 0x000fda0000701670 */
[----:B------:R-:W-:Y:S05]  /*5630*/  @!P0 BRA `(.L_x_240) ;  /* 0x00000000001c8947 */ /* 0x000fea0003800000 */
[----:B0-----:R-:W-:Y:S01]  /*5640*/  IADD3 R65, P0, R172, R175, RZ ;  /* 0x000000afac417210 */ /* 0x001fe20007f1e0ff */
[----:B------:R-:W-:-:S03]  /*5650*/  ULDC.64 UR12, c[0x0][0x240] ;  /* 0x00009000000c7ab9 */ /* 0x000fc60000000a00 */
[----:B------:R-:W-:Y:S02]  /*5660*/  LEA.HI.X.SX32 R66, R172, R177, 0x1, P0 ;  /* 0x000000b1ac427211 */ /* 0x000fe400000f0eff */
[----:B------:R-:W-:-:S04]  /*5670*/  LEA R64, P0, R65, UR12, 0x2 ;  /* 0x0000000c41407c11 */ /* 0x000fc8000f8010ff */
[----:B------:R-:W-:-:S06]  /*5680*/  LEA.HI.X R65, R65, UR13, R66, 0x2, P0 ;  /* 0x0000000d41417c11 */ /* 0x000fcc00080f1442 */
[----:B------:R-:W2:Y:S02]  /*5690*/  LDG.E R65, desc[UR6][R64.64] ;  /* 0x0000000640417981 */ /* 0x000ea4000c1e1900 */
[----:B--2---:R-:W-:-:S07]  /*56a0*/  FADD R170, R170, R65 ;  /* 0x00000041aaaa7221 */ /* 0x004fce0000000000 */
.L_x_240:
[----:B------:R-:W-:Y:S05]  /*56b0*/  BSYNC B0 ;  /* 0x0000000000007941 */ /* 0x000fea0003800000 */
.L_x_239:
[----:B0-----:R-:W0:Y:S01]  /*56c0*/  SHFL.BFLY PT, R65, R170, 0x1, 0x1f ;  /* 0x0c201f00aa417f89 */ /* 0x001e2200000e0000 */
[----:B------:R-:W-:-:S05]  /*56d0*/  VIADD R3, R3, 0x1 ;  /* 0x0000000103037836 */ /* 0x000fca0000000000 */
[----:B------:R-:W-:Y:S01]  /*56e0*/  LOP3.LUT R3, R3, 0x3, RZ, 0xc0, !PT ;  /* 0x0000000303037812 */ /* 0x000fe200078ec0ff */
[----:B0-----:R-:W-:-:S05]  /*56f0*/  FADD R65, R65, R170 ;  /* 0x000000aa41417221 */ /* 0x001fca0000000000 */
[----:B------:R-:W0:Y:S02]  /*5700*/  SHFL.BFLY PT, R64, R65, 0x2, 0x1f ;  /* 0x0c401f0041407f89 */ /* 0x000e2400000e0000 */
        /* <DEDUP_REMOVED lines=8> */
.L_x_236:
        /* <DEDUP_REMOVED lines=18> */
.L_x_246:
[----:B------:R-:W-:Y:S01]  /*58b0*/  ISETP.GE.AND P0, PT, R127, UR10, PT ;  /* 0x0000000a7f007c0c */ /* 0x000fe2000bf06270 */
[----:B------:R-:W-:Y:S01]  /*58c0*/  ULDC UR4, c[0x0][0x268] ;  /* 0x00009a0000047ab9 */ /* 0x000fe20000000800 */
[----:B------:R-:W-:Y:S01]  /*58d0*/  BSSY B0, `(.L_x_247) ;  /* 0x000036b000007945 */ /* 0x000fe20003800000 */
[----:B------:R-:W-:Y:S01]  /*58e0*/  FFMA R67, R67, R6, UR4 ;  /* 0x0000000443437e23 */ /* 0x000fe20008000006 */
[----:B------:R-:W-:-:S04]  /*58f0*/  ISETP.NE.OR P0, PT, R95, RZ, P0 ;  /* 0x000000ff5f00720c */ /* 0x000fc80000705670 */
[----:B------:R-:W-:-:S09]  /*5900*/  FSETP.GEU.AND P2, PT, |R67|, 1.175494350822287508e-38, PT ;  /* 0x008000004300780b */ /* 0x000fd20003f4e200 */
[----:B------:R-:W0:Y:S04]  /*5910*/  @!P0 LDC.64 R64, c[0x0][0x230] ;  /* 0x00008c00ff408b82 */ /* 0x000e280000000a00 */
[----:B------:R-:W-:-:S04]  /*5920*/  @!P2 FMUL R67, R67, 16777216 ;  /* 0x4b8000004343a820 */ /* 0x000fc80000400000 */
[----:B------:R-:W1:Y:S01]  /*5930*/  MUFU.RSQ R169, R67 ;  /* 0x0000004300a97308 */ /* 0x000e620000001400 */
[----:B0-----:R-:W-:-:S04]  /*5940*/  @!P0 IMAD.WIDE R64, R127, 0x4, R64 ;  /* 0x000000047f408825 */ /* 0x001fc800078e0240 */
[----:B-1----:R-:W-:-:S05]  /*5950*/  @!P2 FMUL R169, R169, 4096 ;  /* 0x45800000a9a9a820 */ /* 0x002fca0000400000 */
[----:B------:R0:W-:Y:S01]  /*5960*/  @!P0 STG.E desc[UR6][R64.64], R169 ;  /* 0x000000a940008986 */ /* 0x0001e2000c101906 */
[----:B------:R-:W-:Y:S05]  /*5970*/  @!P1 BRA `(.L_x_248) ;  /* 0x0000003400809947 */ /* 0x000fea0003800000 */
[----:B------:R-:W-:Y:S01]  /*5980*/  ULDC.64 UR4, c[0x0][0x288] ;  /* 0x0000a20000047ab9 */ /* 0x000fe20000000a00 */
[----:B------:R-:W1:Y:S01]  /*5990*/  LDC.64 R116, c[0x0][0x258] ;  /* 0x00009600ff747b82 */ /* 0x000e620000000a00 */
[----:B------:R-:W-:Y:S01]  /*59a0*/  ISETP.NE.AND P6, PT, RZ, UR8, PT ;  /* 0x00000008ff007c0c */ /* 0x000fe2000bfc5270 */
[-C--:B0-----:R-:W-:Y:S01]  /*59b0*/  FMUL R65, R0, R169.reuse ;  /* 0x000000a900417220 */ /* 0x081fe20000400000 */
[----:B------:R-:W-:Y:S01]  /*59c0*/  ISETP.EQ.U32.AND P0, PT, RZ, UR4, PT ;  /* 0x00000004ff007c0c */ /* 0x000fe2000bf02070 */
[-C--:B------:R-:W-:Y:S01]  /*59d0*/  FMUL R67, R115, R169.reuse ;  /* 0x000000a973437220 */ /* 0x080fe20000400000 */
[----:B------:R-:W-:Y:S01]  /*59e0*/  P2R R64, PR, RZ, 0x40 ;  /* 0x00000040ff407803 */ /* 0x000fe20000000000 */
[-C--:B------:R-:W-:Y:S01]  /*59f0*/  FMUL R64, R130, R169.reuse ;  /* 0x000000a982407220 */ /* 0x080fe20000400000 */
[----:B------:R-:W-:Y:S01]  /*5a00*/  ISETP.EQ.AND.EX P0, PT, RZ, UR5, !P6, P0 ;  /* 0x00000005ff007c0c */ /* 0x000fe2000f702300 */
[-C--:B------:R-:W-:Y:S01]  /*5a10*/  FMUL R66, R131, R169.reuse ;  /* 0x000000a983427220 */ /* 0x080fe20000400000 */
[-C--:B------:R-:W-:Y:S01]  /*5a20*/  FMUL R129, R125, R169.reuse ;  /* 0x000000a97d817220 */ /* 0x080fe20000400000 */
[-C--:B------:R-:W-:Y:S01]  /*5a30*/  FMUL R128, R132, R169.reuse ;  /* 0x000000a984807220 */ /* 0x080fe20000400000 */
[-C--:B------:R-:W-:Y:S01]  /*5a40*/  FMUL R171, R126, R169.reuse ;  /* 0x000000a97eab7220 */ /* 0x080fe20000400000 */
[----:B------:R-:W-:Y:S01]  /*5a50*/  FMUL R170, R133, R169 ;  /* 0x000000a985aa7220 */ /* 0x000fe20000400000 */
[----:B------:R-:W-:Y:S01]  /*5a60*/  ISETP.GE.U32.AND P1, PT, R17, 0x8, PT ;  /* 0x000000081100780c */ /* 0x000fe20003f26070 */
[----:B------:R-:W-:Y:S01]  /*5a70*/  FMUL R65, R90, R65 ;  /* 0x000000415a417220 */ /* 0x000fe20000400000 */
[----:B------:R-:W-:Y:S01]  /*5a80*/  FMUL R64, R89, R64 ;  /* 0x0000004059407220 */ /* 0x000fe20000400000 */
[----:B------:R-:W-:Y:S01]  /*5a90*/  FMUL R67, R88, R67 ;  /* 0x0000004358437220 */ /* 0x000fe20000400000 */
[----:B------:R-:W-:Y:S01]  /*5aa0*/  FMUL R66, R87, R66 ;  /* 0x0000004257427220 */ /* 0x000fe20000400000 */
[----:B------:R-:W-:Y:S01]  /*5ab0*/  FMUL R129, R86, R129 ;  /* 0x0000008156817220 */ /* 0x000fe20000400000 */
[----:B------:R-:W-:Y:S01]  /*5ac0*/  FMUL R128, R85, R128 ;  /* 0x0000008055807220 */ /* 0x000fe20000400000 */
[----:B------:R-:W-:Y:S01]  /*5ad0*/  FMUL R171, R84, R171 ;  /* 0x000000ab54ab7220 */ /* 0x000fe20000400000 */
[----:B------:R-:W-:Y:S01]  /*5ae0*/  FMUL R170, R83, R170 ;  /* 0x000000aa53aa7220 */ /* 0x000fe20000400000 */
[----:B------:R-:W-:Y:S06]  /*5af0*/  @P0 BRA `(.L_x_249) ;  /* 0x0000000000b00947 */ /* 0x000fec0003800000 */
[----:B------:R-:W-:Y:S01]  /*5b00*/  VIADD R172, R94, 0x1 ;  /* 0x000000015eac7836 */ /* 0x000fe20000000000 */
[----:B------:R-:W-:Y:S02]  /*5b10*/  PLOP3.LUT P3, PT, PT, PT, PT, 0x8, 0x0 ;  /* 0x000000000000781c */ /* 0x000fe40003f6e170 */
[-C--:B------:R-:W-:Y:S01]  /*5b20*/  FMNMX R91, R91, |R65|.reuse, !PT ;  /* 0x400000415b5b7209 */ /* 0x080fe20007800000 */
[----:B-----5:R-:W-:Y:S01]  /*5b30*/  @P6 FMUL R65, R92, R65 ;  /* 0x000000415c416220 */ /* 0x020fe20000400000 */
[----:B------:R-:W-:Y:S01]  /*5b40*/  ISETP.GE.AND P2, PT, R172, UR11, PT ;  /* 0x0000000bac007c0c */ /* 0x000fe2000bf46270 */
[----:B------:R-:W-:Y:S01]  /*5b50*/  VIADD R172, R94, 0x2 ;  /* 0x000000025eac7836 */ /* 0x000fe20000000000 */
[----:B------:R-:W-:-:S04]  /*5b60*/  PLOP3.LUT P5, PT, PT, PT, PT, 0x8, 0x0 ;  /* 0x000000000000781c */ /* 0x000fc80003fae170 */
[----:B------:R-:W-:Y:S01]  /*5b70*/  ISETP.GE.AND P4, PT, R172, UR11, PT ;  /* 0x0000000bac007c0c */ /* 0x000fe2000bf86270 */
[----:B------:R-:W-:-:S06]  /*5b80*/  VIADD R172, R94, 0x3 ;  /* 0x000000035eac7836 */ /* 0x000fcc0000000000 */
[----:B------:R-:W-:Y:S02]  /*5b90*/  @!P2 PLOP3.LUT P3, PT, P6, PT, PT, 0x80, 0x0 ;  /* 0x000000000000a81c */ /* 0x000fe4000376f070 */
[----:B------:R-:W-:-:S04]  /*5ba0*/  @!P2 FMNMX R91, R91, |R64|, !PT ;  /* 0x400000405b5ba209 */ /* 0x000fc80007800000 */
[----:B------:R-:W-:Y:S02]  /*5bb0*/  @!P4 PLOP3.LUT P5, PT, P6, PT, PT, 0x80, 0x0 ;  /* 0x000000000000c81c */ /* 0x000fe400037af070 */
[----:B------:R-:W-:Y:S02]  /*5bc0*/  @!P4 FMNMX R91, R91, |R67|, !PT ;  /* 0x400000435b5bc209 */ /* 0x000fe40007800000 */
[----:B------:R-:W-:-:S03]  /*5bd0*/  PLOP3.LUT P4, PT, PT, PT, PT, 0x8, 0x0 ;  /* 0x000000000000781c */ /* 0x000fc60003f8e170 */
[----:B------:R-:W-:Y:S01]  /*5be0*/  @P3 FMUL R64, R92, R64 ;  /* 0x000000405c403220 */ /* 0x000fe20000400000 */
[----:B------:R-:W-:Y:S01]  /*5bf0*/  ISETP.GE.AND P3, PT, R172, UR11, PT ;  /* 0x0000000bac007c0c */ /* 0x000fe2000bf66270 */
[----:B------:R-:W-:-:S04]  /*5c00*/  VIADD R172, R94, 0x4 ;  /* 0x000000045eac7836 */ /* 0x000fc80000000000 */
[----:B------:R-:W-:Y:S01]  /*5c10*/  @P5 FMUL R67, R92, R67 ;  /* 0x000000435c435220 */ /* 0x000fe20000400000 */
[----:B------:R-:W-:Y:S01]  /*5c20*/  ISETP.GE.AND P2, PT, R172, UR11, PT ;  /* 0x0000000bac007c0c */ /* 0x000fe2000bf46270 */
[----:B------:R-:W-:Y:S01]  /*5c30*/  VIADD R172, R94, 0x5 ;  /* 0x000000055eac7836 */ /* 0x000fe20000000000 */
[----:B------:R-:W-:-:S05]  /*5c40*/  PLOP3.LUT P5, PT, PT, PT, PT, 0x8, 0x0 ;  /* 0x000000000000781c */ /* 0x000fca0003fae170 */
        /* <DEDUP_REMOVED lines=15> */
[----:B------:R-:W-:-:S05]  /*5d40*/  @!P3 FMNMX R91, R91, |R171|, !PT ;  /* 0x400000ab5b5bb209 */ /* 0x000fca0007800000 */
[----:B------:R-:W-:Y:S01]  /*5d50*/  @P4 FMUL R128, R92, R128 ;  /* 0x000000805c804220 */ /* 0x000fe20000400000 */
[----:B------:R-:W-:-:S05]  /*5d60*/  ISETP.GE.AND P4, PT, R172, UR11, PT ;  /* 0x0000000bac007c0c */ /* 0x000fca000bf86270 */
[----:B------:R-:W-:Y:S01]  /*5d70*/  @P2 FMUL R171, R92, R171 ;  /* 0x000000ab5cab2220 */ /* 0x000fe20000400000 */
[----:B------:R-:W-:-:S07]  /*5d80*/  PLOP3.LUT P2, PT, PT, PT, PT, 0x8, 0x0 ;  /* 0x000000000000781c */ /* 0x000fce0003f4e170 */
[----:B------:R-:W-:Y:S02]  /*5d90*/  @!P4 PLOP3.LUT P2, PT, P6, PT, PT, 0x80, 0x0 ;  /* 0x000000000000c81c */ /* 0x000fe4000374f070 */
[----:B------:R-:W-:-:S11]  /*5da0*/  @!P4 FMNMX R91, R91, |R170|, !PT ;  /* 0x400000aa5b5bc209 */ /* 0x000fd60007800000 */
[----:B------:R-:W-:-:S07]  /*5db0*/  @P2 FMUL R170, R92, R170 ;  /* 0x000000aa5caa2220 */ /* 0x000fce0000400000 */
.L_x_249:
[----:B------:R-:W-:Y:S01]  /*5dc0*/  IMAD R173, R127, UR11, R94 ;  /* 0x0000000b7fad7c24 */ /* 0x000fe2000f8e025e */
[----:B------:R-:W-:Y:S01]  /*5dd0*/  BSSY B1, `(.L_x_250) ;  /* 0x0000023000017945 */ /* 0x000fe20003800000 */
[----:B------:R-:W-:-:S03]  /*5de0*/  F2FP.BF16.F32.PACK_AB R172, R64, R65 ;  /* 0x0000004140ac723e */ /* 0x000fc600000010ff */
[----:B------:R-:W-:Y:S01]  /*5df0*/  BSSY B2, `(.L_x_251) ;  /* 0x000000d000027945 */ /* 0x000fe20003800000 */
[----:B------:R-:W-:Y:S02]  /*5e00*/  F2FP.BF16.F32.PACK_AB R65, R66, R67 ;  /* 0x000000434241723e */ /* 0x000fe400000010ff */
[----:B------:R-:W-:Y:S01]  /*5e10*/  F2FP.BF16.F32.PACK_AB R66, R128, R129 ;  /* 0x000000818042723e */ /* 0x000fe200000010ff */
[----:B-1----:R-:W-:Y:S01]  /*5e20*/  IMAD.WIDE R128, R173, 0x2, R116 ;  /* 0x00000002ad807825 */ /* 0x002fe200078e0274 */
[----:B------:R-:W-:Y:S01]  /*5e30*/  F2FP.BF16.F32.PACK_AB R67, R170, R171 ;  /* 0x000000abaa43723e */ /* 0x000fe200000010ff */
[----:B------:R-:W-:Y:S06]  /*5e40*/  @!P1 BRA `(.L_x_252) ;  /* 0x00000000001c9947 */ /* 0x000fec0003800000 */
[----:B------:R-:W-:Y:S02]  /*5e50*/  ULDC UR4, c[0x0][0x258] ;  /* 0x0000960000047ab9 */ /* 0x000fe40000000800 */
[----:B------:R-:W-:-:S04]  /*5e60*/  LEA R64, R173, UR4, 0x1 ;  /* 0x00000004ad407c11 */ /* 0x000fc8000f8e08ff */
[----:B------:R-:W-:-:S13]  /*5e70*/  LOP3.LUT P2, RZ, R64, 0xf, RZ, 0xc0, !PT ;  /* 0x0000000f40ff7812 */ /* 0x000fda000784c0ff */
[----:B------:R-:W-:Y:S01]  /*5e80*/  @!P2 IMAD.MOV.U32 R64, RZ, RZ, R172 ;  /* 0x000000ffff40a224 */ /* 0x000fe200078e00ac */
[----:B------:R-:W-:Y:S05]  /*5e90*/  @!P2 BREAK B2 ;  /* 0x000000000002a942 */ /* 0x000fea0003800000 */
[----:B------:R0:W-:Y:S01]  /*5ea0*/  @!P2 STG.E.128 desc[UR6][R128.64], R64 ;  /* 0x000000408000a986 */ /* 0x0001e2000c101d06 */
[----:B------:R-:W-:Y:S05]  /*5eb0*/  @!P2 BRA `(.L_x_253) ;  /* 0x000000000050a947 */ /* 0x000fea0003800000 */
.L_x_252:
[----:B------:R-:W-:Y:S05]  /*5ec0*/  BSYNC B2 ;  /* 0x0000000000027941 */ /* 0x000fea0003800000 */
.L_x_251:
[C---:B------:R-:W-:Y:S02]  /*5ed0*/  ISETP.NE.AND P4, PT, R17.reuse, RZ, PT ;  /* 0x000000ff1100720c */ /* 0x040fe40003f85270 */
[C---:B------:R-:W-:Y:S02]  /*5ee0*/  ISETP.GE.U32.AND P2, PT, R17.reuse, 0x2, PT ;  /* 0x000000021100780c */ /* 0x040fe40003f46070 */
[C---:B------:R-:W-:Y:S02]  /*5ef0*/  ISETP.GE.U32.AND P3, PT, R17.reuse, 0x3, PT ;  /* 0x000000031100780c */ /* 0x040fe40003f66070 */
[----:B0-----:R-:W-:Y:S02]  /*5f00*/  PRMT R64, R172, 0x7632, R64 ;  /* 0x00007632ac407816 */ /* 0x001fe40000000040 */
[----:B------:R-:W-:Y:S02]  /*5f10*/  ISETP.GE.U32.AND P5, PT, R17, 0x7, PT ;  /* 0x000000071100780c */ /* 0x000fe40003fa6070 */
[----:B------:R-:W-:-:S02]  /*5f20*/  PRMT R170, R65, 0x7632, R170 ;  /* 0x0000763241aa7816 */ /* 0x000fc400000000aa */
[----:B------:R-:W-:Y:S01]  /*5f30*/  PRMT R171, R66, 0x7632, R171 ;  /* 0x0000763242ab7816 */ /* 0x000fe200000000ab */
[----:B------:R0:W-:Y:S01]  /*5f40*/  @P4 STG.E.U16 desc[UR6][R128.64], R172 ;  /* 0x000000ac80004986 */ /* 0x0001e2000c101506 */
[----:B------:R-:W-:-:S03]  /*5f50*/  ISETP.GE.U32.AND P4, PT, R17, 0x6, PT ;  /* 0x000000061100780c */ /* 0x000fc60003f86070 */
[----:B------:R1:W-:Y:S01]  /*5f60*/  @P2 STG.E.U16 desc[UR6][R128.64+0x2], R64 ;  /* 0x0000024080002986 */ /* 0x0003e2000c101506 */
[----:B------:R-:W-:-:S03]  /*5f70*/  ISETP.GE.U32.AND P2, PT, R17, 0x4, PT ;  /* 0x000000041100780c */ /* 0x000fc60003f46070 */
[----:B------:R1:W-:Y:S01]  /*5f80*/  @P3 STG.E.U16 desc[UR6][R128.64+0x4], R65 ;  /* 0x0000044180003986 */ /* 0x0003e2000c101506 */
[----:B------:R-:W-:Y:S02]  /*5f90*/  ISETP.GE.U32.AND P3, PT, R17, 0x5, PT ;  /* 0x000000051100780c */ /* 0x000fe40003f66070 */
[----:B0-----:R-:W-:Y:S01]  /*5fa0*/  PRMT R172, R67, 0x7632, R172 ;  /* 0x0000763243ac7816 */ /* 0x001fe200000000ac */
[----:B------:R1:W-:Y:S04]  /*5fb0*/  @P5 STG.E.U16 desc[UR6][R128.64+0xc], R67 ;  /* 0x00000c4380005986 */ /* 0x0003e8000c101506 */
[----:B------:R1:W-:Y:S04]  /*5fc0*/  @P4 STG.E.U16 desc[UR6][R128.64+0xa], R171 ;  /* 0x00000aab80004986 */ /* 0x0003e8000c101506 */
[----:B------:R1:W-:Y:S04]  /*5fd0*/  @P2 STG.E.U16 desc[UR6][R128.64+0x6], R170 ;  /* 0x000006aa80002986 */ /* 0x0003e8000c101506 */
[----:B------:R1:W-:Y:S04]  /*5fe0*/  @P3 STG.E.U16 desc[UR6][R128.64+0x8], R66 ;  /* 0x0000084280003986 */ /* 0x0003e8000c101506 */
[----:B------:R1:W-:Y:S02]  /*5ff0*/  @P1 STG.E.U16 desc[UR6][R128.64+0xe], R172 ;  /* 0x00000eac80001986 */ /* 0x0003e4000c101506 */
.L_x_253:
[----:B------:R-:W-:Y:S05]  /*6000*/  BSYNC B1 ;  /* 0x0000000000017941 */ /* 0x000fea0003800000 */
.L_x_250:
[----:B------:R-:W-:-:S13]  /*6010*/  ISETP.GE.AND P1, PT, R27, UR11, PT ;  /* 0x0000000b1b007c0c */ /* 0x000fda000bf26270 */
[----:B------:R-:W-:Y:S05]  /*6020*/  @P1 BRA `(.L_x_248) ;  /* 0x0000002c00d41947 */ /* 0x000fea0003800000 */
[-C--:B01----:R-:W-:Y:S01]  /*6030*/  FMUL R65, R107, R169.reuse ;  /* 0x000000a96b417220 */ /* 0x083fe20000400000 */
[-C--:B------:R-:W-:Y:S01]  /*6040*/  FMUL R64, R135, R169.reuse ;  /* 0x000000a987407220 */ /* 0x080fe20000400000 */
[-C--:B------:R-:W-:Y:S01]  /*6050*/  FMUL R67, R114, R169.reuse ;  /* 0x000000a972437220 */ /* 0x080fe20000400000 */
[-C--:B------:R-:W-:Y:S01]  /*6060*/  FMUL R66, R136, R169.reuse ;  /* 0x000000a988427220 */ /* 0x080fe20000400000 */
[-C--:B------:R-:W-:Y:S01]  /*6070*/  FMUL R129, R124, R169.reuse ;  /* 0x000000a97c817220 */ /* 0x080fe20000400000 */
[-C--:B------:R-:W-:Y:S01]  /*6080*/  FMUL R128, R137, R169.reuse ;  /* 0x000000a989807220 */ /* 0x080fe20000400000 */
[-C--:B------:R-:W-:Y:S01]  /*6090*/  FMUL R171, R134, R169.reuse ;  /* 0x000000a986ab7220 */ /* 0x080fe20000400000 */
[----:B------:R-:W-:Y:S01]  /*60a0*/  FMUL R170, R138, R169 ;  /* 0x000000a98aaa7220 */ /* 0x000fe20000400000 */
[----:B------:R-:W-:Y:S01]  /*60b0*/  ISETP.GE.U32.AND P1, PT, R14, 0x8, PT ;  /* 0x000000080e00780c */ /* 0x000fe20003f26070 */
[----:B------:R-:W-:Y:S02]  /*60c0*/  IMAD R173, R127, UR11, R27 ;  /* 0x0000000b7fad7c24 */ /* 0x000fe4000f8e021b */
        /* <DEDUP_REMOVED lines=9> */
[C---:B------:R-:W-:Y:S01]  /*6160*/  VIADD R174, R27.reuse, 0x2 ;  /* 0x000000021bae7836 */ /* 0x040fe20000000000 */
[----:B------:R-:W-:Y:S02]  /*6170*/  P2R R172, PR, RZ, 0x1 ;  /* 0x00000001ffac7803 */ /* 0x000fe40000000000 */
[----:B------:R-:W-:Y:S02]  /*6180*/  ISETP.NE.AND P0, PT, RZ, UR8, PT ;  /* 0x00000008ff007c0c */ /* 0x000fe4000bf05270 */
[----:B------:R-:W-:Y:S01]  /*6190*/  ISETP.GE.AND P4, PT, R174, UR11, PT ;  /* 0x0000000bae007c0c */ /* 0x000fe2000bf86270 */
[----:B------:R-:W-:Y:S01]  /*61a0*/  VIADD R174, R27, 0x1 ;  /* 0x000000011bae7836 */ /* 0x000fe20000000000 */
[----:B------:R-:W-:Y:S02]  /*61b0*/  PLOP3.LUT P5, PT, PT, PT, PT, 0x8, 0x0 ;  /* 0x000000000000781c */ /* 0x000fe40003fae170 */
[----:B------:R-:W-:Y:S02]  /*61c0*/  FMNMX R91, R91, |R65|, !PT ;  /* 0x400000415b5b7209 */ /* 0x000fe40007800000 */
[----:B------:R-:W-:Y:S01]  /*61d0*/  ISETP.GE.AND P2, PT, R174, UR11, PT ;  /* 0x0000000bae007c0c */ /* 0x000fe2000bf46270 */
[----:B------:R-:W-:Y:S01]  /*61e0*/  VIADD R174, R27, 0x3 ;  /* 0x000000031bae7836 */ /* 0x000fe20000000000 */
[----:B------:R-:W-:-:S04]  /*61f0*/  PLOP3.LUT P6, PT, PT, PT, PT, 0x8, 0x0 ;  /* 0x000000000000781c */ /* 0x000fc80003fce170 */
[----:B------:R-:W-:Y:S01]  /*6200*/  ISETP.GE.AND P3, PT, R174, UR11, PT ;  /* 0x0000000bae007c0c */ /* 0x000fe2000bf66270 */
[----:B------:R-:W-:Y:S01]  /*6210*/  VIADD R174, R27, 0x4 ;  /* 0x000000041bae7836 */ /* 0x000fe20000000000 */
[----:B------:R-:W-:-:S05]  /*6220*/  @!P4 PLOP3.LUT P5, PT, P0, PT, PT, 0x80, 0x0 ;  /* 0x000000000000c81c */ /* 0x000fca00007af070 */
[----:B------:R-:W-:-:S04]  /*6230*/  @!P2 FMNMX R91, R91, |R64|, !PT ;  /* 0x400000405b5ba209 */ /* 0x000fc80007800000 */
[-C--:B------:R-:W-:Y:S02]  /*6240*/  @!P4 FMNMX R91, R91, |R67|.reuse, !PT ;  /* 0x400000435b5bc209 */ /* 0x080fe40007800000 */
[----:B------:R-:W-:Y:S01]  /*6250*/  ISETP.GE.AND P4, PT, R174, UR11, PT ;  /* 0x0000000bae007c0c */ /* 0x000fe2000bf86270 */
[----:B------:R-:W-:Y:S02]  /*6260*/  VIADD R174, R27, 0x5 ;  /* 0x000000051bae7836 */ /* 0x000fe40000000000 */
[----:B-----5:R-:W-:Y:S01]  /*6270*/  @P5 FMUL R67, R92, R67 ;  /* 0x000000435c435220 */ /* 0x020fe20000400000 */
[----:B------:R-:W-:Y:S02]  /*6280*/  PLOP3.LUT P5, PT, PT, PT, PT, 0x8, 0x0 ;  /* 0x000000000000781c */ /* 0x000fe40003fae170 */
[----:B------:R-:W-:Y:S02]  /*6290*/  @!P3 PLOP3.LUT P5, PT, P0, PT, PT, 0x80, 0x0 ;  /* 0x000000000000b81c */ /* 0x000fe400007af070 */
[----:B------:R-:W-:-:S02]  /*62a0*/  @!P3 FMNMX R91, R91, |R66|, !PT ;  /* 0x400000425b5bb209 */ /* 0x000fc40007800000 */
[----:B------:R-:W-:Y:S01]  /*62b0*/  ISETP.GE.AND P3, PT, R174, UR11, PT ;  /* 0x0000000bae007c0c */ /* 0x000fe2000bf66270 */
[----:B------:R-:W-:Y:S02]  /*62c0*/  VIADD R174, R27, 0x6 ;  /* 0x000000061bae7836 */ /* 0x000fe40000000000 */
[----:B------:R-:W-:-:S06]  /*62d0*/  @!P4 FMNMX R91, R91, |R129|, !PT ;  /* 0x400000815b5bc209 */ /* 0x000fcc0007800000 */
[----:B------:R-:W-:Y:S01]  /*62e0*/  @P5 FMUL R66, R92, R66 ;  /* 0x000000425c425220 */ /* 0x000fe20000400000 */
[----:B------:R-:W-:Y:S02]  /*62f0*/  PLOP3.LUT P5, PT, PT, PT, PT, 0x8, 0x0 ;  /* 0x000000000000781c */ /* 0x000fe40003fae170 */
[----:B------:R-:W-:Y:S02]  /*6300*/  @!P4 PLOP3.LUT P5, PT, P0, PT, PT, 0x80, 0x0 ;  /* 0x000000000000c81c */ /* 0x000fe400007af070 */
[----:B------:R-:W-:Y:S01]  /*6310*/  ISETP.GE.AND P4, PT, R174, UR11, PT ;  /* 0x0000000bae007c0c */ /* 0x000fe2000bf86270 */
[----:B------:R-:W-:Y:S01]  /*6320*/  VIADD R174, R27, 0x7 ;  /* 0x000000071bae7836 */ /* 0x000fe20000000000 */
[----:B------:R-:W-:-:S09]  /*6330*/  @!P3 FMNMX R91, R91, |R128|, !PT ;  /* 0x400000805b5bb209 */ /* 0x000fd20007800000 */
[----:B------:R-:W-:Y:S01]  /*6340*/  @P5 FMUL R129, R92, R129 ;  /* 0x000000815c815220 */ /* 0x000fe20000400000 */
[----:B------:R-:W-:Y:S02]  /*6350*/  PLOP3.LUT P5, PT, PT, PT, PT, 0x8, 0x0 ;  /* 0x000000000000781c */ /* 0x000fe40003fae170 */
[----:B------:R-:W-:Y:S02]  /*6360*/  @!P3 PLOP3.LUT P5, PT, P0, PT, PT, 0x80, 0x0 ;  /* 0x000000000000b81c */ /* 0x000fe400007af070 */
[----:B------:R-:W-:-:S11]  /*6370*/  @!P4 FMNMX R91, R91, |R171|, !PT ;  /* 0x400000ab5b5bc209 */ /* 0x000fd60007800000 */
[----:B------:R-:W-:Y:S01]  /*6380*/  @P5 FMUL R128, R92, R128 ;  /* 0x000000805c805220 */ /* 0x000fe20000400000 */
[----:B------:R-:W-:Y:S02]  /*6390*/  PLOP3.LUT P5, PT, PT, PT, PT, 0x8, 0x0 ;  /* 0x000000000000781c */ /* 0x000fe40003fae170 */
[----:B------:R-:W-:-:S13]  /*63a0*/  @!P4 PLOP3.LUT P5, PT, P0, PT, PT, 0x80, 0x0 ;  /* 0x000000000000c81c */ /* 0x000fda00007af070 */
[----:B------:R-:W-:Y:S01]  /*63b0*/  @P5 FMUL R171, R92, R171 ;  /* 0x000000ab5cab5220 */ /* 0x000fe20000400000 */
[----:B------:R-:W-:Y:S02]  /*63c0*/  PLOP3.LUT P5, PT, PT, PT, PT, 0x8, 0x0 ;  /* 0x000000000000781c */ /* 0x000fe40003fae170 */
[----:B------:R-:W-:-:S13]  /*63d0*/  @!P2 PLOP3.LUT P5, PT, P0, PT, PT, 0x80, 0x0 ;  /* 0x000000000000a81c */ /* 0x000fda00007af070 */
[----:B------:R-:W-:Y:S01]  /*63e0*/  @P5 FMUL R64, R92, R64 ;  /* 0x000000405c405220 */ /* 0x000fe20000400000 */
[----:B------:R-:W-:-:S13]  /*63f0*/  ISETP.GE.AND P5, PT, R174, UR11, PT ;  /* 0x0000000bae007c0c */ /* 0x000fda000bfa6270 */
[----:B------:R-:W-:Y:S02]  /*6400*/  @!P5 PLOP3.LUT P6, PT, P0, PT, PT, 0x80, 0x0 ;  /* 0x000000000000d81c */ /* 0x000fe400007cf070 */
[----:B------:R-:W-:Y:S02]  /*6410*/  @!P5 FMNMX R91, R91, |R170|, !PT ;  /* 0x400000aa5b5bd209 */ /* 0x000fe40007800000 */
[----:B------:R-:W-:-:S09]  /*6420*/  ISETP.NE.AND P0, PT, R172, RZ, PT ;  /* 0x000000ffac00720c */ /* 0x000fd20003f05270 */
[----:B------:R-:W-:Y:S01]  /*6430*/  @P6 FMUL R170, R92, R170 ;  /* 0x000000aa5caa6220 */ /* 0x000fe20000400000 */
[----:B------:R-:W-:-:S13]  /*6440*/  ISETP.NE.AND P6, PT, RZ, UR8, PT ;  /* 0x00000008ff007c0c */ /* 0x000fda000bfc5270 */
[----:B------:R-:W-:-:S07]  /*6450*/  @P6 FMUL R65, R92, R65 ;  /* 0x000000415c416220 */ /* 0x000fce0000400000 */
.L_x_254:
[----:B------:R-:W-:Y:S01]  /*6460*/  BSSY B1, `(.L_x_255) ;  /* 0x0000023000017945 */ /* 0x000fe20003800000 */
[----:B------:R-:W-:-:S03]  /*6470*/  F2FP.BF16.F32.PACK_AB R172, R64, R65 ;  /* 0x0000004140ac723e */ /* 0x000fc600000010ff */
[----:B------:R-:W-:Y:S01]  /*6480*/  BSSY B2, `(.L_x_256) ;  /* 0x000000d000027945 */ /* 0x000fe20003800000 */
[----:B------:R-:W-:Y:S02]  /*6490*/  F2FP.BF16.F32.PACK_AB R65, R66, R67 ;  /* 0x000000434241723e */ /* 0x000fe400000010ff */
[----:B------:R-:W-:Y:S01]  /*64a0*/  F2FP.BF16.F32.PACK_AB R66, R128, R129 ;  /* 0x000000818042723e */ /* 0x000fe200000010ff */
[----:B------:R-:W-:Y:S01]  /*64b0*/  IMAD.WIDE R128, R173, 0x2, R116 ;  /* 0x00000002ad807825 */ /* 0x000fe200078e0274 */
        /* <DEDUP_REMOVED lines=9> */
.L_x_257:
[----:B------:R-:W-:Y:S05]  /*6550*/  BSYNC B2 ;  /* 0x0000000000027941 */ /* 0x000fea0003800000 */
.L_x_256:
[C---:B------:R-:W-:Y:S02]  /*6560*/  ISETP.NE.AND P4, PT, R14.reuse, RZ, PT ;  /* 0x000000ff0e00720c */ /* 0x040fe40003f85270 */
[C---:B------:R-:W-:Y:S02]  /*6570*/  ISETP.GE.U32.AND P2, PT, R14.reuse, 0x2, PT ;  /* 0x000000020e00780c */ /* 0x040fe40003f46070 */
[----:B------:R-:W-:Y:S02]  /*6580*/  ISETP.GE.U32.AND P3, PT, R14, 0x3, PT ;  /* 0x000000030e00780c */ /* 0x000fe40003f66070 */
        /* <DEDUP_REMOVED lines=16> */
.L_x_258:
[----:B------:R-:W-:Y:S05]  /*6690*/  BSYNC B1 ;  /* 0x0000000000017941 */ /* 0x000fea0003800000 */
.L_x_255:
        /* <DEDUP_REMOVED lines=69> */
.L_x_259:
        /* <DEDUP_REMOVED lines=15> */
.L_x_262:
[----:B------:R-:W-:Y:S05]  /*6be0*/  BSYNC B2 ;  /* 0x0000000000027941 */ /* 0x000fea0003800000 */
.L_x_261:
        /* <DEDUP_REMOVED lines=19> */
.L_x_263:
[----:B------:R-:W-:Y:S05]  /*6d20*/  BSYNC B1 ;  /* 0x0000000000017941 */ /* 0x000fea0003800000 */
.L_x_260:
        /* <DEDUP_REMOVED lines=69> */
.L_x_264:
        /* <DEDUP_REMOVED lines=15> */
.L_x_267:
[----:B------:R-:W-:Y:S05]  /*7270*/  BSYNC B2 ;  /* 0x0000000000027941 */ /* 0x000fea0003800000 */
.L_x_266:
        /* <DEDUP_REMOVED lines=19> */
.L_x_268:
[----:B------:R-:W-:Y:S05]  /*73b0*/  BSYNC B1 ;  /* 0x0000000000017941 */ /* 0x000fea0003800000 */
.L_x_265:
        /* <DEDUP_REMOVED lines=69> */
.L_x_269:
        /* <DEDUP_REMOVED lines=15> */
.L_x_272:
[----:B------:R-:W-:Y:S05]  /*7900*/  BSYNC B2 ;  /* 0x0000000000027941 */ /* 0x000fea0003800000 */
.L_x_271:
        /* <DEDUP_REMOVED lines=19> */
.L_x_273:
[----:B------:R-:W-:Y:S05]  /*7a40*/  BSYNC B1 ;  /* 0x0000000000017941 */ /* 0x000fea0003800000 */
.L_x_270:
        /* <DEDUP_REMOVED lines=69> */
.L_x_274:
        /* <DEDUP_REMOVED lines=15> */
.L_x_277:
[----:B------:R-:W-:Y:S05]  /*7f90*/  BSYNC B2 ;  /* 0x0000000000027941 */ /* 0x000fea0003800000 */
.L_x_276:
        /* <DEDUP_REMOVED lines=19> */
.L_x_278:
[----:B------:R-:W-:Y:S05]  /*80d0*/  BSYNC B1 ;  /* 0x0000000000017941 */ /* 0x000fea0003800000 */
.L_x_275:
        /* <DEDUP_REMOVED lines=69> */
.L_x_279:
        /* <DEDUP_REMOVED lines=15> */
.L_x_282:
[----:B------:R-:W-:Y:S05]  /*8620*/  BSYNC B2 ;  /* 0x0000000000027941 */ /* 0x000fea0003800000 */
.L_x_281:
        /* <DEDUP_REMOVED lines=19> */
.L_x_283:
[----:B------:R-:W-:Y:S05]  /*8760*/  BSYNC B1 ;  /* 0x0000000000017941 */ /* 0x000fea0003800000 */
.L_x_280:
[----:B------:R-:W-:-:S13]  /*8770*/  ISETP.GE.AND P1, PT, R11, UR11, PT ;  /* 0x0000000b0b007c0c */ /* 0x000fda000bf26270 */
[----:B------:R-:W-:Y:S05]  /*8780*/  @P1 BRA `(.L_x_248) ;  /* 0x0000000400fc1947 */ /* 0x000fea0003800000 */
[----:B------:R-:W-:Y:S02]  /*8790*/  IMAD R127, R127, UR11, R11 ;  /* 0x0000000b7f7f7c24 */ /* 0x000fe4000f8e020b */
[-C--:B-1----:R-:W-:Y:S01]  /*87a0*/  FMUL R172, R168, R169.reuse ;  /* 0x000000a9a8ac7220 */ /* 0x082fe20000400000 */
[-C--:B0-----:R-:W-:Y:S01]  /*87b0*/  FMUL R65, R101, R169.reuse ;  /* 0x000000a965417220 */ /* 0x081fe20000400000 */
[----:B------:R-:W-:Y:S01]  /*87c0*/  FMUL R64, R165, R169 ;  /* 0x000000a9a5407220 */ /* 0x000fe20000400000 */
[----:B------:R-:W-:-:S04]  /*87d0*/  IMAD.WIDE R116, R127, 0x2, R116 ;  /* 0x000000027f747825 */ /* 0x000fc800078e0274 */
        /* <DEDUP_REMOVED lines=9> */
[----:B------:R-:W-:Y:S01]  /*8870*/  P2R R177, PR, RZ, 0x2 ;  /* 0x00000002ffb17803 */ /* 0x000fe20000000000 */
[----:B------:R-:W-:Y:S01]  /*8880*/  FMUL R64, R29, R64 ;  /* 0x000000401d407220 */ /* 0x000fe20000400000 */
[----:B------:R-:W-:Y:S01]  /*8890*/  FMUL R67, R28, R67 ;  /* 0x000000431c437220 */ /* 0x000fe20000400000 */
[----:B------:R-:W-:Y:S01]  /*88a0*/  FMUL R66, R25, R66 ;  /* 0x0000004219427220 */ /* 0x000fe20000400000 */
[----:B------:R-:W-:Y:S01]  /*88b0*/  FMUL R127, R23, R128 ;  /* 0x00000080177f7220 */ /* 0x000fe20000400000 */
[----:B------:R-:W-:Y:S01]  /*88c0*/  FMUL R170, R21, R170 ;  /* 0x000000aa15aa7220 */ /* 0x000fe20000400000 */
[----:B------:R-:W-:Y:S06]  /*88d0*/  @P0 BRA `(.L_x_284) ;  /* 0x0000000400180947 */ /* 0x000fec0003800000 */
[C---:B------:R-:W-:Y:S01]  /*88e0*/  VIADD R128, R11.reuse, 0x2 ;  /* 0x000000020b807836 */ /* 0x040fe20000000000 */
[----:B------:R-:W-:Y:S01]  /*88f0*/  ISETP.NE.AND P2, PT, RZ, UR8, PT ;  /* 0x00000008ff007c0c */ /* 0x000fe2000bf45270 */
[C---:B------:R-:W-:Y:S01]  /*8900*/  VIADD R169, R11.reuse, 0x4 ;  /* 0x000000040ba97836 */ /* 0x040fe20000000000 */
[----:B------:R-:W-:Y:S01]  /*8910*/  PLOP3.LUT P0, PT, PT, PT, PT, 0x8, 0x0 ;  /* 0x000000000000781c */ /* 0x000fe20003f0e170 */
[C---:B------:R-:W-:Y:S01]  /*8920*/  VIADD R174, R11.reuse, 0x5 ;  /* 0x000000050bae7836 */ /* 0x040fe20000000000 */
[----:B------:R-:W-:Y:S01]  /*8930*/  ISETP.GE.AND P6, PT, R128, UR11, PT ;  /* 0x0000000b80007c0c */ /* 0x000fe2000bfc6270 */
[----:B------:R-:W-:Y:S01]  /*8940*/  VIADD R128, R11, 0x1 ;  /* 0x000000010b807836 */ /* 0x000fe20000000000 */
[----:B------:R-:W-:Y:S01]  /*8950*/  ISETP.GE.AND P3, PT, R169, UR11, PT ;  /* 0x0000000ba9007c0c */ /* 0x000fe2000bf66270 */
[----:B------:R-:W-:Y:S01]  /*8960*/  VIADD R176, R11, 0x6 ;  /* 0x000000060bb07836 */ /* 0x000fe20000000000 */
[-C--:B------:R-:W-:Y:S01]  /*8970*/  FMNMX R91, R91, |R65|.reuse, !PT ;  /* 0x400000415b5b7209 */ /* 0x080fe20007800000 */
[C---:B------:R-:W-:Y:S01]  /*8980*/  VIADD R179, R11.reuse, 0x7 ;  /* 0x000000070bb37836 */ /* 0x040fe20000000000 */
[----:B------:R-:W-:Y:S01]  /*8990*/  ISETP.GE.AND P5, PT, R128, UR11, PT ;  /* 0x0000000b80007c0c */ /* 0x000fe2000bfa6270 */
[----:B------:R-:W-:Y:S01]  /*89a0*/  VIADD R128, R11, 0x3 ;  /* 0x000000030b807836 */ /* 0x000fe20000000000 */
[----:B------:R-:W-:Y:S01]  /*89b0*/  PLOP3.LUT P1, PT, PT, PT, PT, 0x8, 0x0 ;  /* 0x000000000000781c */ /* 0x000fe20003f2e170 */
[----:B-----5:R-:W-:Y:S01]  /*89c0*/  @P2 FMUL R65, R92, R65 ;  /* 0x000000415c412220 */ /* 0x020fe20000400000 */
[----:B------:R-:W-:-:S02]  /*89d0*/  P2R R173, PR, RZ, 0x8 ;  /* 0x00000008ffad7803 */ /* 0x000fc40000000000 */
[----:B------:R-:W-:Y:S02]  /*89e0*/  ISETP.GE.AND P4, PT, R128, UR11, PT ;  /* 0x0000000b80007c0c */ /* 0x000fe4000bf86270 */
[----:B------:R-:W-:Y:S02]  /*89f0*/  @!P6 PLOP3.LUT P0, PT, P2, PT, PT, 0x80, 0x0 ;  /* 0x000000000000e81c */ /* 0x000fe4000170f070 */
[----:B------:R-:W-:Y:S02]  /*8a00*/  P2R R169, PR, RZ, 0x10 ;  /* 0x00000010ffa97803 */ /* 0x000fe40000000000 */
[----:B------:R-:W-:Y:S02]  /*8a10*/  P2R R171, PR, RZ, 0x40 ;  /* 0x00000040ffab7803 */ /* 0x000fe40000000000 */
[----:B------:R-:W-:-:S04]  /*8a20*/  @!P5 FMNMX R91, R91, |R64|, !PT ;  /* 0x400000405b5bd209 */ /* 0x000fc80007800000 */
[-C--:B------:R-:W-:Y:S02]  /*8a30*/  @!P6 FMNMX R91, R91, |R67|.reuse, !PT ;  /* 0x400000435b5be209 */ /* 0x080fe40007800000 */
[----:B------:R-:W-:Y:S01]  /*8a40*/  @!P4 PLOP3.LUT P1, PT, P2, PT, PT, 0x80, 0x0 ;  /* 0x000000000000c81c */ /* 0x000fe2000172f070 */
[----:B------:R-:W-:Y:S01]  /*8a50*/  @P0 FMUL R67, R92, R67 ;  /* 0x000000435c430220 */ /* 0x000fe20000400000 */
[----:B------:R-:W-:Y:S02]  /*8a60*/  PLOP3.LUT P0, PT, PT, PT, PT, 0x8, 0x0 ;  /* 0x000000000000781c */ /* 0x000fe40003f0e170 */
[----:B------:R-:W-:Y:S02]  /*8a70*/  @!P3 PLOP3.LUT P0, PT, P2, PT, PT, 0x80, 0x0 ;  /* 0x000000000000b81c */ /* 0x000fe4000170f070 */
[----:B------:R-:W-:Y:S02]  /*8a80*/  P2R R128, PR, RZ, 0x2 ;  /* 0x00000002ff807803 */ /* 0x000fe40000000000 */
[----:B------:R-:W-:-:S02]  /*8a90*/  ISETP.GE.AND P2, PT, R174, UR11, PT ;  /* 0x0000000bae007c0c */ /* 0x000fc4000bf46270 */
[----:B------:R-:W-:Y:S02]  /*8aa0*/  ISETP.NE.AND P3, PT, R128, RZ, PT ;  /* 0x000000ff8000720c */ /* 0x000fe40003f65270 */
[----:B------:R-:W-:Y:S02]  /*8ab0*/  ISETP.GE.AND P1, PT, R176, UR11, PT ;  /* 0x0000000bb0007c0c */ /* 0x000fe4000bf26270 */
[----:B------:R-:W-:Y:S02]  /*8ac0*/  P2R R128, PR, RZ, 0x8 ;  /* 0x00000008ff807803 */ /* 0x000fe40000000000 */
[----:B------:R-:W-:Y:S02]  /*8ad0*/  ISETP.NE.AND P3, PT, RZ, UR8, PT ;  /* 0x00000008ff007c0c */ /* 0x000fe4000bf65270 */
[----:B------:R-:W-:Y:S02]  /*8ae0*/  P2R R175, PR, RZ, 0x1 ;  /* 0x00000001ffaf7803 */ /* 0x000fe40000000000 */
[----:B------:R-:W-:-:S02]  /*8af0*/  PLOP3.LUT P0, PT, PT, PT, PT, 0x8, 0x0 ;  /* 0x000000000000781c */ /* 0x000fc40003f0e170 */
[----:B------:R-:W-:Y:S02]  /*8b00*/  @!P2 PLOP3.LUT P0, PT, P3, PT, PT, 0x80, 0x0 ;  /* 0x000000000000a81c */ /* 0x000fe40001f0f070 */
[----:B------:R-:W-:Y:S02]  /*8b10*/  PLOP3.LUT P4, PT, PT, PT, PT, 0x8, 0x0 ;  /* 0x000000000000781c */ /* 0x000fe40003f8e170 */
[----:B------:R-:W-:Y:S02]  /*8b20*/  P2R R176, PR, RZ, 0x1 ;  /* 0x00000001ffb07803 */ /* 0x000fe40000000000 */
[----:B------:R-:W-:Y:S02]  /*8b30*/  PLOP3.LUT P0, PT, PT, PT, PT, 0x8, 0x0 ;  /* 0x000000000000781c */ /* 0x000fe40003f0e170 */
[----:B------:R-:W-:Y:S02]  /*8b40*/  @!P1 PLOP3.LUT P0, PT, P3, PT, PT, 0x80, 0x0 ;  /* 0x000000000000981c */ /* 0x000fe40001f0f070 */
[----:B------:R-:W-:-:S02]  /*8b50*/  PLOP3.LUT P6, PT, PT, PT, PT, 0x8, 0x0 ;  /* 0x000000000000781c */ /* 0x000fc40003fce170 */
[----:B------:R-:W-:Y:S02]  /*8b60*/  P2R R178, PR, RZ, 0x1 ;  /* 0x00000001ffb27803 */ /* 0x000fe40000000000 */
[----:B------:R-:W-:Y:S02]  /*8b70*/  ISETP.GE.AND P0, PT, R179, UR11, PT ;  /* 0x0000000bb3007c0c */ /* 0x000fe4000bf06270 */
[----:B------:R-:W-:Y:S02]  /*8b80*/  @!P5 PLOP3.LUT P6, PT, P3, PT, PT, 0x80, 0x0 ;  /* 0x000000000000d81c */ /* 0x000fe40001fcf070 */
[----:B------:R-:W-:Y:S02]  /*8b90*/  P2R R174, PR, RZ, 0x4 ;  /* 0x00000004ffae7803 */ /* 0x000fe40000000000 */
[----:B------:R-:W-:Y:S02]  /*8ba0*/  ISETP.NE.AND P2, PT, R175, RZ, PT ;  /* 0x000000ffaf00720c */ /* 0x000fe40003f45270 */
[----:B------:R-:W-:-:S02]  /*8bb0*/  P2R R175, PR, RZ, 0x2 ;  /* 0x00000002ffaf7803 */ /* 0x000fc40000000000 */
[----:B------:R-:W-:Y:S02]  /*8bc0*/  ISETP.NE.AND P1, PT, R176, RZ, PT ;  /* 0x000000ffb000720c */ /* 0x000fe40003f25270 */
[----:B------:R-:W-:Y:S02]  /*8bd0*/  P2R R176, PR, RZ, 0x20 ;  /* 0x00000020ffb07803 */ /* 0x000fe40000000000 */
[----:B------:R-:W-:Y:S01]  /*8be0*/  @!P0 PLOP3.LUT P4, PT, P3, PT, PT, 0x80, 0x0 ;  /* 0x000000000000881c */ /* 0x000fe20001f8f070 */
[----:B------:R-:W-:Y:S01]  /*8bf0*/  @P6 FMUL R64, R92, R64 ;  /* 0x000000405c406220 */ /* 0x000fe20000400000 */
[----:B------:R-:W-:Y:S02]  /*8c00*/  ISETP.NE.AND P3, PT, R128, RZ, PT ;  /* 0x000000ff8000720c */ /* 0x000fe40003f65270 */
[----:B------:R-:W-:Y:S02]  /*8c10*/  P2R R128, PR, RZ, 0x10 ;  /* 0x00000010ff807803 */ /* 0x000fe40000000000 */
[----:B------:R-:W-:-:S02]  /*8c20*/  ISETP.NE.AND P4, PT, R169, RZ, PT ;  /* 0x000000ffa900720c */ /* 0x000fc40003f85270 */
[----:B------:R-:W-:Y:S02]  /*8c30*/  ISETP.NE.AND P5, PT, R178, RZ, PT ;  /* 0x000000ffb200720c */ /* 0x000fe40003fa5270 */
[----:B------:R-:W-:Y:S02]  /*8c40*/  ISETP.NE.AND P6, PT, R171, RZ, PT ;  /* 0x000000ffab00720c */ /* 0x000fe40003fc5270 */
[----:B------:R-:W-:-:S07]  /*8c50*/  ISETP.NE.AND P6, PT, R128, RZ, PT ;  /* 0x000000ff8000720c */ /* 0x000fce0003fc5270 */
[-C--:B------:R-:W-:Y:S01]  /*8c60*/  @!P4 FMNMX R91, R91, |R172|.reuse, !PT ;  /* 0x400000ac5b5bc209 */ /* 0x080fe20007800000 */
[----:B------:R-:W-:Y:S01]  /*8c70*/  @P3 FMUL R172, R92, R172 ;  /* 0x000000ac5cac3220 */ /* 0x000fe20000400000 */
[----:B------:R-:W-:-:S13]  /*8c80*/  ISETP.NE.AND P3, PT, R173, RZ, PT ;  /* 0x000000ffad00720c */ /* 0x000fda0003f65270 */
        /* <DEDUP_REMOVED lines=8> */
[----:B------:R-:W-:Y:S02]  /*8d10*/  ISETP.NE.AND P5, PT, R176, RZ, PT ;  /* 0x000000ffb000720c */ /* 0x000fe40003fa5270 */
[-C--:B------:R-:W-:Y:S01]  /*8d20*/  @!P0 FMNMX R91, R91, |R129|.reuse, !PT ;  /* 0x400000815b5b8209 */ /* 0x080fe20007800000 */
[----:B------:R-:W-:-:S10]  /*8d30*/  @P6 FMUL R129, R92, R129 ;  /* 0x000000815c816220 */ /* 0x000fd40000400000 */
.L_x_284:
[----:B------:R-:W-:Y:S01]  /*8d40*/  ISETP.NE.AND P6, PT, R177, RZ, PT ;  /* 0x000000ffb100720c */ /* 0x000fe20003fc5270 */
[----:B------:R-:W-:Y:S01]  /*8d50*/  BSSY B1, `(.L_x_285) ;  /* 0x000000f000017945 */ /* 0x000fe20003800000 */
[----:B------:R-:W-:Y:S02]  /*8d60*/  F2FP.BF16.F32.PACK_AB R128, R64, R65 ;  /* 0x000000414080723e */ /* 0x000fe400000010ff */
[----:B------:R-:W-:Y:S02]  /*8d70*/  F2FP.BF16.F32.PACK_AB R65, R172, R67 ;  /* 0x00000043ac41723e */ /* 0x000fe400000010ff */
[----:B------:R-:W-:Y:S02]  /*8d80*/  F2FP.BF16.F32.PACK_AB R66, R127, R66 ;  /* 0x000000427f42723e */ /* 0x000fe400000010ff */
[----:B------:R-:W-:-:S05]  /*8d90*/  F2FP.BF16.F32.PACK_AB R67, R129, R170 ;  /* 0x000000aa8143723e */ /* 0x000fca00000010ff */
[----:B------:R-:W-:Y:S05]  /*8da0*/  @!P6 BRA `(.L_x_286) ;  /* 0x000000000024e947 */ /* 0x000fea0003800000 */
[----:B------:R-:W-:Y:S01]  /*8db0*/  LEA.HI R64, R100, R93, RZ, 0x19 ;  /* 0x0000005d64407211 */ /* 0x000fe200078fc8ff */
[----:B------:R-:W-:-:S04]  /*8dc0*/  ULDC UR4, c[0x0][0x258] ;  /* 0x0000960000047ab9 */ /* 0x000fc80000000800 */
[----:B------:R-:W-:-:S05]  /*8dd0*/  IMAD R64, R64, UR11, R11 ;  /* 0x0000000b40407c24 */ /* 0x000fca000f8e020b */
[----:B------:R-:W-:-:S04]  /*8de0*/  LEA R64, R64, UR4, 0x1 ;  /* 0x0000000440407c11 */ /* 0x000fc8000f8e08ff */
[----:B------:R-:W-:-:S13]  /*8df0*/  LOP3.LUT P0, RZ, R64, 0xf, RZ, 0xc0, !PT ;  /* 0x0000000f40ff7812 */ /* 0x000fda000780c0ff */
[----:B------:R-:W-:Y:S01]  /*8e00*/  @!P0 IMAD.MOV.U32 R64, RZ, RZ, R128 ;  /* 0x000000ffff408224 */ /* 0x000fe200078e0080 */
[----:B------:R-:W-:Y:S05]  /*8e10*/  @!P0 BREAK B1 ;  /* 0x0000000000018942 */ /* 0x000fea0003800000 */
[----:B------:R2:W-:Y:S01]  /*8e20*/  @!P0 STG.E.128 desc[UR6][R116.64], R64 ;  /* 0x0000004074008986 */ /* 0x0005e2000c101d06 */
[----:B------:R-:W-:Y:S05]  /*8e30*/  @!P0 BRA `(.L_x_248) ;  /* 0x0000000000508947 */ /* 0x000fea0003800000 */
.L_x_286:
[----:B------:R-:W-:Y:S05]  /*8e40*/  BSYNC B1 ;  /* 0x0000000000017941 */ /* 0x000fea0003800000 */
.L_x_285:
[C---:B------:R-:W-:Y:S02]  /*8e50*/  ISETP.NE.AND P2, PT, R7.reuse, RZ, PT ;  /* 0x000000ff0700720c */ /* 0x040fe40003f45270 */
[C---:B------:R-:W-:Y:S02]  /*8e60*/  ISETP.GE.U32.AND P0, PT, R7.reuse, 0x2, PT ;  /* 0x000000020700780c */ /* 0x040fe40003f06070 */
[C---:B------:R-:W-:Y:S02]  /*8e70*/  ISETP.GE.U32.AND P1, PT, R7.reuse, 0x3, PT ;  /* 0x000000030700780c */ /* 0x040fe40003f26070 */
[C---:B------:R-:W-:Y:S02]  /*8e80*/  ISETP.GE.U32.AND P3, PT, R7.reuse, 0x5, PT ;  /* 0x000000050700780c */ /* 0x040fe40003f66070 */
[C---:B------:R-:W-:Y:S02]  /*8e90*/  ISETP.GE.U32.AND P4, PT, R7.reuse, 0x6, PT ;  /* 0x000000060700780c */ /* 0x040fe40003f86070 */
[----:B------:R-:W-:-:S02]  /*8ea0*/  ISETP.GE.U32.AND P5, PT, R7, 0x7, PT ;  /* 0x000000070700780c */ /* 0x000fc40003fa6070 */
[----:B--2---:R-:W-:Y:S01]  /*8eb0*/  PRMT R64, R128, 0x7632, R64 ;  /* 0x0000763280407816 */ /* 0x004fe20000000040 */
[----:B------:R0:W-:Y:S01]  /*8ec0*/  @P2 STG.E.U16 desc[UR6][R116.64], R128 ;  /* 0x0000008074002986 */ /* 0x0001e2000c101506 */
[----:B------:R-:W-:Y:S02]  /*8ed0*/  ISETP.GE.U32.AND P2, PT, R7, 0x4, PT ;  /* 0x000000040700780c */ /* 0x000fe40003f46070 */
[----:B------:R-:W-:Y:S01]  /*8ee0*/  PRMT R127, R65, 0x7632, R127 ;  /* 0x00007632417f7816 */ /* 0x000fe2000000007f */
[----:B------:R3:W-:Y:S01]  /*8ef0*/  @P0 STG.E.U16 desc[UR6][R116.64+0x2], R64 ;  /* 0x0000024074000986 */ /* 0x0007e2000c101506 */
[----:B------:R-:W-:-:S03]  /*8f00*/  PRMT R129, R67, 0x7632, R129 ;  /* 0x0000763243817816 */ /* 0x000fc60000000081 */
[----:B------:R3:W-:Y:S01]  /*8f10*/  @P1 STG.E.U16 desc[UR6][R116.64+0x4], R65 ;  /* 0x0000044174001986 */ /* 0x0007e2000c101506 */
[----:B0-----:R-:W-:-:S03]  /*8f20*/  PRMT R128, R66, 0x7632, R128 ;  /* 0x0000763242807816 */ /* 0x001fc60000000080 */
[----:B------:R3:W-:Y:S04]  /*8f30*/  @P3 STG.E.U16 desc[UR6][R116.64+0x8], R66 ;  /* 0x0000084274003986 */ /* 0x0007e8000c101506 */
[----:B------:R3:W-:Y:S04]  /*8f40*/  @P2 STG.E.U16 desc[UR6][R116.64+0x6], R127 ;  /* 0x0000067f74002986 */ /* 0x0007e8000c101506 */
[----:B------:R3:W-:Y:S04]  /*8f50*/  @P4 STG.E.U16 desc[UR6][R116.64+0xa], R128 ;  /* 0x00000a8074004986 */ /* 0x0007e8000c101506 */
[----:B------:R3:W-:Y:S04]  /*8f60*/  @P5 STG.E.U16 desc[UR6][R116.64+0xc], R67 ;  /* 0x00000c4374005986 */ /* 0x0007e8000c101506 */
[----:B------:R3:W-:Y:S02]  /*8f70*/  @P6 STG.E.U16 desc[UR6][R116.64+0xe], R129 ;  /* 0x00000e8174006986 */ /* 0x0007e4000c101506 */
.L_x_248:
[----:B------:R-:W-:Y:S05]  /*8f80*/  BSYNC B0 ;  /* 0x0000000000007941 */ /* 0x000fea0003800000 */
.L_x_247:
[----:B------:R-:W-:Y:S05]  /*8f90*/  WARPSYNC.ALL ;  /* 0x0000000000007948 */ /* 0x000fea0003800000 */
[----:B0123--:R-:W0:Y:S01]  /*8fa0*/  LDC R64, c[0x0][0x210] ;  /* 0x00008400ff407b82 */ /* 0x00fe220000000800 */
[----:B------:R-:W-:-:S04]  /*8fb0*/  LOP3.LUT P1, RZ, R2, 0xff, RZ, 0xc0, !PT ;  /* 0x000000ff02ff7812 */ /* 0x000fc8000782c0ff */
[----:B------:R-:W-:Y:S01]  /*8fc0*/  SEL R2, RZ, 0x1, P1 ;  /* 0x00000001ff027807 */ /* 0x000fe20000800000 */
[----:B0-----:R-:W-:-:S05]  /*8fd0*/  IMAD.IADD R93, R93, 0x1, R64 ;  /* 0x000000015d5d7824 */ /* 0x001fca00078e0240 */
[----:B------:R-:W-:-:S13]  /*8fe0*/  ISETP.GE.AND P0, PT, R93, UR10, PT ;  /* 0x0000000a5d007c0c */ /* 0x000fda000bf06270 */
[----:B------:R-:W-:Y:S05]  /*8ff0*/  @!P0 BRA `(.L_x_287) ;  /* 0xffffff9400c48947 */ /* 0x000fea000383ffff */
.L_x_205:
[----:B------:R-:W-:Y:S02]  /*9000*/  ULDC.64 UR4, c[0x0][0x288] ;  /* 0x0000a20000047ab9 */ /* 0x000fe40000000a00 */
[----:B------:R-:W-:-:S04]  /*9010*/  ISETP.NE.U32.AND P0, PT, RZ, UR4, PT ;  /* 0x00000004ff007c0c */ /* 0x000fc8000bf05070 */
[----:B------:R-:W-:-:S13]  /*9020*/  ISETP.NE.AND.EX P0, PT, RZ, UR5, PT, P0 ;  /* 0x00000005ff007c0c */ /* 0x000fda000bf05300 */
[----:B------:R-:W-:Y:S05]  /*9030*/  @!P0 BRA `(.L_x_288) ;  /* 0x0000000000b48947 */ /* 0x000fea0003800000 */
[----:B------:R-:W0:Y:S01]  /*9040*/  SHFL.DOWN PT, R0, R91, 0x10, 0x1f ;  /* 0x0a001f005b007f89 */ /* 0x000e2200000e0000 */
[----:B------:R-:W-:Y:S01]  /*9050*/  ISETP.NE.AND P0, PT, R96, RZ, PT ;  /* 0x000000ff6000720c */ /* 0x000fe20003f05270 */
[----:B------:R-:W-:-:S12]  /*9060*/  BSSY B0, `(.L_x_289) ;  /* 0x0000024000007945 */ /* 0x000fd80003800000 */
[----:B------:R-:W1:Y:S01]  /*9070*/  @!P0 S2R R9, SR_CgaCtaId ;  /* 0x0000000000098919 */ /* 0x000e620000008800 */
[----:B------:R-:W-:Y:S02]  /*9080*/  @!P0 MOV R7, 0x400 ;  /* 0x0000040000078802 */ /* 0x000fe40000000f00 */
[----:B------:R-:W-:-:S04]  /*9090*/  @!P0 SHF.R.U32.HI R6, RZ, 0x3, R100 ;  /* 0x00000003ff068819 */ /* 0x000fc80000011664 */
[----:B------:R-:W-:Y:S02]  /*90a0*/  @!P0 LOP3.LUT R6, R6, 0x1ffffffc, RZ, 0xc0, !PT ;  /* 0x1ffffffc06068812 */ /* 0x000fe400078ec0ff */
[----:B0-----:R-:W-:-:S05]  /*90b0*/  FMNMX R0, R0, R91, !PT ;  /* 0x0000005b00007209 */ /* 0x001fca0007800000 */
[----:B------:R-:W0:Y:S02]  /*90c0*/  SHFL.DOWN PT, R3, R0, 0x8, 0x1f ;  /* 0x09001f0000037f89 */ /* 0x000e2400000e0000 */
[----:B0-----:R-:W-:Y:S01]  /*90d0*/  FMNMX R3, R0, R3, !PT ;  /* 0x0000000300037209 */ /* 0x001fe20007800000 */
[----:B------:R-:W-:-:S04]  /*90e0*/  @!P0 VIADD R0, R7, 0x20 ;  /* 0x0000002007008836 */ /* 0x000fc80000000000 */
[----:B------:R-:W0:Y:S02]  /*90f0*/  SHFL.DOWN PT, R2, R3, 0x4, 0x1f ;  /* 0x08801f0003027f89 */ /* 0x000e2400000e0000 */
[----:B0-----:R-:W-:Y:S02]  /*9100*/  FMNMX R2, R3, R2, !PT ;  /* 0x0000000203027209 */ /* 0x001fe40007800000 */
[----:B-1----:R-:W-:-:S03]  /*9110*/  @!P0 LEA R3, R9, R0, 0x18 ;  /* 0x0000000009038211 */ /* 0x002fc600078ec0ff */
[----:B------:R-:W0:Y:S02]  /*9120*/  SHFL.DOWN PT, R5, R2, 0x2, 0x1f ;  /* 0x08401f0002057f89 */ /* 0x000e2400000e0000 */
        /* <DEDUP_REMOVED lines=22> */
.L_x_297:
[----:B-1----:R-:W-:-:S07]  /*9290*/  FMNMX R5, R3, R2, !PT ;  /* 0x0000000203057209 */ /* 0x002fce0007800000 */
.L_x_290:
[----:B------:R-:W-:Y:S05]  /*92a0*/  BSYNC B0 ;  /* 0x0000000000007941 */ /* 0x000fea0003800000 */
.L_x_289:
[----:B------:R-:W-:Y:S01]  /*92b0*/  ISETP.NE.AND P0, PT, R100, RZ, PT ;  /* 0x000000ff6400720c */ /* 0x000fe20003f05270 */
[----:B------:R-:W-:-:S12]  /*92c0*/  BSSY B0, `(.L_x_288) ;  /* 0x0000004000007945 */ /* 0x000fd80003800000 */
[----:B------:R-:W-:Y:S05]  /*92d0*/  @P0 BRA `(.L_x_292) ;  /* 0x0000000000080947 */ /* 0x000fea0003800000 */
[----:B0-----:R-:W0:Y:S02]  /*92e0*/  LDC.64 R2, c[0x0][0x288] ;  /* 0x0000a200ff027b82 */ /* 0x001e240000000a00 */
[----:B0-----:R1:W-:Y:S02]  /*92f0*/  REDG.E.MAX.S32.STRONG.GPU desc[UR6][R2.64], R5 ;  /* 0x000000050200798e */ /* 0x0013e4000d10e386 */
.L_x_292:
[----:B------:R-:W-:Y:S05]  /*9300*/  BSYNC B0 ;  /* 0x0000000000007941 */ /* 0x000fea0003800000 */
.L_x_288:
[----:B------:R-:W-:Y:S02]  /*9310*/  ULDC.U8 UR4, c[0x0][0x294] ;  /* 0x0000a50000047ab9 */ /* 0x000fe40000000000 */
[----:B------:R-:W-:-:S13]  /*9320*/  ISETP.NE.AND P0, PT, RZ, UR4, PT ;  /* 0x00000004ff007c0c */ /* 0x000fda000bf05270 */
[----:B------:R-:W-:Y:S05]  /*9330*/  @!P0 EXIT ;  /* 0x000000000000894d */ /* 0x000fea0003800000 */
[----:B------:R-:W2:Y:S01]  /*9340*/  S2UR UR8, SR_CTAID.X ;  /* 0x00000000000879c3 */ /* 0x000ea20000002500 */
[----:B------:R-:W-:Y:S02]  /*9350*/  ULDC.64 UR4, c[0x0][0x280] ;  /* 0x0000a00000047ab9 */ /* 0x000fe40000000a00 */
[----:B------:R-:W-:Y:S02]  /*9360*/  ISETP.EQ.U32.AND P1, PT, RZ, UR4, PT ;  /* 0x00000004ff007c0c */ /* 0x000fe4000bf22070 */
[----:B--2---:R-:W-:-:S04]  /*9370*/  LOP3.LUT P0, RZ, R100, UR8, RZ, 0xfc, !PT ;  /* 0x0000000864ff7c12 */ /* 0x004fc8000f80fcff */
[----:B------:R-:W-:-:S13]  /*9380*/  ISETP.EQ.OR.EX P0, PT, RZ, UR5, P0, P1 ;  /* 0x00000005ff007c0c */ /* 0x000fda0008702710 */
[----:B------:R-:W-:Y:S05]  /*9390*/  @P0 EXIT ;  /* 0x000000000000094d */ /* 0x000fea0003800000 */
[----:B-----5:R-:W-:-:S05]  /*93a0*/  VIADD R0, R92, 0x1800000 ;  /* 0x018000005c007836 */ /* 0x020fca0000000000 */
[----:B------:R-:W-:-:S04]  /*93b0*/  LOP3.LUT R0, R0, 0x7f800000, RZ, 0xc0, !PT ;  /* 0x7f80000000007812 */ /* 0x000fc800078ec0ff */
[----:B------:R-:W-:-:S13]  /*93c0*/  ISETP.GT.U32.AND P0, PT, R0, 0x1ffffff, PT ;  /* 0x01ffffff0000780c */ /* 0x000fda0003f04070 */
[----:B------:R-:W-:Y:S05]  /*93d0*/  @P0 BRA `(.L_x_293) ;  /* 0x0000000000100947 */ /* 0x000fea0003800000 */
[----:B------:R-:W-:Y:S01]  /*93e0*/  IMAD.MOV.U32 R0, RZ, RZ, R92 ;  /* 0x000000ffff007224 */ /* 0x000fe200078e005c */
[----:B------:R-:W-:-:S07]  /*93f0*/  MOV R64, 0x9410 ;  /* 0x0000941000407802 */ /* 0x000fce0000000f00 */
[----:B01----:R-:W-:Y:S05]  /*9400*/  CALL.REL.NOINC `($__internal_1_$__cuda_sm20_rcp_rn_f32_slowpath) ;  /* 0x0000000000587944 */ /* 0x003fea0003c00000 */
[----:B------:R-:W-:Y:S05]  /*9410*/  BRA `(.L_x_294) ;  /* 0x0000000000107947 */ /* 0x000fea0003800000 */
.L_x_293:
[----:B-1----:R-:W1:Y:S02]  /*9420*/  MUFU.RCP R5, R92 ;  /* 0x0000005c00057308 */ /* 0x002e640000001000 */
[----:B-1----:R-:W-:-:S04]  /*9430*/  FFMA R0, R92, R5, -1 ;  /* 0xbf8000005c007423 */ /* 0x002fc80000000005 */
[----:B------:R-:W-:-:S04]  /*9440*/  FADD.FTZ R0, -R0, -RZ ;  /* 0x800000ff00007221 */ /* 0x000fc80000010100 */
[----:B------:R-:W-:-:S07]  /*9450*/  FFMA R5, R5, R0, R5 ;  /* 0x0000000005057223 */ /* 0x000fce0000000005 */
.L_x_294:
[----:B0-----:R-:W0:Y:S02]  /*9460*/  LDC.64 R2, c[0x0][0x280] ;  /* 0x0000a000ff027b82 */ /* 0x001e240000000a00 */
[----:B0-----:R-:W-:Y:S01]  /*9470*/  STG.E desc[UR6][R2.64], R5 ;  /* 0x0000000502007986 */ /* 0x001fe2000c101906 */
[----:B------:R-:W-:Y:S05]  /*9480*/  EXIT ;  /* 0x000000000000794d */ /* 0x000fea0003800000 */
.L_x_291:
[----:B------:R-:W-:Y:S02]  /*9490*/  IMAD.MOV.U32 R5, RZ, RZ, 0x2 ;  /* 0x00000002ff057424 */ /* 0x000fe400078e00ff */
[----:B------:R-:W-:Y:S02]  /*94a0*/  IMAD.MOV.U32 R7, RZ, RZ, 0x1f ;  /* 0x0000001fff077424 */ /* 0x000fe400078e00ff */
[----:B------:R-:W-:-:S07]  /*94b0*/  IMAD.MOV.U32 R4, RZ, RZ, -0x1 ;  /* 0xffffffffff047424 */ /* 0x000fce00078e00ff */
[----:B01---5:R-:W-:Y:S05]  /*94c0*/  WARPSYNC.COLLECTIVE R4, `(.L_x_295) ;  /* 0x0000000004087348 */ /* 0x023fea0003c00000 */
[----:B01----:R0:W1:Y:S02]  /*94d0*/  SHFL.DOWN P0, R2, R0, R5, R7 ;  /* 0x0800000500027389 */ /* 0x0030640000000007 */
[----:B01---5:R-:W-:Y:S01]  /*94e0*/  ENDCOLLECTIVE ;  /* 0x000000000000791b */ /* 0x023fe20003800000 */
.L_x_295:
[----:B------:R-:W-:Y:S02]  /*94f0*/  IMAD.MOV.U32 R5, RZ, RZ, 0x1 ;  /* 0x00000001ff057424 */ /* 0x000fe400078e00ff */
[----:B------:R-:W-:-:S05]  /*9500*/  IMAD.MOV.U32 R3, RZ, RZ, R2 ;  /* 0x000000ffff037224 */ /* 0x000fca00078e0002 */
[----:B------:R-:W-:-:S05]  /*9510*/  FMNMX R3, R3, R0, !PT ;  /* 0x0000000003037209 */ /* 0x000fca0007800000 */
[----:B------:R-:W-:-:S07]  /*9520*/  IMAD.MOV.U32 R0, RZ, RZ, R3 ;  /* 0x000000ffff007224 */ /* 0x000fce00078e0003 */
[----:B------:R-:W-:Y:S05]  /*9530*/  WARPSYNC.COLLECTIVE R4, `(.L_x_296) ;  /* 0x0000000004087348 */ /* 0x000fea0003c00000 */
[----:B------:R0:W1:Y:S02]  /*9540*/  SHFL.DOWN P0, R2, R0, R5, R7 ;  /* 0x0800000500027389 */ /* 0x0000640000000007 */
[----:B01----:R-:W-:Y:S01]  /*9550*/  ENDCOLLECTIVE ;  /* 0x000000000000791b */ /* 0x003fe20003800000 */
.L_x_296:
[----:B------:R-:W-:Y:S05]  /*9560*/  BRA `(.L_x_297) ;  /* 0xfffffffc00487947 */ /* 0x000fea000383ffff */
        .weak           $__internal_1_$__cuda_sm20_rcp_rn_f32_slowpath
        .type           $__internal_1_$__cuda_sm20_rcp_rn_f32_slowpath,@function
        .size           $__internal_1_$__cuda_sm20_rcp_rn_f32_slowpath,(.L_x_5468 - $__internal_1_$__cuda_sm20_rcp_rn_f32_slowpath)
$__internal_1_$__cuda_sm20_rcp_rn_f32_slowpath:
        /* <DEDUP_REMOVED lines=14> */
.L_x_298:
        /* <DEDUP_REMOVED lines=33> */
.L_x_300:
[----:B------:R0:W1:Y:S02]  /*9860*/  MUFU.RCP R3, R0 ;  /* 0x0000000000037308 */ /* 0x0000640000001000 */
.L_x_299:
[----:B-1----:R-:W-:Y:S02]  /*9870*/  IMAD.MOV.U32 R5, RZ, RZ, R3 ;  /* 0x000000ffff057224 */ /* 0x002fe400078e0003 */
[----:B------:R-:W-:Y:S02]  /*9880*/  IMAD.MOV.U32 R2, RZ, RZ, R64 ;  /* 0x000000ffff027224 */ /* 0x000fe400078e0040 */
[----:B------:R-:W-:-:S04]  /*9890*/  IMAD.MOV.U32 R3, RZ, RZ, 0x0 ;  /* 0x00000000ff037424 */ /* 0x000fc800078e00ff */
[----:B0-----:R-:W-:Y:S05]  /*98a0*/  RET.REL.NODEC R2 `(_ZN18transformer_engine13normalization26rmsnorm_fwd_general_kernelINS0_13Kernel_traitsI13__nv_bfloat16S3_S3_fjLj8192ELj1ELj1ELj4ELj16ENS0_18Kernel_traits_baseILj8192ES3_S3_S3_fjLj128EEEEEEEvNS0_19ForwardKernelParamsE) ;  /* 0xffffff6402d47950 */ /* 0x001fea0003c3ffff */
.L_x_301:
        /* <DEDUP_REMOVED lines=13> */
.L_x_5468:


//--------------------- .text._ZN18transformer_engine13normalization26rmsnorm_fwd_general_kernelINS0_13Kernel_traitsIff6__halffjLj8192ELj1ELj1ELj4ELj16ENS0_18Kernel_traits_baseILj8192EffS3_fjLj128EEEEEEEvNS0_19ForwardKernelParamsE --------------------------
	.section	.text._ZN18transformer_engine13normalization26rmsnorm_fwd_general_kernelINS0_13Kernel_traitsIff6__halffjLj8192ELj1ELj1ELj4ELj16ENS0_18Kernel_traits_baseILj8192EffS3_fjLj128EEEEEEEvNS0_19ForwardKernelParamsE,"ax",@progbits
	.align	128
        .global         _ZN18transformer_engine13normalization26rmsnorm_fwd_general_kernelINS0_13Kernel_traitsIff6__halffjLj8192ELj1ELj1ELj4ELj16ENS0_18Kernel_traits_baseILj8192EffS3_fjLj128EEEEEEEvNS0_19ForwardKernelParamsE
        .type           _ZN18transformer_engine13normalization26rmsnorm_fwd_general_kernelINS0_13Kernel_traitsIff6__halffjLj8192ELj1ELj1ELj4ELj16ENS0_18Kernel_traits_baseILj8192EffS3_fjLj128EEEEEEEvNS0_19ForwardKernelParamsE,@function
        .size           _ZN18transformer_engine13normalization26rmsnorm_fwd_general_kernelINS0_13Kernel_traitsIff6__halffjLj8192ELj1ELj1ELj4ELj16ENS0_18Kernel_traits_baseILj8192EffS3_fjLj128EEEEEEEvNS0_19ForwardKernelParamsE,(.L_x_5469 - _ZN18transformer_engine13normalization26rmsnorm_fwd_general_kernelINS0_13Kernel_traitsIff6__halffjLj8192ELj1ELj1ELj4ELj16ENS0_18Kernel_traits_baseILj8192EffS3_fjLj128EEEEEEEvNS0_19ForwardKernelParamsE)
        .other          _ZN18transformer_engine13normalization26rmsnorm_fwd_general_kernelINS0_13Kernel_traitsIff6__halffjLj8192ELj1ELj1ELj4ELj16ENS0_18Kernel_traits_baseILj8192EffS3_fjLj128EEEEEEEvNS0_19ForwardKernelParamsE,@"STO_CUDA_ENTRY STV_DEFAULT"
_ZN18transformer_engine13normalization26rmsnorm_fwd_general_kernelINS0_13Kernel_traitsIff6__halffjLj8192ELj1ELj1ELj4ELj16ENS0_18Kernel_traits_baseILj8192EffS3_fjLj128EEEEEEEvNS0_19ForwardKernelParamsE:
.text._ZN18transformer_engine13normalization26rmsnorm_fwd_general_kernelINS0_13Kernel_traitsIff6__halffjLj8192ELj1ELj1ELj4ELj16ENS0_18Kernel_traits_baseILj8192EffS3_fjLj128EEEEEEEvNS0_19ForwardKernelParamsE:
        /* <DEDUP_REMOVED lines=46> */
.L_x_305:
        /* <DEDUP_REMOVED lines=9> */
.L_x_306:
[----:B------:R-:W-:Y:S05]  /*0370*/  BSYNC B1 ;  /* 0x0000000000017941 */ /* 0x000fea0003800000 */
.L_x_304:
        /* <DEDUP_REMOVED lines=12> */
.L_x_308:
        /* <DEDUP_REMOVED lines=9> */
.L_x_309:
[----:B------:R-:W-:Y:S05]  /*04d0*/  BSYNC B1 ;  /* 0x0000000000017941 */ /* 0x000fea0003800000 */
.L_x_307:
        /* <DEDUP_REMOVED lines=12> */
.L_x_311:
        /* <DEDUP_REMOVED lines=9> */
.L_x_312:
[----:B------:R-:W-:Y:S05]  /*0630*/  BSYNC B1 ;  /* 0x0000000000017941 */ /* 0x000fea0003800000 */
.L_x_310:
        /* <DEDUP_REMOVED lines=12> */
.L_x_314:
        /* <DEDUP_REMOVED lines=9> */
.L_x_315:
[----:B------:R-:W-:Y:S05]  /*0790*/  BSYNC B1 ;  /* 0x0000000000017941 */ /* 0x000fea0003800000 */
.L_x_313:
        /* <DEDUP_REMOVED lines=12> */
.L_x_317:
        /* <DEDUP_REMOVED lines=9> */
.L_x_318:
[----:B------:R-:W-:Y:S05]  /*08f0*/  BSYNC B1 ;  /* 0x0000000000017941 */ /* 0x000fea0003800000 */
.L_x_316:
        /* <DEDUP_REMOVED lines=12> */
.L_x_320:
        /* <DEDUP_REMOVED lines=9> */
.L_x_321:
[----:B------:R-:W-:Y:S05]  /*0a50*/  BSYNC B1 ;  /* 0x0000000000017941 */ /* 0x000fea0003800000 */
.L_x_319:
        /* <DEDUP_REMOVED lines=12> */
.L_x_323:
        /* <DEDUP_REMOVED lines=9> */
.L_x_324:
[----:B------:R-:W-:Y:S05]  /*0bb0*/  BSYNC B1 ;  /* 0x0000000000017941 */ /* 0x000fea0003800000 */
.L_x_322:
        /* <DEDUP_REMOVED lines=12> */
.L_x_326:
        /* <DEDUP_REMOVED lines=9> */
.L_x_327:
[----:B------:R-:W-:Y:S05]  /*0d10*/  BSYNC B1 ;  /* 0x0000000000017941 */ /* 0x000fea0003800000 */
.L_x_325:
        /* <DEDUP_REMOVED lines=12> */
.L_x_329:
        /* <DEDUP_REMOVED lines=9> */
.L_x_330:
[----:B------:R-:W-:Y:S05]  /*0e70*/  BSYNC B1 ;  /* 0x0000000000017941 */ /* 0x000fea0003800000 */
.L_x_328:
        /* <DEDUP_REMOVED lines=12> */
.L_x_332:
        /* <DEDUP_REMOVED lines=9> */
.L_x_333:
[----:B------:R-:W-:Y:S05]  /*0fd0*/  BSYNC B1 ;  /* 0x0000000000017941 */ /* 0x000fea0003800000 */
.L_x_331:
        /* <DEDUP_REMOVED lines=12> */
.L_x_335:
        /* <DEDUP_REMOVED lines=9> */
.L_x_336:
[----:B------:R-:W-:Y:S05]  /*1130*/  BSYNC B1 ;  /* 0x0000000000017941 */ /* 0x000fea0003800000 */
.L_x_334:
        /* <DEDUP_REMOVED lines=12> */
.L_x_338:
        /* <DEDUP_REMOVED lines=9> */
.L_x_339:
[----:B------:R-:W-:Y:S05]  /*1290*/  BSYNC B1 ;  /* 0x0000000000017941 */ /* 0x000fea0003800000 */
.L_x_337:
        /* <DEDUP_REMOVED lines=12> */
.L_x_341:
        /* <DEDUP_REMOVED lines=9> */
.L_x_342:
[----:B------:R-:W-:Y:S05]  /*13f0*/  BSYNC B1 ;  /* 0x0000000000017941 */ /* 0x000fea0003800000 */
.L_x_340:
        /* <DEDUP_REMOVED lines=12> */
.L_x_344:
        /* <DEDUP_REMOVED lines=9> */
.L_x_345:
[----:B------:R-:W-:Y:S05]  /*1550*/  BSYNC B1 ;  /* 0x0000000000017941 */ /* 0x000fea0003800000 */
.L_x_343:
        /* <DEDUP_REMOVED lines=12> */
.L_x_347:
        /* <DEDUP_REMOVED lines=9> */
.L_x_348:
[----:B------:R-:W-:Y:S05]  /*16b0*/  BSYNC B1 ;  /* 0x0000000000017941 */ /* 0x000fea0003800000 */
.L_x_346:
        /* <DEDUP_REMOVED lines=11> */
.L_x_349:
        /* <DEDUP_REMOVED lines=9> */
.L_x_303:
[----:B------:R-:W-:Y:S05]  /*1800*/  BSYNC B0 ;  /* 0x0000000000007941 */ /* 0x000fea0003800000 */
.L_x_302:
        /* <DEDUP_REMOVED lines=149> */
[----:B------:R-:W-:Y:S05]  /*2160*/  CALL.REL.NOINC `($__internal_2_$__cuda_sm20_rcp_rn_f32_slowpath) ;  /* 0x0000006c00a47944 */ /* 0x000fea0003c00000 */
[----:B------:R-:W-:Y:S05]  /*2170*/  BRA `(.L_x_352) ;  /* 0x0000000000107947 */ /* 0x000fea0003800000 */
.L_x_351:
[----:B01----:R-:W0:Y:S02]  /*2180*/  MUFU.RCP R4, R21 ;  /* 0x0000001500047308 */ /* 0x003e240000001000 */
[----:B0-----:R-:W-:-:S04]  /*2190*/  FFMA R5, R21, R4, -1 ;  /* 0xbf80000015057423 */ /* 0x001fc80000000004 */
[----:B------:R-:W-:-:S04]  /*21a0*/  FADD.FTZ R5, -R5, -RZ ;  /* 0x800000ff05057221 */ /* 0x000fc80000010100 */
[----:B------:R-:W-:-:S07]  /*21b0*/  FFMA R149, R4, R5, R4 ;  /* 0x0000000504957223 */ /* 0x000fce0000000004 */
.L_x_352:
[----:B------:R-:W-:Y:S01]  /*21c0*/  IMAD.MOV.U32 R146, RZ, RZ, 0x1 ;  /* 0x00000001ff927424 */ /* 0x000fe200078e00ff */
[--C-:B------:R-:W-:Y:S01]  /*21d0*/  SHF.R.S32.HI R148, RZ, 0x1f, R23.reuse ;  /* 0x0000001fff947819 */ /* 0x100fe20000011417 */
[----:B------:R-:W-:Y:S01]  /*21e0*/  IMAD.MOV.U32 R147, RZ, RZ, R23 ;  /* 0x000000ffff937224 */ /* 0x000fe200078e0017 */
[----:B------:R-:W-:Y:S01]  /*21f0*/  UMOV UR4, URZ ;  /* 0x0000003f00047c82 */ /* 0x000fe20008000000 */
[----:B------:R-:W-:-:S07]  /*2200*/  IMAD.MOV.U32 R21, RZ, RZ, RZ ;  /* 0x000000ffff157224 */ /* 0x000fce00078e00ff */
.L_x_466:
        /* <DEDUP_REMOVED lines=17> */
.L_x_356:
        /* <DEDUP_REMOVED lines=9> */
.L_x_357:
[----:B------:R-:W-:Y:S05]  /*23b0*/  BSYNC B1 ;  /* 0x0000000000017941 */ /* 0x000fea0003800000 */
.L_x_355:
        /* <DEDUP_REMOVED lines=14> */
.L_x_359:
        /* <DEDUP_REMOVED lines=9> */
.L_x_360:
[----:B------:R-:W-:Y:S05]  /*2530*/  BSYNC B1 ;  /* 0x0000000000017941 */ /* 0x000fea0003800000 */
.L_x_358:
        /* <DEDUP_REMOVED lines=13> */
.L_x_362:
        /* <DEDUP_REMOVED lines=9> */
.L_x_363:
[----:B------:R-:W-:Y:S05]  /*26a0*/  BSYNC B1 ;  /* 0x0000000000017941 */ /* 0x000fea0003800000 */
.L_x_361:
        /* <DEDUP_REMOVED lines=13> */
.L_x_365:
        /* <DEDUP_REMOVED lines=9> */
.L_x_366:
[----:B------:R-:W-:Y:S05]  /*2810*/  BSYNC B1 ;  /* 0x0000000000017941 */ /* 0x000fea0003800000 */
.L_x_364:
        /* <DEDUP_REMOVED lines=13> */
.L_x_368:
        /* <DEDUP_REMOVED lines=9> */
.L_x_369:
[----:B------:R-:W-:Y:S05]  /*2980*/  BSYNC B1 ;  /* 0x0000000000017941 */ /* 0x000fea0003800000 */
.L_x_367:
        /* <DEDUP_REMOVED lines=13> */
.L_x_371:
        /* <DEDUP_REMOVED lines=9> */
.L_x_372:
[----:B------:R-:W-:Y:S05]  /*2af0*/  BSYNC B1 ;  /* 0x0000000000017941 */ /* 0x000fea0003800000 */
.L_x_370:
        /* <DEDUP_REMOVED lines=13> */
.L_x_374:
        /* <DEDUP_REMOVED lines=9> */
.L_x_375:
[----:B------:R-:W-:Y:S05]  /*2c60*/  BSYNC B1 ;  /* 0x0000000000017941 */ /* 0x000fea0003800000 */
.L_x_373:
        /* <DEDUP_REMOVED lines=13> */
.L_x_377:
        /* <DEDUP_REMOVED lines=9> */
.L_x_378:
[----:B------:R-:W-:Y:S05]  /*2dd0*/  BSYNC B1 ;  /* 0x0000000000017941 */ /* 0x000fea0003800000 */
.L_x_376:
        /* <DEDUP_REMOVED lines=13> */
.L_x_380:
        /* <DEDUP_REMOVED lines=9> */
.L_x_381:
[----:B------:R-:W-:Y:S05]  /*2f40*/  BSYNC B1 ;  /* 0x0000000000017941 */ /* 0x000fea0003800000 */
.L_x_379:
        /* <DEDUP_REMOVED lines=13> */
.L_x_383:
        /* <DEDUP_REMOVED lines=9> */
.L_x_384:
[----:B------:R-:W-:Y:S05]  /*30b0*/  BSYNC B1 ;  /* 0x0000000000017941 */ /* 0x000fea0003800000 */
.L_x_382:
        /* <DEDUP_REMOVED lines=13> */
.L_x_386:
        /* <DEDUP_REMOVED lines=9> */
.L_x_387:
[----:B------:R-:W-:Y:S05]  /*3220*/  BSYNC B1 ;  /* 0x0000000000017941 */ /* 0x000fea0003800000 */
.L_x_385:
        /* <DEDUP_REMOVED lines=13> */
.L_x_389:
        /* <DEDUP_REMOVED lines=9> */
.L_x_390:
[----:B------:R-:W-:Y:S05]  /*3390*/  BSYNC B1 ;  /* 0x0000000000017941 */ /* 0x000fea0003800000 */
.L_x_388:
        /* <DEDUP_REMOVED lines=13> */
.L_x_392:
        /* <DEDUP_REMOVED lines=9> */
.L_x_393:
[----:B------:R-:W-:Y:S05]  /*3500*/  BSYNC B1 ;  /* 0x0000000000017941 */ /* 0x000fea0003800000 */
.L_x_391:
        /* <DEDUP_REMOVED lines=13> */
.L_x_395:
        /* <DEDUP_REMOVED lines=9> */
.L_x_396:
[----:B------:R-:W-:Y:S05]  /*3670*/  BSYNC B1 ;  /* 0x0000000000017941 */ /* 0x000fea0003800000 */
.L_x_394:
        /* <DEDUP_REMOVED lines=13> */
.L_x_398:
        /* <DEDUP_REMOVED lines=9> */
.L_x_399:
[----:B------:R-:W-:Y:S05]  /*37e0*/  BSYNC B1 ;  /* 0x0000000000017941 */ /* 0x000fea0003800000 */
.L_x_397:
        /* <DEDUP_REMOVED lines=12> */
.L_x_400:
        /* <DEDUP_REMOVED lines=9> */
.L_x_354:
[----:B------:R-:W-:Y:S05]  /*3940*/  BSYNC B0 ;  /* 0x0000000000007941 */ /* 0x000fea0003800000 */
.L_x_353:
        /* <DEDUP_REMOVED lines=209> */
.L_x_402:
[----:B------:R-:W-:Y:S05]  /*4660*/  BSYNC B0 ;  /* 0x0000000000007941 */ /* 0x000fea0003800000 */
.L_x_401:
        /* <DEDUP_REMOVED lines=70> */
.L_x_405:
[----:B------:R-:W2:Y:S04]  /*4ad0*/  LDG.E.STRONG.GPU R90, desc[UR8][R88.64] ;  /* 0x00000008585a7981 */ /* 0x000ea8000c1ef900 */
[----:B--2---:R-:W-:Y:S01]  /*4ae0*/  CCTL.IVALL ;  /* 0x00000000ff00798f */ /* 0x004fe20002000000 */
[----:B------:R-:W-:Y:S05]  /*4af0*/  YIELD ;  /* 0x0000000000007946 */ /* 0x000fea0003800000 */
[----:B------:R-:W-:-:S13]  /*4b00*/  ISETP.NE.AND P0, PT, R90, R117, PT ;  /* 0x000000755a00720c */ /* 0x000fda0003f05270 */
[----:B------:R-:W-:Y:S05]  /*4b10*/  @P0 BRA `(.L_x_405) ;  /* 0xfffffffc00ec0947 */ /* 0x000fea000383ffff */
.L_x_404:
        /* <DEDUP_REMOVED lines=15> */
.L_x_410:
        /* <DEDUP_REMOVED lines=30> */
.L_x_409:
[----:B------:R-:W-:Y:S05]  /*4df0*/  BSYNC B1 ;  /* 0x0000000000017941 */ /* 0x000fea0003800000 */
.L_x_408:
        /* <DEDUP_REMOVED lines=20> */
.L_x_412:
[----:B------:R-:W-:Y:S05]  /*4f40*/  BSYNC B1 ;  /* 0x0000000000017941 */ /* 0x000fea0003800000 */
.L_x_411:
        /* <DEDUP_REMOVED lines=9> */
.L_x_407:
[----:B------:R-:W-:Y:S05]  /*4fe0*/  BSYNC B0 ;  /* 0x0000000000007941 */ /* 0x000fea0003800000 */
.L_x_406:
        /* <DEDUP_REMOVED lines=13> */
.L_x_403:
        /* <DEDUP_REMOVED lines=18> */
.L_x_413:
        /* <DEDUP_REMOVED lines=42> */
.L_x_416:
[----:B------:R-:W-:Y:S01]  /*5480*/  IMAD R91, R151, UR13, R24 ;  /* 0x0000000d975b7c24 */ /* 0x000fe2000f8e0218 */
[----:B------:R-:W-:Y:S01]  /*5490*/  IADD3 R160, -R24, UR13, RZ ;  /* 0x0000000d18a07c10 */ /* 0x000fe2000fffe1ff */
[----:B------:R-:W-:Y:S01]  /*54a0*/  F2F.F16.F32 R157, R154 ;  /* 0x0000009a009d7304 */ /* 0x000fe20000200800 */
[----:B------:R-:W-:Y:S01]  /*54b0*/  BSSY B1, `(.L_x_417) ;  /* 0x0000015000017945 */ /* 0x000fe20003800000 */
[----:B0-----:R-:W-:-:S03]  /*54c0*/  IMAD.WIDE R90, R91, 0x2, R88 ;  /* 0x000000025b5a7825 */ /* 0x001fc600078e0258 */
[----:B------:R-:W-:-:S03]  /*54d0*/  LOP3.LUT P0, RZ, R90, 0x7, RZ, 0xc0, !PT ;  /* 0x000000075aff7812 */ /* 0x000fc6000780c0ff */
[----:B------:R-:W0:Y:S01]  /*54e0*/  F2F.F16.F32 R161, R158 ;  /* 0x0000009e00a17304 */ /* 0x000e220000200800 */
[----:B------:R-:W-:-:S07]  /*54f0*/  ISETP.LT.U32.OR P0, PT, R160, 0x4, P0 ;  /* 0x00000004a000780c */ /* 0x000fce0000701470 */
[----:B------:R-:W1:Y:S08]  /*5500*/  F2F.F16.F32 R159, R156 ;  /* 0x0000009c009f7304 */ /* 0x000e700000200800 */
[----:B------:R-:W2:Y:S01]  /*5510*/  F2F.F16.F32 R155, R152 ;  /* 0x00000098009b7304 */ /* 0x000ea20000200800 */
        /* <DEDUP_REMOVED lines=14> */
.L_x_418:
[----:B------:R-:W-:Y:S05]  /*5600*/  BSYNC B1 ;  /* 0x0000000000017941 */ /* 0x000fea0003800000 */
.L_x_417:
        /* <DEDUP_REMOVED lines=30> */
.L_x_419:
[----:B------:R-:W-:Y:S01]  /*57f0*/  IMAD R91, R151, UR13, R152 ;  /* 0x0000000d975b7c24 */ /* 0x000fe2000f8e0298 */
[----:B------:R-:W-:Y:S01]  /*5800*/  IADD3 R162, -R152, UR13, RZ ;  /* 0x0000000d98a27c10 */ /* 0x000fe2000fffe1ff */
[----:B------:R-:W-:Y:S01]  /*5810*/  F2F.F16.F32 R157, R156 ;  /* 0x0000009c009d7304 */ /* 0x000fe20000200800 */
[----:B------:R-:W-:Y:S01]  /*5820*/  BSSY B1, `(.L_x_420) ;  /* 0x0000015000017945 */ /* 0x000fe20003800000 */
[----:B------:R-:W-:-:S03]  /*5830*/  IMAD.WIDE R90, R91, 0x2, R88 ;  /* 0x000000025b5a7825 */ /* 0x000fc600078e0258 */
        /* <DEDUP_REMOVED lines=19> */
.L_x_421:
[----:B------:R-:W-:Y:S05]  /*5970*/  BSYNC B1 ;  /* 0x0000000000017941 */ /* 0x000fea0003800000 */
.L_x_420:
        /* <DEDUP_REMOVED lines=30> */
.L_x_422:
        /* <DEDUP_REMOVED lines=24> */
.L_x_424:
[----:B------:R-:W-:Y:S05]  /*5ce0*/  BSYNC B1 ;  /* 0x0000000000017941 */ /* 0x000fea0003800000 */
.L_x_423:
        /* <DEDUP_REMOVED lines=30> */
.L_x_425:
[----:B------:R-:W-:Y:S01]  /*5ed0*/  IADD3 R160, -R152, UR13, RZ ;  /* 0x0000000d98a07c10 */ /* 0x000fe2000fffe1ff */
[----:B------:R0:W1:Y:S01]  /*5ee0*/  F2F.F16.F32 R155, R116 ;  /* 0x00000074009b7304 */ /* 0x0000620000200800 */
[----:B------:R-:W-:Y:S01]  /*5ef0*/  IMAD R91, R151, UR13, R152 ;  /* 0x0000000d975b7c24 */ /* 0x000fe2000f8e0298 */
[----:B------:R-:W-:Y:S01]  /*5f00*/  BSSY B1, `(.L_x_426) ;  /* 0x0000018000017945 */ /* 0x000fe20003800000 */
[----:B------:R-:W-:-:S03]  /*5f10*/  ISETP.GE.U32.AND P2, PT, R160, 0x4, PT ;  /* 0x00000004a000780c */ /* 0x000fc60003f46070 */
[----:B------:R-:W-:Y:S01]  /*5f20*/  BSSY B2, `(.L_x_427) ;  /* 0x000000e000027945 */ /* 0x000fe20003800000 */
[----:B------:R-:W-:Y:S01]  /*5f30*/  IMAD.WIDE R90, R91, 0x2, R88 ;  /* 0x000000025b5a7825 */ /* 0x000fe200078e0258 */
[----:B------:R0:W2:Y:S08]  /*5f40*/  F2F.F16.F32 R157, R154 ;  /* 0x0000009a009d7304 */ /* 0x0000b00000200800 */
[----:B------:R0:W3:Y:S08]  /*5f50*/  F2F.F16.F32 R159, R156 ;  /* 0x0000009c009f7304 */ /* 0x0000f00000200800 */
[----:B------:R0:W4:Y:S01]  /*5f60*/  F2F.F16.F32 R161, R158 ;  /* 0x0000009e00a17304 */ /* 0x0001220000200800 */
        /* <DEDUP_REMOVED lines=9> */
.L_x_428:
[----:B------:R-:W-:Y:S05]  /*6000*/  BSYNC B2 ;  /* 0x0000000000027941 */ /* 0x000fea0003800000 */
.L_x_427:
[C---:B------:R-:W-:Y:S01]  /*6010*/  ISETP.NE.AND P0, PT, R160.reuse, RZ, PT ;  /* 0x000000ffa000720c */ /* 0x040fe20003f05270 */
[----:B----4-:R2:W-:Y:S01]  /*6020*/  @P2 STG.E.U16 desc[UR8][R90.64+0x6], R161 ;  /* 0x000006a15a002986 */ /* 0x0105e2000c101508 */
[C---:B------:R-:W-:Y:S02]  /*6030*/  ISETP.GE.U32.AND P3, PT, R160.reuse, 0x2, PT ;  /* 0x00000002a000780c */ /* 0x040fe40003f66070 */
[----:B------:R-:W-:-:S09]  /*6040*/  ISETP.GE.U32.AND P4, PT, R160, 0x3, PT ;  /* 0x00000003a000780c */ /* 0x000fd20003f86070 */
[----:B------:R2:W-:Y:S04]  /*6050*/  @P0 STG.E.U16 desc[UR8][R90.64], R155 ;  /* 0x0000009b5a000986 */ /* 0x0005e8000c101508 */
[----:B------:R2:W-:Y:S04]  /*6060*/  @P3 STG.E.U16 desc[UR8][R90.64+0x2], R157 ;  /* 0x0000029d5a003986 */ /* 0x0005e8000c101508 */
[----:B---3--:R2:W-:Y:S02]  /*6070*/  @P4 STG.E.U16 desc[UR8][R90.64+0x4], R159 ;  /* 0x0000049f5a004986 */ /* 0x0085e4000c101508 */
.L_x_429:
[----:B------:R-:W-:Y:S05]  /*6080*/  BSYNC B1 ;  /* 0x0000000000017941 */ /* 0x000fea0003800000 */
.L_x_426:
        /* <DEDUP_REMOVED lines=30> */
.L_x_430:
        /* <DEDUP_REMOVED lines=19> */
.L_x_433:
[----:B------:R-:W-:Y:S05]  /*63a0*/  BSYNC B2 ;  /* 0x0000000000027941 */ /* 0x000fea0003800000 */
.L_x_432:
[C---:B------:R-:W-:Y:S01]  /*63b0*/  ISETP.NE.AND P0, PT, R160.reuse, RZ, PT ;  /* 0x000000ffa000720c */ /* 0x040fe20003f05270 */
[----:B----4-:R2:W-:Y:S01]  /*63c0*/  @P2 STG.E.U16 desc[UR8][R90.64+0x6], R161 ;  /* 0x000006a15a002986 */ /* 0x0105e2000c101508 */
[C---:B------:R-:W-:Y:S02]  /*63d0*/  ISETP.GE.U32.AND P3, PT, R160.reuse, 0x2, PT ;  /* 0x00000002a000780c */ /* 0x040fe40003f66070 */
[----:B------:R-:W-:-:S09]  /*63e0*/  ISETP.GE.U32.AND P4, PT, R160, 0x3, PT ;  /* 0x00000003a000780c */ /* 0x000fd20003f86070 */
[----:B------:R2:W-:Y:S04]  /*63f0*/  @P0 STG.E.U16 desc[UR8][R90.64], R155 ;  /* 0x0000009b5a000986 */ /* 0x0005e8000c101508 */
[----:B------:R2:W-:Y:S04]  /*6400*/  @P3 STG.E.U16 desc[UR8][R90.64+0x2], R157 ;  /* 0x0000029d5a003986 */ /* 0x0005e8000c101508 */
[----:B---3--:R2:W-:Y:S02]  /*6410*/  @P4 STG.E.U16 desc[UR8][R90.64+0x4], R159 ;  /* 0x0000049f5a004986 */ /* 0x0085e4000c101508 */
.L_x_434:
[----:B------:R-:W-:Y:S05]  /*6420*/  BSYNC B1 ;  /* 0x0000000000017941 */ /* 0x000fea0003800000 */
.L_x_431:
        /* <DEDUP_REMOVED lines=30> */
.L_x_435:
        /* <DEDUP_REMOVED lines=24> */
.L_x_437:
[----:B------:R-:W-:Y:S05]  /*6790*/  BSYNC B1 ;  /* 0x0000000000017941 */ /* 0x000fea0003800000 */
.L_x_436:
        /* <DEDUP_REMOVED lines=30> */
.L_x_438:
        /* <DEDUP_REMOVED lines=24> */
.L_x_440:
[----:B------:R-:W-:Y:S05]  /*6b00*/  BSYNC B1 ;  /* 0x0000000000017941 */ /* 0x000fea0003800000 */
.L_x_439:
        /* <DEDUP_REMOVED lines=30> */
.L_x_441:
        /* <DEDUP_REMOVED lines=24> */
.L_x_443:
[----:B------:R-:W-:Y:S05]  /*6e70*/  BSYNC B1 ;  /* 0x0000000000017941 */ /* 0x000fea0003800000 */
.L_x_442:
        /* <DEDUP_REMOVED lines=30> */
.L_x_444:
        /* <DEDUP_REMOVED lines=24> */
.L_x_446:
[----:B------:R-:W-:Y:S05]  /*71e0*/  BSYNC B1 ;  /* 0x0000000000017941 */ /* 0x000fea0003800000 */
.L_x_445:
        /* <DEDUP_REMOVED lines=30> */
.L_x_447:
        /* <DEDUP_REMOVED lines=24> */
.L_x_449:
[----:B------:R-:W-:Y:S05]  /*7550*/  BSYNC B1 ;  /* 0x0000000000017941 */ /* 0x000fea0003800000 */
.L_x_448:
        /* <DEDUP_REMOVED lines=30> */
.L_x_450:
        /* <DEDUP_REMOVED lines=24> */
.L_x_452:
[----:B------:R-:W-:Y:S05]  /*78c0*/  BSYNC B1 ;  /* 0x0000000000017941 */ /* 0x000fea0003800000 */
.L_x_451:
        /* <DEDUP_REMOVED lines=30> */
.L_x_453:
        /* <DEDUP_REMOVED lines=24> */
.L_x_455:
[----:B------:R-:W-:Y:S05]  /*7c30*/  BSYNC B1 ;  /* 0x0000000000017941 */ /* 0x000fea0003800000 */
.L_x_454:
        /* <DEDUP_REMOVED lines=30> */
.L_x_456:
        /* <DEDUP_REMOVED lines=24> */
.L_x_458:
[----:B------:R-:W-:Y:S05]  /*7fa0*/  BSYNC B1 ;  /* 0x0000000000017941 */ /* 0x000fea0003800000 */
.L_x_457:
        /* <DEDUP_REMOVED lines=30> */
.L_x_459:
        /* <DEDUP_REMOVED lines=24> */
.L_x_461:
[----:B------:R-:W-:Y:S05]  /*8310*/  BSYNC B1 ;  /* 0x0000000000017941 */ /* 0x000fea0003800000 */
.L_x_460:
        /* <DEDUP_REMOVED lines=30> */
.L_x_462:
        /* <DEDUP_REMOVED lines=24> */
.L_x_464:
[----:B------:R-:W-:Y:S05]  /*8680*/  BSYNC B1 ;  /* 0x0000000000017941 */ /* 0x000fea0003800000 */
.L_x_463:
        /* <DEDUP_REMOVED lines=30> */
.L_x_465:
[----:B------:R-:W-:Y:S01]  /*8870*/  IMAD R151, R151, UR13, R156 ;  /* 0x0000000d97977c24 */ /* 0x000fe2000f8e029c */
[----:B------:R-:W-:Y:S01]  /*8880*/  IADD3 R156, -R156, UR13, RZ ;  /* 0x0000000d9c9c7c10 */ /* 0x000fe2000fffe1ff */
[----:B------:R-:W-:Y:S02]  /*8890*/  F2F.F16.F32 R153, R150 ;  /* 0x0000009600997304 */ /* 0x000fe40000200800 */
        /* <DEDUP_REMOVED lines=20> */
.L_x_415:
[----:B------:R-:W-:Y:S05]  /*89e0*/  BSYNC B0 ;  /* 0x0000000000007941 */ /* 0x000fea0003800000 */
.L_x_414:
[----:B------:R-:W-:Y:S05]  /*89f0*/  WARPSYNC.ALL ;  /* 0x0000000000007948 */ /* 0x000fea0003800000 */
[----:B0--34-:R-:W0:Y:S01]  /*8a00*/  LDC R88, c[0x0][0x210] ;  /* 0x00008400ff587b82 */ /* 0x019e220000000800 */
[----:B------:R-:W-:-:S04]  /*8a10*/  LOP3.LUT P2, RZ, R146, 0xff, RZ, 0xc0, !PT ;  /* 0x000000ff92ff7812 */ /* 0x000fc8000784c0ff */
[----:B------:R-:W-:Y:S01]  /*8a20*/  SEL R146, RZ, 0x1, P2 ;  /* 0x00000001ff927807 */ /* 0x000fe20001000000 */
[----:B0-----:R-:W-:-:S05]  /*8a30*/  IMAD.IADD R23, R23, 0x1, R88 ;  /* 0x0000000117177824 */ /* 0x001fca00078e0258 */
[----:B------:R-:W-:-:S13]  /*8a40*/  ISETP.GE.AND P0, PT, R23, UR12, PT ;  /* 0x0000000c17007c0c */ /* 0x000fda000bf06270 */
[----:B------:R-:W-:Y:S05]  /*8a50*/  @!P0 BRA `(.L_x_466) ;  /* 0xffffff9400ec8947 */ /* 0x000fea000383ffff */
.L_x_350:
        /* <DEDUP_REMOVED lines=41> */
.L_x_476:
[----:B-1----:R-:W-:-:S07]  /*8cf0*/  FMNMX R5, R3, R2, !PT ;  /* 0x0000000203057209 */ /* 0x002fce0007800000 */
.L_x_469:
[----:B------:R-:W-:Y:S05]  /*8d00*/  BSYNC B0 ;  /* 0x0000000000007941 */ /* 0x000fea0003800000 */
.L_x_468:
[----:B------:R-:W-:Y:S01]  /*8d10*/  ISETP.NE.AND P0, PT, R94, RZ, PT ;  /* 0x000000ff5e00720c */ /* 0x000fe20003f05270 */
[----:B------:R-:W-:-:S12]  /*8d20*/  BSSY B0, `(.L_x_467) ;  /* 0x0000004000007945 */ /* 0x000fd80003800000 */
[----:B------:R-:W-:Y:S05]  /*8d30*/  @P0 BRA `(.L_x_471) ;  /* 0x0000000000080947 */ /* 0x000fea0003800000 */
[----:B0-----:R-:W0:Y:S02]  /*8d40*/  LDC.64 R2, c[0x0][0x288] ;  /* 0x0000a200ff027b82 */ /* 0x001e240000000a00 */
[----:B0-----:R1:W-:Y:S02]  /*8d50*/  REDG.E.MAX.S32.STRONG.GPU desc[UR8][R2.64], R5 ;  /* 0x000000050200798e */ /* 0x0013e4000d10e388 */
.L_x_471:
[----:B------:R-:W-:Y:S05]  /*8d60*/  BSYNC B0 ;  /* 0x0000000000007941 */ /* 0x000fea0003800000 */
.L_x_467:
        /* <DEDUP_REMOVED lines=16> */
[----:B--2---:R-:W-:Y:S05]  /*8e70*/  CALL.REL.NOINC `($__internal_2_$__cuda_sm20_rcp_rn_f32_slowpath) ;  /* 0x0000000000607944 */ /* 0x004fea0003c00000 */
[----:B------:R-:W-:Y:S01]  /*8e80*/  IMAD.MOV.U32 R5, RZ, RZ, R149 ;  /* 0x000000ffff057224 */ /* 0x000fe200078e0095 */
[----:B------:R-:W-:Y:S06]  /*8e90*/  BRA `(.L_x_473) ;  /* 0x0000000000147947 */ /* 0x000fec0003800000 */
.L_x_472:
[----:B01---5:R-:W0:Y:S01]  /*8ea0*/  MUFU.RCP R5, UR7 ;  /* 0x0000000700057d08 */ /* 0x023e220008001000 */
[----:B------:R-:W-:-:S04]  /*8eb0*/  IMAD.U32 R0, RZ, RZ, UR7 ;  /* 0x00000007ff007e24 */ /* 0x000fc8000f8e00ff */
[----:B0-----:R-:W-:-:S04]  /*8ec0*/  FFMA R0, R5, R0, -1 ;  /* 0xbf80000005007423 */ /* 0x001fc80000000000 */
[----:B------:R-:W-:-:S04]  /*8ed0*/  FADD.FTZ R0, -R0, -RZ ;  /* 0x800000ff00007221 */ /* 0x000fc80000010100 */
[----:B------:R-:W-:-:S07]  /*8ee0*/  FFMA R5, R5, R0, R5 ;  /* 0x0000000005057223 */ /* 0x000fce0000000005 */
.L_x_473:
[----:B------:R-:W0:Y:S02]  /*8ef0*/  LDC.64 R2, c[0x0][0x280] ;  /* 0x0000a000ff027b82 */ /* 0x000e240000000a00 */
[----:B0-----:R-:W-:Y:S01]  /*8f00*/  STG.E desc[UR8][R2.64], R5 ;  /* 0x0000000502007986 */ /* 0x001fe2000c101908 */
[----:B------:R-:W-:Y:S05]  /*8f10*/  EXIT ;  /* 0x000000000000794d */ /* 0x000fea0003800000 */
.L_x_470:
[----:B------:R-:W-:Y:S02]  /*8f20*/  IMAD.MOV.U32 R5, RZ, RZ, 0x2 ;  /* 0x00000002ff057424 */ /* 0x000fe400078e00ff */
[----:B------:R-:W-:Y:S02]  /*8f30*/  IMAD.MOV.U32 R7, RZ, RZ, 0x1f ;  /* 0x0000001fff077424 */ /* 0x000fe400078e00ff */
[----:B------:R-:W-:-:S07]  /*8f40*/  IMAD.MOV.U32 R4, RZ, RZ, -0x1 ;  /* 0xffffffffff047424 */ /* 0x000fce00078e00ff */
[----:B012---:R-:W-:Y:S05]  /*8f50*/  WARPSYNC.COLLECTIVE R4, `(.L_x_474) ;  /* 0x0000000004087348 */ /* 0x007fea0003c00000 */
[----:B01----:R0:W1:Y:S02]  /*8f60*/  SHFL.DOWN P0, R2, R0, R5, R7 ;  /* 0x0800000500027389 */ /* 0x0030640000000007 */
[----:B012---:R-:W-:Y:S01]  /*8f70*/  ENDCOLLECTIVE ;  /* 0x000000000000791b */ /* 0x007fe20003800000 */
.L_x_474:
[----:B------:R-:W-:Y:S02]  /*8f80*/  IMAD.MOV.U32 R5, RZ, RZ, 0x1 ;  /* 0x00000001ff057424 */ /* 0x000fe400078e00ff */
[----:B------:R-:W-:-:S05]  /*8f90*/  IMAD.MOV.U32 R3, RZ, RZ, R2 ;  /* 0x000000ffff037224 */ /* 0x000fca00078e0002 */
[----:B------:R-:W-:-:S05]  /*8fa0*/  FMNMX R3, R3, R0, !PT ;  /* 0x0000000003037209 */ /* 0x000fca0007800000 */
[----:B------:R-:W-:-:S07]  /*8fb0*/  IMAD.MOV.U32 R0, RZ, RZ, R3 ;  /* 0x000000ffff007224 */ /* 0x000fce00078e0003 */
[----:B------:R-:W-:Y:S05]  /*8fc0*/  WARPSYNC.COLLECTIVE R4, `(.L_x_475) ;  /* 0x0000000004087348 */ /* 0x000fea0003c00000 */
[----:B------:R0:W1:Y:S02]  /*8fd0*/  SHFL.DOWN P0, R2, R0, R5, R7 ;  /* 0x0800000500027389 */ /* 0x0000640000000007 */
[----:B01----:R-:W-:Y:S01]  /*8fe0*/  ENDCOLLECTIVE ;  /* 0x000000000000791b */ /* 0x003fe20003800000 */
.L_x_475:
[----:B------:R-:W-:Y:S05]  /*8ff0*/  BRA `(.L_x_476) ;  /* 0xfffffffc003c7947 */ /* 0x000fea000383ffff */
        .weak           $__internal_2_$__cuda_sm20_rcp_rn_f32_slowpath
        .type           $__internal_2_$__cuda_sm20_rcp_rn_f32_slowpath,@function
        .size           $__internal_2_$__cuda_sm20_rcp_rn_f32_slowpath,(.L_x_5469 - $__internal_2_$__cuda_sm20_rcp_rn_f32_slowpath)
$__internal_2_$__cuda_sm20_rcp_rn_f32_slowpath:
        /* <DEDUP_REMOVED lines=14> */
.L_x_477:
        /* <DEDUP_REMOVED lines=33> */
.L_x_479:
[----:B------:R0:W1:Y:S02]  /*92f0*/  MUFU.RCP R88, R4 ;  /* 0x0000000400587308 */ /* 0x0000640000001000 */
.L_x_478:
[----:B-1----:R-:W-:Y:S02]  /*9300*/  IMAD.MOV.U32 R149, RZ, RZ, R88 ;  /* 0x000000ffff957224 */ /* 0x002fe400078e0058 */
[----:B------:R-:W-:Y:S02]  /*9310*/  IMAD.MOV.U32 R88, RZ, RZ, R5 ;  /* 0x000000ffff587224 */ /* 0x000fe400078e0005 */
[----:B------:R-:W-:-:S04]  /*9320*/  IMAD.MOV.U32 R89, RZ, RZ, 0x0 ;  /* 0x00000000ff597424 */ /* 0x000fc800078e00ff */
[----:B0-----:R-:W-:Y:S05]  /*9330*/  RET.REL.NODEC R88 `(_ZN18transformer_engine13normalization26rmsnorm_fwd_general_kernelINS0_13Kernel_traitsIff6__halffjLj8192ELj1ELj1ELj4ELj16ENS0_18Kernel_traits_baseILj8192EffS3_fjLj128EEEEEEEvNS0_19ForwardKernelParamsE) ;  /* 0xffffff6c58307950 */ /* 0x001fea0003c3ffff */
.L_x_480:
        /* <DEDUP_REMOVED lines=12> */
.L_x_5469:


//--------------------- .text._ZN18transformer_engine13normalization26rmsnorm_fwd_general_kernelINS0_13Kernel_traitsI6__halfS3_S3_fjLj8192ELj1ELj1ELj4ELj16ENS0_18Kernel_traits_baseILj8192ES3_S3_S3_fjLj128EEEEEEEvNS0_19ForwardKernelParamsE --------------------------
	.section	.text._ZN18transformer_engine13normalization26rmsnorm_fwd_general_kernelINS0_13Kernel_traitsI6__halfS3_S3_fjLj8192ELj1ELj1ELj4ELj16ENS0_18Kernel_traits_baseILj8192ES3_S3_S3_fjLj128EEEEEEEvNS0_19ForwardKernelParamsE,"ax",@progbits
	.align	128
        .global         _ZN18transformer_engine13normalization26rmsnorm_fwd_general_kernelINS0_13Kernel_traitsI6__halfS3_S3_fjLj8192ELj1ELj1ELj4ELj16ENS0_18Kernel_traits_baseILj8192ES3_S3_S3_fjLj128EEEEEEEvNS0_19ForwardKernelParamsE
        .type           _ZN18transformer_engine13normalization26rmsnorm_fwd_general_kernelINS0_13Kernel_traitsI6__halfS3_S3_fjLj8192ELj1ELj1ELj4ELj16ENS0_18Kernel_traits_baseILj8192ES3_S3_S3_fjLj128EEEEEEEvNS0_19ForwardKernelParamsE,@function
        .size           _ZN18transformer_engine13normalization26rmsnorm_fwd_general_kernelINS0_13Kernel_traitsI6__halfS3_S3_fjLj8192ELj1ELj1ELj4ELj16ENS0_18Kernel_traits_baseILj8192ES3_S3_S3_fjLj128EEEEEEEvNS0_19ForwardKernelParamsE,(.L_x_5470 - _ZN18transformer_engine13normalization26rmsnorm_fwd_general_kernelINS0_13Kernel_traitsI6__halfS3_S3_fjLj8192ELj1ELj1ELj4ELj16ENS0_18Kernel_traits_baseILj8192ES3_S3_S3_fjLj128EEEEEEEvNS0_19ForwardKernelParamsE)
        .other          _ZN18transformer_engine13normalization26rmsnorm_fwd_general_kernelINS0_13Kernel_traitsI6__halfS3_S3_fjLj8192ELj1ELj1ELj4ELj16ENS0_18Kernel_traits_baseILj8192ES3_S3_S3_fjLj128EEEEEEEvNS0_19ForwardKernelParamsE,@"STO_CUDA_ENTRY STV_DEFAULT"
_ZN18transformer_engine13normalization26rmsnorm_fwd_general_kernelINS0_13Kernel_traitsI6__halfS3_S3_fjLj8192ELj1ELj1ELj4ELj16ENS0_18Kernel_traits_baseILj8192ES3_S3_S3_fjLj128EEEEEEEvNS0_19ForwardKernelParamsE:
.text._ZN18transformer_engine13normalization26rmsnorm_fwd_general_kernelINS0_13Kernel_traitsI6__halfS3_S3_fjLj8192ELj1ELj1ELj4ELj16ENS0_18Kernel_traits_baseILj8192ES3_S3_S3_fjLj128EEEEEEEvNS0_19ForwardKernelParamsE:
        /* <DEDUP_REMOVED lines=45> */
.L_x_484:
        /* <DEDUP_REMOVED lines=28> */
.L_x_485:
[----:B------:R-:W-:Y:S05]  /*0490*/  BSYNC B1 ;  /* 0x0000000000017941 */ /* 0x000fea0003800000 */
.L_x_483:
[----:B------:R-:W-:Y:S02]  /*04a0*/  IMAD R0, R15, 0x400, R98 ;  /* 0x000004000f007824 */ /* 0x000fe400078e0262 */
[--C-:B-----5:R-:W-:Y:S02]  /*04b0*/  HADD2.F32 R17, -RZ, R4.reuse.H0_H0 ;  /* 0x20000004ff117230 */ /* 0x120fe40000004100 */
[----:B------:R-:W-:Y:S01]  /*04c0*/  HADD2.F32 R14, -RZ, R4.H1_H1 ;  /* 0x30000004ff0e7230 */ /* 0x000fe20000004100 */
[----:B------:R-:W-:Y:S01]  /*04d0*/  ISETP.GE.AND P0, PT, R0, UR4, PT ;  /* 0x0000000400007c0c */ /* 0x000fe2000bf06270 */
[--C-:B------:R-:W-:Y:S02]  /*04e0*/  HADD2.F32 R19, -RZ, R5.reuse.H0_H0 ;  /* 0x20000005ff137230 */ /* 0x100fe40000004100 */
[----:B------:R-:W-:Y:S02]  /*04f0*/  HADD2.F32 R16, -RZ, R5.H1_H1 ;  /* 0x30000005ff107230 */ /* 0x000fe40000004100 */
[----:B------:R-:W-:-:S02]  /*0500*/  HADD2.F32 R21, -RZ, R6.H0_H0 ;  /* 0x20000006ff157230 */ /* 0x000fc40000004100 */
[----:B------:R-:W-:Y:S02]  /*0510*/  HADD2.F32 R18, -RZ, R6.H1_H1 ;  /* 0x30000006ff127230 */ /* 0x000fe40000004100 */
[--C-:B------:R-:W-:Y:S02]  /*0520*/  HADD2.F32 R23, -RZ, R7.reuse.H0_H0 ;  /* 0x20000007ff177230 */ /* 0x100fe40000004100 */
[----:B------:R-:W-:Y:S02]  /*0530*/  HADD2.F32 R20, -RZ, R7.H1_H1 ;  /* 0x30000007ff147230 */ /* 0x000fe40000004100 */
        /* <DEDUP_REMOVED lines=9> */
.L_x_487:
        /* <DEDUP_REMOVED lines=28> */
.L_x_488:
[----:B------:R-:W-:Y:S05]  /*0790*/  BSYNC B1 ;  /* 0x0000000000017941 */ /* 0x000fea0003800000 */
.L_x_486:
        /* <DEDUP_REMOVED lines=19> */
.L_x_490:
        /* <DEDUP_REMOVED lines=28> */
.L_x_491:
[----:B------:R-:W-:Y:S05]  /*0a90*/  BSYNC B1 ;  /* 0x0000000000017941 */ /* 0x000fea0003800000 */
.L_x_489:
        /* <DEDUP_REMOVED lines=19> */
.L_x_493:
        /* <DEDUP_REMOVED lines=28> */
.L_x_494:
[----:B------:R-:W-:Y:S05]  /*0d90*/  BSYNC B1 ;  /* 0x0000000000017941 */ /* 0x000fea0003800000 */
.L_x_492:
        /* <DEDUP_REMOVED lines=19> */
.L_x_496:
        /* <DEDUP_REMOVED lines=28> */
.L_x_497:
[----:B------:R-:W-:Y:S05]  /*1090*/  BSYNC B1 ;  /* 0x0000000000017941 */ /* 0x000fea0003800000 */
.L_x_495:
        /* <DEDUP_REMOVED lines=19> */
.L_x_499:
        /* <DEDUP_REMOVED lines=28> */
.L_x_500:
[----:B------:R-:W-:Y:S05]  /*1390*/  BSYNC B1 ;  /* 0x0000000000017941 */ /* 0x000fea0003800000 */
.L_x_498:
        /* <DEDUP_REMOVED lines=19> */
.L_x_502:
        /* <DEDUP_REMOVED lines=28> */
.L_x_503:
[----:B------:R-:W-:Y:S05]  /*1690*/  BSYNC B1 ;  /* 0x0000000000017941 */ /* 0x000fea0003800000 */
.L_x_501:
        /* <DEDUP_REMOVED lines=19> */
.L_x_505:
        /* <DEDUP_REMOVED lines=28> */
.L_x_506:
[----:B------:R-:W-:Y:S05]  /*1990*/  BSYNC B1 ;  /* 0x0000000000017941 */ /* 0x000fea0003800000 */
.L_x_504:
[----:B-----5:R-:W-:Y:S02]  /*19a0*/  HADD2.F32 R9, -RZ, R4.H0_H0 ;  /* 0x20000004ff097230 */ /* 0x020fe40000004100 */
[--C-:B------:R-:W-:Y:S02]  /*19b0*/  HADD2.F32 R11, -RZ, R5.reuse.H0_H0 ;  /* 0x20000005ff0b7230 */ /* 0x100fe40000004100 */
[----:B------:R-:W-:Y:S02]  /*19c0*/  HADD2.F32 R0, -RZ, R6.H0_H0 ;  /* 0x20000006ff007230 */ /* 0x000fe40000004100 */
[----:B------:R-:W-:Y:S02]  /*19d0*/  HADD2.F32 R4, -RZ, R4.H1_H1 ;  /* 0x30000004ff047230 */ /* 0x000fe40000004100 */
[----:B------:R-:W-:Y:S02]  /*19e0*/  HADD2.F32 R5, -RZ, R5.H1_H1 ;  /* 0x30000005ff057230 */ /* 0x000fe40000004100 */
[----:B------:R-:W-:-:S02]  /*19f0*/  HADD2.F32 R6, -RZ, R6.H1_H1 ;  /* 0x30000006ff067230 */ /* 0x000fc40000004100 */
[--C-:B------:R-:W-:Y:S02]  /*1a00*/  HADD2.F32 R8, -RZ, R7.reuse.H0_H0 ;  /* 0x20000007ff087230 */ /* 0x100fe40000004100 */
[----:B------:R-:W-:-:S07]  /*1a10*/  HADD2.F32 R116, -RZ, R7.H1_H1 ;  /* 0x30000007ff747230 */ /* 0x000fce0000004100 */
.L_x_482:
[----:B------:R-:W-:Y:S05]  /*1a20*/  BSYNC B0 ;  /* 0x0000000000007941 */ /* 0x000fea0003800000 */
.L_x_481:
[----:B------:R-:W-:Y:S02]  /*1a30*/  ULDC.U8 UR5, c[0x0][0x294] ;  /* 0x0000a50000057ab9 */ /* 0x000fe40000000000 */
[----:B------:R-:W-:Y:S01]  /*1a40*/  ISETP.NE.AND P0, PT, RZ, UR5, PT ;  /* 0x00000005ff007c0c */ /* 0x000fe2000bf05270 */
[----:B------:R-:W-:-:S12]  /*1a50*/  ULDC UR5, c[0x0][0x218] ;  /* 0x0000860000057ab9 */ /* 0x000fd80000000800 */
[----:B0-----:R-:W0:Y:S01]  /*1a60*/  @P0 LDC.64 R2, c[0x0][0x270] ;  /* 0x00009c00ff020b82 */ /* 0x001e220000000a00 */
        /* <DEDUP_REMOVED lines=110> */
[----:B------:R-:W-:-:S02]  /*2150*/  FSEL R91, R16, R91, !P0 ;  /* 0x0000005b105b7208 */ /* 0x000fc40004000000 */
[----:B------:R-:W-:Y:S02]  /*2160*/  FSEL R90, R21, R90, !P0 ;  /* 0x0000005a155a7208 */ /* 0x000fe40004000000 */
[----:B------:R-:W-:Y:S02]  /*2170*/  FSEL R89, R18, R89, !P0 ;  /* 0x0000005912597208 */ /* 0x000fe40004000000 */
[----:B------:R-:W-:Y:S02]  /*2180*/  FSEL R87, R20, R87, !P0 ;  /* 0x0000005714577208 */ /* 0x000fe40004000000 */
[----:B------:R-:W-:Y:S01]  /*2190*/  FSEL R85, R22, R85, !P0 ;  /* 0x0000005516557208 */ /* 0x000fe20004000000 */
[----:B------:R-:W-:Y:S01]  /*21a0*/  IMAD R22, R15, 0x400, R24 ;  /* 0x000004000f167824 */ /* 0x000fe200078e0218 */
        /* <DEDUP_REMOVED lines=27> */
[----:B------:R-:W-:-:S02]  /*2360*/  ISETP.GT.U32.AND P0, PT, R2, 0x1ffffff, PT ;  /* 0x01ffffff0200780c */ /* 0x000fc40003f04070 */
[----:B------:R-:W-:Y:S02]  /*2370*/  LEA.HI R20, R104, R97, RZ, 0x19 ;  /* 0x0000006168147211 */ /* 0x000fe400078fc8ff */
[----:B------:R-:W-:Y:S02]  /*2380*/  IADD3 R21, -R98, UR4, RZ ;  /* 0x0000000462157c10 */ /* 0x000fe4000fffe1ff */
[----:B------:R-:W-:Y:S01]  /*2390*/  IADD3 R18, -R31, UR4, RZ ;  /* 0x000000041f127c10 */ /* 0x000fe2000fffe1ff */
[----:B------:R-:W-:Y:S01]  /*23a0*/  IMAD R20, R20, R15, RZ ;  /* 0x0000000f14147224 */ /* 0x000fe200078e02ff */
[----:B------:R-:W-:Y:S01]  /*23b0*/  IADD3 R17, -R28, UR4, RZ ;  /* 0x000000041c117c10 */ /* 0x000fe2000fffe1ff */
[----:B------:R-:W-:Y:S01]  /*23c0*/  IMAD R15, R15, 0x400, R19 ;  /* 0x000004000f0f7824 */ /* 0x000fe200078e0213 */
[----:B------:R-:W-:Y:S02]  /*23d0*/  IADD3 R16, -R26, UR4, RZ ;  /* 0x000000041a107c10 */ /* 0x000fe4000fffe1ff */
[----:B------:R-:W-:-:S02]  /*23e0*/  IADD3 R14, -R24, UR4, RZ ;  /* 0x00000004180e7c10 */ /* 0x000fc4000fffe1ff */
[----:B------:R-:W-:Y:S02]  /*23f0*/  IADD3 R13, -R22, UR4, RZ ;  /* 0x00000004160d7c10 */ /* 0x000fe4000fffe1ff */
[----:B------:R-:W-:Y:S02]  /*2400*/  IADD3 R12, -R19, UR4, RZ ;  /* 0x00000004130c7c10 */ /* 0x000fe4000fffe1ff */
[----:B------:R-:W-:Y:S01]  /*2410*/  IADD3 R11, -R15, UR4, RZ ;  /* 0x000000040f0b7c10 */ /* 0x000fe2000fffe1ff */
[----:B------:R-:W-:Y:S06]  /*2420*/  @P0 BRA `(.L_x_508) ;  /* 0x00000000000c0947 */ /* 0x000fec0003800000 */
[----:B------:R-:W-:-:S07]  /*2430*/  MOV R2, 0x2450 ;  /* 0x0000245000027802 */ /* 0x000fce0000000f00 */
[----:B-----5:R-:W-:Y:S05]  /*2440*/  CALL.REL.NOINC `($__internal_3_$__cuda_sm20_rcp_rn_f32_slowpath) ;  /* 0x0000006c00387944 */ /* 0x020fea0003c00000 */
[----:B------:R-:W-:Y:S05]  /*2450*/  BRA `(.L_x_509) ;  /* 0x0000000000107947 */ /* 0x000fea0003800000 */
.L_x_508:
[----:B------:R-:W0:Y:S02]  /*2460*/  MUFU.RCP R3, R0 ;  /* 0x0000000000037308 */ /* 0x000e240000001000 */
[----:B0-----:R-:W-:-:S04]  /*2470*/  FFMA R2, R0, R3, -1 ;  /* 0xbf80000000027423 */ /* 0x001fc80000000003 */
[----:B------:R-:W-:-:S04]  /*2480*/  FADD.FTZ R2, -R2, -RZ ;  /* 0x800000ff02027221 */ /* 0x000fc80000010100 */
[----:B------:R-:W-:-:S07]  /*2490*/  FFMA R10, R3, R2, R3 ;  /* 0x00000002030a7223 */ /* 0x000fce0000000003 */
.L_x_509:
[----:B------:R-:W-:Y:S01]  /*24a0*/  IMAD.MOV.U32 R6, RZ, RZ, 0x1 ;  /* 0x00000001ff067424 */ /* 0x000fe200078e00ff */
[--C-:B------:R-:W-:Y:S01]  /*24b0*/  SHF.R.S32.HI R9, RZ, 0x1f, R97.reuse ;  /* 0x0000001fff097819 */ /* 0x100fe20000011461 */
[----:B------:R-:W-:Y:S01]  /*24c0*/  IMAD.MOV.U32 R8, RZ, RZ, R97 ;  /* 0x000000ffff087224 */ /* 0x000fe200078e0061 */
[----:B------:R-:W-:Y:S01]  /*24d0*/  ULDC.U8 UR8, c[0x0][0x294] ;  /* 0x0000a50000087ab9 */ /* 0x000fe20000000000 */
[----:B------:R-:W-:Y:S02]  /*24e0*/  IMAD.MOV.U32 R7, RZ, RZ, RZ ;  /* 0x000000ffff077224 */ /* 0x000fe400078e00ff */
[----:B------:R-:W-:-:S07]  /*24f0*/  IMAD.MOV.U32 R95, RZ, RZ, RZ ;  /* 0x000000ffff5f7224 */ /* 0x000fce00078e00ff */
.L_x_589:
        /* <DEDUP_REMOVED lines=15> */
.L_x_513:
        /* <DEDUP_REMOVED lines=28> */
.L_x_514:
[----:B------:R-:W-:Y:S05]  /*27b0*/  BSYNC B1 ;  /* 0x0000000000017941 */ /* 0x000fea0003800000 */
.L_x_512:
[----:B------:R-:W-:Y:S01]  /*27c0*/  ISETP.GE.AND P0, PT, R31, UR11, PT ;  /* 0x0000000b1f007c0c */ /* 0x000fe2000bf06270 */
[--C-:B-----5:R-:W-:Y:S02]  /*27d0*/  HADD2.F32 R0, -RZ, R64.reuse.H0_H0 ;  /* 0x20000040ff007230 */ /* 0x120fe40000004100 */
[----:B------:R-:W-:Y:S02]  /*27e0*/  HADD2.F32 R121, -RZ, R64.H1_H1 ;  /* 0x30000040ff797230 */ /* 0x000fe40000004100 */
[--C-:B------:R-:W-:Y:S02]  /*27f0*/  HADD2.F32 R120, -RZ, R65.reuse.H0_H0 ;  /* 0x20000041ff787230 */ /* 0x100fe40000004100 */
[----:B------:R-:W-:Y:S02]  /*2800*/  HADD2.F32 R141, -RZ, R65.H1_H1 ;  /* 0x30000041ff8d7230 */ /* 0x000fe40000004100 */
[--C-:B------:R-:W-:Y:S02]  /*2810*/  HADD2.F32 R140, -RZ, R66.reuse.H0_H0 ;  /* 0x20000042ff8c7230 */ /* 0x100fe40000004100 */
[----:B------:R-:W-:-:S02]  /*2820*/  HADD2.F32 R159, -RZ, R66.H1_H1 ;  /* 0x30000042ff9f7230 */ /* 0x000fc40000004100 */
[--C-:B------:R-:W-:Y:S02]  /*2830*/  HADD2.F32 R158, -RZ, R67.reuse.H0_H0 ;  /* 0x20000043ff9e7230 */ /* 0x100fe40000004100 */
[----:B------:R-:W-:Y:S01]  /*2840*/  HADD2.F32 R160, -RZ, R67.H1_H1 ;  /* 0x30000043ffa07230 */ /* 0x000fe20000004100 */
        /* <DEDUP_REMOVED lines=9> */
.L_x_516:
        /* <DEDUP_REMOVED lines=28> */
.L_x_517:
[----:B------:R-:W-:Y:S05]  /*2aa0*/  BSYNC B1 ;  /* 0x0000000000017941 */ /* 0x000fea0003800000 */
.L_x_515:
        /* <DEDUP_REMOVED lines=18> */
.L_x_519:
        /* <DEDUP_REMOVED lines=28> */
.L_x_520:
[----:B------:R-:W-:Y:S05]  /*2d90*/  BSYNC B1 ;  /* 0x0000000000017941 */ /* 0x000fea0003800000 */
.L_x_518:
        /* <DEDUP_REMOVED lines=18> */
.L_x_522:
        /* <DEDUP_REMOVED lines=28> */
.L_x_523:
[----:B------:R-:W-:Y:S05]  /*3080*/  BSYNC B1 ;  /* 0x0000000000017941 */ /* 0x000fea0003800000 */
.L_x_521:
        /* <DEDUP_REMOVED lines=18> */
.L_x_525:
        /* <DEDUP_REMOVED lines=28> */
.L_x_526:
[----:B------:R-:W-:Y:S05]  /*3370*/  BSYNC B1 ;  /* 0x0000000000017941 */ /* 0x000fea0003800000 */
.L_x_524:
        /* <DEDUP_REMOVED lines=18> */
.L_x_528:
        /* <DEDUP_REMOVED lines=28> */
.L_x_529:
[----:B------:R-:W-:Y:S05]  /*3660*/  BSYNC B1 ;  /* 0x0000000000017941 */ /* 0x000fea0003800000 */
.L_x_527:
        /* <DEDUP_REMOVED lines=18> */
.L_x_531:
        /* <DEDUP_REMOVED lines=28> */
.L_x_532:
[----:B------:R-:W-:Y:S05]  /*3950*/  BSYNC B1 ;  /* 0x0000000000017941 */ /* 0x000fea0003800000 */
.L_x_530:
        /* <DEDUP_REMOVED lines=18> */
.L_x_534:
        /* <DEDUP_REMOVED lines=28> */
.L_x_535:
[----:B------:R-:W-:Y:S05]  /*3c40*/  BSYNC B1 ;  /* 0x0000000000017941 */ /* 0x000fea0003800000 */
.L_x_533:
[--C-:B-----5:R-:W-:Y:S02]  /*3c50*/  HADD2.F32 R107, -RZ, R64.reuse.H0_H0 ;  /* 0x20000040ff6b7230 */ /* 0x120fe40000004100 */
[----:B------:R-:W-:Y:S02]  /*3c60*/  HADD2.F32 R124, -RZ, R64.H1_H1 ;  /* 0x30000040ff7c7230 */ /* 0x000fe40000004100 */
[--C-:B------:R-:W-:Y:S02]  /*3c70*/  HADD2.F32 R125, -RZ, R65.reuse.H0_H0 ;  /* 0x20000041ff7d7230 */ /* 0x100fe40000004100 */
[----:B------:R-:W-:Y:S02]  /*3c80*/  HADD2.F32 R142, -RZ, R65.H1_H1 ;  /* 0x30000041ff8e7230 */ /* 0x000fe40000004100 */
[--C-:B------:R-:W-:Y:S02]  /*3c90*/  HADD2.F32 R143, -RZ, R66.reuse.H0_H0 ;  /* 0x20000042ff8f7230 */ /* 0x100fe40000004100 */
[----:B------:R-:W-:-:S02]  /*3ca0*/  HADD2.F32 R145, -RZ, R66.H1_H1 ;  /* 0x30000042ff917230 */ /* 0x000fc40000004100 */
[--C-:B------:R-:W-:Y:S02]  /*3cb0*/  HADD2.F32 R144, -RZ, R67.reuse.H0_H0 ;  /* 0x20000043ff907230 */ /* 0x100fe40000004100 */
[----:B------:R-:W-:-:S07]  /*3cc0*/  HADD2.F32 R168, -RZ, R67.H1_H1 ;  /* 0x30000043ffa87230 */ /* 0x000fce0000004100 */
.L_x_511:
[----:B------:R-:W-:Y:S05]  /*3cd0*/  BSYNC B0 ;  /* 0x0000000000007941 */ /* 0x000fea0003800000 */
.L_x_510:
        /* <DEDUP_REMOVED lines=27> */
[----:B------:R-:W-:Y:S02]  /*3e90*/  VIADD R66, R31, 0x1 ;  /* 0x000000011f427836 */ /* 0x000fe40000000000 */
        /* <DEDUP_REMOVED lines=164> */
[----:B------:R-:W-:-:S07]  /*48e0*/  @!P2 FFMA R64, R168, R168, R64 ;  /* 0x000000a8a840a223 */ /* 0x000fce0000000040 */
.L_x_537:
[----:B------:R-:W-:Y:S05]  /*48f0*/  BSYNC B0 ;  /* 0x0000000000007941 */ /* 0x000fea0003800000 */
.L_x_536:
        /* <DEDUP_REMOVED lines=69> */
.L_x_540:
[----:B------:R-:W2:Y:S04]  /*4d50*/  LDG.E.STRONG.GPU R66, desc[UR6][R64.64] ;  /* 0x0000000640427981 */ /* 0x000ea8000c1ef900 */
[----:B--2---:R-:W-:Y:S01]  /*4d60*/  CCTL.IVALL ;  /* 0x00000000ff00798f */ /* 0x004fe20002000000 */
[----:B------:R-:W-:Y:S05]  /*4d70*/  YIELD ;  /* 0x0000000000007946 */ /* 0x000fea0003800000 */
[----:B------:R-:W-:-:S13]  /*4d80*/  ISETP.NE.AND P0, PT, R66, R117, PT ;  /* 0x000000754200720c */ /* 0x000fda0003f05270 */
[----:B------:R-:W-:Y:S05]  /*4d90*/  @P0 BRA `(.L_x_540) ;  /* 0xfffffffc00ec0947 */ /* 0x000fea000383ffff */
.L_x_539:
        /* <DEDUP_REMOVED lines=15> */
.L_x_545:
        /* <DEDUP_REMOVED lines=30> */
.L_x_544:
[----:B------:R-:W-:Y:S05]  /*5070*/  BSYNC B1 ;  /* 0x0000000000017941 */ /* 0x000fea0003800000 */
.L_x_543:
        /* <DEDUP_REMOVED lines=20> */
.L_x_547:
[----:B------:R-:W-:Y:S05]  /*51c0*/  BSYNC B1 ;  /* 0x0000000000017941 */ /* 0x000fea0003800000 */
.L_x_546:
        /* <DEDUP_REMOVED lines=9> */
.L_x_542:
[----:B------:R-:W-:Y:S05]  /*5260*/  BSYNC B0 ;  /* 0x0000000000007941 */ /* 0x000fea0003800000 */
.L_x_541:
        /* <DEDUP_REMOVED lines=13> */
.L_x_538:
        /* <DEDUP_REMOVED lines=18> */
.L_x_548:
        /* <DEDUP_REMOVED lines=81> */
.L_x_551:
[----:B------:R-:W-:Y:S01]  /*5970*/  IMAD R173, R161, UR11, R98 ;  /* 0x0000000ba1ad7c24 */ /* 0x000fe2000f8e0262 */
[----:B------:R-:W-:Y:S01]  /*5980*/  BSSY B1, `(.L_x_552) ;  /* 0x0000023000017945 */ /* 0x000fe20003800000 */
[----:B------:R-:W-:-:S03]  /*5990*/  F2FP.F16.F32.PACK_AB R172, R64, R65 ;  /* 0x0000004140ac723e */ /* 0x000fc600000000ff */
[----:B------:R-:W-:Y:S01]  /*59a0*/  BSSY B2, `(.L_x_553) ;  /* 0x000000d000027945 */ /* 0x000fe20003800000 */
[----:B------:R-:W-:Y:S02]  /*59b0*/  F2FP.F16.F32.PACK_AB R65, R66, R67 ;  /* 0x000000434241723e */ /* 0x000fe400000000ff */
[----:B------:R-:W-:Y:S01]  /*59c0*/  F2FP.F16.F32.PACK_AB R66, R128, R129 ;  /* 0x000000818042723e */ /* 0x000fe200000000ff */
[----:B-1----:R-:W-:Y:S01]  /*59d0*/  IMAD.WIDE R128, R173, 0x2, R116 ;  /* 0x00000002ad807825 */ /* 0x002fe200078e0274 */
[----:B------:R-:W-:Y:S01]  /*59e0*/  F2FP.F16.F32.PACK_AB R67, R170, R171 ;  /* 0x000000abaa43723e */ /* 0x000fe200000000ff */
        /* <DEDUP_REMOVED lines=8> */
.L_x_554:
[----:B------:R-:W-:Y:S05]  /*5a70*/  BSYNC B2 ;  /* 0x0000000000027941 */ /* 0x000fea0003800000 */
.L_x_553:
        /* <DEDUP_REMOVED lines=19> */
.L_x_555:
[----:B------:R-:W-:Y:S05]  /*5bb0*/  BSYNC B1 ;  /* 0x0000000000017941 */ /* 0x000fea0003800000 */
.L_x_552:
        /* <DEDUP_REMOVED lines=69> */
.L_x_556:
[----:B------:R-:W-:Y:S01]  /*6010*/  BSSY B1, `(.L_x_557) ;  /* 0x0000023000017945 */ /* 0x000fe20003800000 */
[----:B------:R-:W-:-:S03]  /*6020*/  F2FP.F16.F32.PACK_AB R172, R64, R65 ;  /* 0x0000004140ac723e */ /* 0x000fc600000000ff */
[----:B------:R-:W-:Y:S01]  /*6030*/  BSSY B2, `(.L_x_558) ;  /* 0x000000d000027945 */ /* 0x000fe20003800000 */
[----:B------:R-:W-:Y:S02]  /*6040*/  F2FP.F16.F32.PACK_AB R65, R66, R67 ;  /* 0x000000434241723e */ /* 0x000fe400000000ff */
[----:B------:R-:W-:Y:S01]  /*6050*/  F2FP.F16.F32.PACK_AB R66, R128, R129 ;  /* 0x000000818042723e */ /* 0x000fe200000000ff */
[----:B------:R-:W-:Y:S01]  /*6060*/  IMAD.WIDE R128, R173, 0x2, R116 ;  /* 0x00000002ad807825 */ /* 0x000fe200078e0274 */
        /* <DEDUP_REMOVED lines=9> */
.L_x_559:
[----:B------:R-:W-:Y:S05]  /*6100*/  BSYNC B2 ;  /* 0x0000000000027941 */ /* 0x000fea0003800000 */
.L_x_558:
        /* <DEDUP_REMOVED lines=19> */
.L_x_560:
[----:B------:R-:W-:Y:S05]  /*6240*/  BSYNC B1 ;  /* 0x0000000000017941 */ /* 0x000fea0003800000 */
.L_x_557:
        /* <DEDUP_REMOVED lines=69> */
.L_x_561:
        /* <DEDUP_REMOVED lines=15> */
.L_x_564:
[----:B------:R-:W-:Y:S05]  /*6790*/  BSYNC B2 ;  /* 0x0000000000027941 */ /* 0x000fea0003800000 */
.L_x_563:
        /* <DEDUP_REMOVED lines=19> */
.L_x_565:
[----:B------:R-:W-:Y:S05]  /*68d0*/  BSYNC B1 ;  /* 0x0000000000017941 */ /* 0x000fea0003800000 */
.L_x_562:
        /* <DEDUP_REMOVED lines=69> */
.L_x_566:
        /* <DEDUP_REMOVED lines=15> */
.L_x_569:
[----:B------:R-:W-:Y:S05]  /*6e20*/  BSYNC B2 ;  /* 0x0000000000027941 */ /* 0x000fea0003800000 */
.L_x_568:
        /* <DEDUP_REMOVED lines=19> */
.L_x_570:
[----:B------:R-:W-:Y:S05]  /*6f60*/  BSYNC B1 ;  /* 0x0000000000017941 */ /* 0x000fea0003800000 */
.L_x_567:
        /* <DEDUP_REMOVED lines=69> */
.L_x_571:
        /* <DEDUP_REMOVED lines=15> */
.L_x_574:
[----:B------:R-:W-:Y:S05]  /*74b0*/  BSYNC B2 ;  /* 0x0000000000027941 */ /* 0x000fea0003800000 */
.L_x_573:
        /* <DEDUP_REMOVED lines=19> */
.L_x_575:
[----:B------:R-:W-:Y:S05]  /*75f0*/  BSYNC B1 ;  /* 0x0000000000017941 */ /* 0x000fea0003800000 */
.L_x_572:
        /* <DEDUP_REMOVED lines=69> */
.L_x_576:
        /* <DEDUP_REMOVED lines=15> */
.L_x_579:
[----:B------:R-:W-:Y:S05]  /*7b40*/  BSYNC B2 ;  /* 0x0000000000027941 */ /* 0x000fea0003800000 */
.L_x_578:
        /* <DEDUP_REMOVED lines=19> */
.L_x_580:
[----:B------:R-:W-:Y:S05]  /*7c80*/  BSYNC B1 ;  /* 0x0000000000017941 */ /* 0x000fea0003800000 */
.L_x_577:
        /* <DEDUP_REMOVED lines=69> */
.L_x_581:
        /* <DEDUP_REMOVED lines=15> */
.L_x_584:
[----:B------:R-:W-:Y:S05]  /*81d0*/  BSYNC B2 ;  /* 0x0000000000027941 */ /* 0x000fea0003800000 */
.L_x_583:
        /* <DEDUP_REMOVED lines=19> */
.L_x_585:
[----:B------:R-:W-:Y:S05]  /*8310*/  BSYNC B1 ;  /* 0x0000000000017941 */ /* 0x000fea0003800000 */
.L_x_582:
[----:B------:R-:W-:-:S13]  /*8320*/  ISETP.GE.AND P1, PT, R15, UR11, PT ;  /* 0x0000000b0f007c0c */ /* 0x000fda000bf26270 */
[----:B------:R-:W-:Y:S05]  /*8330*/  @P1 BRA `(.L_x_550) ;  /* 0x0000000400fc1947 */ /* 0x000fea0003800000 */
[----:B------:R-:W-:Y:S02]  /*8340*/  IMAD R161, R161, UR11, R15 ;  /* 0x0000000ba1a17c24 */ /* 0x000fe4000f8e020f */
[-C--:B-1----:R-:W-:Y:S01]  /*8350*/  FMUL R172, R168, R169.reuse ;  /* 0x000000a9a8ac7220 */ /* 0x082fe20000400000 */
[-C--:B0-----:R-:W-:Y:S01]  /*8360*/  FMUL R129, R142, R169.reuse ;  /* 0x000000a98e817220 */ /* 0x081fe20000400000 */
[-C--:B------:R-:W-:Y:S01]  /*8370*/  FMUL R65, R107, R169.reuse ;  /* 0x000000a96b417220 */ /* 0x080fe20000400000 */
[-C--:B------:R-:W-:Y:S01]  /*8380*/  FMUL R64, R124, R169.reuse ;  /* 0x000000a97c407220 */ /* 0x080fe20000400000 */
[-C--:B------:R-:W-:Y:S01]  /*8390*/  FMUL R67, R125, R169.reuse ;  /* 0x000000a97d437220 */ /* 0x080fe20000400000 */
[-C--:B------:R-:W-:Y:S01]  /*83a0*/  FMUL R66, R143, R169.reuse ;  /* 0x000000a98f427220 */ /* 0x080fe20000400000 */
[-C--:B------:R-:W-:Y:S01]  /*83b0*/  FMUL R128, R145, R169.reuse ;  /* 0x000000a991807220 */ /* 0x080fe20000400000 */
[----:B------:R-:W-:Y:S01]  /*83c0*/  FMUL R170, R144, R169 ;  /* 0x000000a990aa7220 */ /* 0x000fe20000400000 */
[----:B------:R-:W-:Y:S01]  /*83d0*/  ISETP.GE.U32.AND P1, PT, R11, 0x8, PT ;  /* 0x000000080b00780c */ /* 0x000fe20003f26070 */
[----:B------:R-:W-:-:S04]  /*83e0*/  IMAD.WIDE R116, R161, 0x2, R116 ;  /* 0x00000002a1747825 */ /* 0x000fc800078e0274 */
        /* <DEDUP_REMOVED lines=80> */
.L_x_586:
[----:B------:R-:W-:Y:S01]  /*88f0*/  ISETP.NE.AND P6, PT, R177, RZ, PT ;  /* 0x000000ffb100720c */ /* 0x000fe20003fc5270 */
[----:B------:R-:W-:Y:S01]  /*8900*/  BSSY B1, `(.L_x_587) ;  /* 0x000000f000017945 */ /* 0x000fe20003800000 */
[----:B------:R-:W-:Y:S02]  /*8910*/  F2FP.F16.F32.PACK_AB R128, R64, R65 ;  /* 0x000000414080723e */ /* 0x000fe400000000ff */
[----:B------:R-:W-:Y:S02]  /*8920*/  F2FP.F16.F32.PACK_AB R65, R172, R67 ;  /* 0x00000043ac41723e */ /* 0x000fe400000000ff */
[----:B------:R-:W-:Y:S02]  /*8930*/  F2FP.F16.F32.PACK_AB R66, R129, R66 ;  /* 0x000000428142723e */ /* 0x000fe400000000ff */
[----:B------:R-:W-:-:S05]  /*8940*/  F2FP.F16.F32.PACK_AB R67, R161, R170 ;  /* 0x000000aaa143723e */ /* 0x000fca00000000ff */
        /* <DEDUP_REMOVED lines=10> */
.L_x_588:
[----:B------:R-:W-:Y:S05]  /*89f0*/  BSYNC B1 ;  /* 0x0000000000017941 */ /* 0x000fea0003800000 */
.L_x_587:
        /* <DEDUP_REMOVED lines=19> */
.L_x_550:
[----:B------:R-:W-:Y:S05]  /*8b30*/  BSYNC B0 ;  /* 0x0000000000007941 */ /* 0x000fea0003800000 */
.L_x_549:
[----:B------:R-:W-:Y:S05]  /*8b40*/  WARPSYNC.ALL ;  /* 0x0000000000007948 */ /* 0x000fea0003800000 */
[----:B0123--:R-:W0:Y:S01]  /*8b50*/  LDC R64, c[0x0][0x210] ;  /* 0x00008400ff407b82 */ /* 0x00fe220000000800 */
[----:B------:R-:W-:-:S04]  /*8b60*/  LOP3.LUT P1, RZ, R6, 0xff, RZ, 0xc0, !PT ;  /* 0x000000ff06ff7812 */ /* 0x000fc8000782c0ff */
[----:B------:R-:W-:Y:S01]  /*8b70*/  SEL R6, RZ, 0x1, P1 ;  /* 0x00000001ff067807 */ /* 0x000fe20000800000 */
[----:B0-----:R-:W-:-:S05]  /*8b80*/  IMAD.IADD R97, R97, 0x1, R64 ;  /* 0x0000000161617824 */ /* 0x001fca00078e0240 */
[----:B------:R-:W-:-:S13]  /*8b90*/  ISETP.GE.AND P0, PT, R97, UR10, PT ;  /* 0x0000000a61007c0c */ /* 0x000fda000bf06270 */
[----:B------:R-:W-:Y:S05]  /*8ba0*/  @!P0 BRA `(.L_x_589) ;  /* 0xffffff9800548947 */ /* 0x000fea000383ffff */
.L_x_507:
        /* <DEDUP_REMOVED lines=41> */
.L_x_599:
[----:B-1----:R-:W-:-:S07]  /*8e40*/  FMNMX R5, R3, R2, !PT ;  /* 0x0000000203057209 */ /* 0x002fce0007800000 */
.L_x_592:
[----:B------:R-:W-:Y:S05]  /*8e50*/  BSYNC B0 ;  /* 0x0000000000007941 */ /* 0x000fea0003800000 */
.L_x_591:
[----:B------:R-:W-:Y:S01]  /*8e60*/  ISETP.NE.AND P0, PT, R104, RZ, PT ;  /* 0x000000ff6800720c */ /* 0x000fe20003f05270 */
[----:B------:R-:W-:-:S12]  /*8e70*/  BSSY B0, `(.L_x_590) ;  /* 0x0000004000007945 */ /* 0x000fd80003800000 */
[----:B------:R-:W-:Y:S05]  /*8e80*/  @P0 BRA `(.L_x_594) ;  /* 0x0000000000080947 */ /* 0x000fea0003800000 */
[----:B0-----:R-:W0:Y:S02]  /*8e90*/  LDC.64 R2, c[0x0][0x288] ;  /* 0x0000a200ff027b82 */ /* 0x001e240000000a00 */
[----:B0-----:R1:W-:Y:S02]  /*8ea0*/  REDG.E.MAX.S32.STRONG.GPU desc[UR6][R2.64], R5 ;  /* 0x000000050200798e */ /* 0x0013e4000d10e386 */
.L_x_594:
[----:B------:R-:W-:Y:S05]  /*8eb0*/  BSYNC B0 ;  /* 0x0000000000007941 */ /* 0x000fea0003800000 */
.L_x_590:
        /* <DEDUP_REMOVED lines=14> */
[----:B-1----:R-:W-:-:S07]  /*8fa0*/  MOV R2, 0x8fc0 ;  /* 0x00008fc000027802 */ /* 0x002fce0000000f00 */
[----:B0-----:R-:W-:Y:S05]  /*8fb0*/  CALL.REL.NOINC `($__internal_3_$__cuda_sm20_rcp_rn_f32_slowpath) ;  /* 0x00000000005c7944 */ /* 0x001fea0003c00000 */
[----:B------:R-:W-:Y:S01]  /*8fc0*/  IMAD.MOV.U32 R5, RZ, RZ, R10 ;  /* 0x000000ffff057224 */ /* 0x000fe200078e000a */
[----:B------:R-:W-:Y:S06]  /*8fd0*/  BRA `(.L_x_596) ;  /* 0x0000000000107947 */ /* 0x000fec0003800000 */
.L_x_595:
[----:B-1----:R-:W1:Y:S02]  /*8fe0*/  MUFU.RCP R5, R96 ;  /* 0x0000006000057308 */ /* 0x002e640000001000 */
[----:B-1----:R-:W-:-:S04]  /*8ff0*/  FFMA R0, R96, R5, -1 ;  /* 0xbf80000060007423 */ /* 0x002fc80000000005 */
[----:B------:R-:W-:-:S04]  /*9000*/  FADD.FTZ R0, -R0, -RZ ;  /* 0x800000ff00007221 */ /* 0x000fc80000010100 */
[----:B------:R-:W-:-:S07]  /*9010*/  FFMA R5, R5, R0, R5 ;  /* 0x0000000005057223 */ /* 0x000fce0000000005 */
.L_x_596:
[----:B0-----:R-:W0:Y:S02]  /*9020*/  LDC.64 R2, c[0x0][0x280] ;  /* 0x0000a000ff027b82 */ /* 0x001e240000000a00 */
[----:B0-----:R-:W-:Y:S01]  /*9030*/  STG.E desc[UR6][R2.64], R5 ;  /* 0x0000000502007986 */ /* 0x001fe2000c101906 */
[----:B------:R-:W-:Y:S05]  /*9040*/  EXIT ;  /* 0x000000000000794d */ /* 0x000fea0003800000 */
.L_x_593:
[----:B------:R-:W-:Y:S02]  /*9050*/  IMAD.MOV.U32 R5, RZ, RZ, 0x2 ;  /* 0x00000002ff057424 */ /* 0x000fe400078e00ff */
[----:B------:R-:W-:Y:S02]  /*9060*/  IMAD.MOV.U32 R7, RZ, RZ, 0x1f ;  /* 0x0000001fff077424 */ /* 0x000fe400078e00ff */
[----:B------:R-:W-:-:S07]  /*9070*/  IMAD.MOV.U32 R4, RZ, RZ, -0x1 ;  /* 0xffffffffff047424 */ /* 0x000fce00078e00ff */
[----:B01---5:R-:W-:Y:S05]  /*9080*/  WARPSYNC.COLLECTIVE R4, `(.L_x_597) ;  /* 0x0000000004087348 */ /* 0x023fea0003c00000 */
[----:B01----:R0:W1:Y:S02]  /*9090*/  SHFL.DOWN P0, R2, R0, R5, R7 ;  /* 0x0800000500027389 */ /* 0x0030640000000007 */
[----:B01---5:R-:W-:Y:S01]  /*90a0*/  ENDCOLLECTIVE ;  /* 0x000000000000791b */ /* 0x023fe20003800000 */
.L_x_597:
[----:B------:R-:W-:Y:S02]  /*90b0*/  IMAD.MOV.U32 R5, RZ, RZ, 0x1 ;  /* 0x00000001ff057424 */ /* 0x000fe400078e00ff */
[----:B------:R-:W-:-:S05]  /*90c0*/  IMAD.MOV.U32 R3, RZ, RZ, R2 ;  /* 0x000000ffff037224 */ /* 0x000fca00078e0002 */
[----:B------:R-:W-:-:S05]  /*90d0*/  FMNMX R3, R3, R0, !PT ;  /* 0x0000000003037209 */ /* 0x000fca0007800000 */
[----:B------:R-:W-:-:S07]  /*90e0*/  IMAD.MOV.U32 R0, RZ, RZ, R3 ;  /* 0x000000ffff007224 */ /* 0x000fce00078e0003 */
[----:B------:R-:W-:Y:S05]  /*90f0*/  WARPSYNC.COLLECTIVE R4, `(.L_x_598) ;  /* 0x0000000004087348 */ /* 0x000fea0003c00000 */
[----:B------:R0:W1:Y:S02]  /*9100*/  SHFL.DOWN P0, R2, R0, R5, R7 ;  /* 0x0800000500027389 */ /* 0x0000640000000007 */
[----:B01----:R-:W-:Y:S01]  /*9110*/  ENDCOLLECTIVE ;  /* 0x000000000000791b */ /* 0x003fe20003800000 */
.L_x_598:
[----:B------:R-:W-:Y:S05]  /*9120*/  BRA `(.L_x_599) ;  /* 0xfffffffc00447947 */ /* 0x000fea000383ffff */
        .weak           $__internal_3_$__cuda_sm20_rcp_rn_f32_slowpath
        .type           $__internal_3_$__cuda_sm20_rcp_rn_f32_slowpath,@function
        .size           $__internal_3_$__cuda_sm20_rcp_rn_f32_slowpath,(.L_x_5470 - $__internal_3_$__cuda_sm20_rcp_rn_f32_slowpath)
$__internal_3_$__cuda_sm20_rcp_rn_f32_slowpath:
        /* <DEDUP_REMOVED lines=14> */
.L_x_600:
        /* <DEDUP_REMOVED lines=33> */
.L_x_602:
[----:B------:R0:W1:Y:S02]  /*9420*/  MUFU.RCP R7, R0 ;  /* 0x0000000000077308 */ /* 0x0000640000001000 */
.L_x_601:
[----:B-1----:R-:W-:Y:S02]  /*9430*/  IMAD.MOV.U32 R10, RZ, RZ, R7 ;  /* 0x000000ffff0a7224 */ /* 0x002fe400078e0007 */
[----:B------:R-:W-:Y:S02]  /*9440*/  IMAD.MOV.U32 R6, RZ, RZ, R2 ;  /* 0x000000ffff067224 */ /* 0x000fe400078e0002 */
[----:B------:R-:W-:-:S04]  /*9450*/  IMAD.MOV.U32 R7, RZ, RZ, 0x0 ;  /* 0x00000000ff077424 */ /* 0x000fc800078e00ff */
[----:B0-----:R-:W-:Y:S05]  /*9460*/  RET.REL.NODEC R6 `(_ZN18transformer_engine13normalization26rmsnorm_fwd_general_kernelINS0_13Kernel_traitsI6__halfS3_S3_fjLj8192ELj1ELj1ELj4ELj16ENS0_18Kernel_traits_baseILj8192ES3_S3_S3_fjLj128EEEEEEEvNS0_19ForwardKernelParamsE) ;  /* 0xffffff6806e47950 */ /* 0x001fea0003c3ffff */
.L_x_603:
        /* <DEDUP_REMOVED lines=9> */
.L_x_5470:


//--------------------- .text._ZN18transformer_engine13normalization26rmsnorm_fwd_general_kernelINS0_13Kernel_traitsIffffjLj8192ELj1ELj1ELj4ELj16ENS0_18Kernel_traits_baseILj8192EffffjLj128EEEEEEEvNS0_19ForwardKernelParamsE --------------------------
	.section	.text._ZN18transformer_engine13normalization26rmsnorm_fwd_general_kernelINS0_13Kernel_traitsIffffjLj8192ELj1ELj1ELj4ELj16ENS0_18Kernel_traits_baseILj8192EffffjLj128EEEEEEEvNS0_19ForwardKernelParamsE,"ax",@progbits
	.align	128
        .global         _ZN18transformer_engine13normalization26rmsnorm_fwd_general_kernelINS0_13Kernel_traitsIffffjLj8192ELj1ELj1ELj4ELj16ENS0_18Kernel_traits_baseILj8192EffffjLj128EEEEEEEvNS0_19ForwardKernelParamsE
        .type           _ZN18transformer_engine13normalization26rmsnorm_fwd_general_kernelINS0_13Kernel_traitsIffffjLj8192ELj1ELj1ELj4ELj16ENS0_18Kernel_traits_baseILj8192EffffjLj128EEEEEEEvNS0_19ForwardKernelParamsE,@function
        .size           _ZN18transformer_engine13normalization26rmsnorm_fwd_general_kernelINS0_13Kernel_traitsIffffjLj8192ELj1ELj1ELj4ELj16ENS0_18Kernel_traits_baseILj8192EffffjLj128EEEEEEEvNS0_19ForwardKernelParamsE,(.L_x_5471 - _ZN18transformer_engine13normalization26rmsnorm_fwd_general_kernelINS0_13Kernel_traitsIffffjLj8192ELj1ELj1ELj4ELj16ENS0_18Kernel_traits_baseILj8192EffffjLj128EEEEEEEvNS0_19ForwardKernelParamsE)
        .other          _ZN18transformer_engine13normalization26rmsnorm_fwd_general_kernelINS0_13Kernel_traitsIffffjLj8192ELj1ELj1ELj4ELj16ENS0_18Kernel_traits_baseILj8192EffffjLj128EEEEEEEvNS0_19ForwardKernelParamsE,@"STO_CUDA_ENTRY STV_DEFAULT"
_ZN18transformer_engine13normalization26rmsnorm_fwd_general_kernelINS0_13Kernel_traitsIffffjLj8192ELj1ELj1ELj4ELj16ENS0_18Kernel_traits_baseILj8192EffffjLj128EEEEEEEvNS0_19ForwardKernelParamsE:
.text._ZN18transformer_engine13normalization26rmsnorm_fwd_general_kernelINS0_13Kernel_traitsIffffjLj8192ELj1ELj1ELj4ELj16ENS0_18Kernel_traits_baseILj8192EffffjLj128EEEEEEEvNS0_19ForwardKernelParamsE:
        /* <DEDUP_REMOVED lines=46> */
.L_x_607:
        /* <DEDUP_REMOVED lines=9> */
.L_x_608:
[----:B------:R-:W-:Y:S05]  /*0370*/  BSYNC B1 ;  /* 0x0000000000017941 */ /* 0x000fea0003800000 */
.L_x_606:
        /* <DEDUP_REMOVED lines=12> */
.L_x_610:
        /* <DEDUP_REMOVED lines=9> */
.L_x_611:
[----:B------:R-:W-:Y:S05]  /*04d0*/  BSYNC B1 ;  /* 0x0000000000017941 */ /* 0x000fea0003800000 */
.L_x_609:
        /* <DEDUP_REMOVED lines=12> */
.L_x_613:
        /* <DEDUP_REMOVED lines=9> */
.L_x_614:
[----:B------:R-:W-:Y:S05]  /*0630*/  BSYNC B1 ;  /* 0x0000000000017941 */ /* 0x000fea0003800000 */
.L_x_612:
        /* <DEDUP_REMOVED lines=12> */
.L_x_616:
        /* <DEDUP_REMOVED lines=9> */
.L_x_617:
[----:B------:R-:W-:Y:S05]  /*0790*/  BSYNC B1 ;  /* 0x0000000000017941 */ /* 0x000fea0003800000 */
.L_x_615:
        /* <DEDUP_REMOVED lines=12> */
.L_x_619:
        /* <DEDUP_REMOVED lines=9> */
.L_x_620:
[----:B------:R-:W-:Y:S05]  /*08f0*/  BSYNC B1 ;  /* 0x0000000000017941 */ /* 0x000fea0003800000 */
.L_x_618:
        /* <DEDUP_REMOVED lines=12> */
.L_x_622:
        /* <DEDUP_REMOVED lines=9> */
.L_x_623:
[----:B------:R-:W-:Y:S05]  /*0a50*/  BSYNC B1 ;  /* 0x0000000000017941 */ /* 0x000fea0003800000 */
.L_x_621:
        /* <DEDUP_REMOVED lines=12> */
.L_x_625:
        /* <DEDUP_REMOVED lines=9> */
.L_x_626:
[----:B------:R-:W-:Y:S05]  /*0bb0*/  BSYNC B1 ;  /* 0x0000000000017941 */ /* 0x000fea0003800000 */
.L_x_624:
        /* <DEDUP_REMOVED lines=12> */
.L_x_628:
        /* <DEDUP_REMOVED lines=9> */
.L_x_629:
[----:B------:R-:W-:Y:S05]  /*0d10*/  BSYNC B1 ;  /* 0x0000000000017941 */ /* 0x000fea0003800000 */
.L_x_627:
        /* <DEDUP_REMOVED lines=12> */
.L_x_631:
        /* <DEDUP_REMOVED lines=9> */
.L_x_632:
[----:B------:R-:W-:Y:S05]  /*0e70*/  BSYNC B1 ;  /* 0x0000000000017941 */ /* 0x000fea0003800000 */
.L_x_630:
        /* <DEDUP_REMOVED lines=12> */
.L_x_634:
        /* <DEDUP_REMOVED lines=9> */
.L_x_635:
[----:B------:R-:W-:Y:S05]  /*0fd0*/  BSYNC B1 ;  /* 0x0000000000017941 */ /* 0x000fea0003800000 */
.L_x_633:
        /* <DEDUP_REMOVED lines=12> */
.L_x_637:
        /* <DEDUP_REMOVED lines=9> */
.L_x_638:
[----:B------:R-:W-:Y:S05]  /*1130*/  BSYNC B1 ;  /* 0x0000000000017941 */ /* 0x000fea0003800000 */
.L_x_636:
        /* <DEDUP_REMOVED lines=12> */
.L_x_640:
        /* <DEDUP_REMOVED lines=9> */
.L_x_641:
[----:B------:R-:W-:Y:S05]  /*1290*/  BSYNC B1 ;  /* 0x0000000000017941 */ /* 0x000fea0003800000 */
.L_x_639:
        /* <DEDUP_REMOVED lines=12> */
.L_x_643:
        /* <DEDUP_REMOVED lines=9> */
.L_x_644:
[----:B------:R-:W-:Y:S05]  /*13f0*/  BSYNC B1 ;  /* 0x0000000000017941 */ /* 0x000fea0003800000 */
.L_x_642:
        /* <DEDUP_REMOVED lines=12> */
.L_x_646:
        /* <DEDUP_REMOVED lines=9> */
.L_x_647:
[----:B------:R-:W-:Y:S05]  /*1550*/  BSYNC B1 ;  /* 0x0000000000017941 */ /* 0x000fea0003800000 */
.L_x_645:
        /* <DEDUP_REMOVED lines=12> */
.L_x_649:
        /* <DEDUP_REMOVED lines=9> */
.L_x_650:
[----:B------:R-:W-:Y:S05]  /*16b0*/  BSYNC B1 ;  /* 0x0000000000017941 */ /* 0x000fea0003800000 */
.L_x_648:
[----:B01----:R-:W-:-:S05]  /*16c0*/  IMAD R7, R18, 0x200, R15 ;  /* 0x0000020012077824 */ /* 0x003fca00078e020f */
        /* <DEDUP_REMOVED lines=8> */
[----:B------:R3:W5:Y:S01]  /*1750*/  LDG.E.128 R4, desc[UR6][R14.64] ;  /* 0x000000060e047981 */ /* 0x000762000c1e1d00 */
[----:B------:R-:W-:Y:S05]  /*1760*/  BRA `(.L_x_605) ;  /* 0x0000000000247947 */ /* 0x000fea0003800000 */
.L_x_651:
[C---:B------:R-:W-:Y:S02]  /*1770*/  ISETP.NE.AND P0, PT, R7.reuse, RZ, PT ;  /* 0x000000ff0700720c */ /* 0x040fe40003f05270 */
[----:B------:R-:W-:Y:S02]  /*1780*/  CS2R R4, SRZ ;  /* 0x0000000000047805 */ /* 0x000fe4000001ff00 */
[C---:B------:R-:W-:Y:S02]  /*1790*/  ISETP.GE.U32.AND P1, PT, R7.reuse, 0x2, PT ;  /* 0x000000020700780c */ /* 0x040fe40003f26070 */
[----:B------:R-:W-:Y:S02]  /*17a0*/  ISETP.GE.U32.AND P2, PT, R7, 0x3, PT ;  /* 0x000000030700780c */ /* 0x000fe40003f46070 */
[----:B------:R-:W-:-:S06]  /*17b0*/  CS2R R6, SRZ ;  /* 0x0000000000067805 */ /* 0x000fcc000001ff00 */
[----:B------:R2:W5:Y:S04]  /*17c0*/  @P3 LDG.E R7, desc[UR6][R14.64+0xc] ;  /* 0x00000c060e073981 */ /* 0x000568000c1e1900 */
[----:B------:R2:W5:Y:S04]  /*17d0*/  @P0 LDG.E R4, desc[UR6][R14.64] ;  /* 0x000000060e040981 */ /* 0x000568000c1e1900 */
[----:B------:R2:W5:Y:S04]  /*17e0*/  @P1 LDG.E R5, desc[UR6][R14.64+0x4] ;  /* 0x000004060e051981 */ /* 0x000568000c1e1900 */
[----:B------:R2:W5:Y:S02]  /*17f0*/  @P2 LDG.E R6, desc[UR6][R14.64+0x8] ;  /* 0x000008060e062981 */ /* 0x000564000c1e1900 */
.L_x_605:
[----:B------:R-:W-:Y:S05]  /*1800*/  BSYNC B0 ;  /* 0x0000000000007941 */ /* 0x000fea0003800000 */
.L_x_604:
[----:B------:R-:W-:Y:S01]  /*1810*/  ULDC.U8 UR8, c[0x0][0x294] ;  /* 0x0000a50000087ab9 */ /* 0x000fe20000000000 */
[----:B------:R-:W-:Y:S01]  /*1820*/  ULDC UR5, c[0x0][0x218] ;  /* 0x0000860000057ab9 */ /* 0x000fe20000000800 */
[----:B------:R-:W-:-:S13]  /*1830*/  ISETP.NE.AND P0, PT, RZ, UR8, PT ;  /* 0x00000008ff007c0c */ /* 0x000fda000bf05270 */
[----:B------:R-:W4:Y:S01]  /*1840*/  @P0 LDC.64 R16, c[0x0][0x270] ;  /* 0x00009c00ff100b82 */ /* 0x000f220000000a00 */
[----:B--23--:R-:W-:Y:S01]  /*1850*/  LEA.HI R14, R13, R0, RZ, 0x19 ;  /* 0x000000000d0e7211 */ /* 0x00cfe200078fc8ff */
[----:B------:R-:W-:-:S04]  /*1860*/  IMAD.MOV.U32 R15, RZ, RZ, RZ ;  /* 0x000000ffff0f7224 */ /* 0x000fc800078e00ff */
[----:B------:R-:W-:Y:S01]  /*1870*/  IMAD R14, R14, R18, RZ ;  /* 0x000000120e0e7224 */ /* 0x000fe200078e02ff */
[----:B----4-:R2:W5:Y:S01]  /*1880*/  @P0 LDG.E R12, desc[UR6][R16.64] ;  /* 0x00000006100c0981 */ /* 0x010562000c1e1900 */
[----:B------:R-:W-:-:S13]  /*1890*/  ISETP.GE.AND P0, PT, R0, UR5, PT ;  /* 0x0000000500007c0c */ /* 0x000fda000bf06270 */
[----:B--2---:R-:W-:Y:S05]  /*18a0*/  @P0 BRA `(.L_x_652) ;  /* 0x0000006800700947 */ /* 0x004fea0003800000 */
        /* <DEDUP_REMOVED lines=139> */
[----:B------:R-:W-:Y:S01]  /*2160*/  IMAD.MOV.U32 R4, RZ, RZ, R15 ;  /* 0x000000ffff047224 */ /* 0x000fe200078e000f */
[----:B------:R-:W-:-:S07]  /*2170*/  MOV R5, 0x2190 ;  /* 0x0000219000057802 */ /* 0x000fce0000000f00 */
[----:B01----:R-:W-:Y:S05]  /*2180*/  CALL.REL.NOINC `($__internal_4_$__cuda_sm20_rcp_rn_f32_slowpath) ;  /* 0x0000006400987944 */ /* 0x003fea0003c00000 */
[----:B------:R-:W-:Y:S05]  /*2190*/  BRA `(.L_x_654) ;  /* 0x0000000000107947 */ /* 0x000fea0003800000 */
.L_x_653:
[----:B------:R-:W2:Y:S02]  /*21a0*/  MUFU.RCP R150, R15 ;  /* 0x0000000f00967308 */ /* 0x000ea40000001000 */
[----:B--2---:R-:W-:-:S04]  /*21b0*/  FFMA R4, R15, R150, -1 ;  /* 0xbf8000000f047423 */ /* 0x004fc80000000096 */
[----:B------:R-:W-:-:S04]  /*21c0*/  FADD.FTZ R5, -R4, -RZ ;  /* 0x800000ff04057221 */ /* 0x000fc80000010100 */
[----:B------:R-:W-:-:S07]  /*21d0*/  FFMA R150, R150, R5, R150 ;  /* 0x0000000596967223 */ /* 0x000fce0000000096 */
.L_x_654:
[----:B------:R-:W-:Y:S01]  /*21e0*/  IMAD.MOV.U32 R148, RZ, RZ, 0x1 ;  /* 0x00000001ff947424 */ /* 0x000fe200078e00ff */
[--C-:B------:R-:W-:Y:S01]  /*21f0*/  SHF.R.S32.HI R146, RZ, 0x1f, R0.reuse ;  /* 0x0000001fff927819 */ /* 0x100fe20000011400 */
[----:B------:R-:W-:Y:S02]  /*2200*/  IMAD.MOV.U32 R147, RZ, RZ, R0 ;  /* 0x000000ffff937224 */ /* 0x000fe400078e0000 */
[----:B------:R-:W-:Y:S02]  /*2210*/  IMAD.MOV.U32 R149, RZ, RZ, RZ ;  /* 0x000000ffff957224 */ /* 0x000fe400078e00ff */
[----:B------:R-:W-:-:S07]  /*2220*/  IMAD.MOV.U32 R15, RZ, RZ, RZ ;  /* 0x000000ffff0f7224 */ /* 0x000fce00078e00ff */
.L_x_768:
[----:B------:R-:W-:Y:S01]  /*2230*/  ULDC.64 UR10, c[0x0][0x218] ;  /* 0x00008600000a7ab9 */ /* 0x000fe20000000a00 */
[----:B------:R-:W-:Y:S01]  /*2240*/  LEA.HI R151, R13, R0, RZ, 0x19 ;  /* 0x000000000d977211 */ /* 0x000fe200078fc8ff */
[----:B------:R-:W-:Y:S01]  /*2250*/  BSSY B0, `(.L_x_655) ;  /* 0x0000171000007945 */ /* 0x000fe20003800000 */
[----:B------:R-:W-:-:S04]  /*2260*/  ISETP.GE.AND P2, PT, R2, UR11, PT ;  /* 0x0000000b02007c0c */ /* 0x000fc8000bf46270 */
[----:B------:R-:W-:-:S13]  /*2270*/  ISETP.LT.AND P2, PT, R151, UR10, !P2 ;  /* 0x0000000a97007c0c */ /* 0x000fda000d741270 */
[----:B-----5:R-:W-:Y:S05]  /*2280*/  @!P2 BRA `(.L_x_656) ;  /* 0x0000001400b4a947 */ /* 0x020fea0003800000 */
[----:B------:R-:W2:Y:S01]  /*2290*/  LDC.64 R90, c[0x0][0x220] ;  /* 0x00008800ff5a7b82 */ /* 0x000ea20000000a00 */
[----:B------:R-:W-:Y:S01]  /*22a0*/  IMAD R89, R151, UR11, R2 ;  /* 0x0000000b97597c24 */ /* 0x000fe2000f8e0202 */
[----:B------:R-:W-:Y:S01]  /*22b0*/  IADD3 R4, -R2, UR11, RZ ;  /* 0x0000000b02047c10 */ /* 0x000fe2000fffe1ff */
[----:B------:R-:W-:Y:S03]  /*22c0*/  BSSY B1, `(.L_x_657) ;  /* 0x0000011000017945 */ /* 0x000fe60003800000 */
[----:B------:R-:W-:Y:S01]  /*22d0*/  ISETP.GE.U32.AND P3, PT, R4, 0x4, PT ;  /* 0x000000040400780c */ /* 0x000fe20003f66070 */
[----:B--2---:R-:W-:-:S03]  /*22e0*/  IMAD.WIDE R88, R89, 0x4, R90 ;  /* 0x0000000459587825 */ /* 0x004fc600078e025a */
[----:B------:R-:W-:-:S04]  /*22f0*/  LOP3.LUT P0, RZ, R88, 0xf, RZ, 0xc0, !PT ;  /* 0x0000000f58ff7812 */ /* 0x000fc8000780c0ff */
[----:B------:R-:W-:-:S13]  /*2300*/  ISETP.LT.U32.OR P0, PT, R4, 0x4, P0 ;  /* 0x000000040400780c */ /* 0x000fda0000701470 */
[----:B------:R-:W-:Y:S05]  /*2310*/  @P0 BRA `(.L_x_658) ;  /* 0x0000000000080947 */ /* 0x000fea0003800000 */
[----:B01----:R1:W5:Y:S01]  /*2320*/  LDG.E.128 R4, desc[UR6][R88.64] ;  /* 0x0000000658047981 */ /* 0x003362000c1e1d00 */
[----:B------:R-:W-:Y:S05]  /*2330*/  BRA `(.L_x_659) ;  /* 0x0000000000247947 */ /* 0x000fea0003800000 */
.L_x_658:
[C---:B------:R-:W-:Y:S02]  /*2340*/  ISETP.NE.AND P0, PT, R4.reuse, RZ, PT ;  /* 0x000000ff0400720c */ /* 0x040fe40003f05270 */
[----:B01----:R-:W-:Y:S02]  /*2350*/  CS2R R6, SRZ ;  /* 0x0000000000067805 */ /* 0x003fe4000001ff00 */
[C---:B------:R-:W-:Y:S02]  /*2360*/  ISETP.GE.U32.AND P4, PT, R4.reuse, 0x2, PT ;  /* 0x000000020400780c */ /* 0x040fe40003f86070 */
[----:B------:R-:W-:Y:S02]  /*2370*/  ISETP.GE.U32.AND P5, PT, R4, 0x3, PT ;  /* 0x000000030400780c */ /* 0x000fe40003fa6070 */
[----:B------:R-:W-:Y:S01]  /*2380*/  CS2R R4, SRZ ;  /* 0x0000000000047805 */ /* 0x000fe2000001ff00 */
[----:B------:R0:W5:Y:S05]  /*2390*/  @P3 LDG.E R7, desc[UR6][R88.64+0xc] ;  /* 0x00000c0658073981 */ /* 0x00016a000c1e1900 */
[----:B------:R0:W5:Y:S04]  /*23a0*/  @P0 LDG.E R4, desc[UR6][R88.64] ;  /* 0x0000000658040981 */ /* 0x000168000c1e1900 */
[----:B------:R0:W5:Y:S04]  /*23b0*/  @P4 LDG.E R5, desc[UR6][R88.64+0x4] ;  /* 0x0000040658054981 */ /* 0x000168000c1e1900 */
[----:B------:R0:W5:Y:S02]  /*23c0*/  @P5 LDG.E R6, desc[UR6][R88.64+0x8] ;  /* 0x0000080658065981 */ /* 0x000164000c1e1900 */
.L_x_659:
[----:B------:R-:W-:Y:S05]  /*23d0*/  BSYNC B1 ;  /* 0x0000000000017941 */ /* 0x000fea0003800000 */
.L_x_657:
        /* <DEDUP_REMOVED lines=14> */
.L_x_661:
        /* <DEDUP_REMOVED lines=9> */
.L_x_662:
[----:B------:R-:W-:Y:S05]  /*2550*/  BSYNC B1 ;  /* 0x0000000000017941 */ /* 0x000fea0003800000 */
.L_x_660:
        /* <DEDUP_REMOVED lines=13> */
.L_x_664:
        /* <DEDUP_REMOVED lines=9> */
.L_x_665:
[----:B------:R-:W-:Y:S05]  /*26c0*/  BSYNC B1 ;  /* 0x0000000000017941 */ /* 0x000fea0003800000 */
.L_x_663:
        /* <DEDUP_REMOVED lines=13> */
.L_x_667:
        /* <DEDUP_REMOVED lines=9> */
.L_x_668:
[----:B------:R-:W-:Y:S05]  /*2830*/  BSYNC B1 ;  /* 0x0000000000017941 */ /* 0x000fea0003800000 */
.L_x_666:
        /* <DEDUP_REMOVED lines=13> */
.L_x_670:
        /* <DEDUP_REMOVED lines=9> */
.L_x_671:
[----:B------:R-:W-:Y:S05]  /*29a0*/  BSYNC B1 ;  /* 0x0000000000017941 */ /* 0x000fea0003800000 */
.L_x_669:
        /* <DEDUP_REMOVED lines=13> */
.L_x_673:
        /* <DEDUP_REMOVED lines=9> */
.L_x_674:
[----:B------:R-:W-:Y:S05]  /*2b10*/  BSYNC B1 ;  /* 0x0000000000017941 */ /* 0x000fea0003800000 */
.L_x_672:
        /* <DEDUP_REMOVED lines=13> */
.L_x_676:
        /* <DEDUP_REMOVED lines=9> */
.L_x_677:
[----:B------:R-:W-:Y:S05]  /*2c80*/  BSYNC B1 ;  /* 0x0000000000017941 */ /* 0x000fea0003800000 */
.L_x_675:
        /* <DEDUP_REMOVED lines=13> */
.L_x_679:
        /* <DEDUP_REMOVED lines=9> */
.L_x_680:
[----:B------:R-:W-:Y:S05]  /*2df0*/  BSYNC B1 ;  /* 0x0000000000017941 */ /* 0x000fea0003800000 */
.L_x_678:
        /* <DEDUP_REMOVED lines=13> */
.L_x_682:
        /* <DEDUP_REMOVED lines=9> */
.L_x_683:
[----:B------:R-:W-:Y:S05]  /*2f60*/  BSYNC B1 ;  /* 0x0000000000017941 */ /* 0x000fea0003800000 */
.L_x_681:
        /* <DEDUP_REMOVED lines=13> */
.L_x_685:
        /* <DEDUP_REMOVED lines=9> */
.L_x_686:
[----:B------:R-:W-:Y:S05]  /*30d0*/  BSYNC B1 ;  /* 0x0000000000017941 */ /* 0x000fea0003800000 */
.L_x_684:
        /* <DEDUP_REMOVED lines=13> */
.L_x_688:
        /* <DEDUP_REMOVED lines=9> */
.L_x_689:
[----:B------:R-:W-:Y:S05]  /*3240*/  BSYNC B1 ;  /* 0x0000000000017941 */ /* 0x000fea0003800000 */
.L_x_687:
        /* <DEDUP_REMOVED lines=13> */
.L_x_691:
        /* <DEDUP_REMOVED lines=9> */
.L_x_692:
[----:B------:R-:W-:Y:S05]  /*33b0*/  BSYNC B1 ;  /* 0x0000000000017941 */ /* 0x000fea0003800000 */
.L_x_690:
        /* <DEDUP_REMOVED lines=13> */
.L_x_694:
        /* <DEDUP_REMOVED lines=9> */
.L_x_695:
[----:B------:R-:W-:Y:S05]  /*3520*/  BSYNC B1 ;  /* 0x0000000000017941 */ /* 0x000fea0003800000 */
.L_x_693:
        /* <DEDUP_REMOVED lines=13> */
.L_x_697:
        /* <DEDUP_REMOVED lines=9> */
.L_x_698:
[----:B------:R-:W-:Y:S05]  /*3690*/  BSYNC B1 ;  /* 0x0000000000017941 */ /* 0x000fea0003800000 */
.L_x_696:
        /* <DEDUP_REMOVED lines=13> */
.L_x_700:
        /* <DEDUP_REMOVED lines=9> */
.L_x_701:
[----:B------:R-:W-:Y:S05]  /*3800*/  BSYNC B1 ;  /* 0x0000000000017941 */ /* 0x000fea0003800000 */
.L_x_699:
        /* <DEDUP_REMOVED lines=12> */
.L_x_702:
        /* <DEDUP_REMOVED lines=9> */
.L_x_656:
[----:B------:R-:W-:Y:S05]  /*3960*/  BSYNC B0 ;  /* 0x0000000000007941 */ /* 0x000fea0003800000 */
.L_x_655:
        /* <DEDUP_REMOVED lines=209> */
.L_x_704:
[----:B------:R-:W-:Y:S05]  /*4680*/  BSYNC B0 ;  /* 0x0000000000007941 */ /* 0x000fea0003800000 */
.L_x_703:
        /* <DEDUP_REMOVED lines=17> */
[----:B------:R-:W-:-:S05]  /*47a0*/  LOP3.LUT R155, R149, 0x1, RZ, 0xc0, !PT ;  /* 0x00000001959b7812 */ /* 0x000fca00078ec0ff */
[----:B------:R-:W-:Y:S02]  /*47b0*/  IMAD.MOV R157, RZ, RZ, -R155 ;  /* 0x000000ffff9d7224 */ /* 0x000fe400078e0a9b */
        /* <DEDUP_REMOVED lines=28> */
[----:B------:R-:W-:-:S09]  /*4980*/  ISETP.NE.AND P0, PT, R155, RZ, PT ;  /* 0x000000ff9b00720c */ /* 0x000fd20003f05270 */
[----:B------:R-:W-:Y:S05]  /*4990*/  @P3 BRA `(.L_x_706) ;  /* 0x0000000000643947 */ /* 0x000fea0003800000 */
[----:B0-----:R-:W0:Y:S01]  /*49a0*/  LDC.64 R88, c[0x0][0x248] ;  /* 0x00009200ff587b82 */ /* 0x001e220000000a00 */
[----:B------:R-:W-:Y:S01]  /*49b0*/  SEL R156, R156, RZ, P0 ;  /* 0x000000ff9c9c7207 */ /* 0x000fe20000000000 */
[----:B------:R-:W-:-:S03]  /*49c0*/  IMAD.MOV.U32 R91, RZ, RZ, 0x1 ;  /* 0x00000001ff5b7424 */ /* 0x000fc600078e00ff */
[----:B------:R-:W-:-:S04]  /*49d0*/  IADD3 R90, P0, R156, R147, RZ ;  /* 0x000000939c5a7210 */ /* 0x000fc80007f1e0ff */
[----:B------:R-:W-:Y:S02]  /*49e0*/  LEA.HI.X.SX32 R156, R156, R146, 0x1, P0 ;  /* 0x000000929c9c7211 */ /* 0x000fe400000f0eff */
[----:B0-----:R-:W-:-:S04]  /*49f0*/  LEA R88, P0, R90, R88, 0x2 ;  /* 0x000000585a587211 */ /* 0x001fc800078010ff */
[----:B------:R-:W-:Y:S02]  /*4a00*/  LEA.HI.X R89, R90, R89, R156, 0x2, P0 ;  /* 0x000000595a597211 */ /* 0x000fe400000f149c */
[----:B------:R-:W-:-:S04]  /*4a10*/  LOP3.LUT R90, R149, 0x2, RZ, 0xc0, !PT ;  /* 0x00000002955a7812 */ /* 0x000fc800078ec0ff */
[----:B------:R-:W-:Y:S02]  /*4a20*/  ISETP.NE.AND P0, PT, R90, RZ, PT ;  /* 0x000000ff5a00720c */ /* 0x000fe40003f05270 */
        /* <DEDUP_REMOVED lines=11> */
.L_x_707:
[----:B------:R-:W2:Y:S04]  /*4ae0*/  LDG.E.STRONG.GPU R90, desc[UR6][R88.64] ;  /* 0x00000006585a7981 */ /* 0x000ea8000c1ef900 */
[----:B--2---:R-:W-:Y:S01]  /*4af0*/  CCTL.IVALL ;  /* 0x00000000ff00798f */ /* 0x004fe20002000000 */
[----:B------:R-:W-:Y:S05]  /*4b00*/  YIELD ;  /* 0x0000000000007946 */ /* 0x000fea0003800000 */
[----:B------:R-:W-:-:S13]  /*4b10*/  ISETP.NE.AND P0, PT, R90, R117, PT ;  /* 0x000000755a00720c */ /* 0x000fda0003f05270 */
[----:B------:R-:W-:Y:S05]  /*4b20*/  @P0 BRA `(.L_x_707) ;  /* 0xfffffffc00ec0947 */ /* 0x000fea000383ffff */
.L_x_706:
        /* <DEDUP_REMOVED lines=15> */
.L_x_712:
[----:B------:R-:W-:-:S04]  /*4c20*/  IADD3 R88, P3, R155, R152, RZ ;  /* 0x000000989b587210 */ /* 0x000fc80007f7e0ff */
[----:B0-----:R-:W-:Y:S02]  /*4c30*/  LEA.HI.X.SX32 R89, R155, R154, 0x1, P3 ;  /* 0x0000009a9b597211 */ /* 0x001fe400018f0eff */
[----:B------:R-:W-:-:S04]  /*4c40*/  LEA R116, P3, R88, UR4, 0x2 ;  /* 0x0000000458747c11 */ /* 0x000fc8000f8610ff */
[----:B------:R-:W-:Y:S01]  /*4c50*/  LEA.HI.X R117, R88, UR5, R89, 0x2, P3 ;  /* 0x0000000558757c11 */ /* 0x000fe200098f1459 */
[C---:B------:R-:W-:Y:S02]  /*4c60*/  VIADD R89, R155.reuse, 0x20 ;  /* 0x000000209b597836 */ /* 0x040fe40000000000 */
[----:B------:R-:W-:Y:S02]  /*4c70*/  VIADD R157, R155, 0x60 ;  /* 0x000000609b9d7836 */ /* 0x000fe40000000000 */
[----:B------:R-:W2:Y:S01]  /*4c80*/  LDG.E R116, desc[UR6][R116.64] ;  /* 0x0000000674747981 */ /* 0x000ea2000c1e1900 */
[----:B------:R-:W-:-:S04]  /*4c90*/  IADD3 R88, P3, R89, R152, RZ ;  /* 0x0000009859587210 */ /* 0x000fc80007f7e0ff */
[----:B------:R-:W-:Y:S02]  /*4ca0*/  LEA.HI.X.SX32 R89, R89, R154, 0x1, P3 ;  /* 0x0000009a59597211 */ /* 0x000fe400018f0eff */
[----:B------:R-:W-:-:S04]  /*4cb0*/  LEA R90, P3, R88, UR4, 0x2 ;  /* 0x00000004585a7c11 */ /* 0x000fc8000f8610ff */
[----:B------:R-:W-:Y:S01]  /*4cc0*/  LEA.HI.X R91, R88, UR5, R89, 0x2, P3 ;  /* 0x00000005585b7c11 */ /* 0x000fe200098f1459 */
[----:B------:R-:W-:-:S04]  /*4cd0*/  VIADD R89, R155, 0x40 ;  /* 0x000000409b597836 */ /* 0x000fc80000000000 */
[----:B------:R-:W3:Y:S01]  /*4ce0*/  LDG.E R90, desc[UR6][R90.64] ;  /* 0x000000065a5a7981 */ /* 0x000ee2000c1e1900 */
[----:B------:R-:W-:-:S04]  /*4cf0*/  IADD3 R156, P3, R89, R152, RZ ;  /* 0x00000098599c7210 */ /* 0x000fc80007f7e0ff */
[----:B------:R-:W-:Y:S02]  /*4d00*/  LEA.HI.X.SX32 R89, R89, R154, 0x1, P3 ;  /* 0x0000009a59597211 */ /* 0x000fe400018f0eff */
[----:B------:R-:W-:-:S04]  /*4d10*/  LEA R88, P3, R156, UR4, 0x2 ;  /* 0x000000049c587c11 */ /* 0x000fc8000f8610ff */
[----:B------:R-:W-:Y:S02]  /*4d20*/  LEA.HI.X R89, R156, UR5, R89, 0x2, P3 ;  /* 0x000000059c597c11 */ /* 0x000fe400098f1459 */
[----:B------:R-:W-:-:S03]  /*4d30*/  IADD3 R159, P3, R157, R152, RZ ;  /* 0x000000989d9f7210 */ /* 0x000fc60007f7e0ff */
[----:B------:R-:W4:Y:S01]  /*4d40*/  LDG.E R88, desc[UR6][R88.64] ;  /* 0x0000000658587981 */ /* 0x000f22000c1e1900 */
        /* <DEDUP_REMOVED lines=11> */
.L_x_711:
[----:B------:R-:W-:Y:S05]  /*4e00*/  BSYNC B1 ;  /* 0x0000000000017941 */ /* 0x000fea0003800000 */
.L_x_710:
[----:B------:R-:W-:Y:S01]  /*4e10*/  IMAD.IADD R88, R151, 0x1, -R155 ;  /* 0x0000000197587824 */ /* 0x000fe200078e0a9b */
[----:B------:R-:W-:Y:S04]  /*4e20*/  BSSY B1, `(.L_x_713) ;  /* 0x0000013000017945 */ /* 0x000fe80003800000 */
[----:B------:R-:W-:-:S13]  /*4e30*/  ISETP.GT.AND P3, PT, R88, 0x20, PT ;  /* 0x000000205800780c */ /* 0x000fda0003f64270 */
[----:B------:R-:W-:Y:S05]  /*4e40*/  @!P3 BRA `(.L_x_714) ;  /* 0x000000000040b947 */ /* 0x000fea0003800000 */
[----:B------:R-:W-:Y:S01]  /*4e50*/  IADD3 R88, P0, R155, R152, RZ ;  /* 0x000000989b587210 */ /* 0x000fe20007f1e0ff */
[----:B------:R-:W-:-:S03]  /*4e60*/  ULDC.64 UR12, c[0x0][0x240] ;  /* 0x00009000000c7ab9 */ /* 0x000fc60000000a00 */
        /* <DEDUP_REMOVED lines=14> */
.L_x_714:
[----:B------:R-:W-:Y:S05]  /*4f50*/  BSYNC B1 ;  /* 0x0000000000017941 */ /* 0x000fea0003800000 */
.L_x_713:
        /* <DEDUP_REMOVED lines=9> */
.L_x_709:
[----:B------:R-:W-:Y:S05]  /*4ff0*/  BSYNC B0 ;  /* 0x0000000000007941 */ /* 0x000fea0003800000 */
.L_x_708:
[----:B------:R-:W1:Y:S01]  /*5000*/  SHFL.BFLY PT, R88, R153, 0x1, 0x1f ;  /* 0x0c201f0099587f89 */ /* 0x000e6200000e0000 */
[----:B------:R-:W-:-:S05]  /*5010*/  VIADD R149, R149, 0x1 ;  /* 0x0000000195957836 */ /* 0x000fca0000000000 */
[----:B------:R-:W-:Y:S01]  /*5020*/  LOP3.LUT R149, R149, 0x3, RZ, 0xc0, !PT ;  /* 0x0000000395957812 */ /* 0x000fe200078ec0ff */
        /* <DEDUP_REMOVED lines=10> */
.L_x_705:
        /* <DEDUP_REMOVED lines=18> */
.L_x_715:
        /* <DEDUP_REMOVED lines=14> */
[----:B------:R-:W1:Y:S01]  /*52d0*/  LDC.64 R152, c[0x0][0x258] ;  /* 0x00009600ff987b82 */ /* 0x000e620000000a00 */
[----:B------:R-:W-:Y:S02]  /*52e0*/  IMAD R155, R117, UR11, R2 ;  /* 0x0000000b759b7c24 */ /* 0x000fe4000f8e0202 */
[-C--:B0----5:R-:W-:Y:S01]  /*52f0*/  FMUL R88, R4, R116.reuse ;  /* 0x0000007404587220 */ /* 0x0a1fe20000400000 */
[----:B------:R-:W-:Y:S01]  /*5300*/  IADD3 R157, -R2, UR11, RZ ;  /* 0x0000000b029d7c10 */ /* 0x000fe2000fffe1ff */
[-C--:B------:R-:W-:Y:S01]  /*5310*/  FMUL R89, R5, R116.reuse ;  /* 0x0000007405597220 */ /* 0x080fe20000400000 */
[-C--:B------:R-:W-:Y:S01]  /*5320*/  FMUL R90, R6, R116.reuse ;  /* 0x00000074065a7220 */ /* 0x080fe20000400000 */
[----:B------:R-:W-:Y:S01]  /*5330*/  FMUL R91, R7, R116 ;  /* 0x00000074075b7220 */ /* 0x000fe20000400000 */
[----:B------:R-:W-:Y:S01]  /*5340*/  FMUL R88, R17, R88 ;  /* 0x0000005811587220 */ /* 0x000fe20000400000 */
[----:B------:R-:W-:Y:S01]  /*5350*/  FMUL R89, R16, R89 ;  /* 0x0000005910597220 */ /* 0x000fe20000400000 */
[----:B------:R-:W-:Y:S01]  /*5360*/  FMUL R90, R19, R90 ;  /* 0x0000005a135a7220 */ /* 0x000fe20000400000 */
[----:B------:R-:W-:Y:S01]  /*5370*/  FMUL R91, R18, R91 ;  /* 0x0000005b125b7220 */ /* 0x000fe20000400000 */
[----:B-1----:R-:W-:-:S03]  /*5380*/  IMAD.WIDE R154, R155, 0x4, R152 ;  /* 0x000000049b9a7825 */ /* 0x002fc600078e0298 */
[----:B------:R-:W-:-:S04]  /*5390*/  LOP3.LUT P0, RZ, R154, 0xf, RZ, 0xc0, !PT ;  /* 0x0000000f9aff7812 */ /* 0x000fc8000780c0ff */
[----:B------:R-:W-:Y:S01]  /*53a0*/  ISETP.LT.U32.OR P0, PT, R157, 0x4, P0 ;  /* 0x000000049d00780c */ /* 0x000fe20000701470 */
[----:B------:R-:W-:-:S12]  /*53b0*/  @!P1 BRA `(.L_x_718) ;  /* 0x0000000000489947 */ /* 0x000fd80003800000 */
        /* <DEDUP_REMOVED lines=9> */
[----:B------:R-:W-:-:S03]  /*5450*/  @!P4 FMNMX R15, R15, |R89|, !PT ;  /* 0x400000590f0fc209 */ /* 0x000fc60007800000 */
[----:B------:R-:W-:Y:S01]  /*5460*/  @P5 FMUL R89, R12, R89 ;  /* 0x000000590c595220 */ /* 0x000fe20000400000 */
[----:B------:R-:W-:Y:S02]  /*5470*/  ISETP.NE.AND P5, PT, RZ, UR8, !P2 ;  /* 0x00000008ff007c0c */ /* 0x000fe4000d7a5270 */
[----:B------:R-:W-:-:S03]  /*5480*/  @!P3 FMNMX R15, R15, |R90|, !PT ;  /* 0x4000005a0f0fb209 */ /* 0x000fc60007800000 */
[----:B------:R-:W-:Y:S01]  /*5490*/  @P6 FMUL R90, R12, R90 ;  /* 0x0000005a0c5a6220 */ /* 0x000fe20000400000 */
[----:B------:R-:W-:Y:S02]  /*54a0*/  ISETP.NE.AND P6, PT, RZ, UR8, PT ;  /* 0x00000008ff007c0c */ /* 0x000fe4000bfc5270 */
[----:B------:R-:W-:-:S05]  /*54b0*/  @!P2 FMNMX R15, R15, |R91|, !PT ;  /* 0x4000005b0f0fa209 */ /* 0x000fca0007800000 */
[----:B------:R-:W-:-:S06]  /*54c0*/  @P5 FMUL R91, R12, R91 ;  /* 0x0000005b0c5b5220 */ /* 0x000fcc0000400000 */
[----:B------:R-:W-:-:S07]  /*54d0*/  @P6 FMUL R88, R12, R88 ;  /* 0x000000580c586220 */ /* 0x000fce0000400000 */
.L_x_718:
[----:B------:R0:W-:Y:S01]  /*54e0*/  @!P0 STG.E.128 desc[UR6][R154.64], R88 ;  /* 0x000000589a008986 */ /* 0x0001e2000c101d06 */
[----:B------:R-:W-:Y:S04]  /*54f0*/  BSSY B1, `(.L_x_719) ;  /* 0x000000a000017945 */ /* 0x000fe80003800000 */
[----:B------:R-:W-:Y:S05]  /*5500*/  @!P0 BRA `(.L_x_720) ;  /* 0x0000000000208947 */ /* 0x000fea0003800000 */
[C---:B------:R-:W-:Y:S02]  /*5510*/  ISETP.NE.AND P2, PT, R157.reuse, RZ, PT ;  /* 0x000000ff9d00720c */ /* 0x040fe40003f45270 */
[C---:B------:R-:W-:Y:S02]  /*5520*/  ISETP.GE.U32.AND P3, PT, R157.reuse, 0x2, PT ;  /* 0x000000029d00780c */ /* 0x040fe40003f66070 */
[C---:B------:R-:W-:Y:S02]  /*5530*/  ISETP.GE.U32.AND P4, PT, R157.reuse, 0x3, PT ;  /* 0x000000039d00780c */ /* 0x040fe40003f86070 */
[----:B------:R-:W-:-:S07]  /*5540*/  ISETP.GE.U32.AND P0, PT, R157, 0x4, PT ;  /* 0x000000049d00780c */ /* 0x000fce0003f06070 */
[----:B------:R1:W-:Y:S04]  /*5550*/  @P2 STG.E desc[UR6][R154.64], R88 ;  /* 0x000000589a002986 */ /* 0x0003e8000c101906 */
[----:B------:R1:W-:Y:S04]  /*5560*/  @P3 STG.E desc[UR6][R154.64+0x4], R89 ;  /* 0x000004599a003986 */ /* 0x0003e8000c101906 */
[----:B------:R1:W-:Y:S04]  /*5570*/  @P4 STG.E desc[UR6][R154.64+0x8], R90 ;  /* 0x0000085a9a004986 */ /* 0x0003e8000c101906 */
[----:B------:R1:W-:Y:S02]  /*5580*/  @P0 STG.E desc[UR6][R154.64+0xc], R91 ;  /* 0x00000c5b9a000986 */ /* 0x0003e4000c101906 */
.L_x_720:
[----:B------:R-:W-:Y:S05]  /*5590*/  BSYNC B1 ;  /* 0x0000000000017941 */ /* 0x000fea0003800000 */
.L_x_719:
[----:B------:R-:W-:-:S05]  /*55a0*/  IMAD R156, R151, 0x200, R2 ;  /* 0x00000200979c7824 */ /* 0x000fca00078e0202 */
[----:B------:R-:W-:-:S13]  /*55b0*/  ISETP.GE.AND P0, PT, R156, UR11, PT ;  /* 0x0000000b9c007c0c */ /* 0x000fda000bf06270 */
[----:B------:R-:W-:Y:S05]  /*55c0*/  @P0 BRA `(.L_x_717) ;  /* 0x0000002c00080947 */ /* 0x000fea0003800000 */
[----:B01----:R-:W-:Y:S02]  /*55d0*/  IMAD R155, R117, UR11, R156 ;  /* 0x0000000b759b7c24 */ /* 0x003fe4000f8e029c */
[-C--:B------:R-:W-:Y:S01]  /*55e0*/  FMUL R88, R84, R116.reuse ;  /* 0x0000007454587220 */ /* 0x080fe20000400000 */
[----:B------:R-:W-:Y:S01]  /*55f0*/  IADD3 R158, -R156, UR11, RZ ;  /* 0x0000000b9c9e7c10 */ /* 0x000fe2000fffe1ff */
[----:B------:R-:W-:Y:S01]  /*5600*/  FMUL R89, R85, R116 ;  /* 0x0000007455597220 */ /* 0x000fe20000400000 */
[----:B------:R-:W-:-:S04]  /*5610*/  IMAD.WIDE R154, R155, 0x4, R152 ;  /* 0x000000049b9a7825 */ /* 0x000fc800078e0298 */
[-C--:B------:R-:W-:Y:S01]  /*5620*/  FMUL R90, R86, R116.reuse ;  /* 0x00000074565a7220 */ /* 0x080fe20000400000 */
[----:B------:R-:W-:Y:S01]  /*5630*/  FMUL R91, R87, R116 ;  /* 0x00000074575b7220 */ /* 0x000fe20000400000 */
[----:B------:R-:W-:Y:S01]  /*5640*/  FMUL R88, R21, R88 ;  /* 0x0000005815587220 */ /* 0x000fe20000400000 */
[----:B------:R-:W-:Y:S01]  /*5650*/  FMUL R89, R20, R89 ;  /* 0x0000005914597220 */ /* 0x000fe20000400000 */
[----:B------:R-:W-:Y:S01]  /*5660*/  LOP3.LUT P0, RZ, R154, 0xf, RZ, 0xc0, !PT ;  /* 0x0000000f9aff7812 */ /* 0x000fe2000780c0ff */
[----:B------:R-:W-:Y:S01]  /*5670*/  FMUL R90, R23, R90 ;  /* 0x0000005a175a7220 */ /* 0x000fe20000400000 */
[----:B------:R-:W-:Y:S02]  /*5680*/  FMUL R91, R22, R91 ;  /* 0x0000005b165b7220 */ /* 0x000fe40000400000 */
        /* <DEDUP_REMOVED lines=20> */
.L_x_721:
        /* <DEDUP_REMOVED lines=11> */
.L_x_723:
[----:B------:R-:W-:Y:S05]  /*5880*/  BSYNC B1 ;  /* 0x0000000000017941 */ /* 0x000fea0003800000 */
.L_x_722:
        /* <DEDUP_REMOVED lines=35> */
.L_x_724:
        /* <DEDUP_REMOVED lines=11> */
.L_x_726:
[----:B------:R-:W-:Y:S05]  /*5b70*/  BSYNC B1 ;  /* 0x0000000000017941 */ /* 0x000fea0003800000 */
.L_x_725:
[----:B------:R-:W-:-:S05]  /*5b80*/  IMAD R156, R151, 0x200, R156 ;  /* 0x00000200979c7824 */ /* 0x000fca00078e029c */
[----:B------:R-:W-:-:S13]  /*5b90*/  ISETP.GE.AND P0, PT, R156, UR11, PT ;  /* 0x0000000b9c007c0c */ /* 0x000fda000bf06270 */
[----:B------:R-:W-:Y:S05]  /*5ba0*/  @P0 BRA `(.L_x_717) ;  /* 0x0000002400900947 */ /* 0x000fea0003800000 */
[----:B------:R-:W-:Y:S01]  /*5bb0*/  IADD3 R157, -R156, UR11, RZ ;  /* 0x0000000b9c9d7c10 */ /* 0x000fe2000fffe1ff */
[-C--:B01----:R-:W-:Y:S01]  /*5bc0*/  FMUL R88, R76, R116.reuse ;  /* 0x000000744c587220 */ /* 0x083fe20000400000 */
        /* <DEDUP_REMOVED lines=8> */
[----:B------:R-:W-:Y:S01]  /*5c50*/  IMAD R155, R117, UR11, R156 ;  /* 0x0000000b759b7c24 */ /* 0x000fe2000f8e029c */
[----:B------:R-:W-:Y:S07]  /*5c60*/  @!P1 BRA `(.L_x_727) ;  /* 0x0000000000489947 */ /* 0x000fee0003800000 */
        /* <DEDUP_REMOVED lines=18> */
.L_x_727:
[----:B------:R-:W-:Y:S04]  /*5d90*/  BSSY B1, `(.L_x_728) ;  /* 0x0000010000017945 */ /* 0x000fe80003800000 */
[----:B------:R-:W-:Y:S01]  /*5da0*/  BSSY B2, `(.L_x_729) ;  /* 0x0000007000027945 */ /* 0x000fe20003800000 */
[----:B------:R-:W-:-:S03]  /*5db0*/  IMAD.WIDE R154, R155, 0x4, R152 ;  /* 0x000000049b9a7825 */ /* 0x000fc600078e0298 */
[----:B------:R-:W-:Y:S05]  /*5dc0*/  @!P0 BRA `(.L_x_730) ;  /* 0x0000000000108947 */ /* 0x000fea0003800000 */
[----:B------:R-:W-:-:S13]  /*5dd0*/  LOP3.LUT P2, RZ, R154, 0xf, RZ, 0xc0, !PT ;  /* 0x0000000f9aff7812 */ /* 0x000fda000784c0ff */
[----:B------:R0:W-:Y:S01]  /*5de0*/  @!P2 STG.E.128 desc[UR6][R154.64], R88 ;  /* 0x000000589a00a986 */ /* 0x0001e2000c101d06 */
[----:B------:R-:W-:Y:S05]  /*5df0*/  @!P2 BREAK B2 ;  /* 0x000000000002a942 */ /* 0x000fea0003800000 */
[----:B------:R-:W-:Y:S05]  /*5e00*/  @!P2 BRA `(.L_x_731) ;  /* 0x000000000020a947 */ /* 0x000fea0003800000 */
.L_x_730:
[----:B------:R-:W-:Y:S05]  /*5e10*/  BSYNC B2 ;  /* 0x0000000000027941 */ /* 0x000fea0003800000 */
.L_x_729:
[C---:B------:R-:W-:Y:S01]  /*5e20*/  ISETP.NE.AND P2, PT, R157.reuse, RZ, PT ;  /* 0x000000ff9d00720c */ /* 0x040fe20003f45270 */
[----:B------:R1:W-:Y:S01]  /*5e30*/  @P0 STG.E desc[UR6][R154.64+0xc], R91 ;  /* 0x00000c5b9a000986 */ /* 0x0003e2000c101906 */
[C---:B------:R-:W-:Y:S02]  /*5e40*/  ISETP.GE.U32.AND P3, PT, R157.reuse, 0x2, PT ;  /* 0x000000029d00780c */ /* 0x040fe40003f66070 */
[----:B------:R-:W-:-:S09]  /*5e50*/  ISETP.GE.U32.AND P4, PT, R157, 0x3, PT ;  /* 0x000000039d00780c */ /* 0x000fd20003f86070 */
[----:B------:R1:W-:Y:S04]  /*5e60*/  @P2 STG.E desc[UR6][R154.64], R88 ;  /* 0x000000589a002986 */ /* 0x0003e8000c101906 */
[----:B------:R1:W-:Y:S04]  /*5e70*/  @P3 STG.E desc[UR6][R154.64+0x4], R89 ;  /* 0x000004599a003986 */ /* 0x0003e8000c101906 */
[----:B------:R1:W-:Y:S02]  /*5e80*/  @P4 STG.E desc[UR6][R154.64+0x8], R90 ;  /* 0x0000085a9a004986 */ /* 0x0003e4000c101906 */
.L_x_731:
[----:B------:R-:W-:Y:S05]  /*5e90*/  BSYNC B1 ;  /* 0x0000000000017941 */ /* 0x000fea0003800000 */
.L_x_728:
        /* <DEDUP_REMOVED lines=33> */
.L_x_732:
        /* <DEDUP_REMOVED lines=8> */
.L_x_735:
[----:B------:R-:W-:Y:S05]  /*6130*/  BSYNC B2 ;  /* 0x0000000000027941 */ /* 0x000fea0003800000 */
.L_x_734:
[C---:B------:R-:W-:Y:S01]  /*6140*/  ISETP.NE.AND P2, PT, R157.reuse, RZ, PT ;  /* 0x000000ff9d00720c */ /* 0x040fe20003f45270 */
[----:B------:R1:W-:Y:S01]  /*6150*/  @P0 STG.E desc[UR6][R154.64+0xc], R91 ;  /* 0x00000c5b9a000986 */ /* 0x0003e2000c101906 */
[C---:B------:R-:W-:Y:S02]  /*6160*/  ISETP.GE.U32.AND P3, PT, R157.reuse, 0x2, PT ;  /* 0x000000029d00780c */ /* 0x040fe40003f66070 */
[----:B------:R-:W-:-:S09]  /*6170*/  ISETP.GE.U32.AND P4, PT, R157, 0x3, PT ;  /* 0x000000039d00780c */ /* 0x000fd20003f86070 */
[----:B------:R1:W-:Y:S04]  /*6180*/  @P2 STG.E desc[UR6][R154.64], R88 ;  /* 0x000000589a002986 */ /* 0x0003e8000c101906 */
[----:B------:R1:W-:Y:S04]  /*6190*/  @P3 STG.E desc[UR6][R154.64+0x4], R89 ;  /* 0x000004599a003986 */ /* 0x0003e8000c101906 */
[----:B------:R1:W-:Y:S02]  /*61a0*/  @P4 STG.E desc[UR6][R154.64+0x8], R90 ;  /* 0x0000085a9a004986 */ /* 0x0003e4000c101906 */
.L_x_736:
[----:B------:R-:W-:Y:S05]  /*61b0*/  BSYNC B1 ;  /* 0x0000000000017941 */ /* 0x000fea0003800000 */
.L_x_733:
        /* <DEDUP_REMOVED lines=35> */
.L_x_737:
        /* <DEDUP_REMOVED lines=11> */
.L_x_739:
[----:B------:R-:W-:Y:S05]  /*64a0*/  BSYNC B1 ;  /* 0x0000000000017941 */ /* 0x000fea0003800000 */
.L_x_738:
        /* <DEDUP_REMOVED lines=35> */
.L_x_740:
        /* <DEDUP_REMOVED lines=11> */
.L_x_742:
[----:B------:R-:W-:Y:S05]  /*6790*/  BSYNC B1 ;  /* 0x0000000000017941 */ /* 0x000fea0003800000 */
.L_x_741:
        /* <DEDUP_REMOVED lines=35> */
.L_x_743:
        /* <DEDUP_REMOVED lines=11> */
.L_x_745:
[----:B------:R-:W-:Y:S05]  /*6a80*/  BSYNC B1 ;  /* 0x0000000000017941 */ /* 0x000fea0003800000 */
.L_x_744:
        /* <DEDUP_REMOVED lines=35> */
.L_x_746:
        /* <DEDUP_REMOVED lines=11> */
.L_x_748:
[----:B------:R-:W-:Y:S05]  /*6d70*/  BSYNC B1 ;  /* 0x0000000000017941 */ /* 0x000fea0003800000 */
.L_x_747:
        /* <DEDUP_REMOVED lines=35> */
.L_x_749:
        /* <DEDUP_REMOVED lines=11> */
.L_x_751:
[----:B------:R-:W-:Y:S05]  /*7060*/  BSYNC B1 ;  /* 0x0000000000017941 */ /* 0x000fea0003800000 */
.L_x_750:
        /* <DEDUP_REMOVED lines=35> */
.L_x_752:
        /* <DEDUP_REMOVED lines=11> */
.L_x_754:
[----:B------:R-:W-:Y:S05]  /*7350*/  BSYNC B1 ;  /* 0x0000000000017941 */ /* 0x000fea0003800000 */
.L_x_753:
        /* <DEDUP_REMOVED lines=35> */
.L_x_755:
        /* <DEDUP_REMOVED lines=11> */
.L_x_757:
[----:B------:R-:W-:Y:S05]  /*7640*/  BSYNC B1 ;  /* 0x0000000000017941 */ /* 0x000fea0003800000 */
.L_x_756:
        /* <DEDUP_REMOVED lines=35> */
.L_x_758:
        /* <DEDUP_REMOVED lines=11> */
.L_x_760:
[----:B------:R-:W-:Y:S05]  /*7930*/  BSYNC B1 ;  /* 0x0000000000017941 */ /* 0x000fea0003800000 */
.L_x_759:
        /* <DEDUP_REMOVED lines=35> */
.L_x_761:
        /* <DEDUP_REMOVED lines=11> */
.L_x_763:
[----:B------:R-:W-:Y:S05]  /*7c20*/  BSYNC B1 ;  /* 0x0000000000017941 */ /* 0x000fea0003800000 */
.L_x_762:
        /* <DEDUP_REMOVED lines=35> */
.L_x_764:
        /* <DEDUP_REMOVED lines=11> */
.L_x_766:
[----:B------:R-:W-:Y:S05]  /*7f10*/  BSYNC B1 ;  /* 0x0000000000017941 */ /* 0x000fea0003800000 */
.L_x_765:
[----:B------:R-:W-:-:S05]  /*7f20*/  IMAD R156, R151, 0x200, R156 ;  /* 0x00000200979c7824 */ /* 0x000fca00078e029c */
[----:B------:R-:W-:-:S13]  /*7f30*/  ISETP.GE.AND P0, PT, R156, UR11, PT ;  /* 0x0000000b9c007c0c */ /* 0x000fda000bf06270 */
[----:B------:R-:W-:Y:S05]  /*7f40*/  @P0 BRA `(.L_x_717) ;  /* 0x0000000000a80947 */ /* 0x000fea0003800000 */
[----:B------:R-:W-:Y:S02]  /*7f50*/  IMAD R117, R117, UR11, R156 ;  /* 0x0000000b75757c24 */ /* 0x000fe4000f8e029c */
[-C--:B01----:R-:W-:Y:S01]  /*7f60*/  FMUL R91, R31, R116.reuse ;  /* 0x000000741f5b7220 */ /* 0x083fe20000400000 */
[-C--:B------:R-:W-:Y:S01]  /*7f70*/  FMUL R88, R28, R116.reuse ;  /* 0x000000741c587220 */ /* 0x080fe20000400000 */
[----:B------:R-:W-:Y:S01]  /*7f80*/  FMUL R89, R29, R116 ;  /* 0x000000741d597220 */ /* 0x000fe20000400000 */
[----:B------:R-:W-:Y:S01]  /*7f90*/  IMAD.WIDE R152, R117, 0x4, R152 ;  /* 0x0000000475987825 */ /* 0x000fe200078e0298 */
[----:B------:R-:W-:-:S03]  /*7fa0*/  IADD3 R117, -R156, UR11, RZ ;  /* 0x0000000b9c757c10 */ /* 0x000fc6000fffe1ff */
        /* <DEDUP_REMOVED lines=11> */
[C---:B------:R-:W-:Y:S02]  /*8060*/  VIADD R116, R156.reuse, 0x2 ;  /* 0x000000029c747836 */ /* 0x040fe40000000000 */
[----:B------:R-:W-:Y:S01]  /*8070*/  VIADD R156, R156, 0x3 ;  /* 0x000000039c9c7836 */ /* 0x000fe20000000000 */
[----:B------:R-:W-:Y:S02]  /*8080*/  ISETP.NE.AND P5, PT, RZ, UR8, !P4 ;  /* 0x00000008ff007c0c */ /* 0x000fe4000e7a5270 */
[----:B------:R-:W-:Y:S02]  /*8090*/  ISETP.GE.AND P3, PT, R116, UR11, PT ;  /* 0x0000000b74007c0c */ /* 0x000fe4000bf66270 */
[----:B------:R-:W-:Y:S02]  /*80a0*/  ISETP.GE.AND P2, PT, R156, UR11, PT ;  /* 0x0000000b9c007c0c */ /* 0x000fe4000bf46270 */
[----:B------:R-:W-:-:S03]  /*80b0*/  ISETP.NE.AND P6, PT, RZ, UR8, !P3 ;  /* 0x00000008ff007c0c */ /* 0x000fc6000dfc5270 */
[----:B------:R-:W-:-:S04]  /*80c0*/  @!P4 FMNMX R15, R15, |R89|, !PT ;  /* 0x400000590f0fc209 */ /* 0x000fc80007800000 */
        /* <DEDUP_REMOVED lines=8> */
.L_x_767:
[----:B------:R2:W-:Y:S01]  /*8150*/  @!P0 STG.E.128 desc[UR6][R152.64], R88 ;  /* 0x0000005898008986 */ /* 0x0005e2000c101d06 */
        /* <DEDUP_REMOVED lines=9> */
.L_x_717:
[----:B------:R-:W-:Y:S05]  /*81f0*/  BSYNC B0 ;  /* 0x0000000000007941 */ /* 0x000fea0003800000 */
.L_x_716:
[----:B------:R-:W-:Y:S05]  /*8200*/  WARPSYNC.ALL ;  /* 0x0000000000007948 */ /* 0x000fea0003800000 */
[----:B0123--:R-:W0:Y:S01]  /*8210*/  LDC R89, c[0x0][0x210] ;  /* 0x00008400ff597b82 */ /* 0x00fe220000000800 */
[----:B------:R-:W-:-:S04]  /*8220*/  LOP3.LUT P2, RZ, R148, 0xff, RZ, 0xc0, !PT ;  /* 0x000000ff94ff7812 */ /* 0x000fc8000784c0ff */
[----:B------:R-:W-:Y:S01]  /*8230*/  SEL R148, RZ, 0x1, P2 ;  /* 0x00000001ff947807 */ /* 0x000fe20001000000 */
[----:B0-----:R-:W-:-:S05]  /*8240*/  IMAD.IADD R0, R0, 0x1, R89 ;  /* 0x0000000100007824 */ /* 0x001fca00078e0259 */
[----:B------:R-:W-:-:S13]  /*8250*/  ISETP.GE.AND P0, PT, R0, UR10, PT ;  /* 0x0000000a00007c0c */ /* 0x000fda000bf06270 */
[----:B------:R-:W-:Y:S05]  /*8260*/  @!P0 BRA `(.L_x_768) ;  /* 0xffffff9c00f08947 */ /* 0x000fea000383ffff */
.L_x_652:
[----:B------:R-:W-:Y:S02]  /*8270*/  ULDC.64 UR4, c[0x0][0x288] ;  /* 0x0000a20000047ab9 */ /* 0x000fe40000000a00 */
[----:B------:R-:W-:-:S04]  /*8280*/  ISETP.NE.U32.AND P0, PT, RZ, UR4, PT ;  /* 0x00000004ff007c0c */ /* 0x000fc8000bf05070 */
[----:B------:R-:W-:-:S13]  /*8290*/  ISETP.NE.AND.EX P0, PT, RZ, UR5, PT, P0 ;  /* 0x00000005ff007c0c */ /* 0x000fda000bf05300 */
[----:B------:R-:W-:Y:S05]  /*82a0*/  @!P0 BRA `(.L_x_769) ;  /* 0x0000000000b48947 */ /* 0x000fea0003800000 */
[----:B------:R-:W2:Y:S01]  /*82b0*/  SHFL.DOWN PT, R0, R15, 0x10, 0x1f ;  /* 0x0a001f000f007f89 */ /* 0x000ea200000e0000 */
[----:B------:R-:W-:Y:S01]  /*82c0*/  ISETP.NE.AND P0, PT, R8, RZ, PT ;  /* 0x000000ff0800720c */ /* 0x000fe20003f05270 */
[----:B------:R-:W-:-:S12]  /*82d0*/  BSSY B0, `(.L_x_770) ;  /* 0x0000024000007945 */ /* 0x000fd80003800000 */
[----:B------:R-:W3:Y:S01]  /*82e0*/  @!P0 S2R R9, SR_CgaCtaId ;  /* 0x0000000000098919 */ /* 0x000ee20000008800 */
[----:B01---5:R-:W-:Y:S02]  /*82f0*/  @!P0 MOV R7, 0x400 ;  /* 0x0000040000078802 */ /* 0x023fe40000000f00 */
[----:B------:R-:W-:-:S04]  /*8300*/  @!P0 SHF.R.U32.HI R6, RZ, 0x3, R13 ;  /* 0x00000003ff068819 */ /* 0x000fc8000001160d */
[----:B------:R-:W-:Y:S02]  /*8310*/  @!P0 LOP3.LUT R6, R6, 0x1ffffffc, RZ, 0xc0, !PT ;  /* 0x1ffffffc06068812 */ /* 0x000fe400078ec0ff */
[----:B--2---:R-:W-:-:S05]  /*8320*/  FMNMX R0, R0, R15, !PT ;  /* 0x0000000f00007209 */ /* 0x004fca0007800000 */
[----:B------:R-:W0:Y:S02]  /*8330*/  SHFL.DOWN PT, R3, R0, 0x8, 0x1f ;  /* 0x09001f0000037f89 */ /* 0x000e2400000e0000 */
[----:B0-----:R-:W-:Y:S01]  /*8340*/  FMNMX R3, R0, R3, !PT ;  /* 0x0000000300037209 */ /* 0x001fe20007800000 */
[----:B------:R-:W-:-:S04]  /*8350*/  @!P0 VIADD R0, R7, 0x20 ;  /* 0x0000002007008836 */ /* 0x000fc80000000000 */
[----:B------:R-:W0:Y:S02]  /*8360*/  SHFL.DOWN PT, R2, R3, 0x4, 0x1f ;  /* 0x08801f0003027f89 */ /* 0x000e2400000e0000 */
[----:B0-----:R-:W-:Y:S02]  /*8370*/  FMNMX R2, R3, R2, !PT ;  /* 0x0000000203027209 */ /* 0x001fe40007800000 */
[----:B---3--:R-:W-:-:S03]  /*8380*/  @!P0 LEA R3, R9, R0, 0x18 ;  /* 0x0000000009038211 */ /* 0x008fc600078ec0ff */
        /* <DEDUP_REMOVED lines=23> */
.L_x_778:
[----:B-1----:R-:W-:-:S07]  /*8500*/  FMNMX R5, R3, R2, !PT ;  /* 0x0000000203057209 */ /* 0x002fce0007800000 */
.L_x_771:
[----:B------:R-:W-:Y:S05]  /*8510*/  BSYNC B0 ;  /* 0x0000000000007941 */ /* 0x000fea0003800000 */
.L_x_770:
[----:B------:R-:W-:Y:S01]  /*8520*/  ISETP.NE.AND P0, PT, R13, RZ, PT ;  /* 0x000000ff0d00720c */ /* 0x000fe20003f05270 */
[----:B------:R-:W-:-:S12]  /*8530*/  BSSY B0, `(.L_x_769) ;  /* 0x0000004000007945 */ /* 0x000fd80003800000 */
[----:B------:R-:W-:Y:S05]  /*8540*/  @P0 BRA `(.L_x_773) ;  /* 0x0000000000080947 */ /* 0x000fea0003800000 */
[----:B0-----:R-:W0:Y:S02]  /*8550*/  LDC.64 R2, c[0x0][0x288] ;  /* 0x0000a200ff027b82 */ /* 0x001e240000000a00 */
[----:B0-----:R1:W-:Y:S02]  /*8560*/  REDG.E.MAX.S32.STRONG.GPU desc[UR6][R2.64], R5 ;  /* 0x000000050200798e */ /* 0x0013e4000d10e386 */
.L_x_773:
[----:B------:R-:W-:Y:S05]  /*8570*/  BSYNC B0 ;  /* 0x0000000000007941 */ /* 0x000fea0003800000 */
.L_x_769:
        /* <DEDUP_REMOVED lines=15> */
[----:B0-----:R-:W-:Y:S05]  /*8670*/  CALL.REL.NOINC `($__internal_4_$__cuda_sm20_rcp_rn_f32_slowpath) ;  /* 0x00000000005c7944 */ /* 0x001fea0003c00000 */
[----:B------:R-:W-:Y:S01]  /*8680*/  IMAD.MOV.U32 R5, RZ, RZ, R150 ;  /* 0x000000ffff057224 */ /* 0x000fe200078e0096 */
[----:B------:R-:W-:Y:S06]  /*8690*/  BRA `(.L_x_775) ;  /* 0x0000000000107947 */ /* 0x000fec0003800000 */
.L_x_774:
[----:B-1----:R-:W1:Y:S02]  /*86a0*/  MUFU.RCP R5, R12 ;  /* 0x0000000c00057308 */ /* 0x002e640000001000 */
[----:B-1----:R-:W-:-:S04]  /*86b0*/  FFMA R0, R12, R5, -1 ;  /* 0xbf8000000c007423 */ /* 0x002fc80000000005 */
[----:B------:R-:W-:-:S04]  /*86c0*/  FADD.FTZ R0, -R0, -RZ ;  /* 0x800000ff00007221 */ /* 0x000fc80000010100 */
[----:B------:R-:W-:-:S07]  /*86d0*/  FFMA R5, R5, R0, R5 ;  /* 0x0000000005057223 */ /* 0x000fce0000000005 */
.L_x_775:
[----:B0-----:R-:W0:Y:S02]  /*86e0*/  LDC.64 R2, c[0x0][0x280] ;  /* 0x0000a000ff027b82 */ /* 0x001e240000000a00 */
[----:B0-----:R-:W-:Y:S01]  /*86f0*/  STG.E desc[UR6][R2.64], R5 ;  /* 0x0000000502007986 */ /* 0x001fe2000c101906 */
[----:B------:R-:W-:Y:S05]  /*8700*/  EXIT ;  /* 0x000000000000794d */ /* 0x000fea0003800000 */
.L_x_772:
[----:B------:R-:W-:Y:S02]  /*8710*/  IMAD.MOV.U32 R5, RZ, RZ, 0x2 ;  /* 0x00000002ff057424 */ /* 0x000fe400078e00ff */
[----:B------:R-:W-:Y:S02]  /*8720*/  IMAD.MOV.U32 R7, RZ, RZ, 0x1f ;  /* 0x0000001fff077424 */ /* 0x000fe400078e00ff */
[----:B------:R-:W-:-:S07]  /*8730*/  IMAD.MOV.U32 R4, RZ, RZ, -0x1 ;  /* 0xffffffffff047424 */ /* 0x000fce00078e00ff */
[----:B01----:R-:W-:Y:S05]  /*8740*/  WARPSYNC.COLLECTIVE R4, `(.L_x_776) ;  /* 0x0000000004087348 */ /* 0x003fea0003c00000 */
[----:B01----:R0:W1:Y:S02]  /*8750*/  SHFL.DOWN P0, R2, R0, R5, R7 ;  /* 0x0800000500027389 */ /* 0x0030640000000007 */
[----:B01----:R-:W-:Y:S01]  /*8760*/  ENDCOLLECTIVE ;  /* 0x000000000000791b */ /* 0x003fe20003800000 */
.L_x_776:
[----:B------:R-:W-:Y:S02]  /*8770*/  IMAD.MOV.U32 R5, RZ, RZ, 0x1 ;  /* 0x00000001ff057424 */ /* 0x000fe400078e00ff */
[----:B------:R-:W-:-:S05]  /*8780*/  IMAD.MOV.U32 R3, RZ, RZ, R2 ;  /* 0x000000ffff037224 */ /* 0x000fca00078e0002 */
[----:B------:R-:W-:-:S05]  /*8790*/  FMNMX R3, R3, R0, !PT ;  /* 0x0000000003037209 */ /* 0x000fca0007800000 */
[----:B------:R-:W-:-:S07]  /*87a0*/  IMAD.MOV.U32 R0, RZ, RZ, R3 ;  /* 0x000000ffff007224 */ /* 0x000fce00078e0003 */
[----:B------:R-:W-:Y:S05]  /*87b0*/  WARPSYNC.COLLECTIVE R4, `(.L_x_777) ;  /* 0x0000000004087348 */ /* 0x000fea0003c00000 */
[----:B------:R0:W1:Y:S02]  /*87c0*/  SHFL.DOWN P0, R2, R0, R5, R7 ;  /* 0x0800000500027389 */ /* 0x0000640000000007 */
[----:B01----:R-:W-:Y:S01]  /*87d0*/  ENDCOLLECTIVE ;  /* 0x000000000000791b */ /* 0x003fe20003800000 */
.L_x_777:
[----:B------:R-:W-:Y:S05]  /*87e0*/  BRA `(.L_x_778) ;  /* 0xfffffffc00447947 */ /* 0x000fea000383ffff */
        .weak           $__internal_4_$__cuda_sm20_rcp_rn_f32_slowpath
        .type           $__internal_4_$__cuda_sm20_rcp_rn_f32_slowpath,@function
        .size           $__internal_4_$__cuda_sm20_rcp_rn_f32_slowpath,(.L_x_5471 - $__internal_4_$__cuda_sm20_rcp_rn_f32_slowpath)
$__internal_4_$__cuda_sm20_rcp_rn_f32_slowpath:
        /* <DEDUP_REMOVED lines=14> */
.L_x_779:
        /* <DEDUP_REMOVED lines=33> */
.L_x_781:
[----:B------:R0:W1:Y:S02]  /*8ae0*/  MUFU.RCP R88, R4 ;  /* 0x0000000400587308 */ /* 0x0000640000001000 */
.L_x_780:
[----:B-1----:R-:W-:Y:S02]  /*8af0*/  IMAD.MOV.U32 R150, RZ, RZ, R88 ;  /* 0x000000ffff967224 */ /* 0x002fe400078e0058 */
[----:B------:R-:W-:Y:S02]  /*8b00*/  IMAD.MOV.U32 R88, RZ, RZ, R5 ;  /* 0x000000ffff587224 */ /* 0x000fe400078e0005 */
[----:B------:R-:W-:-:S04]  /*8b10*/  IMAD.MOV.U32 R89, RZ, RZ, 0x0 ;  /* 0x00000000ff597424 */ /* 0x000fc800078e00ff */
[----:B0-----:R-:W-:Y:S05]  /*8b20*/  RET.REL.NODEC R88 `(_ZN18transformer_engine13normalization26rmsnorm_fwd_general_kernelINS0_13Kernel_traitsIffffjLj8192ELj1ELj1ELj4ELj16ENS0_18Kernel_traits_baseILj8192EffffjLj128EEEEEEEvNS0_19ForwardKernelParamsE) ;  /* 0xffffff7458347950 */ /* 0x001fea0003c3ffff */
.L_x_782:
        /* <DEDUP_REMOVED lines=13> */
.L_x_5471:


//--------------------- .text._ZN18transformer_engine13normalization26rmsnorm_fwd_general_kernelINS0_13Kernel_traitsIff13__nv_bfloat16fjLj2048ELj1ELj4ELj1ELj16ENS0_18Kernel_traits_baseILj2048EffS3_fjLj128EEEEEEEvNS0_19ForwardKernelParamsE --------------------------
	.section	.text._ZN18transformer_engine13normalization26rmsnorm_fwd_general_kernelINS0_13Kernel_traitsIff13__nv_bfloat16fjLj2048ELj1ELj4ELj1ELj16ENS0_18Kernel_traits_baseILj2048EffS3_fjLj128EEEEEEEvNS0_19ForwardKernelParamsE,"ax",@progbits
	.align	128
        .global         _ZN18transformer_engine13normalization26rmsnorm_fwd_general_kernelINS0_13Kernel_traitsIff13__nv_bfloat16fjLj2048ELj1ELj4ELj1ELj16ENS0_18Kernel_traits_baseILj2048EffS3_fjLj128EEEEEEEvNS0_19ForwardKernelParamsE
        .type           _ZN18transformer_engine13normalization26rmsnorm_fwd_general_kernelINS0_13Kernel_traitsIff13__nv_bfloat16fjLj2048ELj1ELj4ELj1ELj16ENS0_18Kernel_traits_baseILj2048EffS3_fjLj128EEEEEEEvNS0_19ForwardKernelParamsE,@function
        .size           _ZN18transformer_engine13normalization26rmsnorm_fwd_general_kernelINS0_13Kernel_traitsIff13__nv_bfloat16fjLj2048ELj1ELj4ELj1ELj16ENS0_18Kernel_traits_baseILj2048EffS3_fjLj128EEEEEEEvNS0_19ForwardKernelParamsE,(.L_x_5472 - _ZN18transformer_engine13normalization26rmsnorm_fwd_general_kernelINS0_13Kernel_traitsIff13__nv_bfloat16fjLj2048ELj1ELj4ELj1ELj16ENS0_18Kernel_traits_baseILj2048EffS3_fjLj128EEEEEEEvNS0_19ForwardKernelParamsE)
        .other          _ZN18transformer_engine13normalization26rmsnorm_fwd_general_kernelINS0_13Kernel_traitsIff13__nv_bfloat16fjLj2048ELj1ELj4ELj1ELj16ENS0_18Kernel_traits_baseILj2048EffS3_fjLj128EEEEEEEvNS0_19ForwardKernelParamsE,@"STO_CUDA_ENTRY STV_DEFAULT"
_ZN18transformer_engine13normalization26rmsnorm_fwd_general_kernelINS0_13Kernel_traitsIff13__nv_bfloat16fjLj2048ELj1ELj4ELj1ELj16ENS0_18Kernel_traits_baseILj2048EffS3_fjLj128EEEEEEEvNS0_19ForwardKernelParamsE:
.text._ZN18transformer_engine13normalization26rmsnorm_fwd_general_kernelINS0_13Kernel_traitsIff13__nv_bfloat16fjLj2048ELj1ELj4ELj1ELj16ENS0_18Kernel_traits_baseILj2048EffS3_fjLj128EEEEEEEvNS0_19ForwardKernelParamsE:
        /* <DEDUP_REMOVED lines=8> */
[----:B-1----:R-:W-:-:S05]  /*0080*/  LOP3.LUT R30, R92, 0x1f, RZ, 0xc0, !PT ;  /* 0x0000001f5c1e7812 */ /* 0x002fca00078ec0ff */
        /* <DEDUP_REMOVED lines=16> */
[----:B------:R-:W-:Y:S02]  /*0190*/  IMAD.MOV R31, RZ, RZ, -R93 ;  /* 0x000000ffff1f7224 */ /* 0x000fe400078e0a5d */
[----:B------:R-:W-:Y:S02]  /*01a0*/  IMAD.SHL.U32 R27, R93, 0x4, RZ ;  /* 0x000000045d1b7824 */ /* 0x000fe400078e00ff */
[----:B------:R-:W-:Y:S01]  /*01b0*/  IMAD R31, R6, R31, UR4 ;  /* 0x00000004061f7e24 */ /* 0x000fe2000f8e021f */
[----:B------:R-:W-:-:S03]  /*01c0*/  ULDC UR4, c[0x0][0x21c] ;  /* 0x0000870000047ab9 */ /* 0x000fc60000000800 */
        /* <DEDUP_REMOVED lines=15> */
.L_x_786:
        /* <DEDUP_REMOVED lines=9> */
.L_x_787:
[----:B------:R-:W-:Y:S05]  /*0350*/  BSYNC B1 ;  /* 0x0000000000017941 */ /* 0x000fea0003800000 */
.L_x_785:
        /* <DEDUP_REMOVED lines=12> */
.L_x_789:
        /* <DEDUP_REMOVED lines=9> */
.L_x_790:
[----:B------:R-:W-:Y:S05]  /*04b0*/  BSYNC B1 ;  /* 0x0000000000017941 */ /* 0x000fea0003800000 */
.L_x_788:
        /* <DEDUP_REMOVED lines=12> */
.L_x_792:
        /* <DEDUP_REMOVED lines=9> */
.L_x_793:
[----:B------:R-:W-:Y:S05]  /*0610*/  BSYNC B1 ;  /* 0x0000000000017941 */ /* 0x000fea0003800000 */
.L_x_791:
        /* <DEDUP_REMOVED lines=12> */
.L_x_795:
        /* <DEDUP_REMOVED lines=9> */
.L_x_796:
[----:B------:R-:W-:Y:S05]  /*0770*/  BSYNC B1 ;  /* 0x0000000000017941 */ /* 0x000fea0003800000 */
.L_x_794:
        /* <DEDUP_REMOVED lines=12> */
.L_x_798:
        /* <DEDUP_REMOVED lines=9> */
.L_x_799:
[----:B------:R-:W-:Y:S05]  /*08d0*/  BSYNC B1 ;  /* 0x0000000000017941 */ /* 0x000fea0003800000 */
.L_x_797:
        /* <DEDUP_REMOVED lines=12> */
.L_x_801:
        /* <DEDUP_REMOVED lines=9> */
.L_x_802:
[----:B------:R-:W-:Y:S05]  /*0a30*/  BSYNC B1 ;  /* 0x0000000000017941 */ /* 0x000fea0003800000 */
.L_x_800:
        /* <DEDUP_REMOVED lines=12> */
.L_x_804:
        /* <DEDUP_REMOVED lines=9> */
.L_x_805:
[----:B------:R-:W-:Y:S05]  /*0b90*/  BSYNC B1 ;  /* 0x0000000000017941 */ /* 0x000fea0003800000 */
.L_x_803:
        /* <DEDUP_REMOVED lines=12> */
.L_x_807:
        /* <DEDUP_REMOVED lines=9> */
.L_x_808:
[----:B------:R-:W-:Y:S05]  /*0cf0*/  BSYNC B1 ;  /* 0x0000000000017941 */ /* 0x000fea0003800000 */
.L_x_806:
        /* <DEDUP_REMOVED lines=12> */
.L_x_810:
        /* <DEDUP_REMOVED lines=9> */
.L_x_811:
[----:B------:R-:W-:Y:S05]  /*0e50*/  BSYNC B1 ;  /* 0x0000000000017941 */ /* 0x000fea0003800000 */
.L_x_809:
        /* <DEDUP_REMOVED lines=12> */
.L_x_813:
        /* <DEDUP_REMOVED lines=9> */
.L_x_814:
[----:B------:R-:W-:Y:S05]  /*0fb0*/  BSYNC B1 ;  /* 0x0000000000017941 */ /* 0x000fea0003800000 */
.L_x_812:
        /* <DEDUP_REMOVED lines=12> */
.L_x_816:
        /* <DEDUP_REMOVED lines=9> */
.L_x_817:
[----:B------:R-:W-:Y:S05]  /*1110*/  BSYNC B1 ;  /* 0x0000000000017941 */ /* 0x000fea0003800000 */
.L_x_815:
        /* <DEDUP_REMOVED lines=12> */
.L_x_819:
        /* <DEDUP_REMOVED lines=9> */
.L_x_820:
[----:B------:R-:W-:Y:S05]  /*1270*/  BSYNC B1 ;  /* 0x0000000000017941 */ /* 0x000fea0003800000 */
.L_x_818:
        /* <DEDUP_REMOVED lines=12> */
.L_x_822:
        /* <DEDUP_REMOVED lines=9> */
.L_x_823:
[----:B------:R-:W-:Y:S05]  /*13d0*/  BSYNC B1 ;  /* 0x0000000000017941 */ /* 0x000fea0003800000 */
.L_x_821:
        /* <DEDUP_REMOVED lines=12> */
.L_x_825:
        /* <DEDUP_REMOVED lines=9> */
.L_x_826:
[----:B------:R-:W-:Y:S05]  /*1530*/  BSYNC B1 ;  /* 0x0000000000017941 */ /* 0x000fea0003800000 */
.L_x_824:
        /* <DEDUP_REMOVED lines=12> */
.L_x_828:
        /* <DEDUP_REMOVED lines=9> */
.L_x_829:
[----:B------:R-:W-:Y:S05]  /*1690*/  BSYNC B1 ;  /* 0x0000000000017941 */ /* 0x000fea0003800000 */
.L_x_827:
        /* <DEDUP_REMOVED lines=11> */
.L_x_830:
        /* <DEDUP_REMOVED lines=9> */
.L_x_784:
[----:B------:R-:W-:Y:S05]  /*17e0*/  BSYNC B0 ;  /* 0x0000000000007941 */ /* 0x000fea0003800000 */
.L_x_783:
[----:B------:R-:W-:Y:S01]  /*17f0*/  ULDC.U8 UR10, c[0x0][0x294] ;  /* 0x0000a500000a7ab9 */ /* 0x000fe20000000000 */
[----:B------:R-:W-:Y:S01]  /*1800*/  ULDC UR5, c[0x0][0x218] ;  /* 0x0000860000057ab9 */ /* 0x000fe20000000800 */
[----:B------:R-:W-:-:S13]  /*1810*/  ISETP.NE.AND P0, PT, RZ, UR10, PT ;  /* 0x0000000aff007c0c */ /* 0x000fda000bf05270 */
[----:B--23--:R-:W2:Y:S02]  /*1820*/  @P0 LDC.64 R2, c[0x0][0x270] ;  /* 0x00009c00ff020b82 */ /* 0x00cea40000000a00 */
[----:B--2---:R-:W2:Y:S01]  /*1830*/  @P0 LDG.E R2, desc[UR8][R2.64] ;  /* 0x0000000802020981 */ /* 0x004ea2000c1e1900 */
[----:B------:R-:W-:Y:S01]  /*1840*/  IMAD.MOV.U32 R26, RZ, RZ, RZ ;  /* 0x000000ffff1a7224 */ /* 0x000fe200078e00ff */
        /* <DEDUP_REMOVED lines=136> */
[----:B------:R-:W-:Y:S05]  /*20d0*/  CALL.REL.NOINC `($__internal_5_$__cuda_sm20_rcp_rn_f32_slowpath) ;  /* 0x0000006c00207944 */ /* 0x000fea0003c00000 */
[----:B------:R-:W-:Y:S05]  /*20e0*/  BRA `(.L_x_833) ;  /* 0x0000000000107947 */ /* 0x000fea0003800000 */
.L_x_832:
[----:B01----:R-:W0:Y:S02]  /*20f0*/  MUFU.RCP R5, R26 ;  /* 0x0000001a00057308 */ /* 0x003e240000001000 */
[----:B0-----:R-:W-:-:S04]  /*2100*/  FFMA R4, R26, R5, -1 ;  /* 0xbf8000001a047423 */ /* 0x001fc80000000005 */
[----:B------:R-:W-:-:S04]  /*2110*/  FADD.FTZ R4, -R4, -RZ ;  /* 0x800000ff04047221 */ /* 0x000fc80000010100 */
[----:B------:R-:W-:-:S07]  /*2120*/  FFMA R144, R5, R4, R5 ;  /* 0x0000000405907223 */ /* 0x000fce0000000005 */
.L_x_833:
[----:B------:R-:W-:Y:S01]  /*2130*/  ULDC.64 UR4, c[0x0][0x210] ;  /* 0x0000840000047ab9 */ /* 0x000fe20000000a00 */
[----:B------:R-:W-:Y:S01]  /*2140*/  IMAD.MOV.U32 R26, RZ, RZ, RZ ;  /* 0x000000ffff1a7224 */ /* 0x000fe200078e00ff */
[----:B------:R-:W-:-:S04]  /*2150*/  UIMAD UR4, UR5, UR4, URZ ;  /* 0x00000004050472a4 */ /* 0x000fc8000f8e023f */
[----:B------:R-:W-:-:S03]  /*2160*/  USHF.L.U32 UR5, UR4, 0x2, URZ ;  /* 0x0000000204057899 */ /* 0x000fc6000800063f */
[----:B------:R-:W-:-:S09]  /*2170*/  UMOV UR4, URZ ;  /* 0x0000003f00047c82 */ /* 0x000fd20008000000 */
.L_x_943:
[----:B------:R-:W-:Y:S01]  /*2180*/  ULDC.64 UR12, c[0x0][0x218] ;  /* 0x00008600000c7ab9 */ /* 0x000fe20000000a00 */
[----:B------:R-:W-:Y:S01]  /*2190*/  LEA.HI R143, R92, R27, RZ, 0x1b ;  /* 0x0000001b5c8f7211 */ /* 0x000fe200078fd8ff */
[----:B------:R-:W-:Y:S01]  /*21a0*/  BSSY B0, `(.L_x_834) ;  /* 0x0000171000007945 */ /* 0x000fe20003800000 */
[----:B------:R-:W-:-:S04]  /*21b0*/  ISETP.GE.AND P2, PT, R28, UR13, PT ;  /* 0x0000000d1c007c0c */ /* 0x000fc8000bf46270 */
[----:B------:R-:W-:-:S13]  /*21c0*/  ISETP.LT.AND P2, PT, R143, UR12, !P2 ;  /* 0x0000000c8f007c0c */ /* 0x000fda000d741270 */
[----:B-1---5:R-:W-:Y:S05]  /*21d0*/  @!P2 BRA `(.L_x_835) ;  /* 0x0000001400b4a947 */ /* 0x022fea0003800000 */
        /* <DEDUP_REMOVED lines=11> */
.L_x_837:
        /* <DEDUP_REMOVED lines=9> */
.L_x_838:
[----:B------:R-:W-:Y:S05]  /*2320*/  BSYNC B1 ;  /* 0x0000000000017941 */ /* 0x000fea0003800000 */
.L_x_836:
        /* <DEDUP_REMOVED lines=14> */
.L_x_840:
        /* <DEDUP_REMOVED lines=9> */
.L_x_841:
[----:B------:R-:W-:Y:S05]  /*24a0*/  BSYNC B1 ;  /* 0x0000000000017941 */ /* 0x000fea0003800000 */
.L_x_839:
        /* <DEDUP_REMOVED lines=13> */
.L_x_843:
        /* <DEDUP_REMOVED lines=9> */
.L_x_844:
[----:B------:R-:W-:Y:S05]  /*2610*/  BSYNC B1 ;  /* 0x0000000000017941 */ /* 0x000fea0003800000 */
.L_x_842:
        /* <DEDUP_REMOVED lines=13> */
.L_x_846:
        /* <DEDUP_REMOVED lines=9> */
.L_x_847:
[----:B------:R-:W-:Y:S05]  /*2780*/  BSYNC B1 ;  /* 0x0000000000017941 */ /* 0x000fea0003800000 */
.L_x_845:
        /* <DEDUP_REMOVED lines=13> */
.L_x_849:
        /* <DEDUP_REMOVED lines=9> */
.L_x_850:
[----:B------:R-:W-:Y:S05]  /*28f0*/  BSYNC B1 ;  /* 0x0000000000017941 */ /* 0x000fea0003800000 */
.L_x_848:
        /* <DEDUP_REMOVED lines=13> */
.L_x_852:
        /* <DEDUP_REMOVED lines=9> */
.L_x_853:
[----:B------:R-:W-:Y:S05]  /*2a60*/  BSYNC B1 ;  /* 0x0000000000017941 */ /* 0x000fea0003800000 */
.L_x_851:
        /* <DEDUP_REMOVED lines=13> */
.L_x_855:
        /* <DEDUP_REMOVED lines=9> */
.L_x_856:
[----:B------:R-:W-:Y:S05]  /*2bd0*/  BSYNC B1 ;  /* 0x0000000000017941 */ /* 0x000fea0003800000 */
.L_x_854:
        /* <DEDUP_REMOVED lines=13> */
.L_x_858:
        /* <DEDUP_REMOVED lines=9> */
.L_x_859:
[----:B------:R-:W-:Y:S05]  /*2d40*/  BSYNC B1 ;  /* 0x0000000000017941 */ /* 0x000fea0003800000 */
.L_x_857:
        /* <DEDUP_REMOVED lines=13> */
.L_x_861:
        /* <DEDUP_REMOVED lines=9> */
.L_x_862:
[----:B------:R-:W-:Y:S05]  /*2eb0*/  BSYNC B1 ;  /* 0x0000000000017941 */ /* 0x000fea0003800000 */
.L_x_860:
        /* <DEDUP_REMOVED lines=13> */
.L_x_864:
        /* <DEDUP_REMOVED lines=9> */
.L_x_865:
[----:B------:R-:W-:Y:S05]  /*3020*/  BSYNC B1 ;  /* 0x0000000000017941 */ /* 0x000fea0003800000 */
.L_x_863:
        /* <DEDUP_REMOVED lines=13> */
.L_x_867:
        /* <DEDUP_REMOVED lines=9> */
.L_x_868:
[----:B------:R-:W-:Y:S05]  /*3190*/  BSYNC B1 ;  /* 0x0000000000017941 */ /* 0x000fea0003800000 */
.L_x_866:
        /* <DEDUP_REMOVED lines=13> */
.L_x_870:
        /* <DEDUP_REMOVED lines=9> */
.L_x_871:
[----:B------:R-:W-:Y:S05]  /*3300*/  BSYNC B1 ;  /* 0x0000000000017941 */ /* 0x000fea0003800000 */
.L_x_869:
        /* <DEDUP_REMOVED lines=13> */
.L_x_873:
        /* <DEDUP_REMOVED lines=9> */
.L_x_874:
[----:B------:R-:W-:Y:S05]  /*3470*/  BSYNC B1 ;  /* 0x0000000000017941 */ /* 0x000fea0003800000 */
.L_x_872:
        /* <DEDUP_REMOVED lines=13> */
.L_x_876:
        /* <DEDUP_REMOVED lines=9> */
.L_x_877:
[----:B------:R-:W-:Y:S05]  /*35e0*/  BSYNC B1 ;  /* 0x0000000000017941 */ /* 0x000fea0003800000 */
.L_x_875:
        /* <DEDUP_REMOVED lines=13> */
.L_x_879:
        /* <DEDUP_REMOVED lines=9> */
.L_x_880:
[----:B------:R-:W-:Y:S05]  /*3750*/  BSYNC B1 ;  /* 0x0000000000017941 */ /* 0x000fea0003800000 */
.L_x_878:
        /* <DEDUP_REMOVED lines=12> */
.L_x_881:
        /* <DEDUP_REMOVED lines=9> */
.L_x_835:
[----:B------:R-:W-:Y:S05]  /*38b0*/  BSYNC B0 ;  /* 0x0000000000007941 */ /* 0x000fea0003800000 */
.L_x_834:
        /* <DEDUP_REMOVED lines=209> */
.L_x_883:
[----:B------:R-:W-:Y:S05]  /*45d0*/  BSYNC B0 ;  /* 0x0000000000007941 */ /* 0x000fea0003800000 */
.L_x_882:
[----:B------:R-:W2:Y:S02]  /*45e0*/  LDC R143, c[0x0][0x214] ;  /* 0x00008500ff8f7b82 */ /* 0x000ea40000000800 */
[----:B--2---:R-:W-:-:S13]  /*45f0*/  ISETP.NE.AND P0, PT, R143, 0x1, PT ;  /* 0x000000018f00780c */ /* 0x004fda0003f05270 */
[----:B------:R-:W-:Y:S05]  /*4600*/  @!P0 BRA `(.L_x_884) ;  /* 0x00000008004c8947 */ /* 0x000fea0003800000 */
[----:B01----:R-:W0:Y:S01]  /*4610*/  SHFL.DOWN PT, R112, R115, 0x10, 0x1f ;  /* 0x0a001f0073707f89 */ /* 0x003e2200000e0000 */
[----:B------:R-:W-:Y:S01]  /*4620*/  ISETP.NE.AND P0, PT, R30, RZ, PT ;  /* 0x000000ff1e00720c */ /* 0x000fe20003f05270 */
[----:B------:R-:W-:Y:S01]  /*4630*/  ULOP3.LUT UR11, UR4, 0x1, URZ, 0xc0, !UPT ;  /* 0x00000001040b7892 */ /* 0x000fe2000f8ec03f */
[----:B------:R-:W-:Y:S01]  /*4640*/  SHF.R.U32.HI R114, RZ, 0x5, R92 ;  /* 0x00000005ff727819 */ /* 0x000fe2000001165c */
[----:B------:R-:W-:Y:S02]  /*4650*/  ULDC.64 UR14, c[0x0][0x240] ;  /* 0x00009000000e7ab9 */ /* 0x000fe40000000a00 */
[----:B------:R-:W-:Y:S02]  /*4660*/  UIADD3 UR6, -UR11, URZ, URZ ;  /* 0x0000003f0b067290 */ /* 0x000fe4000fffe13f */
[----:B------:R-:W-:Y:S02]  /*4670*/  IMAD R114, R93, 0x4, R114 ;  /* 0x000000045d727824 */ /* 0x000fe400078e0272 */
[----:B------:R-:W-:-:S02]  /*4680*/  ULOP3.LUT UR6, UR6, UR5, URZ, 0xc0, !UPT ;  /* 0x0000000506067292 */ /* 0x000fc4000f8ec03f */
[----:B------:R-:W-:-:S05]  /*4690*/  IMAD R114, R114, R143, RZ ;  /* 0x0000008f72727224 */ /* 0x000fca00078e02ff */
[----:B------:R-:W-:-:S04]  /*46a0*/  IADD3 R148, P3, R114, UR6, RZ ;  /* 0x0000000672947c10 */ /* 0x000fc8000ff7e0ff */
[----:B------:R-:W-:Y:S01]  /*46b0*/  @!P0 IADD3 R114, P4, R31, R148, RZ ;  /* 0x000000941f728210 */ /* 0x000fe20007f9e0ff */
[----:B------:R-:W-:Y:S01]  /*46c0*/  IMAD.X R150, RZ, RZ, RZ, P3 ;  /* 0x000000ffff967224 */ /* 0x000fe200018e06ff */
[----:B------:R-:W-:Y:S01]  /*46d0*/  ISETP.NE.AND P3, PT, R92, RZ, PT ;  /* 0x000000ff5c00720c */ /* 0x000fe20003f65270 */
[----:B0-----:R-:W-:-:S05]  /*46e0*/  FADD R116, R112, R115 ;  /* 0x0000007370747221 */ /* 0x001fca0000000000 */
[----:B------:R-:W0:Y:S02]  /*46f0*/  SHFL.DOWN PT, R113, R116, 0x8, 0x1f ;  /* 0x09001f0074717f89 */ /* 0x000e2400000e0000 */
[----:B0-----:R-:W-:Y:S01]  /*4700*/  FADD R117, R116, R113 ;  /* 0x0000007174757221 */ /* 0x001fe20000000000 */
[----:B------:R-:W-:-:S04]  /*4710*/  @!P0 LEA.HI.X.SX32 R116, R31, R150, 0x1, P4 ;  /* 0x000000961f748211 */ /* 0x000fc800020f0eff */
[----:B------:R-:W0:Y:S02]  /*4720*/  SHFL.DOWN PT, R112, R117, 0x4, 0x1f ;  /* 0x08801f0075707f89 */ /* 0x000e2400000e0000 */
[----:B0-----:R-:W-:-:S05]  /*4730*/  FADD R145, R117, R112 ;  /* 0x0000007075917221 */ /* 0x001fca0000000000 */
[----:B------:R-:W0:Y:S02]  /*4740*/  SHFL.DOWN PT, R112, R145, 0x2, 0x1f ;  /* 0x08401f0091707f89 */ /* 0x000e2400000e0000 */
[----:B0-----:R-:W-:Y:S02]  /*4750*/  FADD R146, R145, R112 ;  /* 0x0000007091927221 */ /* 0x001fe40000000000 */
[----:B------:R-:W0:Y:S03]  /*4760*/  @!P0 LDC.64 R112, c[0x0][0x240] ;  /* 0x00009000ff708b82 */ /* 0x000e260000000a00 */
[----:B------:R-:W1:Y:S01]  /*4770*/  SHFL.DOWN PT, R115, R146, 0x1, 0x1f ;  /* 0x08201f0092737f89 */ /* 0x000e6200000e0000 */
[----:B0-----:R-:W-:Y:S01]  /*4780*/  @!P0 LEA R112, P4, R114, R112, 0x2 ;  /* 0x0000007072708211 */ /* 0x001fe200078810ff */
[----:B-1----:R-:W-:-:S03]  /*4790*/  FADD R115, R146, R115 ;  /* 0x0000007392737221 */ /* 0x002fc60000000000 */
[----:B------:R-:W-:-:S05]  /*47a0*/  @!P0 LEA.HI.X R113, R114, R113, R116, 0x2, P4 ;  /* 0x0000007172718211 */ /* 0x000fca00020f1474 */
[----:B------:R0:W-:Y:S01]  /*47b0*/  @!P0 STG.E desc[UR8][R112.64], R115 ;  /* 0x0000007370008986 */ /* 0x0001e2000c101908 */
[----:B------:R-:W-:Y:S01]  /*47c0*/  ISETP.NE.AND P0, PT, RZ, UR11, PT ;  /* 0x0000000bff007c0c */ /* 0x000fe2000bf05270 */
[----:B------:R-:W-:-:S12]  /*47d0*/  @P3 BRA `(.L_x_885) ;  /* 0x0000000000703947 */ /* 0x000fd80003800000 */
[----:B------:R-:W1:Y:S01]  /*47e0*/  LDC R114, c[0x0][0x210] ;  /* 0x00008400ff727b82 */ /* 0x000e620000000800 */
[----:B------:R-:W-:Y:S01]  /*47f0*/  ULOP3.LUT UR6, UR4, 0x2, URZ, 0xc0, !UPT ;  /* 0x0000000204067892 */ /* 0x000fe2000f8ec03f */
[----:B0-----:R-:W-:-:S06]  /*4800*/  SHF.R.S32.HI R115, RZ, 0x1f, R93 ;  /* 0x0000001fff737819 */ /* 0x001fcc000001145d */
[----:B------:R-:W0:Y:S01]  /*4810*/  LDC.64 R112, c[0x0][0x248] ;  /* 0x00009200ff707b82 */ /* 0x000e220000000a00 */
[----:B-1----:R-:W-:-:S04]  /*4820*/  SEL R114, R114, RZ, P0 ;  /* 0x000000ff72727207 */ /* 0x002fc80000000000 */
[----:B------:R-:W-:-:S04]  /*4830*/  IADD3 R116, P0, R93, R114, RZ ;  /* 0x000000725d747210 */ /* 0x000fc80007f1e0ff */
[----:B------:R-:W-:Y:S01]  /*4840*/  LEA.HI.X.SX32 R115, R114, R115, 0x1, P0 ;  /* 0x0000007372737211 */ /* 0x000fe200000f0eff */
[----:B------:R-:W-:Y:S01]  /*4850*/  IMAD.MOV.U32 R114, RZ, RZ, -0x1 ;  /* 0xffffffffff727424 */ /* 0x000fe200078e00ff */
[----:B------:R-:W-:Y:S01]  /*4860*/  ISETP.NE.AND P0, PT, RZ, UR6, PT ;  /* 0x00000006ff007c0c */ /* 0x000fe2000bf05270 */
[----:B------:R-:W-:Y:S01]  /*4870*/  USHF.R.U32.HI UR6, URZ, 0x1, UR4 ;  /* 0x000000013f067899 */ /* 0x000fe20008011604 */
[----:B0-----:R-:W-:-:S03]  /*4880*/  LEA R112, P3, R116, R112, 0x2 ;  /* 0x0000007074707211 */ /* 0x001fc600078610ff */
[----:B------:R-:W-:Y:S01]  /*4890*/  ULOP3.LUT UR6, UR6, 0x1, URZ, 0xc0, !UPT ;  /* 0x0000000106067892 */ /* 0x000fe2000f8ec03f */
[----:B------:R-:W-:Y:S02]  /*48a0*/  LEA.HI.X R113, R116, R113, R115, 0x2, P3 ;  /* 0x0000007174717211 */ /* 0x000fe400018f1473 */
[----:B------:R-:W-:Y:S01]  /*48b0*/  SEL R115, R114, 0x1, P0 ;  /* 0x0000000172737807 */ /* 0x000fe20000000000 */
[----:B------:R-:W-:Y:S01]  /*48c0*/  UISETP.NE.U32.AND UP0, UPT, UR6, 0x1, UPT ;  /* 0x000000010600788c */ /* 0x000fe2000bf05070 */
[----:B------:R-:W-:Y:S06]  /*48d0*/  MEMBAR.ALL.GPU ;  /* 0x0000000000007992 */ /* 0x000fec000000a000 */
[----:B------:R-:W-:-:S00]  /*48e0*/  ERRBAR ;  /* 0x00000000000079ab */ /* 0x000fc00000000000 */
[----:B------:R-:W-:Y:S06]  /*48f0*/  CGAERRBAR ;  /* 0x00000000000075ab */ /* 0x000fec0000000000 */
[----:B------:R1:W-:Y:S01]  /*4900*/  REDG.E.ADD.S32.STRONG.GPU desc[UR8][R112.64], R115 ;  /* 0x000000737000798e */ /* 0x0003e2000c10e388 */
[----:B------:R-:W-:-:S04]  /*4910*/  PLOP3.LUT P0, PT, PT, PT, UP0, 0x80, 0x0 ;  /* 0x000000000000781c */ /* 0x000fc80003f0f008 */
[----:B------:R-:W-:-:S04]  /*4920*/  SEL R117, R143, RZ, P0 ;  /* 0x000000ff8f757207 */ /* 0x000fc80000000000 */
[----:B------:R-:W-:-:S13]  /*4930*/  ISETP.NE.AND P0, PT, R117, -0x1, PT ;  /* 0xffffffff7500780c */ /* 0x000fda0003f05270 */
[----:B-1----:R-:W-:Y:S05]  /*4940*/  @!P0 BRA `(.L_x_885) ;  /* 0x0000000000148947 */ /* 0x002fea0003800000 */
.L_x_886:
[----:B------:R-:W2:Y:S04]  /*4950*/  LDG.E.STRONG.GPU R114, desc[UR8][R112.64] ;  /* 0x0000000870727981 */ /* 0x000ea8000c1ef900 */
[----:B--2---:R-:W-:Y:S01]  /*4960*/  CCTL.IVALL ;  /* 0x00000000ff00798f */ /* 0x004fe20002000000 */
[----:B------:R-:W-:Y:S05]  /*4970*/  YIELD ;  /* 0x0000000000007946 */ /* 0x000fea0003800000 */
[----:B------:R-:W-:-:S13]  /*4980*/  ISETP.NE.AND P0, PT, R114, R117, PT ;  /* 0x000000757200720c */ /* 0x000fda0003f05270 */
[----:B------:R-:W-:Y:S05]  /*4990*/  @P0 BRA `(.L_x_886) ;  /* 0xfffffffc00ec0947 */ /* 0x000fea000383ffff */
.L_x_885:
[----:B------:R-:W-:Y:S01]  /*49a0*/  ISETP.GE.AND P0, PT, R30, R143, PT ;  /* 0x0000008f1e00720c */ /* 0x000fe20003f06270 */
[----:B------:R-:W-:Y:S05]  /*49b0*/  WARPSYNC.ALL ;  /* 0x0000000000007948 */ /* 0x000fea0003800000 */
[----:B------:R-:W-:Y:S01]  /*49c0*/  BAR.SYNC.DEFER_BLOCKING 0x0 ;  /* 0x0000000000007b1d */ /* 0x000fe20000010000 */
[----:B------:R-:W-:-:S05]  /*49d0*/  IMAD.MOV.U32 R145, RZ, RZ, RZ ;  /* 0x000000ffff917224 */ /* 0x000fca00078e00ff */
[----:B------:R-:W-:Y:S04]  /*49e0*/  BSSY B0, `(.L_x_887) ;  /* 0x0000048000007945 */ /* 0x000fe80003800000 */
[----:B------:R-:W-:Y:S05]  /*49f0*/  @P0 BRA `(.L_x_888) ;  /* 0x0000000400180947 */ /* 0x000fea0003800000 */
[--C-:B0-----:R-:W-:Y:S01]  /*4a00*/  IMAD.IADD R112, R143, 0x1, -R30.reuse ;  /* 0x000000018f707824 */ /* 0x101fe200078e0a1e */
        /* <DEDUP_REMOVED lines=8> */
.L_x_891:
[C---:B------:R-:W-:Y:S01]  /*4a90*/  IADD3 R114, P3, R149.reuse, R148, RZ ;  /* 0x0000009495727210 */ /* 0x040fe20007f7e0ff */
[----:B------:R-:W-:-:S03]  /*4aa0*/  VIADD R113, R149, 0x20 ;  /* 0x0000002095717836 */ /* 0x000fc60000000000 */
[----:B------:R-:W-:Y:S02]  /*4ab0*/  LEA.HI.X.SX32 R115, R149, R150, 0x1, P3 ;  /* 0x0000009695737211 */ /* 0x000fe400018f0eff */
[C---:B------:R-:W-:Y:S02]  /*4ac0*/  LEA R146, P3, R114.reuse, UR14, 0x2 ;  /* 0x0000000e72927c11 */ /* 0x040fe4000f8610ff */
[C---:B------:R-:W-:Y:S02]  /*4ad0*/  IADD3 R112, P4, R113.reuse, R148, RZ ;  /* 0x0000009471707210 */ /* 0x040fe40007f9e0ff */
[----:B------:R-:W-:Y:S02]  /*4ae0*/  LEA.HI.X R147, R114, UR15, R115, 0x2, P3 ;  /* 0x0000000f72937c11 */ /* 0x000fe400098f1473 */
[----:B------:R-:W-:Y:S01]  /*4af0*/  LEA.HI.X.SX32 R115, R113, R150, 0x1, P4 ;  /* 0x0000009671737211 */ /* 0x000fe200020f0eff */
[C---:B------:R-:W-:Y:S01]  /*4b00*/  VIADD R113, R149.reuse, 0x40 ;  /* 0x0000004095717836 */ /* 0x040fe20000000000 */
[C---:B------:R-:W-:Y:S01]  /*4b10*/  LEA R116, P3, R112.reuse, UR14, 0x2 ;  /* 0x0000000e70747c11 */ /* 0x040fe2000f8610ff */
[----:B------:R-:W-:Y:S01]  /*4b20*/  VIADD R151, R149, 0x60 ;  /* 0x0000006095977836 */ /* 0x000fe20000000000 */
[----:B------:R-:W2:Y:S02]  /*4b30*/  LDG.E R146, desc[UR8][R146.64] ;  /* 0x0000000892927981 */ /* 0x000ea4000c1e1900 */
[----:B------:R-:W-:-:S02]  /*4b40*/  LEA.HI.X R117, R112, UR15, R115, 0x2, P3 ;  /* 0x0000000f70757c11 */ /* 0x000fc400098f1473 */
[----:B------:R-:W-:-:S04]  /*4b50*/  IADD3 R112, P3, R113, R148, RZ ;  /* 0x0000009471707210 */ /* 0x000fc80007f7e0ff */
[----:B------:R-:W-:Y:S01]  /*4b60*/  LEA.HI.X.SX32 R115, R113, R150, 0x1, P3 ;  /* 0x0000009671737211 */ /* 0x000fe200018f0eff */
[----:B------:R-:W3:Y:S01]  /*4b70*/  LDG.E R117, desc[UR8][R116.64] ;  /* 0x0000000874757981 */ /* 0x000ee2000c1e1900 */
[C---:B------:R-:W-:Y:S02]  /*4b80*/  LEA R114, P3, R112.reuse, UR14, 0x2 ;  /* 0x0000000e70727c11 */ /* 0x040fe4000f8610ff */
[C---:B------:R-:W-:Y:S02]  /*4b90*/  IADD3 R113, P4, R151.reuse, R148, RZ ;  /* 0x0000009497717210 */ /* 0x040fe40007f9e0ff */
[----:B------:R-:W-:Y:S02]  /*4ba0*/  LEA.HI.X R115, R112, UR15, R115, 0x2, P3 ;  /* 0x0000000f70737c11 */ /* 0x000fe400098f1473 */
[----:B------:R-:W-:Y:S02]  /*4bb0*/  LEA.HI.X.SX32 R154, R151, R150, 0x1, P4 ;  /* 0x00000096979a7211 */ /* 0x000fe400020f0eff */
[C---:B------:R-:W-:Y:S01]  /*4bc0*/  LEA R112, P3, R113.reuse, UR14, 0x2 ;  /* 0x0000000e71707c11 */ /* 0x040fe2000f8610ff */
[----:B------:R-:W4:Y:S03]  /*4bd0*/  LDG.E R114, desc[UR8][R114.64] ;  /* 0x0000000872727981 */ /* 0x000f26000c1e1900 */
        /* <DEDUP_REMOVED lines=9> */
.L_x_890:
[----:B------:R-:W-:Y:S05]  /*4c70*/  BSYNC B1 ;  /* 0x0000000000017941 */ /* 0x000fea0003800000 */
.L_x_889:
[----:B------:R-:W-:Y:S01]  /*4c80*/  IMAD.IADD R112, R143, 0x1, -R149 ;  /* 0x000000018f707824 */ /* 0x000fe200078e0a95 */
[----:B------:R-:W-:Y:S04]  /*4c90*/  BSSY B1, `(.L_x_892) ;  /* 0x0000013000017945 */ /* 0x000fe80003800000 */
[----:B------:R-:W-:-:S13]  /*4ca0*/  ISETP.GT.AND P3, PT, R112, 0x20, PT ;  /* 0x000000207000780c */ /* 0x000fda0003f64270 */
[----:B------:R-:W-:Y:S05]  /*4cb0*/  @!P3 BRA `(.L_x_893) ;  /* 0x000000000040b947 */ /* 0x000fea0003800000 */
[C---:B------:R-:W-:Y:S01]  /*4cc0*/  IADD3 R112, P0, R149.reuse, R148, RZ ;  /* 0x0000009495707210 */ /* 0x040fe20007f1e0ff */
[C---:B------:R-:W-:Y:S01]  /*4cd0*/  VIADD R113, R149.reuse, 0x20 ;  /* 0x0000002095717836 */ /* 0x040fe20000000000 */
[----:B------:R-:W-:Y:S02]  /*4ce0*/  ULDC.64 UR16, c[0x0][0x240] ;  /* 0x0000900000107ab9 */ /* 0x000fe40000000a00 */
[----:B------:R-:W-:Y:S02]  /*4cf0*/  LEA.HI.X.SX32 R115, R149, R150, 0x1, P0 ;  /* 0x0000009695737211 */ /* 0x000fe400000f0eff */
[C---:B------:R-:W-:Y:S02]  /*4d00*/  LEA R114, P0, R112.reuse, UR16, 0x2 ;  /* 0x0000001070727c11 */ /* 0x040fe4000f8010ff */
[----:B------:R-:W-:Y:S02]  /*4d10*/  IADD3 R116, P3, R113, R148, RZ ;  /* 0x0000009471747210 */ /* 0x000fe40007f7e0ff */
[----:B------:R-:W-:-:S02]  /*4d20*/  LEA.HI.X R115, R112, UR17, R115, 0x2, P0 ;  /* 0x0000001170737c11 */ /* 0x000fc400080f1473 */
[----:B------:R-:W-:Y:S02]  /*4d30*/  LEA.HI.X.SX32 R113, R113, R150, 0x1, P3 ;  /* 0x0000009671717211 */ /* 0x000fe400018f0eff */
[C---:B------:R-:W-:Y:S01]  /*4d40*/  LEA R112, P0, R116.reuse, UR16, 0x2 ;  /* 0x0000001074707c11 */ /* 0x040fe2000f8010ff */
[----:B------:R-:W2:Y:S03]  /*4d50*/  LDG.E R114, desc[UR8][R114.64] ;  /* 0x0000000872727981 */ /* 0x000ea6000c1e1900 */
[----:B------:R-:W-:-:S05]  /*4d60*/  LEA.HI.X R113, R116, UR17, R113, 0x2, P0 ;  /* 0x0000001174717c11 */ /* 0x000fca00080f1471 */
[----:B------:R-:W3:Y:S01]  /*4d70*/  LDG.E R112, desc[UR8][R112.64] ;  /* 0x0000000870707981 */ /* 0x000ee2000c1e1900 */
[----:B------:R-:W-:Y:S01]  /*4d80*/  PLOP3.LUT P0, PT, PT, PT, PT, 0x8, 0x0 ;  /* 0x000000000000781c */ /* 0x000fe20003f0e170 */
[----:B------:R-:W-:Y:S02]  /*4d90*/  VIADD R149, R149, 0x40 ;  /* 0x0000004095957836 */ /* 0x000fe40000000000 */
[----:B--2---:R-:W-:-:S04]  /*4da0*/  FADD R145, R145, R114 ;  /* 0x0000007291917221 */ /* 0x004fc80000000000 */
[----:B---3--:R-:W-:-:S07]  /*4db0*/  FADD R145, R145, R112 ;  /* 0x0000007091917221 */ /* 0x008fce0000000000 */
.L_x_893:
[----:B------:R-:W-:Y:S05]  /*4dc0*/  BSYNC B1 ;  /* 0x0000000000017941 */ /* 0x000fea0003800000 */
.L_x_892:
[----:B------:R-:W-:-:S13]  /*4dd0*/  ISETP.LT.OR P0, PT, R149, R143, P0 ;  /* 0x0000008f9500720c */ /* 0x000fda0000701670 */
[----:B------:R-:W-:Y:S05]  /*4de0*/  @!P0 BRA `(.L_x_888) ;  /* 0x00000000001c8947 */ /* 0x000fea0003800000 */
[----:B------:R-:W-:Y:S01]  /*4df0*/  IADD3 R148, P0, R149, R148, RZ ;  /* 0x0000009495947210 */ /* 0x000fe20007f1e0ff */
[----:B------:R-:W-:-:S03]  /*4e00*/  ULDC.64 UR16, c[0x0][0x240] ;  /* 0x0000900000107ab9 */ /* 0x000fc60000000a00 */
[----:B------:R-:W-:Y:S02]  /*4e10*/  LEA.HI.X.SX32 R113, R149, R150, 0x1, P0 ;  /* 0x0000009695717211 */ /* 0x000fe400000f0eff */
[----:B------:R-:W-:-:S04]  /*4e20*/  LEA R112, P0, R148, UR16, 0x2 ;  /* 0x0000001094707c11 */ /* 0x000fc8000f8010ff */
[----:B------:R-:W-:-:S05]  /*4e30*/  LEA.HI.X R113, R148, UR17, R113, 0x2, P0 ;  /* 0x0000001194717c11 */ /* 0x000fca00080f1471 */
[----:B------:R-:W2:Y:S02]  /*4e40*/  LDG.E R112, desc[UR8][R112.64] ;  /* 0x0000000870707981 */ /* 0x000ea4000c1e1900 */
[----:B--2---:R-:W-:-:S07]  /*4e50*/  FADD R145, R145, R112 ;  /* 0x0000007091917221 */ /* 0x004fce0000000000 */
.L_x_888:
[----:B------:R-:W-:Y:S05]  /*4e60*/  BSYNC B0 ;  /* 0x0000000000007941 */ /* 0x000fea0003800000 */
.L_x_887:
[----:B0-----:R-:W0:Y:S01]  /*4e70*/  SHFL.BFLY PT, R112, R145, 0x1, 0x1f ;  /* 0x0c201f0091707f89 */ /* 0x001e2200000e0000 */
[----:B------:R-:W-:-:S04]  /*4e80*/  UIADD3 UR4, UR4, 0x1, URZ ;  /* 0x0000000104047890 */ /* 0x000fc8000fffe03f */
[----:B------:R-:W-:Y:S01]  /*4e90*/  ULOP3.LUT UR4, UR4, 0x3, URZ, 0xc0, !UPT ;  /* 0x0000000304047892 */ /* 0x000fe2000f8ec03f */
        /* <DEDUP_REMOVED lines=10> */
.L_x_884:
[----:B01----:R-:W0:Y:S02]  /*4f40*/  SHFL.BFLY PT, R112, R115, 0x1, 0x1f ;  /* 0x0c201f0073707f89 */ /* 0x003e2400000e0000 */
        /* <DEDUP_REMOVED lines=8> */
[----:B0-----:R-:W-:-:S07]  /*4fd0*/  FADD R147, R117, R116 ;  /* 0x0000007475937221 */ /* 0x001fce0000000000 */
.L_x_894:
        /* <DEDUP_REMOVED lines=25> */
[----:B------:R-:W-:Y:S01]  /*5170*/  FMNMX R26, R26, |R147|, !PT ;  /* 0x400000931a1a7209 */ /* 0x000fe20007800000 */
[----:B------:R-:W-:-:S03]  /*5180*/  VIADD R115, R28, 0x3 ;  /* 0x000000031c737836 */ /* 0x000fc60000000000 */
[----:B------:R-:W-:Y:S01]  /*5190*/  ISETP.GE.AND P0, PT, R114, UR13, PT ;  /* 0x0000000d72007c0c */ /* 0x000fe2000bf06270 */
[----:B------:R-:W-:Y:S01]  /*51a0*/  VIADD R114, R28, 0x2 ;  /* 0x000000021c727836 */ /* 0x000fe20000000000 */
[----:B------:R-:W-:Y:S02]  /*51b0*/  ISETP.GE.AND P3, PT, R115, UR13, PT ;  /* 0x0000000d73007c0c */ /* 0x000fe4000bf66270 */
[----:B------:R-:W-:Y:S02]  /*51c0*/  ISETP.NE.AND P6, PT, RZ, UR10, !P0 ;  /* 0x0000000aff007c0c */ /* 0x000fe4000c7c5270 */
[----:B------:R-:W-:Y:S02]  /*51d0*/  ISETP.GE.AND P2, PT, R114, UR13, PT ;  /* 0x0000000d72007c0c */ /* 0x000fe4000bf46270 */
[----:B------:R-:W-:Y:S02]  /*51e0*/  ISETP.NE.AND P5, PT, RZ, UR10, !P3 ;  /* 0x0000000aff007c0c */ /* 0x000fe4000dfa5270 */
[----:B------:R-:W-:-:S03]  /*51f0*/  ISETP.NE.AND P4, PT, RZ, UR10, !P2 ;  /* 0x0000000aff007c0c */ /* 0x000fc6000d785270 */
[----:B------:R-:W-:-:S04]  /*5200*/  @!P0 FMNMX R26, R26, |R149|, !PT ;  /* 0x400000951a1a8209 */ /* 0x000fc80007800000 */
[----:B------:R-:W-:Y:S01]  /*5210*/  @P6 FMUL R149, R149, UR7 ;  /* 0x0000000795956c20 */ /* 0x000fe20008400000 */
[----:B------:R-:W-:Y:S02]  /*5220*/  ISETP.NE.AND P6, PT, RZ, UR10, PT ;  /* 0x0000000aff007c0c */ /* 0x000fe4000bfc5270 */
[----:B------:R-:W-:-:S03]  /*5230*/  @!P2 FMNMX R26, R26, |R151|, !PT ;  /* 0x400000971a1aa209 */ /* 0x000fc60007800000 */
[----:B------:R-:W-:Y:S01]  /*5240*/  @P4 FMUL R151, R151, UR7 ;  /* 0x0000000797974c20 */ /* 0x000fe20008400000 */
[----:B------:R-:W-:Y:S01]  /*5250*/  @!P3 FMNMX R26, R26, |R153|, !PT ;  /* 0x400000991a1ab209 */ /* 0x000fe20007800000 */
[----:B------:R-:W-:-:S06]  /*5260*/  @P5 FMUL R153, R153, UR7 ;  /* 0x0000000799995c20 */ /* 0x000fcc0008400000 */
[----:B------:R-:W-:-:S07]  /*5270*/  @P6 FMUL R147, R147, UR7 ;  /* 0x0000000793936c20 */ /* 0x000fce0008400000 */
.L_x_897:
[--C-:B------:R-:W-:Y:S01]  /*5280*/  IMAD R115, R145, UR13, R28.reuse ;  /* 0x0000000d91737c24 */ /* 0x100fe2000f8e021c */
[----:B------:R-:W-:Y:S01]  /*5290*/  IADD3 R150, -R28, UR13, RZ ;  /* 0x0000000d1c967c10 */ /* 0x000fe2000fffe1ff */
[----:B------:R-:W-:Y:S01]  /*52a0*/  F2F.BF16.F32 R149, R149 ;  /* 0x0000009500957304 */ /* 0x000fe20000202000 */
[----:B------:R-:W-:Y:S01]  /*52b0*/  IMAD R148, R143, 0x80, R28 ;  /* 0x000000808f947824 */ /* 0x000fe200078e021c */
[----:B------:R-:W-:Y:S01]  /*52c0*/  BSSY B1, `(.L_x_898) ;  /* 0x0000016000017945 */ /* 0x000fe20003800000 */
[----:B0-----:R-:W-:-:S03]  /*52d0*/  IMAD.WIDE R114, R115, 0x2, R112 ;  /* 0x0000000273727825 */ /* 0x001fc600078e0270 */
[----:B------:R-:W-:Y:S02]  /*52e0*/  ISETP.GE.AND P5, PT, R148, UR13, PT ;  /* 0x0000000d94007c0c */ /* 0x000fe4000bfa6270 */
[----:B------:R-:W-:Y:S01]  /*52f0*/  LOP3.LUT P0, RZ, R114, 0x7, RZ, 0xc0, !PT ;  /* 0x0000000772ff7812 */ /* 0x000fe2000780c0ff */
[----:B------:R-:W0:Y:S03]  /*5300*/  F2F.BF16.F32 R153, R153 ;  /* 0x0000009900997304 */ /* 0x000e260000202000 */
[----:B------:R-:W-:-:S05]  /*5310*/  ISETP.LT.U32.OR P0, PT, R150, 0x4, P0 ;  /* 0x000000049600780c */ /* 0x000fca0000701470 */
        /* <DEDUP_REMOVED lines=16> */
.L_x_899:
[----:B------:R-:W-:Y:S05]  /*5420*/  BSYNC B1 ;  /* 0x0000000000017941 */ /* 0x000fea0003800000 */
.L_x_898:
[----:B------:R-:W-:Y:S05]  /*5430*/  @P5 BRA `(.L_x_896) ;  /* 0x0000003000d05947 */ /* 0x000fea0003800000 */
[-C--:B01----:R-:W-:Y:S01]  /*5440*/  FMUL R115, R32, R146.reuse ;  /* 0x0000009220737220 */ /* 0x083fe20000400000 */
[-C--:B------:R-:W-:Y:S01]  /*5450*/  FMUL R114, R33, R146.reuse ;  /* 0x0000009221727220 */ /* 0x080fe20000400000 */
[-C--:B------:R-:W-:Y:S01]  /*5460*/  FMUL R117, R34, R146.reuse ;  /* 0x0000009222757220 */ /* 0x080fe20000400000 */
[----:B------:R-:W-:Y:S01]  /*5470*/  FMUL R116, R35, R146 ;  /* 0x0000009223747220 */ /* 0x000fe20000400000 */
[----:B------:R-:W-:Y:S02]  /*5480*/  IMAD R155, R145, UR13, R148 ;  /* 0x0000000d919b7c24 */ /* 0x000fe4000f8e0294 */
        /* <DEDUP_REMOVED lines=23> */
.L_x_900:
[----:B------:R-:W-:Y:S01]  /*5600*/  IMAD.WIDE R114, R155, 0x2, R112 ;  /* 0x000000029b727825 */ /* 0x000fe200078e0270 */
[----:B------:R-:W-:Y:S01]  /*5610*/  IADD3 R150, -R148, UR13, RZ ;  /* 0x0000000d94967c10 */ /* 0x000fe2000fffe1ff */
[----:B------:R-:W0:Y:S01]  /*5620*/  F2F.BF16.F32 R149, R149 ;  /* 0x0000009500957304 */ /* 0x000e220000202000 */
[----:B------:R-:W-:Y:S01]  /*5630*/  BSSY B1, `(.L_x_901) ;  /* 0x0000016000017945 */ /* 0x000fe20003800000 */
[----:B------:R-:W-:Y:S01]  /*5640*/  IMAD R148, R143, 0x80, R148 ;  /* 0x000000808f947824 */ /* 0x000fe200078e0294 */
[----:B------:R-:W-:-:S04]  /*5650*/  LOP3.LUT P0, RZ, R114, 0x7, RZ, 0xc0, !PT ;  /* 0x0000000772ff7812 */ /* 0x000fc8000780c0ff */
[----:B------:R-:W-:Y:S01]  /*5660*/  ISETP.LT.U32.OR P0, PT, R150, 0x4, P0 ;  /* 0x000000049600780c */ /* 0x000fe20000701470 */
[----:B------:R-:W1:Y:S01]  /*5670*/  F2F.BF16.F32 R153, R153 ;  /* 0x0000009900997304 */ /* 0x000e620000202000 */
[----:B------:R-:W-:-:S07]  /*5680*/  ISETP.GE.AND P5, PT, R148, UR13, PT ;  /* 0x0000000d94007c0c */ /* 0x000fce000bfa6270 */
[----:B------:R-:W2:Y:S04]  /*5690*/  F2F.BF16.F32 R151, R151 ;  /* 0x0000009700977304 */ /* 0x000ea80000202000 */
[----:B0-----:R-:W-:-:S04]  /*56a0*/  @!P0 IMAD.WIDE.U32 R116, R149, 0x10000, RZ ;  /* 0x0001000095748825 */ /* 0x001fc800078e00ff */
[----:B------:R-:W0:Y:S01]  /*56b0*/  F2F.BF16.F32 R147, R147 ;  /* 0x0000009300937304 */ /* 0x000e220000202000 */
[----:B-1----:R-:W-:-:S05]  /*56c0*/  @!P0 IMAD.U32 R155, R153, 0x10000, RZ ;  /* 0x00010000999b8824 */ /* 0x002fca00078e00ff */
[----:B--2---:R-:W-:Y:S02]  /*56d0*/  @!P0 LOP3.LUT R117, R117, R155, R151, 0xfe, !PT ;  /* 0x0000009b75758212 */ /* 0x004fe400078efe97 */
[----:B0-----:R-:W-:-:S05]  /*56e0*/  @!P0 LOP3.LUT R116, R116, R147, RZ, 0xfc, !PT ;  /* 0x0000009374748212 */ /* 0x001fca00078efcff */
        /* <DEDUP_REMOVED lines=10> */
.L_x_902:
[----:B------:R-:W-:Y:S05]  /*5790*/  BSYNC B1 ;  /* 0x0000000000017941 */ /* 0x000fea0003800000 */
.L_x_901:
        /* <DEDUP_REMOVED lines=29> */
.L_x_903:
        /* <DEDUP_REMOVED lines=25> */
.L_x_905:
[----:B------:R-:W-:Y:S05]  /*5b00*/  BSYNC B1 ;  /* 0x0000000000017941 */ /* 0x000fea0003800000 */
.L_x_904:
        /* <DEDUP_REMOVED lines=29> */
.L_x_906:
        /* <DEDUP_REMOVED lines=25> */
.L_x_908:
[----:B------:R-:W-:Y:S05]  /*5e70*/  BSYNC B1 ;  /* 0x0000000000017941 */ /* 0x000fea0003800000 */
.L_x_907:
        /* <DEDUP_REMOVED lines=29> */
.L_x_909:
        /* <DEDUP_REMOVED lines=25> */
.L_x_911:
[----:B------:R-:W-:Y:S05]  /*61e0*/  BSYNC B1 ;  /* 0x0000000000017941 */ /* 0x000fea0003800000 */
.L_x_910:
        /* <DEDUP_REMOVED lines=29> */
.L_x_912:
        /* <DEDUP_REMOVED lines=25> */
.L_x_914:
[----:B------:R-:W-:Y:S05]  /*6550*/  BSYNC B1 ;  /* 0x0000000000017941 */ /* 0x000fea0003800000 */
.L_x_913:
        /* <DEDUP_REMOVED lines=29> */
.L_x_915:
        /* <DEDUP_REMOVED lines=25> */
.L_x_917:
[----:B------:R-:W-:Y:S05]  /*68c0*/  BSYNC B1 ;  /* 0x0000000000017941 */ /* 0x000fea0003800000 */
.L_x_916:
        /* <DEDUP_REMOVED lines=29> */
.L_x_918:
        /* <DEDUP_REMOVED lines=25> */
.L_x_920:
[----:B------:R-:W-:Y:S05]  /*6c30*/  BSYNC B1 ;  /* 0x0000000000017941 */ /* 0x000fea0003800000 */
.L_x_919:
        /* <DEDUP_REMOVED lines=29> */
.L_x_921:
        /* <DEDUP_REMOVED lines=25> */
.L_x_923:
[----:B------:R-:W-:Y:S05]  /*6fa0*/  BSYNC B1 ;  /* 0x0000000000017941 */ /* 0x000fea0003800000 */
.L_x_922:
        /* <DEDUP_REMOVED lines=29> */
.L_x_924:
        /* <DEDUP_REMOVED lines=25> */
.L_x_926:
[----:B------:R-:W-:Y:S05]  /*7310*/  BSYNC B1 ;  /* 0x0000000000017941 */ /* 0x000fea0003800000 */
.L_x_925:
        /* <DEDUP_REMOVED lines=29> */
.L_x_927:
        /* <DEDUP_REMOVED lines=25> */
.L_x_929:
[----:B------:R-:W-:Y:S05]  /*7680*/  BSYNC B1 ;  /* 0x0000000000017941 */ /* 0x000fea0003800000 */
.L_x_928:
        /* <DEDUP_REMOVED lines=29> */
.L_x_930:
        /* <DEDUP_REMOVED lines=25> */
.L_x_932:
[----:B------:R-:W-:Y:S05]  /*79f0*/  BSYNC B1 ;  /* 0x0000000000017941 */ /* 0x000fea0003800000 */
.L_x_931:
        /* <DEDUP_REMOVED lines=29> */
.L_x_933:
        /* <DEDUP_REMOVED lines=25> */
.L_x_935:
[----:B------:R-:W-:Y:S05]  /*7d60*/  BSYNC B1 ;  /* 0x0000000000017941 */ /* 0x000fea0003800000 */
.L_x_934:
        /* <DEDUP_REMOVED lines=29> */
.L_x_936:
        /* <DEDUP_REMOVED lines=25> */
.L_x_938:
[----:B------:R-:W-:Y:S05]  /*80d0*/  BSYNC B1 ;  /* 0x0000000000017941 */ /* 0x000fea0003800000 */
.L_x_937:
        /* <DEDUP_REMOVED lines=29> */
.L_x_939:
        /* <DEDUP_REMOVED lines=25> */
.L_x_941:
[----:B------:R-:W-:Y:S05]  /*8440*/  BSYNC B1 ;  /* 0x0000000000017941 */ /* 0x000fea0003800000 */
.L_x_940:
        /* <DEDUP_REMOVED lines=28> */
.L_x_942:
[----:B------:R-:W-:Y:S01]  /*8610*/  IMAD R145, R145, UR13, R148 ;  /* 0x0000000d91917c24 */ /* 0x000fe2000f8e0294 */
[----:B------:R-:W-:Y:S01]  /*8620*/  IADD3 R148, -R148, UR13, RZ ;  /* 0x0000000d94947c10 */ /* 0x000fe2000fffe1ff */
[----:B------:R-:W0:Y:S02]  /*8630*/  F2F.BF16.F32 R147, R147 ;  /* 0x0000009300937304 */ /* 0x000e240000202000 */
[----:B------:R-:W-:-:S03]  /*8640*/  IMAD.WIDE R112, R145, 0x2, R112 ;  /* 0x0000000291707825 */ /* 0x000fc600078e0270 */
[----:B------:R-:W-:-:S03]  /*8650*/  LOP3.LUT P0, RZ, R112, 0x7, RZ, 0xc0, !PT ;  /* 0x0000000770ff7812 */ /* 0x000fc6000780c0ff */
[----:B------:R-:W1:Y:S01]  /*8660*/  F2F.BF16.F32 R149, R149 ;  /* 0x0000009500957304 */ /* 0x000e620000202000 */
[----:B------:R-:W-:-:S07]  /*8670*/  ISETP.LT.U32.OR P0, PT, R148, 0x4, P0 ;  /* 0x000000049400780c */ /* 0x000fce0000701470 */
[----:B------:R-:W2:Y:S08]  /*8680*/  F2F.BF16.F32 R117, R117 ;  /* 0x0000007500757304 */ /* 0x000eb00000202000 */
[----:B------:R-:W3:Y:S01]  /*8690*/  F2F.BF16.F32 R143, R143 ;  /* 0x0000008f008f7304 */ /* 0x000ee20000202000 */
[----:B0-----:R-:W-:-:S04]  /*86a0*/  @!P0 IMAD.WIDE.U32 R114, R147, 0x10000, RZ ;  /* 0x0001000093728825 */ /* 0x001fc800078e00ff */
[----:B-1----:R-:W-:-:S05]  /*86b0*/  @!P0 IMAD.U32 R145, R149, 0x10000, RZ ;  /* 0x0001000095918824 */ /* 0x002fca00078e00ff */
[----:B--2---:R-:W-:Y:S02]  /*86c0*/  @!P0 LOP3.LUT R115, R115, R145, R117, 0xfe, !PT ;  /* 0x0000009173738212 */ /* 0x004fe400078efe75 */
[----:B---3--:R-:W-:-:S05]  /*86d0*/  @!P0 LOP3.LUT R114, R114, R143, RZ, 0xfc, !PT ;  /* 0x0000008f72728212 */ /* 0x008fca00078efcff */
        /* <DEDUP_REMOVED lines=10> */
.L_x_896:
[----:B------:R-:W-:Y:S05]  /*8780*/  BSYNC B0 ;  /* 0x0000000000007941 */ /* 0x000fea0003800000 */
.L_x_895:
[----:B0-23--:R-:W0:Y:S02]  /*8790*/  LDC R112, c[0x0][0x210] ;  /* 0x00008400ff707b82 */ /* 0x00de240000000800 */
[----:B0-----:R-:W-:-:S05]  /*87a0*/  IMAD R27, R112, 0x4, R27 ;  /* 0x00000004701b7824 */ /* 0x001fca00078e021b */
[----:B------:R-:W-:-:S13]  /*87b0*/  ISETP.GE.AND P0, PT, R27, UR12, PT ;  /* 0x0000000c1b007c0c */ /* 0x000fda000bf06270 */
[----:B------:R-:W-:Y:S05]  /*87c0*/  @!P0 BRA `(.L_x_943) ;  /* 0xffffff98006c8947 */ /* 0x000fea000383ffff */
.L_x_831:
[----:B------:R-:W-:Y:S02]  /*87d0*/  ULDC.64 UR4, c[0x0][0x288] ;  /* 0x0000a20000047ab9 */ /* 0x000fe40000000a00 */
[----:B------:R-:W-:-:S04]  /*87e0*/  ISETP.NE.U32.AND P0, PT, RZ, UR4, PT ;  /* 0x00000004ff007c0c */ /* 0x000fc8000bf05070 */
[----:B------:R-:W-:-:S13]  /*87f0*/  ISETP.NE.AND.EX P0, PT, RZ, UR5, PT, P0 ;  /* 0x00000005ff007c0c */ /* 0x000fda000bf05300 */
[----:B------:R-:W-:Y:S05]  /*8800*/  @!P0 BRA `(.L_x_944) ;  /* 0x0000000000b08947 */ /* 0x000fea0003800000 */
[----:B------:R-:W2:Y:S01]  /*8810*/  SHFL.DOWN PT, R3, R26, 0x10, 0x1f ;  /* 0x0a001f001a037f89 */ /* 0x000ea200000e0000 */
[----:B------:R-:W-:Y:S01]  /*8820*/  ISETP.NE.AND P0, PT, R30, RZ, PT ;  /* 0x000000ff1e00720c */ /* 0x000fe20003f05270 */
[----:B------:R-:W-:-:S12]  /*8830*/  BSSY B0, `(.L_x_945) ;  /* 0x0000023000007945 */ /* 0x000fd80003800000 */
[----:B-----5:R-:W3:Y:S01]  /*8840*/  @!P0 S2R R9, SR_CgaCtaId ;  /* 0x0000000000098919 */ /* 0x020ee20000008800 */
[----:B------:R-:W-:Y:S02]  /*8850*/  @!P0 MOV R6, 0x400 ;  /* 0x0000040000068802 */ /* 0x000fe40000000f00 */
[----:B01----:R-:W-:-:S04]  /*8860*/  @!P0 SHF.R.U32.HI R4, RZ, 0x3, R92 ;  /* 0x00000003ff048819 */ /* 0x003fc8000001165c */
[----:B------:R-:W-:Y:S02]  /*8870*/  @!P0 LOP3.LUT R4, R4, 0x1ffffffc, RZ, 0xc0, !PT ;  /* 0x1ffffffc04048812 */ /* 0x000fe400078ec0ff */
[----:B--2---:R-:W-:-:S05]  /*8880*/  FMNMX R3, R3, R26, !PT ;  /* 0x0000001a03037209 */ /* 0x004fca0007800000 */
[----:B------:R-:W0:Y:S02]  /*8890*/  SHFL.DOWN PT, R0, R3, 0x8, 0x1f ;  /* 0x09001f0003007f89 */ /* 0x000e2400000e0000 */
[----:B0-----:R-:W-:Y:S02]  /*88a0*/  FMNMX R0, R3, R0, !PT ;  /* 0x0000000003007209 */ /* 0x001fe40007800000 */
[----:B---3--:R-:W-:-:S03]  /*88b0*/  @!P0 LEA R3, R9, R6, 0x18 ;  /* 0x0000000609038211 */ /* 0x008fc600078ec0ff */
[----:B------:R-:W0:Y:S02]  /*88c0*/  SHFL.DOWN PT, R5, R0, 0x4, 0x1f ;  /* 0x08801f0000057f89 */ /* 0x000e2400000e0000 */
[----:B------:R-:W-:Y:S01]  /*88d0*/  @!P0 IMAD.IADD R3, R4, 0x1, R3 ;  /* 0x0000000104038824 */ /* 0x000fe200078e0203 */
[----:B------:R-:W-:Y:S02]  /*88e0*/  SHF.R.U32.HI R4, RZ, 0x5, R92 ;  /* 0x00000005ff047819 */ /* 0x000fe4000001165c */
[----:B0-----:R-:W-:-:S05]  /*88f0*/  FMNMX R5, R0, R5, !PT ;  /* 0x0000000500057209 */ /* 0x001fca0007800000 */
[----:B------:R-:W0:Y:S02]  /*8900*/  SHFL.DOWN PT, R2, R5, 0x2, 0x1f ;  /* 0x08401f0005027f89 */ /* 0x000e2400000e0000 */
[----:B0-----:R-:W-:Y:S01]  /*8910*/  FMNMX R2, R5, R2, !PT ;  /* 0x0000000205027209 */ /* 0x001fe20007800000 */
[----:B------:R-:W-:-:S04]  /*8920*/  IMAD.MOV.U32 R5, RZ, RZ, RZ ;  /* 0x000000ffff057224 */ /* 0x000fc800078e00ff */
[----:B------:R-:W0:Y:S02]  /*8930*/  SHFL.DOWN PT, R7, R2, 0x1, 0x1f ;  /* 0x08201f0002077f89 */ /* 0x000e2400000e0000 */
[----:B0-----:R-:W-:-:S05]  /*8940*/  FMNMX R0, R2, R7, !PT ;  /* 0x0000000702007209 */ /* 0x001fca0007800000 */
[----:B------:R0:W-:Y:S01]  /*8950*/  @!P0 STS [R3], R0 ;  /* 0x0000000003008388 */ /* 0x0001e20000000800 */
[----:B------:R-:W-:Y:S01]  /*8960*/  BAR.SYNC.DEFER_BLOCKING 0x0 ;  /* 0x0000000000007b1d */ /* 0x000fe20000010000 */
[----:B------:R-:W-:-:S13]  /*8970*/  ISETP.NE.AND P0, PT, R4, RZ, PT ;  /* 0x000000ff0400720c */ /* 0x000fda0003f05270 */
[----:B0-----:R-:W-:Y:S05]  /*8980*/  @P0 BRA `(.L_x_946) ;  /* 0x0000000000340947 */ /* 0x001fea0003800000 */
[----:B------:R-:W-:Y:S01]  /*8990*/  ISETP.GT.U32.AND P0, PT, R92, 0x3, PT ;  /* 0x000000035c00780c */ /* 0x000fe20003f04070 */
[----:B------:R-:W-:-:S12]  /*89a0*/  UMOV UR4, 0xffffffff ;  /* 0xffffffff00047882 */ /* 0x000fd80000000000 */
[----:B------:R-:W0:Y:S01]  /*89b0*/  @!P0 S2R R3, SR_CgaCtaId ;  /* 0x0000000000038919 */ /* 0x000e220000008800 */
[----:B------:R-:W-:-:S04]  /*89c0*/  @!P0 MOV R0, 0x400 ;  /* 0x0000040000008802 */ /* 0x000fc80000000f00 */
        /* <DEDUP_REMOVED lines=8> */
.L_x_953:
[----:B-1----:R-:W-:-:S07]  /*8a50*/  FMNMX R5, R3, R2, !PT ;  /* 0x0000000203057209 */ /* 0x002fce0007800000 */
.L_x_946:
[----:B------:R-:W-:Y:S05]  /*8a60*/  BSYNC B0 ;  /* 0x0000000000007941 */ /* 0x000fea0003800000 */
.L_x_945:
[----:B------:R-:W-:Y:S01]  /*8a70*/  ISETP.NE.AND P0, PT, R92, RZ, PT ;  /* 0x000000ff5c00720c */ /* 0x000fe20003f05270 */
[----:B------:R-:W-:-:S12]  /*8a80*/  BSSY B0, `(.L_x_944) ;  /* 0x0000004000007945 */ /* 0x000fd80003800000 */
[----:B------:R-:W-:Y:S05]  /*8a90*/  @P0 BRA `(.L_x_948) ;  /* 0x0000000000080947 */ /* 0x000fea0003800000 */
[----:B0-----:R-:W0:Y:S02]  /*8aa0*/  LDC.64 R2, c[0x0][0x288] ;  /* 0x0000a200ff027b82 */ /* 0x001e240000000a00 */
[----:B0-----:R1:W-:Y:S02]  /*8ab0*/  REDG.E.MAX.S32.STRONG.GPU desc[UR8][R2.64], R5 ;  /* 0x000000050200798e */ /* 0x0013e4000d10e388 */
.L_x_948:
[----:B------:R-:W-:Y:S05]  /*8ac0*/  BSYNC B0 ;  /* 0x0000000000007941 */ /* 0x000fea0003800000 */
.L_x_944:
        /* <DEDUP_REMOVED lines=16> */
[----:B------:R-:W-:Y:S05]  /*8bd0*/  CALL.REL.NOINC `($__internal_5_$__cuda_sm20_rcp_rn_f32_slowpath) ;  /* 0x0000000000607944 */ /* 0x000fea0003c00000 */
[----:B------:R-:W-:Y:S01]  /*8be0*/  IMAD.MOV.U32 R5, RZ, RZ, R144 ;  /* 0x000000ffff057224 */ /* 0x000fe200078e0090 */
[----:B------:R-:W-:Y:S06]  /*8bf0*/  BRA `(.L_x_950) ;  /* 0x0000000000147947 */ /* 0x000fec0003800000 */
.L_x_949:
[----:B01---5:R-:W0:Y:S01]  /*8c00*/  MUFU.RCP R5, UR7 ;  /* 0x0000000700057d08 */ /* 0x023e220008001000 */
[----:B------:R-:W-:-:S04]  /*8c10*/  IMAD.U32 R0, RZ, RZ, UR7 ;  /* 0x00000007ff007e24 */ /* 0x000fc8000f8e00ff */
[----:B0-----:R-:W-:-:S04]  /*8c20*/  FFMA R0, R5, R0, -1 ;  /* 0xbf80000005007423 */ /* 0x001fc80000000000 */
[----:B------:R-:W-:-:S04]  /*8c30*/  FADD.FTZ R0, -R0, -RZ ;  /* 0x800000ff00007221 */ /* 0x000fc80000010100 */
[----:B------:R-:W-:-:S07]  /*8c40*/  FFMA R5, R5, R0, R5 ;  /* 0x0000000005057223 */ /* 0x000fce0000000005 */
.L_x_950:
[----:B------:R-:W0:Y:S02]  /*8c50*/  LDC.64 R2, c[0x0][0x280] ;  /* 0x0000a000ff027b82 */ /* 0x000e240000000a00 */
[----:B0-----:R-:W-:Y:S01]  /*8c60*/  STG.E desc[UR8][R2.64], R5 ;  /* 0x0000000502007986 */ /* 0x001fe2000c101908 */
[----:B------:R-:W-:Y:S05]  /*8c70*/  EXIT ;  /* 0x000000000000794d */ /* 0x000fea0003800000 */
.L_x_947:
[----:B------:R-:W-:Y:S02]  /*8c80*/  IMAD.MOV.U32 R5, RZ, RZ, 0x2 ;  /* 0x00000002ff057424 */ /* 0x000fe400078e00ff */
[----:B------:R-:W-:Y:S02]  /*8c90*/  IMAD.MOV.U32 R7, RZ, RZ, 0x1f ;  /* 0x0000001fff077424 */ /* 0x000fe400078e00ff */
[----:B------:R-:W-:-:S07]  /*8ca0*/  IMAD.MOV.U32 R4, RZ, RZ, -0x1 ;  /* 0xffffffffff047424 */ /* 0x000fce00078e00ff */
[----:B01----:R-:W-:Y:S05]  /*8cb0*/  WARPSYNC.COLLECTIVE R4, `(.L_x_951) ;  /* 0x0000000004087348 */ /* 0x003fea0003c00000 */
[----:B01----:R0:W1:Y:S02]  /*8cc0*/  SHFL.DOWN P0, R2, R0, R5, R7 ;  /* 0x0800000500027389 */ /* 0x0030640000000007 */
[----:B01----:R-:W-:Y:S01]  /*8cd0*/  ENDCOLLECTIVE ;  /* 0x000000000000791b */ /* 0x003fe20003800000 */
.L_x_951:
[----:B------:R-:W-:Y:S02]  /*8ce0*/  IMAD.MOV.U32 R5, RZ, RZ, 0x1 ;  /* 0x00000001ff057424 */ /* 0x000fe400078e00ff */
[----:B------:R-:W-:-:S05]  /*8cf0*/  IMAD.MOV.U32 R3, RZ, RZ, R2 ;  /* 0x000000ffff037224 */ /* 0x000fca00078e0002 */
[----:B------:R-:W-:-:S05]  /*8d00*/  FMNMX R3, R3, R0, !PT ;  /* 0x0000000003037209 */ /* 0x000fca0007800000 */
[----:B------:R-:W-:-:S07]  /*8d10*/  IMAD.MOV.U32 R0, RZ, RZ, R3 ;  /* 0x000000ffff007224 */ /* 0x000fce00078e0003 */
[----:B------:R-:W-:Y:S05]  /*8d20*/  WARPSYNC.COLLECTIVE R4, `(.L_x_952) ;  /* 0x0000000004087348 */ /* 0x000fea0003c00000 */
[----:B------:R0:W1:Y:S02]  /*8d30*/  SHFL.DOWN P0, R2, R0, R5, R7 ;  /* 0x0800000500027389 */ /* 0x0000640000000007 */
[----:B01----:R-:W-:Y:S01]  /*8d40*/  ENDCOLLECTIVE ;  /* 0x000000000000791b */ /* 0x003fe20003800000 */
.L_x_952:
[----:B------:R-:W-:Y:S05]  /*8d50*/  BRA `(.L_x_953) ;  /* 0xfffffffc003c7947 */ /* 0x000fea000383ffff */
        .weak           $__internal_5_$__cuda_sm20_rcp_rn_f32_slowpath
        .type           $__internal_5_$__cuda_sm20_rcp_rn_f32_slowpath,@function
        .size           $__internal_5_$__cuda_sm20_rcp_rn_f32_slowpath,(.L_x_5472 - $__internal_5_$__cuda_sm20_rcp_rn_f32_slowpath)
$__internal_5_$__cuda_sm20_rcp_rn_f32_slowpath:
        /* <DEDUP_REMOVED lines=14> */
.L_x_954:
        /* <DEDUP_REMOVED lines=19> */
[--C-:B------:R-:W-:Y:S01]  /*8f70*/  LOP3.LUT P2, RZ, R113, R144, R112.reuse, 0xf8, !PT ;  /* 0x0000009071ff7212 */ /* 0x100fe2000784f870 */
[----:B------:R-:W-:Y:S01]  /*8f80*/  VIADD R113, R116, 0xffffff04 ;  /* 0xffffff0474717836 */ /* 0x000fe20000000000 */
[C---:B------:R-:W-:Y:S02]  /*8f90*/  LOP3.LUT P0, RZ, R115.reuse, 0x1, RZ, 0xc0, !PT ;  /* 0x0000000173ff7812 */ /* 0x040fe4000780c0ff */
[----:B------:R-:W-:Y:S02]  /*8fa0*/  LOP3.LUT P3, RZ, R115, 0x2, RZ, 0xc0, !PT ;  /* 0x0000000273ff7812 */ /* 0x000fe4000786c0ff */
[----:B------:R-:W-:Y:S02]  /*8fb0*/  SHF.R.U32.HI R113, RZ, R113, R112 ;  /* 0x00000071ff717219 */ /* 0x000fe40000011670 */
[----:B------:R-:W-:Y:S02]  /*8fc0*/  PLOP3.LUT P0, PT, P0, P2, P3, 0xe0, 0x0 ;  /* 0x000000000000781c */ /* 0x000fe40000705c30 */
[----:B------:R-:W-:-:S02]  /*8fd0*/  LOP3.LUT P2, RZ, R4, 0x7fffff, RZ, 0xc0, !PT ;  /* 0x007fffff04ff7812 */ /* 0x000fc4000784c0ff */
[----:B------:R-:W-:-:S05]  /*8fe0*/  SEL R26, RZ, 0x1, !P0 ;  /* 0x00000001ff1a7807 */ /* 0x000fca0004000000 */
[----:B------:R-:W-:-:S05]  /*8ff0*/  IMAD.MOV R26, RZ, RZ, -R26 ;  /* 0x000000ffff1a7224 */ /* 0x000fca00078e0a1a */
[----:B------:R-:W-:-:S13]  /*9000*/  ISETP.GE.AND P0, PT, R26, RZ, PT ;  /* 0x000000ff1a00720c */ /* 0x000fda0003f06270 */
[----:B------:R-:W-:-:S04]  /*9010*/  @!P0 VIADD R113, R113, 0x1 ;  /* 0x0000000171718836 */ /* 0x000fc80000000000 */
[----:B------:R-:W-:-:S05]  /*9020*/  @!P2 IMAD.SHL.U32 R113, R113, 0x2, RZ ;  /* 0x000000027171a824 */ /* 0x000fca00078e00ff */
[----:B------:R-:W-:Y:S01]  /*9030*/  LOP3.LUT R112, R113, 0x80000000, R4, 0xf8, !PT ;  /* 0x8000000071707812 */ /* 0x000fe200078ef804 */
[----:B------:R-:W-:Y:S06]  /*9040*/  BRA `(.L_x_955) ;  /* 0x0000000000047947 */ /* 0x000fec0003800000 */
.L_x_956:
[----:B------:R0:W1:Y:S02]  /*9050*/  MUFU.RCP R112, R4 ;  /* 0x0000000400707308 */ /* 0x0000640000001000 */
.L_x_955:
[----:B-1----:R-:W-:Y:S02]  /*9060*/  IMAD.MOV.U32 R144, RZ, RZ, R112 ;  /* 0x000000ffff907224 */ /* 0x002fe400078e0070 */
[----:B------:R-:W-:Y:S02]  /*9070*/  IMAD.MOV.U32 R112, RZ, RZ, R5 ;  /* 0x000000ffff707224 */ /* 0x000fe400078e0005 */
[----:B------:R-:W-:-:S04]  /*9080*/  IMAD.MOV.U32 R113, RZ, RZ, 0x0 ;  /* 0x00000000ff717424 */ /* 0x000fc800078e00ff */
[----:B0-----:R-:W-:Y:S05]  /*9090*/  RET.REL.NODEC R112 `(_ZN18transformer_engine13normalization26rmsnorm_fwd_general_kernelINS0_13Kernel_traitsIff13__nv_bfloat16fjLj2048ELj1ELj4ELj1ELj16ENS0_18Kernel_traits_baseILj2048EffS3_fjLj128EEEEEEEvNS0_19ForwardKernelParamsE) ;  /* 0xffffff6c70d87950 */ /* 0x001fea0003c3ffff */
.L_x_957:
        /* <DEDUP_REMOVED lines=14> */
.L_x_5472:


//--------------------- .text._ZN18transformer_engine13normalization26rmsnorm_fwd_general_kernelINS0_13Kernel_traitsI13__nv_bfloat16S3_S3_fjLj2048ELj1ELj4ELj1ELj16ENS0_18Kernel_traits_baseILj2048ES3_S3_S3_fjLj128EEEEEEEvNS0_19ForwardKernelParamsE --------------------------
	.section	.text._ZN18transformer_engine13normalization26rmsnorm_fwd_general_kernelINS0_13Kernel_traitsI13__nv_bfloat16S3_S3_fjLj2048ELj1ELj4ELj1ELj16ENS0_18Kernel_traits_baseILj2048ES3_S3_S3_fjLj128EEEEEEEvNS0_19ForwardKernelParamsE,"ax",@progbits
	.align	128
        .global         _ZN18transformer_engine13normalization26rmsnorm_fwd_general_kernelINS0_13Kernel_traitsI13__nv_bfloat16S3_S3_fjLj2048ELj1ELj4ELj1ELj16ENS0_18Kernel_traits_baseILj2048ES3_S3_S3_fjLj128EEEEEEEvNS0_19ForwardKernelParamsE
        .type           _ZN18transformer_engine13normalization26rmsnorm_fwd_general_kernelINS0_13Kernel_traitsI13__nv_bfloat16S3_S3_fjLj2048ELj1ELj4ELj1ELj16ENS0_18Kernel_traits_baseILj2048ES3_S3_S3_fjLj128EEEEEEEvNS0_19ForwardKernelParamsE,@function
        .size           _ZN18transformer_engine13normalization26rmsnorm_fwd_general_kernelINS0_13Kernel_traitsI13__nv_bfloat16S3_S3_fjLj2048ELj1ELj4ELj1ELj16ENS0_18Kernel_traits_baseILj2048ES3_S3_S3_fjLj128EEEEEEEvNS0_19ForwardKernelParamsE,(.L_x_5473 - _ZN18transformer_engine13normalization26rmsnorm_fwd_general_kernelINS0_13Kernel_traitsI13__nv_bfloat16S3_S3_fjLj2048ELj1ELj4ELj1ELj16ENS0_18Kernel_traits_baseILj2048ES3_S3_S3_fjLj128EEEEEEEvNS0_19ForwardKernelParamsE)
        .other          _ZN18transformer_engine13normalization26rmsnorm_fwd_general_kernelINS0_13Kernel_traitsI13__nv_bfloat16S3_S3_fjLj2048ELj1ELj4ELj1ELj16ENS0_18Kernel_traits_baseILj2048ES3_S3_S3_fjLj128EEEEEEEvNS0_19ForwardKernelParamsE,@"STO_CUDA_ENTRY STV_DEFAULT"
_ZN18transformer_engine13normalization26rmsnorm_fwd_general_kernelINS0_13Kernel_traitsI13__nv_bfloat16S3_S3_fjLj2048ELj1ELj4ELj1ELj16ENS0_18Kernel_traits_baseILj2048ES3_S3_S3_fjLj128EEEEEEEvNS0_19ForwardKernelParamsE:
.text._ZN18transformer_engine13normalization26rmsnorm_fwd_general_kernelINS0_13Kernel_traitsI13__nv_bfloat16S3_S3_fjLj2048ELj1ELj4ELj1ELj16ENS0_18Kernel_traits_baseILj2048ES3_S3_S3_fjLj128EEEEEEEvNS0_19ForwardKernelParamsE:
        /* <DEDUP_REMOVED lines=41> */
[----:B------:R0:W5:Y:S01]  /*0290*/  LDG.E.128 R16, desc[UR8][R4.64] ;  /* 0x0000000804107981 */ /* 0x000162000c1e1d00 */
[----:B------:R-:W-:Y:S05]  /*02a0*/  BRA `(.L_x_962) ;  /* 0x0000000000707947 */ /* 0x000fea0003800000 */
.L_x_961:
        /* <DEDUP_REMOVED lines=28> */
.L_x_962:
[----:B------:R-:W-:Y:S05]  /*0470*/  BSYNC B1 ;  /* 0x0000000000017941 */ /* 0x000fea0003800000 */
.L_x_960:
[----:B------:R-:W-:Y:S01]  /*0480*/  IMAD R8, R7, 0x100, R89 ;  /* 0x0000010007087824 */ /* 0x000fe200078e0259 */
[C---:B-----5:R-:W-:Y:S01]  /*0490*/  PRMT R0, R16.reuse, 0x7632, R0 ;  /* 0x0000763210007816 */ /* 0x060fe20000000000 */
[----:B------:R-:W-:Y:S01]  /*04a0*/  IMAD.U32 R14, R16, 0x10000, RZ ;  /* 0x00010000100e7824 */ /* 0x000fe200078e00ff */
[C---:B0-----:R-:W-:Y:S01]  /*04b0*/  PRMT R4, R17.reuse, 0x7632, R4 ;  /* 0x0000763211047816 */ /* 0x041fe20000000004 */
        /* <DEDUP_REMOVED lines=19> */
.L_x_964:
        /* <DEDUP_REMOVED lines=28> */
.L_x_965:
[----:B------:R-:W-:Y:S05]  /*07b0*/  BSYNC B1 ;  /* 0x0000000000017941 */ /* 0x000fea0003800000 */
.L_x_963:
        /* <DEDUP_REMOVED lines=23> */
.L_x_967:
        /* <DEDUP_REMOVED lines=28> */
.L_x_968:
[----:B------:R-:W-:Y:S05]  /*0af0*/  BSYNC B1 ;  /* 0x0000000000017941 */ /* 0x000fea0003800000 */
.L_x_966:
        /* <DEDUP_REMOVED lines=23> */
.L_x_970:
        /* <DEDUP_REMOVED lines=28> */
.L_x_971:
[----:B------:R-:W-:Y:S05]  /*0e30*/  BSYNC B1 ;  /* 0x0000000000017941 */ /* 0x000fea0003800000 */
.L_x_969:
        /* <DEDUP_REMOVED lines=23> */
.L_x_973:
        /* <DEDUP_REMOVED lines=28> */
.L_x_974:
[----:B------:R-:W-:Y:S05]  /*1170*/  BSYNC B1 ;  /* 0x0000000000017941 */ /* 0x000fea0003800000 */
.L_x_972:
[----:B------:R-:W-:Y:S01]  /*1180*/  IMAD R12, R7, 0x100, R8 ;  /* 0x00000100070c7824 */ /* 0x000fe200078e0208 */
[----:B-----5:R-:W-:Y:S01]  /*1190*/  PRMT R0, R16, 0x7632, R0 ;  /* 0x0000763210007816 */ /* 0x020fe20000000000 */
[C---:B------:R-:W-:Y:S01]  /*11a0*/  IMAD.U32 R64, R17.reuse, 0x10000, RZ ;  /* 0x0001000011407824 */ /* 0x040fe200078e00ff */
[----:B0-----:R-:W-:Y:S01]  /*11b0*/  PRMT R4, R17, 0x7632, R4 ;  /* 0x0000763211047816 */ /* 0x001fe20000000004 */
[C---:B------:R-:W-:Y:S01]  /*11c0*/  IMAD.U32 R66, R19.reuse, 0x10000, RZ ;  /* 0x0001000013427824 */ /* 0x040fe200078e00ff */
[----:B------:R-:W-:Y:S01]  /*11d0*/  ISETP.GE.AND P0, PT, R12, UR4, PT ;  /* 0x000000040c007c0c */ /* 0x000fe2000bf06270 */
[----:B------:R-:W-:Y:S01]  /*11e0*/  IMAD.U32 R16, R16, 0x10000, RZ ;  /* 0x0001000010107824 */ /* 0x000fe200078e00ff */
[C---:B------:R-:W-:Y:S01]  /*11f0*/  PRMT R5, R18.reuse, 0x7632, R5 ;  /* 0x0000763212057816 */ /* 0x040fe20000000005 */
[----:B------:R-:W-:Y:S01]  /*1200*/  IMAD.U32 R18, R18, 0x10000, RZ ;  /* 0x0001000012127824 */ /* 0x000fe200078e00ff */
        /* <DEDUP_REMOVED lines=14> */
.L_x_976:
        /* <DEDUP_REMOVED lines=28> */
.L_x_977:
[----:B------:R-:W-:Y:S05]  /*14b0*/  BSYNC B1 ;  /* 0x0000000000017941 */ /* 0x000fea0003800000 */
.L_x_975:
        /* <DEDUP_REMOVED lines=23> */
.L_x_979:
        /* <DEDUP_REMOVED lines=28> */
.L_x_980:
[----:B------:R-:W-:Y:S05]  /*17f0*/  BSYNC B1 ;  /* 0x0000000000017941 */ /* 0x000fea0003800000 */
.L_x_978:
        /* <DEDUP_REMOVED lines=23> */
.L_x_982:
        /* <DEDUP_REMOVED lines=28> */
.L_x_983:
[----:B------:R-:W-:Y:S05]  /*1b30*/  BSYNC B1 ;  /* 0x0000000000017941 */ /* 0x000fea0003800000 */
.L_x_981:
[C---:B-----5:R-:W-:Y:S01]  /*1b40*/  PRMT R0, R8.reuse, 0x7632, R0 ;  /* 0x0000763208007816 */ /* 0x060fe20000000000 */
[----:B------:R-:W-:Y:S01]  /*1b50*/  IMAD.U32 R8, R8, 0x10000, RZ ;  /* 0x0001000008087824 */ /* 0x000fe200078e00ff */
[C---:B0-----:R-:W-:Y:S01]  /*1b60*/  PRMT R2, R9.reuse, 0x7632, R2 ;  /* 0x0000763209027816 */ /* 0x041fe20000000002 */
        /* <DEDUP_REMOVED lines=9> */
.L_x_959:
[----:B------:R-:W-:Y:S05]  /*1c00*/  BSYNC B0 ;  /* 0x0000000000007941 */ /* 0x000fea0003800000 */
.L_x_958:
[----:B------:R-:W-:Y:S01]  /*1c10*/  ULDC.U8 UR5, c[0x0][0x294] ;  /* 0x0000a50000057ab9 */ /* 0x000fe20000000000 */
[----:B------:R-:W-:Y:S01]  /*1c20*/  ULDC UR6, c[0x0][0x218] ;  /* 0x0000860000067ab9 */ /* 0x000fe20000000800 */
[----:B------:R-:W-:Y:S02]  /*1c30*/  ISETP.NE.AND P0, PT, RZ, UR5, PT ;  /* 0x00000005ff007c0c */ /* 0x000fe4000bf05270 */
[----:B------:R-:W-:-:S11]  /*1c40*/  ISETP.GE.AND P1, PT, R88, UR6, PT ;  /* 0x0000000658007c0c */ /* 0x000fd6000bf26270 */
[----:B------:R-:W-:Y:S05]  /*1c50*/  @!P0 BRA `(.L_x_984) ;  /* 0x0000000000088947 */ /* 0x000fea0003800000 */
[----:B------:R-:W0:Y:S02]  /*1c60*/  LDC.64 R2, c[0x0][0x270] ;  /* 0x00009c00ff027b82 */ /* 0x000e240000000a00 */
[----:B0-----:R0:W5:Y:S02]  /*1c70*/  LDG.E R87, desc[UR8][R2.64] ;  /* 0x0000000802577981 */ /* 0x001164000c1e1900 */
.L_x_984:
[----:B------:R-:W-:Y:S01]  /*1c80*/  IMAD.MOV.U32 R86, RZ, RZ, RZ ;  /* 0x000000ffff567224 */ /* 0x000fe200078e00ff */
[----:B------:R-:W-:Y:S06]  /*1c90*/  @P1 BRA `(.L_x_985) ;  /* 0x0000007000581947 */ /* 0x000fec0003800000 */
[----:B------:R-:W-:Y:S01]  /*1ca0*/  ULDC.U8 UR5, c[0x0][0x250] ;  /* 0x0000940000057ab9 */ /* 0x000fe20000000000 */
[----:B------:R-:W-:Y:S01]  /*1cb0*/  FADD R82, R23, 1 ;  /* 0x3f80000017527421 */ /* 0x000fe20000000000 */
[----:B------:R-:W-:Y:S01]  /*1cc0*/  ISETP.NE.AND P0, PT, RZ, UR5, PT ;  /* 0x00000005ff007c0c */ /* 0x000fe2000bf05270 */
[----:B------:R-:W-:Y:S01]  /*1cd0*/  FADD R79, R24, 1 ;  /* 0x3f800000184f7421 */ /* 0x000fe20000000000 */
[----:B------:R-:W-:Y:S01]  /*1ce0*/  FADD R71, R32, 1 ;  /* 0x3f80000020477421 */ /* 0x000fe20000000000 */
[----:B------:R-:W-:Y:S01]  /*1cf0*/  FADD R56, R45, 1 ;  /* 0x3f8000002d387421 */ /* 0x000fe20000000000 */
[----:B------:R-:W-:Y:S01]  /*1d00*/  FSEL R82, R23, R82, !P0 ;  /* 0x0000005217527208 */ /* 0x000fe20004000000 */
[----:B------:R-:W-:Y:S01]  /*1d10*/  FADD R23, R0, 1 ;  /* 0x3f80000000177421 */ /* 0x000fe20000000000 */
[----:B------:R-:W-:Y:S01]  /*1d20*/  FADD R53, R46, 1 ;  /* 0x3f8000002e357421 */ /* 0x000fe20000000000 */
[----:B------:R-:W-:Y:S01]  /*1d30*/  FADD R52, R49, 1 ;  /* 0x3f80000031347421 */ /* 0x000fe20000000000 */
[----:B------:R-:W-:Y:S01]  /*1d40*/  FADD R83, R20, 1 ;  /* 0x3f80000014537421 */ /* 0x000fe20000000000 */
[----:B------:R-:W-:Y:S01]  /*1d50*/  FSEL R79, R24, R79, !P0 ;  /* 0x0000004f184f7208 */ /* 0x000fe20004000000 */
[----:B------:R-:W-:Y:S01]  /*1d60*/  FADD R51, R48, 1 ;  /* 0x3f80000030337421 */ /* 0x000fe20000000000 */
[----:B------:R-:W-:Y:S01]  /*1d70*/  FSEL R23, R0, R23, !P0 ;  /* 0x0000001700177208 */ /* 0x000fe20004000000 */
[----:B------:R-:W-:Y:S01]  /*1d80*/  IMAD R24, R7, 0x100, R89 ;  /* 0x0000010007187824 */ /* 0x000fe200078e0259 */
[----:B------:R-:W-:Y:S01]  /*1d90*/  I2FP.F32.S32 R0, UR4 ;  /* 0x0000000400007c45 */ /* 0x000fe20008201400 */
        /* <DEDUP_REMOVED lines=31> */
[----:B------:R-:W-:Y:S01]  /*1f90*/  IMAD R20, R7, 0x100, R24 ;  /* 0x0000010007147824 */ /* 0x000fe200078e0218 */
[----:B------:R-:W-:Y:S01]  /*1fa0*/  FSEL R51, R48, R51, !P0 ;  /* 0x0000003330337208 */ /* 0x000fe20004000000 */
[----:B0-----:R-:W-:-:S02]  /*1fb0*/  VIADD R2, R0, 0x1800000 ;  /* 0x0180000000027836 */ /* 0x001fc40000000000 */
        /* <DEDUP_REMOVED lines=53> */
[----:B------:R-:W-:-:S02]  /*2310*/  IMAD R18, R7, 0x100, R20 ;  /* 0x0000010007127824 */ /* 0x000fc400078e0214 */
[----:B------:R-:W-:Y:S01]  /*2320*/  FADD R15, R110, 1 ;  /* 0x3f8000006e0f7421 */ /* 0x000fe20000000000 */
[----:B------:R-:W-:Y:S01]  /*2330*/  FADD R13, R4, 1 ;  /* 0x3f800000040d7421 */ /* 0x000fe20000000000 */
[----:B------:R-:W-:Y:S02]  /*2340*/  LOP3.LUT R2, R2, 0x7f800000, RZ, 0xc0, !PT ;  /* 0x7f80000002027812 */ /* 0x000fe400078ec0ff */
[----:B------:R-:W-:Y:S01]  /*2350*/  FSEL R48, R17, R48, !P0 ;  /* 0x0000003011307208 */ /* 0x000fe20004000000 */
[----:B------:R-:W-:Y:S01]  /*2360*/  IMAD R17, R7, 0x100, R18 ;  /* 0x0000010007117824 */ /* 0x000fe200078e0212 */
[----:B------:R-:W-:Y:S02]  /*2370*/  FSEL R85, R14, R85, !P0 ;  /* 0x000000550e557208 */ /* 0x000fe40004000000 */
[----:B------:R-:W-:Y:S01]  /*2380*/  FSEL R50, R65, R50, !P0 ;  /* 0x0000003241327208 */ /* 0x000fe20004000000 */
[----:B------:R-:W-:Y:S01]  /*2390*/  IMAD R14, R7, 0x100, R17 ;  /* 0x00000100070e7824 */ /* 0x000fe200078e0211 */
[----:B------:R-:W-:-:S02]  /*23a0*/  FSEL R47, R64, R47, !P0 ;  /* 0x0000002f402f7208 */ /* 0x000fc40004000000 */
[----:B------:R-:W-:Y:S01]  /*23b0*/  FSEL R44, R67, R44, !P0 ;  /* 0x0000002c432c7208 */ /* 0x000fe20004000000 */
[----:B------:R-:W-:Y:S01]  /*23c0*/  IMAD R11, R7, 0x100, R14 ;  /* 0x00000100070b7824 */ /* 0x000fe200078e020e */
[----:B------:R-:W-:Y:S02]  /*23d0*/  FSEL R43, R66, R43, !P0 ;  /* 0x0000002b422b7208 */ /* 0x000fe40004000000 */
[----:B------:R-:W-:Y:S01]  /*23e0*/  FSEL R42, R95, R42, !P0 ;  /* 0x0000002a5f2a7208 */ /* 0x000fe20004000000 */
[----:B------:R-:W-:Y:S01]  /*23f0*/  IMAD R7, R7, 0x100, R11 ;  /* 0x0000010007077824 */ /* 0x000fe200078e020b */
        /* <DEDUP_REMOVED lines=22> */
[----:B------:R-:W-:Y:S02]  /*2560*/  ISETP.GT.U32.AND P0, PT, R2, 0x1ffffff, PT ;  /* 0x01ffffff0200780c */ /* 0x000fe40003f04070 */
[----:B------:R-:W-:Y:S02]  /*2570*/  IADD3 R12, -R89, UR4, RZ ;  /* 0x00000004590c7c10 */ /* 0x000fe4000fffe1ff */
[----:B------:R-:W-:Y:S02]  /*2580*/  IADD3 R10, -R24, UR4, RZ ;  /* 0x00000004180a7c10 */ /* 0x000fe4000fffe1ff */
[----:B------:R-:W-:Y:S02]  /*2590*/  IADD3 R9, -R20, UR4, RZ ;  /* 0x0000000414097c10 */ /* 0x000fe4000fffe1ff */
[----:B------:R-:W-:-:S02]  /*25a0*/  IADD3 R8, -R18, UR4, RZ ;  /* 0x0000000412087c10 */ /* 0x000fc4000fffe1ff */
[----:B------:R-:W-:Y:S02]  /*25b0*/  IADD3 R6, -R17, UR4, RZ ;  /* 0x0000000411067c10 */ /* 0x000fe4000fffe1ff */
[----:B------:R-:W-:Y:S02]  /*25c0*/  IADD3 R5, -R14, UR4, RZ ;  /* 0x000000040e057c10 */ /* 0x000fe4000fffe1ff */
[----:B------:R-:W-:Y:S02]  /*25d0*/  IADD3 R4, -R11, UR4, RZ ;  /* 0x000000040b047c10 */ /* 0x000fe4000fffe1ff */
[----:B------:R-:W-:Y:S01]  /*25e0*/  IADD3 R3, -R7, UR4, RZ ;  /* 0x0000000407037c10 */ /* 0x000fe2000fffe1ff */
[----:B------:R-:W-:Y:S06]  /*25f0*/  @P0 BRA `(.L_x_986) ;  /* 0x00000000000c0947 */ /* 0x000fec0003800000 */
[----:B------:R-:W-:-:S07]  /*2600*/  MOV R86, 0x2620 ;  /* 0x0000262000567802 */ /* 0x000fce0000000f00 */
[----:B-----5:R-:W-:Y:S05]  /*2610*/  CALL.REL.NOINC `($__internal_6_$__cuda_sm20_rcp_rn_f32_slowpath) ;  /* 0x0000006c005c7944 */ /* 0x020fea0003c00000 */
[----:B------:R-:W-:Y:S05]  /*2620*/  BRA `(.L_x_987) ;  /* 0x0000000000107947 */ /* 0x000fea0003800000 */
.L_x_986:
[----:B------:R-:W0:Y:S02]  /*2630*/  MUFU.RCP R65, R0 ;  /* 0x0000000000417308 */ /* 0x000e240000001000 */
[----:B0-----:R-:W-:-:S04]  /*2640*/  FFMA R2, R0, R65, -1 ;  /* 0xbf80000000027423 */ /* 0x001fc80000000041 */
[----:B------:R-:W-:-:S04]  /*2650*/  FADD.FTZ R2, -R2, -RZ ;  /* 0x800000ff02027221 */ /* 0x000fc80000010100 */
[----:B------:R-:W-:-:S07]  /*2660*/  FFMA R2, R65, R2, R65 ;  /* 0x0000000241027223 */ /* 0x000fce0000000041 */
.L_x_987:
[----:B------:R-:W-:Y:S01]  /*2670*/  ULDC.64 UR4, c[0x0][0x210] ;  /* 0x0000840000047ab9 */ /* 0x000fe20000000a00 */
[----:B------:R-:W-:Y:S01]  /*2680*/  IMAD.MOV.U32 R86, RZ, RZ, RZ ;  /* 0x000000ffff567224 */ /* 0x000fe200078e00ff */
[----:B------:R-:W-:Y:S01]  /*2690*/  UIMAD UR4, UR5, UR4, URZ ;  /* 0x00000004050472a4 */ /* 0x000fe2000f8e023f */
[----:B------:R-:W-:-:S03]  /*26a0*/  ULDC.U8 UR10, c[0x0][0x294] ;  /* 0x0000a500000a7ab9 */ /* 0x000fc60000000000 */
[----:B------:R-:W-:-:S03]  /*26b0*/  USHF.L.U32 UR5, UR4, 0x2, URZ ;  /* 0x0000000204057899 */ /* 0x000fc6000800063f */
[----:B------:R-:W-:-:S09]  /*26c0*/  UMOV UR4, URZ ;  /* 0x0000003f00047c82 */ /* 0x000fd20008000000 */
.L_x_1067:
        /* <DEDUP_REMOVED lines=15> */
.L_x_991:
        /* <DEDUP_REMOVED lines=28> */
.L_x_992:
[----:B------:R-:W-:Y:S05]  /*2980*/  BSYNC B1 ;  /* 0x0000000000017941 */ /* 0x000fea0003800000 */
.L_x_990:
        /* <DEDUP_REMOVED lines=22> */
.L_x_994:
        /* <DEDUP_REMOVED lines=28> */
.L_x_995:
[----:B------:R-:W-:Y:S05]  /*2cb0*/  BSYNC B1 ;  /* 0x0000000000017941 */ /* 0x000fea0003800000 */
.L_x_993:
        /* <DEDUP_REMOVED lines=22> */
.L_x_997:
        /* <DEDUP_REMOVED lines=28> */
.L_x_998:
[----:B------:R-:W-:Y:S05]  /*2fe0*/  BSYNC B1 ;  /* 0x0000000000017941 */ /* 0x000fea0003800000 */
.L_x_996:
        /* <DEDUP_REMOVED lines=22> */
.L_x_1000:
        /* <DEDUP_REMOVED lines=28> */
.L_x_1001:
[----:B------:R-:W-:Y:S05]  /*3310*/  BSYNC B1 ;  /* 0x0000000000017941 */ /* 0x000fea0003800000 */
.L_x_999:
        /* <DEDUP_REMOVED lines=22> */
.L_x_1003:
        /* <DEDUP_REMOVED lines=28> */
.L_x_1004:
[----:B------:R-:W-:Y:S05]  /*3640*/  BSYNC B1 ;  /* 0x0000000000017941 */ /* 0x000fea0003800000 */
.L_x_1002:
        /* <DEDUP_REMOVED lines=22> */
.L_x_1006:
        /* <DEDUP_REMOVED lines=28> */
.L_x_1007:
[----:B------:R-:W-:Y:S05]  /*3970*/  BSYNC B1 ;  /* 0x0000000000017941 */ /* 0x000fea0003800000 */
.L_x_1005:
        /* <DEDUP_REMOVED lines=22> */
.L_x_1009:
        /* <DEDUP_REMOVED lines=28> */
.L_x_1010:
[----:B------:R-:W-:Y:S05]  /*3ca0*/  BSYNC B1 ;  /* 0x0000000000017941 */ /* 0x000fea0003800000 */
.L_x_1008:
        /* <DEDUP_REMOVED lines=22> */
.L_x_1012:
        /* <DEDUP_REMOVED lines=28> */
.L_x_1013:
[----:B------:R-:W-:Y:S05]  /*3fd0*/  BSYNC B1 ;  /* 0x0000000000017941 */ /* 0x000fea0003800000 */
.L_x_1011:
        /* <DEDUP_REMOVED lines=12> */
.L_x_989:
[----:B------:R-:W-:Y:S05]  /*40a0*/  BSYNC B0 ;  /* 0x0000000000007941 */ /* 0x000fea0003800000 */
.L_x_988:
[----:B------:R-:W-:Y:S01]  /*40b0*/  BSSY B0, `(.L_x_1014) ;  /* 0x00000c1000007945 */ /* 0x000fe20003800000 */
[----:B------:R-:W-:-:S03]  /*40c0*/  IMAD.MOV.U32 R64, RZ, RZ, RZ ;  /* 0x000000ffff407224 */ /* 0x000fc600078e00ff */
[----:B------:R-:W-:Y:S05]  /*40d0*/  @!P1 BRA `(.L_x_1015) ;  /* 0x0000000800f89947 */ /* 0x000fea0003800000 */
[C---:B------:R-:W-:Y:S02]  /*40e0*/  VIADD R64, R89.reuse, 0x1 ;  /* 0x0000000159407836 */ /* 0x040fe40000000000 */
[C---:B------:R-:W-:Y:S02]  /*40f0*/  VIADD R65, R89.reuse, 0x2 ;  /* 0x0000000259417836 */ /* 0x040fe40000000000 */
[C---:B------:R-:W-:Y:S01]  /*4100*/  VIADD R66, R89.reuse, 0x5 ;  /* 0x0000000559427836 */ /* 0x040fe20000000000 */
[----:B------:R-:W-:Y:S01]  /*4110*/  ISETP.GE.AND P4, PT, R64, UR13, PT ;  /* 0x0000000d40007c0c */ /* 0x000fe2000bf86270 */
[----:B------:R-:W-:Y:S01]  /*4120*/  VIADD R64, R89, 0x3 ;  /* 0x0000000359407836 */ /* 0x000fe20000000000 */
        /* <DEDUP_REMOVED lines=185> */
.L_x_1015:
[----:B------:R-:W-:Y:S05]  /*4cc0*/  BSYNC B0 ;  /* 0x0000000000007941 */ /* 0x000fea0003800000 */
.L_x_1014:
[----:B------:R-:W0:Y:S02]  /*4cd0*/  LDC R171, c[0x0][0x214] ;  /* 0x00008500ffab7b82 */ /* 0x000e240000000800 */
[----:B0-----:R-:W-:-:S13]  /*4ce0*/  ISETP.NE.AND P0, PT, R171, 0x1, PT ;  /* 0x00000001ab00780c */ /* 0x001fda0003f05270 */
[----:B------:R-:W-:Y:S05]  /*4cf0*/  @!P0 BRA `(.L_x_1016) ;  /* 0x00000008004c8947 */ /* 0x000fea0003800000 */
[----:B------:R-:W0:Y:S01]  /*4d00*/  SHFL.DOWN PT, R65, R64, 0x10, 0x1f ;  /* 0x0a001f0040417f89 */ /* 0x000e2200000e0000 */
[----:B------:R-:W-:Y:S01]  /*4d10*/  ISETP.NE.AND P0, PT, R91, RZ, PT ;  /* 0x000000ff5b00720c */ /* 0x000fe20003f05270 */
[----:B------:R-:W-:Y:S01]  /*4d20*/  ULOP3.LUT UR7, UR4, 0x1, URZ, 0xc0, !UPT ;  /* 0x0000000104077892 */ /* 0x000fe2000f8ec03f */
[----:B------:R-:W-:Y:S01]  /*4d30*/  SHF.R.U32.HI R67, RZ, 0x5, R93 ;  /* 0x00000005ff437819 */ /* 0x000fe2000001165d */
[----:B------:R-:W-:Y:S02]  /*4d40*/  ULDC.64 UR14, c[0x0][0x240] ;  /* 0x00009000000e7ab9 */ /* 0x000fe40000000a00 */
[----:B------:R-:W-:-:S04]  /*4d50*/  UIADD3 UR6, -UR7, URZ, URZ ;  /* 0x0000003f07067290 */ /* 0x000fc8000fffe13f */
[----:B------:R-:W-:Y:S01]  /*4d60*/  ULOP3.LUT UR6, UR6, UR5, URZ, 0xc0, !UPT ;  /* 0x0000000506067292 */ /* 0x000fe2000f8ec03f */
[----:B0-----:R-:W-:-:S05]  /*4d70*/  FADD R66, R65, R64 ;  /* 0x0000004041427221 */ /* 0x001fca0000000000 */
[----:B------:R-:W0:Y:S02]  /*4d80*/  SHFL.DOWN PT, R65, R66, 0x8, 0x1f ;  /* 0x09001f0042417f89 */ /* 0x000e2400000e0000 */
[----:B0-----:R-:W-:Y:S01]  /*4d90*/  FADD R116, R66, R65 ;  /* 0x0000004142747221 */ /* 0x001fe20000000000 */
[----:B------:R-:W-:-:S04]  /*4da0*/  IMAD R66, R94, 0x4, R67 ;  /* 0x000000045e427824 */ /* 0x000fc800078e0243 */
[----:B------:R-:W0:Y:S01]  /*4db0*/  SHFL.DOWN PT, R65, R116, 0x4, 0x1f ;  /* 0x08801f0074417f89 */ /* 0x000e2200000e0000 */
[----:B------:R-:W-:-:S05]  /*4dc0*/  IMAD R66, R66, R171, RZ ;  /* 0x000000ab42427224 */ /* 0x000fca00078e02ff */
[----:B------:R-:W-:-:S04]  /*4dd0*/  IADD3 R167, P2, R66, UR6, RZ ;  /* 0x0000000642a77c10 */ /* 0x000fc8000ff5e0ff */
[----:B------:R-:W-:Y:S01]  /*4de0*/  @!P0 IADD3 R66, P3, R92, R167, RZ ;  /* 0x000000a75c428210 */ /* 0x000fe20007f7e0ff */
[----:B------:R-:W-:Y:S01]  /*4df0*/  IMAD.X R169, RZ, RZ, RZ, P2 ;  /* 0x000000ffffa97224 */ /* 0x000fe200010e06ff */
[----:B------:R-:W-:Y:S01]  /*4e00*/  ISETP.NE.AND P2, PT, R93, RZ, PT ;  /* 0x000000ff5d00720c */ /* 0x000fe20003f45270 */
[----:B0-----:R-:W-:-:S03]  /*4e10*/  FADD R117, R116, R65 ;  /* 0x0000004174757221 */ /* 0x001fc60000000000 */
[----:B------:R-:W-:Y:S01]  /*4e20*/  @!P0 LEA.HI.X.SX32 R116, R92, R169, 0x1, P3 ;  /* 0x000000a95c748211 */ /* 0x000fe200018f0eff */
[----:B------:R-:W0:Y:S01]  /*4e30*/  @!P0 LDC.64 R64, c[0x0][0x240] ;  /* 0x00009000ff408b82 */ /* 0x000e220000000a00 */
[----:B------:R-:W1:Y:S01]  /*4e40*/  SHFL.DOWN PT, R128, R117, 0x2, 0x1f ;  /* 0x08401f0075807f89 */ /* 0x000e6200000e0000 */
[----:B0-----:R-:W-:Y:S01]  /*4e50*/  @!P0 LEA R64, P3, R66, R64, 0x2 ;  /* 0x0000004042408211 */ /* 0x001fe200078610ff */
[----:B-1----:R-:W-:-:S03]  /*4e60*/  FADD R128, R117, R128 ;  /* 0x0000008075807221 */ /* 0x002fc60000000000 */
[----:B------:R-:W-:Y:S02]  /*4e70*/  @!P0 LEA.HI.X R65, R66, R65, R116, 0x2, P3 ;  /* 0x0000004142418211 */ /* 0x000fe400018f1474 */
[----:B------:R-:W0:Y:S02]  /*4e80*/  SHFL.DOWN PT, R67, R128, 0x1, 0x1f ;  /* 0x08201f0080437f89 */ /* 0x000e2400000e0000 */
[----:B0-----:R-:W-:-:S05]  /*4e90*/  FADD R67, R128, R67 ;  /* 0x0000004380437221 */ /* 0x001fca0000000000 */
[----:B------:R0:W-:Y:S01]  /*4ea0*/  @!P0 STG.E desc[UR8][R64.64], R67 ;  /* 0x0000004340008986 */ /* 0x0001e2000c101908 */
[----:B------:R-:W-:Y:S01]  /*4eb0*/  ISETP.NE.AND P0, PT, RZ, UR7, PT ;  /* 0x00000007ff007c0c */ /* 0x000fe2000bf05270 */
[----:B------:R-:W-:-:S12]  /*4ec0*/  @P2 BRA `(.L_x_1017) ;  /* 0x0000000000702947 */ /* 0x000fd80003800000 */
[----:B0-----:R-:W0:Y:S01]  /*4ed0*/  LDC R67, c[0x0][0x210] ;  /* 0x00008400ff437b82 */ /* 0x001e220000000800 */
[----:B------:R-:W-:Y:S01]  /*4ee0*/  ULOP3.LUT UR6, UR4, 0x2, URZ, 0xc0, !UPT ;  /* 0x0000000204067892 */ /* 0x000fe2000f8ec03f */
[----:B------:R-:W-:-:S06]  /*4ef0*/  SHF.R.S32.HI R66, RZ, 0x1f, R94 ;  /* 0x0000001fff427819 */ /* 0x000fcc000001145e */
[----:B------:R-:W1:Y:S01]  /*4f00*/  LDC.64 R64, c[0x0][0x248] ;  /* 0x00009200ff407b82 */ /* 0x000e620000000a00 */
[----:B0-----:R-:W-:-:S04]  /*4f10*/  SEL R67, R67, RZ, P0 ;  /* 0x000000ff43437207 */ /* 0x001fc80000000000 */
[----:B------:R-:W-:-:S04]  /*4f20*/  IADD3 R116, P0, R94, R67, RZ ;  /* 0x000000435e747210 */ /* 0x000fc80007f1e0ff */
[----:B------:R-:W-:Y:S01]  /*4f30*/  LEA.HI.X.SX32 R66, R67, R66, 0x1, P0 ;  /* 0x0000004243427211 */ /* 0x000fe200000f0eff */
[----:B------:R-:W-:Y:S01]  /*4f40*/  IMAD.MOV.U32 R67, RZ, RZ, -0x1 ;  /* 0xffffffffff437424 */ /* 0x000fe200078e00ff */
[----:B------:R-:W-:Y:S01]  /*4f50*/  ISETP.NE.AND P0, PT, RZ, UR6, PT ;  /* 0x00000006ff007c0c */ /* 0x000fe2000bf05270 */
[----:B------:R-:W-:Y:S01]  /*4f60*/  USHF.R.U32.HI UR6, URZ, 0x1, UR4 ;  /* 0x000000013f067899 */ /* 0x000fe20008011604 */
[C---:B-1----:R-:W-:Y:S02]  /*4f70*/  LEA R64, P2, R116.reuse, R64, 0x2 ;  /* 0x0000004074407211 */ /* 0x042fe400078410ff */
[----:B------:R-:W-:Y:S01]  /*4f80*/  SEL R67, R67, 0x1, P0 ;  /* 0x0000000143437807 */ /* 0x000fe20000000000 */
[----:B------:R-:W-:Y:S01]  /*4f90*/  ULOP3.LUT UR6, UR6, 0x1, URZ, 0xc0, !UPT ;  /* 0x0000000106067892 */ /* 0x000fe2000f8ec03f */
[----:B------:R-:W-:-:S03]  /*4fa0*/  LEA.HI.X R65, R116, R65, R66, 0x2, P2 ;  /* 0x0000004174417211 */ /* 0x000fc600010f1442 */
        /* <DEDUP_REMOVED lines=9> */
.L_x_1018:
[----:B------:R-:W2:Y:S04]  /*5040*/  LDG.E.STRONG.GPU R66, desc[UR8][R64.64] ;  /* 0x0000000840427981 */ /* 0x000ea8000c1ef900 */
[----:B--2---:R-:W-:Y:S01]  /*5050*/  CCTL.IVALL ;  /* 0x00000000ff00798f */ /* 0x004fe20002000000 */
[----:B------:R-:W-:Y:S05]  /*5060*/  YIELD ;  /* 0x0000000000007946 */ /* 0x000fea0003800000 */
[----:B------:R-:W-:-:S13]  /*5070*/  ISETP.NE.AND P0, PT, R66, R117, PT ;  /* 0x000000754200720c */ /* 0x000fda0003f05270 */
[----:B------:R-:W-:Y:S05]  /*5080*/  @P0 BRA `(.L_x_1018) ;  /* 0xfffffffc00ec0947 */ /* 0x000fea000383ffff */
.L_x_1017:
        /* <DEDUP_REMOVED lines=15> */
.L_x_1023:
[C---:B------:R-:W-:Y:S01]  /*5180*/  IADD3 R66, P2, R164.reuse, R167, RZ ;  /* 0x000000a7a4427210 */ /* 0x040fe20007f5e0ff */
[C---:B------:R-:W-:Y:S02]  /*5190*/  VIADD R64, R164.reuse, 0x20 ;  /* 0x00000020a4407836 */ /* 0x040fe40000000000 */
[C---:B------:R-:W-:Y:S01]  /*51a0*/  VIADD R65, R164.reuse, 0x40 ;  /* 0x00000040a4417836 */ /* 0x040fe20000000000 */
[C---:B------:R-:W-:Y:S01]  /*51b0*/  LEA.HI.X.SX32 R117, R164.reuse, R169, 0x1, P2 ;  /* 0x000000a9a4757211 */ /* 0x040fe200010f0eff */
[----:B------:R-:W-:Y:S01]  /*51c0*/  VIADD R128, R164, 0x60 ;  /* 0x00000060a4807836 */ /* 0x000fe20000000000 */
[----:B------:R-:W-:Y:S02]  /*51d0*/  LEA R116, P2, R66, UR14, 0x2 ;  /* 0x0000000e42747c11 */ /* 0x000fe4000f8410ff */
[----:B------:R-:W-:Y:S02]  /*51e0*/  IADD3 R67, P3, R64, R167, RZ ;  /* 0x000000a740437210 */ /* 0x000fe40007f7e0ff */
[----:B------:R-:W-:-:S02]  /*51f0*/  LEA.HI.X R117, R66, UR15, R117, 0x2, P2 ;  /* 0x0000000f42757c11 */ /* 0x000fc400090f1475 */
[----:B------:R-:W-:Y:S02]  /*5200*/  IADD3 R166, P4, R65, R167, RZ ;  /* 0x000000a741a67210 */ /* 0x000fe40007f9e0ff */
[-C--:B------:R-:W-:Y:S01]  /*5210*/  LEA.HI.X.SX32 R168, R64, R169.reuse, 0x1, P3 ;  /* 0x000000a940a87211 */ /* 0x080fe200018f0eff */
[----:B------:R-:W2:Y:S01]  /*5220*/  LDG.E R116, desc[UR8][R116.64] ;  /* 0x0000000874747981 */ /* 0x000ea2000c1e1900 */
[----:B------:R-:W-:Y:S02]  /*5230*/  LEA R66, P2, R67, UR14, 0x2 ;  /* 0x0000000e43427c11 */ /* 0x000fe4000f8410ff */
[----:B------:R-:W-:Y:S02]  /*5240*/  LEA.HI.X.SX32 R65, R65, R169, 0x1, P4 ;  /* 0x000000a941417211 */ /* 0x000fe400020f0eff */
[----:B------:R-:W-:Y:S02]  /*5250*/  LEA R64, P3, R166, UR14, 0x2 ;  /* 0x0000000ea6407c11 */ /* 0x000fe4000f8610ff */
[----:B------:R-:W-:-:S02]  /*5260*/  LEA.HI.X R67, R67, UR15, R168, 0x2, P2 ;  /* 0x0000000f43437c11 */ /* 0x000fc400090f14a8 */
[----:B------:R-:W-:Y:S02]  /*5270*/  IADD3 R129, P2, R128, R167, RZ ;  /* 0x000000a780817210 */ /* 0x000fe40007f5e0ff */
[----:B------:R-:W-:Y:S01]  /*5280*/  LEA.HI.X R65, R166, UR15, R65, 0x2, P3 ;  /* 0x0000000fa6417c11 */ /* 0x000fe200098f1441 */
[----:B------:R-:W3:Y:S01]  /*5290*/  LDG.E R66, desc[UR8][R66.64] ;  /* 0x0000000842427981 */ /* 0x000ee2000c1e1900 */
        /* <DEDUP_REMOVED lines=12> */
.L_x_1022:
[----:B------:R-:W-:Y:S05]  /*5360*/  BSYNC B1 ;  /* 0x0000000000017941 */ /* 0x000fea0003800000 */
.L_x_1021:
        /* <DEDUP_REMOVED lines=20> */
.L_x_1025:
[----:B------:R-:W-:Y:S05]  /*54b0*/  BSYNC B1 ;  /* 0x0000000000017941 */ /* 0x000fea0003800000 */
.L_x_1024:
        /* <DEDUP_REMOVED lines=9> */
.L_x_1020:
[----:B------:R-:W-:Y:S05]  /*5550*/  BSYNC B0 ;  /* 0x0000000000007941 */ /* 0x000fea0003800000 */
.L_x_1019:
        /* <DEDUP_REMOVED lines=13> */
.L_x_1016:
[----:B------:R-:W0:Y:S02]  /*5630*/  SHFL.BFLY PT, R65, R64, 0x1, 0x1f ;  /* 0x0c201f0040417f89 */ /* 0x000e2400000e0000 */
        /* <DEDUP_REMOVED lines=9> */
.L_x_1026:
        /* <DEDUP_REMOVED lines=81> */
.L_x_1029:
        /* <DEDUP_REMOVED lines=16> */
.L_x_1032:
[----:B------:R-:W-:Y:S05]  /*5ce0*/  BSYNC B2 ;  /* 0x0000000000027941 */ /* 0x000fea0003800000 */
.L_x_1031:
        /* <DEDUP_REMOVED lines=19> */
.L_x_1033:
[----:B------:R-:W-:Y:S05]  /*5e20*/  BSYNC B1 ;  /* 0x0000000000017941 */ /* 0x000fea0003800000 */
.L_x_1030:
        /* <DEDUP_REMOVED lines=69> */
.L_x_1034:
        /* <DEDUP_REMOVED lines=15> */
.L_x_1037:
[----:B------:R-:W-:Y:S05]  /*6370*/  BSYNC B2 ;  /* 0x0000000000027941 */ /* 0x000fea0003800000 */
.L_x_1036:
        /* <DEDUP_REMOVED lines=19> */
.L_x_1038:
[----:B------:R-:W-:Y:S05]  /*64b0*/  BSYNC B1 ;  /* 0x0000000000017941 */ /* 0x000fea0003800000 */
.L_x_1035:
        /* <DEDUP_REMOVED lines=69> */
.L_x_1039:
        /* <DEDUP_REMOVED lines=15> */
.L_x_1042:
[----:B------:R-:W-:Y:S05]  /*6a00*/  BSYNC B2 ;  /* 0x0000000000027941 */ /* 0x000fea0003800000 */
.L_x_1041:
        /* <DEDUP_REMOVED lines=19> */
.L_x_1043:
[----:B------:R-:W-:Y:S05]  /*6b40*/  BSYNC B1 ;  /* 0x0000000000017941 */ /* 0x000fea0003800000 */
.L_x_1040:
        /* <DEDUP_REMOVED lines=69> */
.L_x_1044:
        /* <DEDUP_REMOVED lines=15> */
.L_x_1047:
[----:B------:R-:W-:Y:S05]  /*7090*/  BSYNC B2 ;  /* 0x0000000000027941 */ /* 0x000fea0003800000 */
.L_x_1046:
        /* <DEDUP_REMOVED lines=19> */
.L_x_1048:
[----:B------:R-:W-:Y:S05]  /*71d0*/  BSYNC B1 ;  /* 0x0000000000017941 */ /* 0x000fea0003800000 */
.L_x_1045:
        /* <DEDUP_REMOVED lines=25> */
[C---:B------:R-:W-:Y:S01]  /*7370*/  VIADD R168, R17.reuse, 0x1 ;  /* 0x0000000111a87836 */ /* 0x040fe20000000000 */
        /* <DEDUP_REMOVED lines=43> */
.L_x_1049:
        /* <DEDUP_REMOVED lines=15> */
.L_x_1052:
[----:B------:R-:W-:Y:S05]  /*7720*/  BSYNC B2 ;  /* 0x0000000000027941 */ /* 0x000fea0003800000 */
.L_x_1051:
        /* <DEDUP_REMOVED lines=19> */
.L_x_1053:
[----:B------:R-:W-:Y:S05]  /*7860*/  BSYNC B1 ;  /* 0x0000000000017941 */ /* 0x000fea0003800000 */
.L_x_1050:
        /* <DEDUP_REMOVED lines=69> */
.L_x_1054:
        /* <DEDUP_REMOVED lines=15> */
.L_x_1057:
[----:B------:R-:W-:Y:S05]  /*7db0*/  BSYNC B2 ;  /* 0x0000000000027941 */ /* 0x000fea0003800000 */
.L_x_1056:
        /* <DEDUP_REMOVED lines=19> */
.L_x_1058:
[----:B------:R-:W-:Y:S05]  /*7ef0*/  BSYNC B1 ;  /* 0x0000000000017941 */ /* 0x000fea0003800000 */
.L_x_1055:
        /* <DEDUP_REMOVED lines=69> */
.L_x_1059:
        /* <DEDUP_REMOVED lines=15> */
.L_x_1062:
[----:B------:R-:W-:Y:S05]  /*8440*/  BSYNC B2 ;  /* 0x0000000000027941 */ /* 0x000fea0003800000 */
.L_x_1061:
        /* <DEDUP_REMOVED lines=19> */
.L_x_1063:
[----:B------:R-:W-:Y:S05]  /*8580*/  BSYNC B1 ;  /* 0x0000000000017941 */ /* 0x000fea0003800000 */
.L_x_1060:
[----:B------:R-:W-:-:S13]  /*8590*/  ISETP.GE.AND P1, PT, R7, UR13, PT ;  /* 0x0000000d07007c0c */ /* 0x000fda000bf26270 */
[----:B------:R-:W-:Y:S05]  /*85a0*/  @P1 BRA `(.L_x_1028) ;  /* 0x0000000400fc1947 */ /* 0x000fea0003800000 */
[----:B01----:R-:W-:Y:S02]  /*85b0*/  IMAD R65, R162, UR13, R7 ;  /* 0x0000000da2417c24 */ /* 0x003fe4000f8e0207 */
[-C--:B------:R-:W-:Y:S01]  /*85c0*/  FMUL R166, R161, R163.reuse ;  /* 0x000000a3a1a67220 */ /* 0x080fe20000400000 */
[-C--:B------:R-:W-:Y:S01]  /*85d0*/  FMUL R64, R95, R163.reuse ;  /* 0x000000a35f407220 */ /* 0x080fe20000400000 */
        /* <DEDUP_REMOVED lines=26> */
[C---:B------:R-:W-:Y:S01]  /*8780*/  VIADD R170, R7.reuse, 0x6 ;  /* 0x0000000607aa7836 */ /* 0x040fe20000000000 */
        /* <DEDUP_REMOVED lines=57> */
[C---:B------:R-:W-:Y:S01]  /*8b20*/  @P5 FMUL R164, R87.reuse, R164 ;  /* 0x000000a457a45220 */ /* 0x040fe20000400000 */
[----:B------:R-:W-:Y:S02]  /*8b30*/  ISETP.NE.AND P5, PT, R170, RZ, PT ;  /* 0x000000ffaa00720c */ /* 0x000fe40003fa5270 */
[-C--:B------:R-:W-:Y:S01]  /*8b40*/  @!P0 FMNMX R86, R86, |R163|.reuse, !PT ;  /* 0x400000a356568209 */ /* 0x080fe20007800000 */
[----:B------:R-:W-:-:S10]  /*8b50*/  @P6 FMUL R163, R87, R163 ;  /* 0x000000a357a36220 */ /* 0x000fd40000400000 */
.L_x_1064:
        /* <DEDUP_REMOVED lines=16> */
.L_x_1066:
[----:B------:R-:W-:Y:S05]  /*8c60*/  BSYNC B1 ;  /* 0x0000000000017941 */ /* 0x000fea0003800000 */
.L_x_1065:
        /* <DEDUP_REMOVED lines=19> */
.L_x_1028:
[----:B------:R-:W-:Y:S05]  /*8da0*/  BSYNC B0 ;  /* 0x0000000000007941 */ /* 0x000fea0003800000 */
.L_x_1027:
[----:B------:R-:W-:Y:S05]  /*8db0*/  WARPSYNC.ALL ;  /* 0x0000000000007948 */ /* 0x000fea0003800000 */
[----:B0123--:R-:W0:Y:S02]  /*8dc0*/  LDC R65, c[0x0][0x210] ;  /* 0x00008400ff417b82 */ /* 0x00fe240000000800 */
[----:B0-----:R-:W-:-:S05]  /*8dd0*/  IMAD R88, R65, 0x4, R88 ;  /* 0x0000000441587824 */ /* 0x001fca00078e0258 */
[----:B------:R-:W-:-:S13]  /*8de0*/  ISETP.GE.AND P0, PT, R88, UR12, PT ;  /* 0x0000000c58007c0c */ /* 0x000fda000bf06270 */
[----:B------:R-:W-:Y:S05]  /*8df0*/  @!P0 BRA `(.L_x_1067) ;  /* 0xffffff9800348947 */ /* 0x000fea000383ffff */
.L_x_985:
[----:B------:R-:W-:Y:S02]  /*8e00*/  ULDC.64 UR4, c[0x0][0x288] ;  /* 0x0000a20000047ab9 */ /* 0x000fe40000000a00 */
[----:B------:R-:W-:-:S04]  /*8e10*/  ISETP.NE.U32.AND P0, PT, RZ, UR4, PT ;  /* 0x00000004ff007c0c */ /* 0x000fc8000bf05070 */
[----:B------:R-:W-:-:S13]  /*8e20*/  ISETP.NE.AND.EX P0, PT, RZ, UR5, PT, P0 ;  /* 0x00000005ff007c0c */ /* 0x000fda000bf05300 */
[----:B------:R-:W-:Y:S05]  /*8e30*/  @!P0 BRA `(.L_x_1068) ;  /* 0x0000000000b08947 */ /* 0x000fea0003800000 */
[----:B0-----:R-:W0:Y:S01]  /*8e40*/  SHFL.DOWN PT, R3, R86, 0x10, 0x1f ;  /* 0x0a001f0056037f89 */ /* 0x001e2200000e0000 */
        /* <DEDUP_REMOVED lines=8> */
[----:B0-----:R-:W-:Y:S02]  /*8ed0*/  FMNMX R0, R3, R0, !PT ;  /* 0x0000000003007209 */ /* 0x001fe40007800000 */
[----:B-1----:R-:W-:-:S03]  /*8ee0*/  @!P0 LEA R3, R9, R6, 0x18 ;  /* 0x0000000609038211 */ /* 0x002fc600078ec0ff */
        /* <DEDUP_REMOVED lines=25> */
.L_x_1078:
[----:B-1----:R-:W-:-:S07]  /*9080*/  FMNMX R5, R3, R2, !PT ;  /* 0x0000000203057209 */ /* 0x002fce0007800000 */
.L_x_1070:
[----:B------:R-:W-:Y:S05]  /*9090*/  BSYNC B0 ;  /* 0x0000000000007941 */ /* 0x000fea0003800000 */
.L_x_1069:
[----:B------:R-:W-:Y:S01]  /*90a0*/  ISETP.NE.AND P0, PT, R93, RZ, PT ;  /* 0x000000ff5d00720c */ /* 0x000fe20003f05270 */
[----:B------:R-:W-:-:S12]  /*90b0*/  BSSY B0, `(.L_x_1068) ;  /* 0x0000004000007945 */ /* 0x000fd80003800000 */
[----:B------:R-:W-:Y:S05]  /*90c0*/  @P0 BRA `(.L_x_1072) ;  /* 0x0000000000080947 */ /* 0x000fea0003800000 */
[----:B0-----:R-:W0:Y:S02]  /*90d0*/  LDC.64 R2, c[0x0][0x288] ;  /* 0x0000a200ff027b82 */ /* 0x001e240000000a00 */
[----:B0-----:R1:W-:Y:S02]  /*90e0*/  REDG.E.MAX.S32.STRONG.GPU desc[UR8][R2.64], R5 ;  /* 0x000000050200798e */ /* 0x0013e4000d10e388 */
.L_x_1072:
[----:B------:R-:W-:Y:S05]  /*90f0*/  BSYNC B0 ;  /* 0x0000000000007941 */ /* 0x000fea0003800000 */
.L_x_1068:
        /* <DEDUP_REMOVED lines=9> */
[----:B-----5:R-:W-:Y:S01]  /*9190*/  VIADD R0, R87, 0x1800000 ;  /* 0x0180000057007836 */ /* 0x020fe20000000000 */
[----:B------:R-:W-:Y:S04]  /*91a0*/  BSSY B0, `(.L_x_1073) ;  /* 0x000000d000007945 */ /* 0x000fe80003800000 */
[----:B------:R-:W-:-:S04]  /*91b0*/  LOP3.LUT R0, R0, 0x7f800000, RZ, 0xc0, !PT ;  /* 0x7f80000000007812 */ /* 0x000fc800078ec0ff */
[----:B------:R-:W-:-:S13]  /*91c0*/  ISETP.GT.U32.AND P0, PT, R0, 0x1ffffff, PT ;  /* 0x01ffffff0000780c */ /* 0x000fda0003f04070 */
[----:B------:R-:W-:Y:S05]  /*91d0*/  @P0 BRA `(.L_x_1074) ;  /* 0x0000000000140947 */ /* 0x000fea0003800000 */
[----:B------:R-:W-:Y:S01]  /*91e0*/  IMAD.MOV.U32 R0, RZ, RZ, R87 ;  /* 0x000000ffff007224 */ /* 0x000fe200078e0057 */
[----:B------:R-:W-:-:S07]  /*91f0*/  MOV R86, 0x9210 ;  /* 0x0000921000567802 */ /* 0x000fce0000000f00 */
[----:B01----:R-:W-:Y:S05]  /*9200*/  CALL.REL.NOINC `($__internal_6_$__cuda_sm20_rcp_rn_f32_slowpath) ;  /* 0x0000000000607944 */ /* 0x003fea0003c00000 */
[----:B------:R-:W-:Y:S01]  /*9210*/  IMAD.MOV.U32 R5, RZ, RZ, R2 ;  /* 0x000000ffff057224 */ /* 0x000fe200078e0002 */
[----:B------:R-:W-:Y:S06]  /*9220*/  BRA `(.L_x_1075) ;  /* 0x0000000000107947 */ /* 0x000fec0003800000 */
.L_x_1074:
[----:B------:R-:W0:Y:S02]  /*9230*/  MUFU.RCP R0, R87 ;  /* 0x0000005700007308 */ /* 0x000e240000001000 */
[----:B01----:R-:W-:-:S04]  /*9240*/  FFMA R2, R87, R0, -1 ;  /* 0xbf80000057027423 */ /* 0x003fc80000000000 */
[----:B------:R-:W-:-:S04]  /*9250*/  FADD.FTZ R5, -R2, -RZ ;  /* 0x800000ff02057221 */ /* 0x000fc80000010100 */
[----:B------:R-:W-:-:S07]  /*9260*/  FFMA R5, R0, R5, R0 ;  /* 0x0000000500057223 */ /* 0x000fce0000000000 */
.L_x_1075:
[----:B------:R-:W-:Y:S05]  /*9270*/  BSYNC B0 ;  /* 0x0000000000007941 */ /* 0x000fea0003800000 */
.L_x_1073:
[----:B------:R-:W0:Y:S02]  /*9280*/  LDC.64 R2, c[0x0][0x280] ;  /* 0x0000a000ff027b82 */ /* 0x000e240000000a00 */
[----:B0-----:R-:W-:Y:S01]  /*9290*/  STG.E desc[UR8][R2.64], R5 ;  /* 0x0000000502007986 */ /* 0x001fe2000c101908 */
[----:B------:R-:W-:Y:S05]  /*92a0*/  EXIT ;  /* 0x000000000000794d */ /* 0x000fea0003800000 */
.L_x_1071:
[----:B------:R-:W-:Y:S02]  /*92b0*/  IMAD.MOV.U32 R5, RZ, RZ, 0x2 ;  /* 0x00000002ff057424 */ /* 0x000fe400078e00ff */
[----:B------:R-:W-:Y:S02]  /*92c0*/  IMAD.MOV.U32 R7, RZ, RZ, 0x1f ;  /* 0x0000001fff077424 */ /* 0x000fe400078e00ff */
[----:B------:R-:W-:-:S07]  /*92d0*/  IMAD.MOV.U32 R4, RZ, RZ, -0x1 ;  /* 0xffffffffff047424 */ /* 0x000fce00078e00ff */
[----:B01---5:R-:W-:Y:S05]  /*92e0*/  WARPSYNC.COLLECTIVE R4, `(.L_x_1076) ;  /* 0x0000000004087348 */ /* 0x023fea0003c00000 */
[----:B01----:R0:W1:Y:S02]  /*92f0*/  SHFL.DOWN P0, R2, R0, R5, R7 ;  /* 0x0800000500027389 */ /* 0x0030640000000007 */
[----:B01---5:R-:W-:Y:S01]  /*9300*/  ENDCOLLECTIVE ;  /* 0x000000000000791b */ /* 0x023fe20003800000 */
.L_x_1076:
[----:B------:R-:W-:Y:S02]  /*9310*/  IMAD.MOV.U32 R5, RZ, RZ, 0x1 ;  /* 0x00000001ff057424 */ /* 0x000fe400078e00ff */
[----:B------:R-:W-:-:S05]  /*9320*/  IMAD.MOV.U32 R3, RZ, RZ, R2 ;  /* 0x000000ffff037224 */ /* 0x000fca00078e0002 */
[----:B------:R-:W-:-:S05]  /*9330*/  FMNMX R3, R3, R0, !PT ;  /* 0x0000000003037209 */ /* 0x000fca0007800000 */
[----:B------:R-:W-:-:S07]  /*9340*/  IMAD.MOV.U32 R0, RZ, RZ, R3 ;  /* 0x000000ffff007224 */ /* 0x000fce00078e0003 */
[----:B------:R-:W-:Y:S05]  /*9350*/  WARPSYNC.COLLECTIVE R4, `(.L_x_1077) ;  /* 0x0000000004087348 */ /* 0x000fea0003c00000 */
[----:B------:R0:W1:Y:S02]  /*9360*/  SHFL.DOWN P0, R2, R0, R5, R7 ;  /* 0x0800000500027389 */ /* 0x0000640000000007 */
[----:B01----:R-:W-:Y:S01]  /*9370*/  ENDCOLLECTIVE ;  /* 0x000000000000791b */ /* 0x003fe20003800000 */
.L_x_1077:
[----:B------:R-:W-:Y:S05]  /*9380*/  BRA `(.L_x_1078) ;  /* 0xfffffffc003c7947 */ /* 0x000fea000383ffff */
        .weak           $__internal_6_$__cuda_sm20_rcp_rn_f32_slowpath
        .type           $__internal_6_$__cuda_sm20_rcp_rn_f32_slowpath,@function
        .size           $__internal_6_$__cuda_sm20_rcp_rn_f32_slowpath,(.L_x_5473 - $__internal_6_$__cuda_sm20_rcp_rn_f32_slowpath)
$__internal_6_$__cuda_sm20_rcp_rn_f32_slowpath:
[----:B------:R-:W-:Y:S01]  /*9390*/  IMAD.SHL.U32 R2, R0, 0x2, RZ ;  /* 0x0000000200027824 */ /* 0x000fe200078e00ff */
[----:B------:R-:W-:Y:S04]  /*93a0*/  BSSY B1, `(.L_x_1079) ;  /* 0x0000030000017945 */ /* 0x000fe80003800000 */
        /* <DEDUP_REMOVED lines=13> */
.L_x_1080:
        /* <DEDUP_REMOVED lines=33> */
.L_x_1082:
[----:B------:R0:W1:Y:S02]  /*9690*/  MUFU.RCP R64, R0 ;  /* 0x0000000000407308 */ /* 0x0000640000001000 */
.L_x_1081:
[----:B------:R-:W-:Y:S05]  /*96a0*/  BSYNC B1 ;  /* 0x0000000000017941 */ /* 0x000fea0003800000 */
.L_x_1079:
[----:B-1----:R-:W-:Y:S02]  /*96b0*/  IMAD.MOV.U32 R2, RZ, RZ, R64 ;  /* 0x000000ffff027224 */ /* 0x002fe400078e0040 */
[----:B------:R-:W-:Y:S02]  /*96c0*/  IMAD.MOV.U32 R64, RZ, RZ, R86 ;  /* 0x000000ffff407224 */ /* 0x000fe400078e0056 */
[----:B------:R-:W-:-:S04]  /*96d0*/  IMAD.MOV.U32 R65, RZ, RZ, 0x0 ;  /* 0x00000000ff417424 */ /* 0x000fc800078e00ff */
[----:B0-----:R-:W-:Y:S05]  /*96e0*/  RET.REL.NODEC R64 `(_ZN18transformer_engine13normalization26rmsnorm_fwd_general_kernelINS0_13Kernel_traitsI13__nv_bfloat16S3_S3_fjLj2048ELj1ELj4ELj1ELj16ENS0_18Kernel_traits_baseILj2048ES3_S3_S3_fjLj128EEEEEEEvNS0_19ForwardKernelParamsE) ;  /* 0xffffff6840447950 */ /* 0x001fea0003c3ffff */
.L_x_1083:
        /* <DEDUP_REMOVED lines=9> */
.L_x_5473:


//--------------------- .text._ZN18transformer_engine13normalization26rmsnorm_fwd_general_kernelINS0_13Kernel_traitsIff6__halffjLj2048ELj1ELj4ELj1ELj16ENS0_18Kernel_traits_baseILj2048EffS3_fjLj128EEEEEEEvNS0_19ForwardKernelParamsE --------------------------
	.section	.text._ZN18transformer_engine13normalization26rmsnorm_fwd_general_kernelINS0_13Kernel_traitsIff6__halffjLj2048ELj1ELj4ELj1ELj16ENS0_18Kernel_traits_baseILj2048EffS3_fjLj128EEEEEEEvNS0_19ForwardKernelParamsE,"ax",@progbits
	.align	128
        .global         _ZN18transformer_engine13normalization26rmsnorm_fwd_general_kernelINS0_13Kernel_traitsIff6__halffjLj2048ELj1ELj4ELj1ELj16ENS0_18Kernel_traits_baseILj2048EffS3_fjLj128EEEEEEEvNS0_19ForwardKernelParamsE
        .type           _ZN18transformer_engine13normalization26rmsnorm_fwd_general_kernelINS0_13Kernel_traitsIff6__halffjLj2048ELj1ELj4ELj1ELj16ENS0_18Kernel_traits_baseILj2048EffS3_fjLj128EEEEEEEvNS0_19ForwardKernelParamsE,@function
        .size           _ZN18transformer_engine13normalization26rmsnorm_fwd_general_kernelINS0_13Kernel_traitsIff6__halffjLj2048ELj1ELj4ELj1ELj16ENS0_18Kernel_traits_baseILj2048EffS3_fjLj128EEEEEEEvNS0_19ForwardKernelParamsE,(.L_x_5474 - _ZN18transformer_engine13normalization26rmsnorm_fwd_general_kernelINS0_13Kernel_traitsIff6__halffjLj2048ELj1ELj4ELj1ELj16ENS0_18Kernel_traits_baseILj2048EffS3_fjLj128EEEEEEEvNS0_19ForwardKernelParamsE)
        .other          _ZN18transformer_engine13normalization26rmsnorm_fwd_general_kernelINS0_13Kernel_traitsIff6__halffjLj2048ELj1ELj4ELj1ELj16ENS0_18Kernel_traits_baseILj2048EffS3_fjLj128EEEEEEEvNS0_19ForwardKernelParamsE,@"STO_CUDA_ENTRY STV_DEFAULT"
_ZN18transformer_engine13normalization26rmsnorm_fwd_general_kernelINS0_13Kernel_traitsIff6__halffjLj2048ELj1ELj4ELj1ELj16ENS0_18Kernel_traits_baseILj2048EffS3_fjLj128EEEEEEEvNS0_19ForwardKernelParamsE:
.text._ZN18transformer_engine13normalization26rmsnorm_fwd_general_kernelINS0_13Kernel_traitsIff6__halffjLj2048ELj1ELj4ELj1ELj16ENS0_18Kernel_traits_baseILj2048EffS3_fjLj128EEEEEEEvNS0_19ForwardKernelParamsE:
        /* <DEDUP_REMOVED lines=44> */
.L_x_1087:
        /* <DEDUP_REMOVED lines=9> */
.L_x_1088:
[----:B------:R-:W-:Y:S05]  /*0350*/  BSYNC B1 ;  /* 0x0000000000017941 */ /* 0x000fea0003800000 */
.L_x_1086:
        /* <DEDUP_REMOVED lines=12> */
.L_x_1090:
        /* <DEDUP_REMOVED lines=9> */
.L_x_1091:
[----:B------:R-:W-:Y:S05]  /*04b0*/  BSYNC B1 ;  /* 0x0000000000017941 */ /* 0x000fea0003800000 */
.L_x_1089:
        /* <DEDUP_REMOVED lines=12> */
.L_x_1093:
        /* <DEDUP_REMOVED lines=9> */
.L_x_1094:
[----:B------:R-:W-:Y:S05]  /*0610*/  BSYNC B1 ;  /* 0x0000000000017941 */ /* 0x000fea0003800000 */
.L_x_1092:
        /* <DEDUP_REMOVED lines=12> */
.L_x_1096:
        /* <DEDUP_REMOVED lines=9> */
.L_x_1097:
[----:B------:R-:W-:Y:S05]  /*0770*/  BSYNC B1 ;  /* 0x0000000000017941 */ /* 0x000fea0003800000 */
.L_x_1095:
        /* <DEDUP_REMOVED lines=12> */
.L_x_1099:
        /* <DEDUP_REMOVED lines=9> */
.L_x_1100:
[----:B------:R-:W-:Y:S05]  /*08d0*/  BSYNC B1 ;  /* 0x0000000000017941 */ /* 0x000fea0003800000 */
.L_x_1098:
        /* <DEDUP_REMOVED lines=12> */
.L_x_1102:
        /* <DEDUP_REMOVED lines=9> */
.L_x_1103:
[----:B------:R-:W-:Y:S05]  /*0a30*/  BSYNC B1 ;  /* 0x0000000000017941 */ /* 0x000fea0003800000 */
.L_x_1101:
        /* <DEDUP_REMOVED lines=12> */
.L_x_1105:
        /* <DEDUP_REMOVED lines=9> */
.L_x_1106:
[----:B------:R-:W-:Y:S05]  /*0b90*/  BSYNC B1 ;  /* 0x0000000000017941 */ /* 0x000fea0003800000 */
.L_x_1104:
        /* <DEDUP_REMOVED lines=12> */
.L_x_1108:
        /* <DEDUP_REMOVED lines=9> */
.L_x_1109:
[----:B------:R-:W-:Y:S05]  /*0cf0*/  BSYNC B1 ;  /* 0x0000000000017941 */ /* 0x000fea0003800000 */
.L_x_1107:
        /* <DEDUP_REMOVED lines=12> */
.L_x_1111:
        /* <DEDUP_REMOVED lines=9> */
.L_x_1112:
[----:B------:R-:W-:Y:S05]  /*0e50*/  BSYNC B1 ;  /* 0x0000000000017941 */ /* 0x000fea0003800000 */
.L_x_1110:
        /* <DEDUP_REMOVED lines=12> */
.L_x_1114:
        /* <DEDUP_REMOVED lines=9> */
.L_x_1115:
[----:B------:R-:W-:Y:S05]  /*0fb0*/  BSYNC B1 ;  /* 0x0000000000017941 */ /* 0x000fea0003800000 */
.L_x_1113:
        /* <DEDUP_REMOVED lines=12> */
.L_x_1117:
        /* <DEDUP_REMOVED lines=9> */
.L_x_1118:
[----:B------:R-:W-:Y:S05]  /*1110*/  BSYNC B1 ;  /* 0x0000000000017941 */ /* 0x000fea0003800000 */
.L_x_1116:
        /* <DEDUP_REMOVED lines=12> */
.L_x_1120:
        /* <DEDUP_REMOVED lines=9> */
.L_x_1121:
[----:B------:R-:W-:Y:S05]  /*1270*/  BSYNC B1 ;  /* 0x0000000000017941 */ /* 0x000fea0003800000 */
.L_x_1119:
        /* <DEDUP_REMOVED lines=12> */
.L_x_1123:
        /* <DEDUP_REMOVED lines=9> */
.L_x_1124:
[----:B------:R-:W-:Y:S05]  /*13d0*/  BSYNC B1 ;  /* 0x0000000000017941 */ /* 0x000fea0003800000 */
.L_x_1122:
        /* <DEDUP_REMOVED lines=12> */
.L_x_1126:
        /* <DEDUP_REMOVED lines=9> */
.L_x_1127:
[----:B------:R-:W-:Y:S05]  /*1530*/  BSYNC B1 ;  /* 0x0000000000017941 */ /* 0x000fea0003800000 */
.L_x_1125:
        /* <DEDUP_REMOVED lines=12> */
.L_x_1129:
        /* <DEDUP_REMOVED lines=9> */
.L_x_1130:
[----:B------:R-:W-:Y:S05]  /*1690*/  BSYNC B1 ;  /* 0x0000000000017941 */ /* 0x000fea0003800000 */
.L_x_1128:
        /* <DEDUP_REMOVED lines=11> */
.L_x_1131:
        /* <DEDUP_REMOVED lines=9> */
.L_x_1085:
[----:B------:R-:W-:Y:S05]  /*17e0*/  BSYNC B0 ;  /* 0x0000000000007941 */ /* 0x000fea0003800000 */
.L_x_1084:
        /* <DEDUP_REMOVED lines=142> */
[----:B------:R-:W-:Y:S05]  /*20d0*/  CALL.REL.NOINC `($__internal_7_$__cuda_sm20_rcp_rn_f32_slowpath) ;  /* 0x0000006c00207944 */ /* 0x000fea0003c00000 */
[----:B------:R-:W-:Y:S05]  /*20e0*/  BRA `(.L_x_1134) ;  /* 0x0000000000107947 */ /* 0x000fea0003800000 */
.L_x_1133:
[----:B01----:R-:W0:Y:S02]  /*20f0*/  MUFU.RCP R5, R26 ;  /* 0x0000001a00057308 */ /* 0x003e240000001000 */
[----:B0-----:R-:W-:-:S04]  /*2100*/  FFMA R4, R26, R5, -1 ;  /* 0xbf8000001a047423 */ /* 0x001fc80000000005 */
[----:B------:R-:W-:-:S04]  /*2110*/  FADD.FTZ R4, -R4, -RZ ;  /* 0x800000ff04047221 */ /* 0x000fc80000010100 */
[----:B------:R-:W-:-:S07]  /*2120*/  FFMA R144, R5, R4, R5 ;  /* 0x0000000405907223 */ /* 0x000fce0000000005 */
.L_x_1134:
[----:B------:R-:W-:Y:S01]  /*2130*/  ULDC.64 UR4, c[0x0][0x210] ;  /* 0x0000840000047ab9 */ /* 0x000fe20000000a00 */
[----:B------:R-:W-:Y:S01]  /*2140*/  IMAD.MOV.U32 R26, RZ, RZ, RZ ;  /* 0x000000ffff1a7224 */ /* 0x000fe200078e00ff */
[----:B------:R-:W-:-:S04]  /*2150*/  UIMAD UR4, UR5, UR4, URZ ;  /* 0x00000004050472a4 */ /* 0x000fc8000f8e023f */
[----:B------:R-:W-:-:S03]  /*2160*/  USHF.L.U32 UR5, UR4, 0x2, URZ ;  /* 0x0000000204057899 */ /* 0x000fc6000800063f */
[----:B------:R-:W-:-:S09]  /*2170*/  UMOV UR4, URZ ;  /* 0x0000003f00047c82 */ /* 0x000fd20008000000 */
.L_x_1244:
        /* <DEDUP_REMOVED lines=17> */
.L_x_1138:
        /* <DEDUP_REMOVED lines=9> */
.L_x_1139:
[----:B------:R-:W-:Y:S05]  /*2320*/  BSYNC B1 ;  /* 0x0000000000017941 */ /* 0x000fea0003800000 */
.L_x_1137:
        /* <DEDUP_REMOVED lines=14> */
.L_x_1141:
        /* <DEDUP_REMOVED lines=9> */
.L_x_1142:
[----:B------:R-:W-:Y:S05]  /*24a0*/  BSYNC B1 ;  /* 0x0000000000017941 */ /* 0x000fea0003800000 */
.L_x_1140:
        /* <DEDUP_REMOVED lines=13> */
.L_x_1144:
        /* <DEDUP_REMOVED lines=9> */
.L_x_1145:
[----:B------:R-:W-:Y:S05]  /*2610*/  BSYNC B1 ;  /* 0x0000000000017941 */ /* 0x000fea0003800000 */
.L_x_1143:
        /* <DEDUP_REMOVED lines=13> */
.L_x_1147:
        /* <DEDUP_REMOVED lines=9> */
.L_x_1148:
[----:B------:R-:W-:Y:S05]  /*2780*/  BSYNC B1 ;  /* 0x0000000000017941 */ /* 0x000fea0003800000 */
.L_x_1146:
        /* <DEDUP_REMOVED lines=13> */
.L_x_1150:
        /* <DEDUP_REMOVED lines=9> */
.L_x_1151:
[----:B------:R-:W-:Y:S05]  /*28f0*/  BSYNC B1 ;  /* 0x0000000000017941 */ /* 0x000fea0003800000 */
.L_x_1149:
        /* <DEDUP_REMOVED lines=13> */
.L_x_1153:
        /* <DEDUP_REMOVED lines=9> */
.L_x_1154:
[----:B------:R-:W-:Y:S05]  /*2a60*/  BSYNC B1 ;  /* 0x0000000000017941 */ /* 0x000fea0003800000 */
.L_x_1152:
        /* <DEDUP_REMOVED lines=13> */
.L_x_1156:
        /* <DEDUP_REMOVED lines=9> */
.L_x_1157:
[----:B------:R-:W-:Y:S05]  /*2bd0*/  BSYNC B1 ;  /* 0x0000000000017941 */ /* 0x000fea0003800000 */
.L_x_1155:
        /* <DEDUP_REMOVED lines=13> */
.L_x_1159:
        /* <DEDUP_REMOVED lines=9> */
.L_x_1160:
[----:B------:R-:W-:Y:S05]  /*2d40*/  BSYNC B1 ;  /* 0x0000000000017941 */ /* 0x000fea0003800000 */
.L_x_1158:
        /* <DEDUP_REMOVED lines=13> */
.L_x_1162:
        /* <DEDUP_REMOVED lines=9> */
.L_x_1163:
[----:B------:R-:W-:Y:S05]  /*2eb0*/  BSYNC B1 ;  /* 0x0000000000017941 */ /* 0x000fea0003800000 */
.L_x_1161:
        /* <DEDUP_REMOVED lines=13> */
.L_x_1165:
        /* <DEDUP_REMOVED lines=9> */
.L_x_1166:
[----:B------:R-:W-:Y:S05]  /*3020*/  BSYNC B1 ;  /* 0x0000000000017941 */ /* 0x000fea0003800000 */
.L_x_1164:
        /* <DEDUP_REMOVED lines=13> */
.L_x_1168:
        /* <DEDUP_REMOVED lines=9> */
.L_x_1169:
[----:B------:R-:W-:Y:S05]  /*3190*/  BSYNC B1 ;  /* 0x0000000000017941 */ /* 0x000fea0003800000 */
.L_x_1167:
        /* <DEDUP_REMOVED lines=13> */
.L_x_1171:
        /* <DEDUP_REMOVED lines=9> */
.L_x_1172:
[----:B------:R-:W-:Y:S05]  /*3300*/  BSYNC B1 ;  /* 0x0000000000017941 */ /* 0x000fea0003800000 */
.L_x_1170:
        /* <DEDUP_REMOVED lines=13> */
.L_x_1174:
        /* <DEDUP_REMOVED lines=9> */
.L_x_1175:
[----:B------:R-:W-:Y:S05]  /*3470*/  BSYNC B1 ;  /* 0x0000000000017941 */ /* 0x000fea0003800000 */
.L_x_1173:
        /* <DEDUP_REMOVED lines=13> */
.L_x_1177:
        /* <DEDUP_REMOVED lines=9> */
.L_x_1178:
[----:B------:R-:W-:Y:S05]  /*35e0*/  BSYNC B1 ;  /* 0x0000000000017941 */ /* 0x000fea0003800000 */
.L_x_1176:
        /* <DEDUP_REMOVED lines=13> */
.L_x_1180:
        /* <DEDUP_REMOVED lines=9> */
.L_x_1181:
[----:B------:R-:W-:Y:S05]  /*3750*/  BSYNC B1 ;  /* 0x0000000000017941 */ /* 0x000fea0003800000 */
.L_x_1179:
        /* <DEDUP_REMOVED lines=12> */
.L_x_1182:
        /* <DEDUP_REMOVED lines=9> */
.L_x_1136:
[----:B------:R-:W-:Y:S05]  /*38b0*/  BSYNC B0 ;  /* 0x0000000000007941 */ /* 0x000fea0003800000 */
.L_x_1135:
        /* <DEDUP_REMOVED lines=209> */
.L_x_1184:
[----:B------:R-:W-:Y:S05]  /*45d0*/  BSYNC B0 ;  /* 0x0000000000007941 */ /* 0x000fea0003800000 */
.L_x_1183:
        /* <DEDUP_REMOVED lines=55> */
.L_x_1187:
[----:B------:R-:W2:Y:S04]  /*4950*/  LDG.E.STRONG.GPU R114, desc[UR8][R112.64] ;  /* 0x0000000870727981 */ /* 0x000ea8000c1ef900 */
[----:B--2---:R-:W-:Y:S01]  /*4960*/  CCTL.IVALL ;  /* 0x00000000ff00798f */ /* 0x004fe20002000000 */
[----:B------:R-:W-:Y:S05]  /*4970*/  YIELD ;  /* 0x0000000000007946 */ /* 0x000fea0003800000 */
[----:B------:R-:W-:-:S13]  /*4980*/  ISETP.NE.AND P0, PT, R114, R117, PT ;  /* 0x000000757200720c */ /* 0x000fda0003f05270 */
[----:B------:R-:W-:Y:S05]  /*4990*/  @P0 BRA `(.L_x_1187) ;  /* 0xfffffffc00ec0947 */ /* 0x000fea000383ffff */
.L_x_1186:
        /* <DEDUP_REMOVED lines=15> */
.L_x_1192:
        /* <DEDUP_REMOVED lines=30> */
.L_x_1191:
[----:B------:R-:W-:Y:S05]  /*4c70*/  BSYNC B1 ;  /* 0x0000000000017941 */ /* 0x000fea0003800000 */
.L_x_1190:
        /* <DEDUP_REMOVED lines=20> */
.L_x_1194:
[----:B------:R-:W-:Y:S05]  /*4dc0*/  BSYNC B1 ;  /* 0x0000000000017941 */ /* 0x000fea0003800000 */
.L_x_1193:
        /* <DEDUP_REMOVED lines=9> */
.L_x_1189:
[----:B------:R-:W-:Y:S05]  /*4e60*/  BSYNC B0 ;  /* 0x0000000000007941 */ /* 0x000fea0003800000 */
.L_x_1188:
        /* <DEDUP_REMOVED lines=13> */
.L_x_1185:
        /* <DEDUP_REMOVED lines=10> */
.L_x_1195:
        /* <DEDUP_REMOVED lines=42> */
.L_x_1198:
[--C-:B------:R-:W-:Y:S01]  /*5280*/  IMAD R115, R145, UR13, R28.reuse ;  /* 0x0000000d91737c24 */ /* 0x100fe2000f8e021c */
[----:B------:R-:W-:Y:S01]  /*5290*/  IADD3 R150, -R28, UR13, RZ ;  /* 0x0000000d1c967c10 */ /* 0x000fe2000fffe1ff */
[----:B------:R-:W-:Y:S01]  /*52a0*/  F2F.F16.F32 R149, R149 ;  /* 0x0000009500957304 */ /* 0x000fe20000200800 */
[----:B------:R-:W-:Y:S01]  /*52b0*/  IMAD R148, R143, 0x80, R28 ;  /* 0x000000808f947824 */ /* 0x000fe200078e021c */
[----:B------:R-:W-:Y:S01]  /*52c0*/  BSSY B1, `(.L_x_1199) ;  /* 0x0000016000017945 */ /* 0x000fe20003800000 */
[----:B0-----:R-:W-:-:S03]  /*52d0*/  IMAD.WIDE R114, R115, 0x2, R112 ;  /* 0x0000000273727825 */ /* 0x001fc600078e0270 */
[----:B------:R-:W-:Y:S02]  /*52e0*/  ISETP.GE.AND P5, PT, R148, UR13, PT ;  /* 0x0000000d94007c0c */ /* 0x000fe4000bfa6270 */
[----:B------:R-:W-:Y:S01]  /*52f0*/  LOP3.LUT P0, RZ, R114, 0x7, RZ, 0xc0, !PT ;  /* 0x0000000772ff7812 */ /* 0x000fe2000780c0ff */
[----:B------:R-:W0:Y:S03]  /*5300*/  F2F.F16.F32 R153, R153 ;  /* 0x0000009900997304 */ /* 0x000e260000200800 */
[----:B------:R-:W-:-:S05]  /*5310*/  ISETP.LT.U32.OR P0, PT, R150, 0x4, P0 ;  /* 0x000000049600780c */ /* 0x000fca0000701470 */
        /* <DEDUP_REMOVED lines=16> */
.L_x_1200:
[----:B------:R-:W-:Y:S05]  /*5420*/  BSYNC B1 ;  /* 0x0000000000017941 */ /* 0x000fea0003800000 */
.L_x_1199:
        /* <DEDUP_REMOVED lines=29> */
.L_x_1201:
[----:B------:R-:W-:Y:S01]  /*5600*/  IMAD.WIDE R114, R155, 0x2, R112 ;  /* 0x000000029b727825 */ /* 0x000fe200078e0270 */
[----:B------:R-:W-:Y:S01]  /*5610*/  IADD3 R150, -R148, UR13, RZ ;  /* 0x0000000d94967c10 */ /* 0x000fe2000fffe1ff */
[----:B------:R-:W0:Y:S01]  /*5620*/  F2F.F16.F32 R149, R149 ;  /* 0x0000009500957304 */ /* 0x000e220000200800 */
[----:B------:R-:W-:Y:S01]  /*5630*/  BSSY B1, `(.L_x_1202) ;  /* 0x0000016000017945 */ /* 0x000fe20003800000 */
[----:B------:R-:W-:Y:S01]  /*5640*/  IMAD R148, R143, 0x80, R148 ;  /* 0x000000808f947824 */ /* 0x000fe200078e0294 */
[----:B------:R-:W-:-:S04]  /*5650*/  LOP3.LUT P0, RZ, R114, 0x7, RZ, 0xc0, !PT ;  /* 0x0000000772ff7812 */ /* 0x000fc8000780c0ff */
[----:B------:R-:W-:Y:S01]  /*5660*/  ISETP.LT.U32.OR P0, PT, R150, 0x4, P0 ;  /* 0x000000049600780c */ /* 0x000fe20000701470 */
[----:B------:R-:W1:Y:S01]  /*5670*/  F2F.F16.F32 R153, R153 ;  /* 0x0000009900997304 */ /* 0x000e620000200800 */
[----:B------:R-:W-:-:S07]  /*5680*/  ISETP.GE.AND P5, PT, R148, UR13, PT ;  /* 0x0000000d94007c0c */ /* 0x000fce000bfa6270 */
[----:B------:R-:W2:Y:S04]  /*5690*/  F2F.F16.F32 R151, R151 ;  /* 0x0000009700977304 */ /* 0x000ea80000200800 */
[----:B0-----:R-:W-:-:S04]  /*56a0*/  @!P0 IMAD.WIDE.U32 R116, R149, 0x10000, RZ ;  /* 0x0001000095748825 */ /* 0x001fc800078e00ff */
[----:B------:R-:W0:Y:S01]  /*56b0*/  F2F.F16.F32 R147, R147 ;  /* 0x0000009300937304 */ /* 0x000e220000200800 */
        /* <DEDUP_REMOVED lines=13> */
.L_x_1203:
[----:B------:R-:W-:Y:S05]  /*5790*/  BSYNC B1 ;  /* 0x0000000000017941 */ /* 0x000fea0003800000 */
.L_x_1202:
        /* <DEDUP_REMOVED lines=29> */
.L_x_1204:
        /* <DEDUP_REMOVED lines=25> */
.L_x_1206:
[----:B------:R-:W-:Y:S05]  /*5b00*/  BSYNC B1 ;  /* 0x0000000000017941 */ /* 0x000fea0003800000 */
.L_x_1205:
        /* <DEDUP_REMOVED lines=29> */
.L_x_1207:
        /* <DEDUP_REMOVED lines=25> */
.L_x_1209:
[----:B------:R-:W-:Y:S05]  /*5e70*/  BSYNC B1 ;  /* 0x0000000000017941 */ /* 0x000fea0003800000 */
.L_x_1208:
        /* <DEDUP_REMOVED lines=29> */
.L_x_1210:
        /* <DEDUP_REMOVED lines=25> */
.L_x_1212:
[----:B------:R-:W-:Y:S05]  /*61e0*/  BSYNC B1 ;  /* 0x0000000000017941 */ /* 0x000fea0003800000 */
.L_x_1211:
        /* <DEDUP_REMOVED lines=29> */
.L_x_1213:
        /* <DEDUP_REMOVED lines=25> */
.L_x_1215:
[----:B------:R-:W-:Y:S05]  /*6550*/  BSYNC B1 ;  /* 0x0000000000017941 */ /* 0x000fea0003800000 */
.L_x_1214:
        /* <DEDUP_REMOVED lines=29> */
.L_x_1216:
        /* <DEDUP_REMOVED lines=25> */
.L_x_1218:
[----:B------:R-:W-:Y:S05]  /*68c0*/  BSYNC B1 ;  /* 0x0000000000017941 */ /* 0x000fea0003800000 */
.L_x_1217:
        /* <DEDUP_REMOVED lines=29> */
.L_x_1219:
        /* <DEDUP_REMOVED lines=25> */
.L_x_1221:
[----:B------:R-:W-:Y:S05]  /*6c30*/  BSYNC B1 ;  /* 0x0000000000017941 */ /* 0x000fea0003800000 */
.L_x_1220:
        /* <DEDUP_REMOVED lines=29> */
.L_x_1222:
        /* <DEDUP_REMOVED lines=25> */
.L_x_1224:
[----:B------:R-:W-:Y:S05]  /*6fa0*/  BSYNC B1 ;  /* 0x0000000000017941 */ /* 0x000fea0003800000 */
.L_x_1223:
        /* <DEDUP_REMOVED lines=29> */
.L_x_1225:
        /* <DEDUP_REMOVED lines=25> */
.L_x_1227:
[----:B------:R-:W-:Y:S05]  /*7310*/  BSYNC B1 ;  /* 0x0000000000017941 */ /* 0x000fea0003800000 */
.L_x_1226:
        /* <DEDUP_REMOVED lines=29> */
.L_x_1228:
        /* <DEDUP_REMOVED lines=25> */
.L_x_1230:
[----:B------:R-:W-:Y:S05]  /*7680*/  BSYNC B1 ;  /* 0x0000000000017941 */ /* 0x000fea0003800000 */
.L_x_1229:
        /* <DEDUP_REMOVED lines=29> */
.L_x_1231:
        /* <DEDUP_REMOVED lines=25> */
.L_x_1233:
[----:B------:R-:W-:Y:S05]  /*79f0*/  BSYNC B1 ;  /* 0x0000000000017941 */ /* 0x000fea0003800000 */
.L_x_1232:
        /* <DEDUP_REMOVED lines=29> */
.L_x_1234:
        /* <DEDUP_REMOVED lines=25> */
.L_x_1236:
[----:B------:R-:W-:Y:S05]  /*7d60*/  BSYNC B1 ;  /* 0x0000000000017941 */ /* 0x000fea0003800000 */
.L_x_1235:
        /* <DEDUP_REMOVED lines=29> */
.L_x_1237:
        /* <DEDUP_REMOVED lines=25> */
.L_x_1239:
[----:B------:R-:W-:Y:S05]  /*80d0*/  BSYNC B1 ;  /* 0x0000000000017941 */ /* 0x000fea0003800000 */
.L_x_1238:
        /* <DEDUP_REMOVED lines=29> */
.L_x_1240:
        /* <DEDUP_REMOVED lines=25> */
.L_x_1242:
[----:B------:R-:W-:Y:S05]  /*8440*/  BSYNC B1 ;  /* 0x0000000000017941 */ /* 0x000fea0003800000 */
.L_x_1241:
        /* <DEDUP_REMOVED lines=28> */
.L_x_1243:
[----:B------:R-:W-:Y:S01]  /*8610*/  IMAD R145, R145, UR13, R148 ;  /* 0x0000000d91917c24 */ /* 0x000fe2000f8e0294 */
[----:B------:R-:W-:Y:S01]  /*8620*/  IADD3 R148, -R148, UR13, RZ ;  /* 0x0000000d94947c10 */ /* 0x000fe2000fffe1ff */
[----:B------:R-:W0:Y:S02]  /*8630*/  F2F.F16.F32 R147, R147 ;  /* 0x0000009300937304 */ /* 0x000e240000200800 */
[----:B------:R-:W-:-:S03]  /*8640*/  IMAD.WIDE R112, R145, 0x2, R112 ;  /* 0x0000000291707825 */ /* 0x000fc600078e0270 */
[----:B------:R-:W-:-:S03]  /*8650*/  LOP3.LUT P0, RZ, R112, 0x7, RZ, 0xc0, !PT ;  /* 0x0000000770ff7812 */ /* 0x000fc6000780c0ff */
[----:B------:R-:W1:Y:S01]  /*8660*/  F2F.F16.F32 R149, R149 ;  /* 0x0000009500957304 */ /* 0x000e620000200800 */
[----:B------:R-:W-:-:S07]  /*8670*/  ISETP.LT.U32.OR P0, PT, R148, 0x4, P0 ;  /* 0x000000049400780c */ /* 0x000fce0000701470 */
[----:B------:R-:W2:Y:S08]  /*8680*/  F2F.F16.F32 R117, R117 ;  /* 0x0000007500757304 */ /* 0x000eb00000200800 */
[----:B------:R-:W3:Y:S01]  /*8690*/  F2F.F16.F32 R143, R143 ;  /* 0x0000008f008f7304 */ /* 0x000ee20000200800 */
        /* <DEDUP_REMOVED lines=14> */
.L_x_1197:
[----:B------:R-:W-:Y:S05]  /*8780*/  BSYNC B0 ;  /* 0x0000000000007941 */ /* 0x000fea0003800000 */
.L_x_1196:
[----:B0-23--:R-:W0:Y:S02]  /*8790*/  LDC R112, c[0x0][0x210] ;  /* 0x00008400ff707b82 */ /* 0x00de240000000800 */
[----:B0-----:R-:W-:-:S05]  /*87a0*/  IMAD R27, R112, 0x4, R27 ;  /* 0x00000004701b7824 */ /* 0x001fca00078e021b */
[----:B------:R-:W-:-:S13]  /*87b0*/  ISETP.GE.AND P0, PT, R27, UR12, PT ;  /* 0x0000000c1b007c0c */ /* 0x000fda000bf06270 */
[----:B------:R-:W-:Y:S05]  /*87c0*/  @!P0 BRA `(.L_x_1244) ;  /* 0xffffff98006c8947 */ /* 0x000fea000383ffff */
.L_x_1132:
        /* <DEDUP_REMOVED lines=40> */
.L_x_1254:
[----:B-1----:R-:W-:-:S07]  /*8a50*/  FMNMX R5, R3, R2, !PT ;  /* 0x0000000203057209 */ /* 0x002fce0007800000 */
.L_x_1247:
[----:B------:R-:W-:Y:S05]  /*8a60*/  BSYNC B0 ;  /* 0x0000000000007941 */ /* 0x000fea0003800000 */
.L_x_1246:
[----:B------:R-:W-:Y:S01]  /*8a70*/  ISETP.NE.AND P0, PT, R92, RZ, PT ;  /* 0x000000ff5c00720c */ /* 0x000fe20003f05270 */
[----:B------:R-:W-:-:S12]  /*8a80*/  BSSY B0, `(.L_x_1245) ;  /* 0x0000004000007945 */ /* 0x000fd80003800000 */
[----:B------:R-:W-:Y:S05]  /*8a90*/  @P0 BRA `(.L_x_1249) ;  /* 0x0000000000080947 */ /* 0x000fea0003800000 */
[----:B0-----:R-:W0:Y:S02]  /*8aa0*/  LDC.64 R2, c[0x0][0x288] ;  /* 0x0000a200ff027b82 */ /* 0x001e240000000a00 */
[----:B0-----:R1:W-:Y:S02]  /*8ab0*/  REDG.E.MAX.S32.STRONG.GPU desc[UR8][R2.64], R5 ;  /* 0x000000050200798e */ /* 0x0013e4000d10e388 */
.L_x_1249:
[----:B------:R-:W-:Y:S05]  /*8ac0*/  BSYNC B0 ;  /* 0x0000000000007941 */ /* 0x000fea0003800000 */
.L_x_1245:
        /* <DEDUP_REMOVED lines=16> */
[----:B------:R-:W-:Y:S05]  /*8bd0*/  CALL.REL.NOINC `($__internal_7_$__cuda_sm20_rcp_rn_f32_slowpath) ;  /* 0x0000000000607944 */ /* 0x000fea0003c00000 */
[----:B------:R-:W-:Y:S01]  /*8be0*/  IMAD.MOV.U32 R5, RZ, RZ, R144 ;  /* 0x000000ffff057224 */ /* 0x000fe200078e0090 */
[----:B------:R-:W-:Y:S06]  /*8bf0*/  BRA `(.L_x_1251) ;  /* 0x0000000000147947 */ /* 0x000fec0003800000 */
.L_x_1250:
[----:B01---5:R-:W0:Y:S01]  /*8c00*/  MUFU.RCP R5, UR7 ;  /* 0x0000000700057d08 */ /* 0x023e220008001000 */
[----:B------:R-:W-:-:S04]  /*8c10*/  IMAD.U32 R0, RZ, RZ, UR7 ;  /* 0x00000007ff007e24 */ /* 0x000fc8000f8e00ff */
[----:B0-----:R-:W-:-:S04]  /*8c20*/  FFMA R0, R5, R0, -1 ;  /* 0xbf80000005007423 */ /* 0x001fc80000000000 */
[----:B------:R-:W-:-:S04]  /*8c30*/  FADD.FTZ R0, -R0, -RZ ;  /* 0x800000ff00007221 */ /* 0x000fc80000010100 */
[----:B------:R-:W-:-:S07]  /*8c40*/  FFMA R5, R5, R0, R5 ;  /* 0x0000000005057223 */ /* 0x000fce0000000005 */
.L_x_1251:
[----:B------:R-:W0:Y:S02]  /*8c50*/  LDC.64 R2, c[0x0][0x280] ;  /* 0x0000a000ff027b82 */ /* 0x000e240000000a00 */
[----:B0-----:R-:W-:Y:S01]  /*8c60*/  STG.E desc[UR8][R2.64], R5 ;  /* 0x0000000502007986 */ /* 0x001fe2000c101908 */
[----:B------:R-:W-:Y:S05]  /*8c70*/  EXIT ;  /* 0x000000000000794d */ /* 0x000fea0003800000 */
.L_x_1248:
[----:B------:R-:W-:Y:S02]  /*8c80*/  IMAD.MOV.U32 R5, RZ, RZ, 0x2 ;  /* 0x00000002ff057424 */ /* 0x000fe400078e00ff */
[----:B------:R-:W-:Y:S02]  /*8c90*/  IMAD.MOV.U32 R7, RZ, RZ, 0x1f ;  /* 0x0000001fff077424 */ /* 0x000fe400078e00ff */
[----:B------:R-:W-:-:S07]  /*8ca0*/  IMAD.MOV.U32 R4, RZ, RZ, -0x1 ;  /* 0xffffffffff047424 */ /* 0x000fce00078e00ff */
[----:B01----:R-:W-:Y:S05]  /*8cb0*/  WARPSYNC.COLLECTIVE R4, `(.L_x_1252) ;  /* 0x0000000004087348 */ /* 0x003fea0003c00000 */
[----:B01----:R0:W1:Y:S02]  /*8cc0*/  SHFL.DOWN P0, R2, R0, R5, R7 ;  /* 0x0800000500027389 */ /* 0x0030640000000007 */
[----:B01----:R-:W-:Y:S01]  /*8cd0*/  ENDCOLLECTIVE ;  /* 0x000000000000791b */ /* 0x003fe20003800000 */
.L_x_1252:
[----:B------:R-:W-:Y:S02]  /*8ce0*/  IMAD.MOV.U32 R5, RZ, RZ, 0x1 ;  /* 0x00000001ff057424 */ /* 0x000fe400078e00ff */
[----:B------:R-:W-:-:S05]  /*8cf0*/  IMAD.MOV.U32 R3, RZ, RZ, R2 ;  /* 0x000000ffff037224 */ /* 0x000fca00078e0002 */
[----:B------:R-:W-:-:S05]  /*8d00*/  FMNMX R3, R3, R0, !PT ;  /* 0x0000000003037209 */ /* 0x000fca0007800000 */
[----:B------:R-:W-:-:S07]  /*8d10*/  IMAD.MOV.U32 R0, RZ, RZ, R3 ;  /* 0x000000ffff007224 */ /* 0x000fce00078e0003 */
[----:B------:R-:W-:Y:S05]  /*8d20*/  WARPSYNC.COLLECTIVE R4, `(.L_x_1253) ;  /* 0x0000000004087348 */ /* 0x000fea0003c00000 */
[----:B------:R0:W1:Y:S02]  /*8d30*/  SHFL.DOWN P0, R2, R0, R5, R7 ;  /* 0x0800000500027389 */ /* 0x0000640000000007 */
[----:B01----:R-:W-:Y:S01]  /*8d40*/  ENDCOLLECTIVE ;  /* 0x000000000000791b */ /* 0x003fe20003800000 */
.L_x_1253:
[----:B------:R-:W-:Y:S05]  /*8d50*/  BRA `(.L_x_1254) ;  /* 0xfffffffc003c7947 */ /* 0x000fea000383ffff */
        .weak           $__internal_7_$__cuda_sm20_rcp_rn_f32_slowpath
        .type           $__internal_7_$__cuda_sm20_rcp_rn_f32_slowpath,@function
        .size           $__internal_7_$__cuda_sm20_rcp_rn_f32_slowpath,(.L_x_5474 - $__internal_7_$__cuda_sm20_rcp_rn_f32_slowpath)
$__internal_7_$__cuda_sm20_rcp_rn_f32_slowpath:
        /* <DEDUP_REMOVED lines=14> */
.L_x_1255:
        /* <DEDUP_REMOVED lines=33> */
.L_x_1257:
[----:B------:R0:W1:Y:S02]  /*9050*/  MUFU.RCP R112, R4 ;  /* 0x0000000400707308 */ /* 0x0000640000001000 */
.L_x_1256:
[----:B-1----:R-:W-:Y:S02]  /*9060*/  IMAD.MOV.U32 R144, RZ, RZ, R112 ;  /* 0x000000ffff907224 */ /* 0x002fe400078e0070 */
[----:B------:R-:W-:Y:S02]  /*9070*/  IMAD.MOV.U32 R112, RZ, RZ, R5 ;  /* 0x000000ffff707224 */ /* 0x000fe400078e0005 */
[----:B------:R-:W-:-:S04]  /*9080*/  IMAD.MOV.U32 R113, RZ, RZ, 0x0 ;  /* 0x00000000ff717424 */ /* 0x000fc800078e00ff */
[----:B0-----:R-:W-:Y:S05]  /*9090*/  RET.REL.NODEC R112 `(_ZN18transformer_engine13normalization26rmsnorm_fwd_general_kernelINS0_13Kernel_traitsIff6__halffjLj2048ELj1ELj4ELj1ELj16ENS0_18Kernel_traits_baseILj2048EffS3_fjLj128EEEEEEEvNS0_19ForwardKernelParamsE) ;  /* 0xffffff6c70d87950 */ /* 0x001fea0003c3ffff */
.L_x_1258:
        /* <DEDUP_REMOVED lines=14> */
.L_x_5474:


//--------------------- .text._ZN18transformer_engine13normalization26rmsnorm_fwd_general_kernelINS0_13Kernel_traitsI6__halfS3_S3_fjLj2048ELj1ELj4ELj1ELj16ENS0_18Kernel_traits_baseILj2048ES3_S3_S3_fjLj128EEEEEEEvNS0_19ForwardKernelParamsE --------------------------
	.section	.text._ZN18transformer_engine13normalization26rmsnorm_fwd_general_kernelINS0_13Kernel_traitsI6__halfS3_S3_fjLj2048ELj1ELj4ELj1ELj16ENS0_18Kernel_traits_baseILj2048ES3_S3_S3_fjLj128EEEEEEEvNS0_19ForwardKernelParamsE,"ax",@progbits
	.align	128
        .global         _ZN18transformer_engine13normalization26rmsnorm_fwd_general_kernelINS0_13Kernel_traitsI6__halfS3_S3_fjLj2048ELj1ELj4ELj1ELj16ENS0_18Kernel_traits_baseILj2048ES3_S3_S3_fjLj128EEEEEEEvNS0_19ForwardKernelParamsE
        .type           _ZN18transformer_engine13normalization26rmsnorm_fwd_general_kernelINS0_13Kernel_traitsI6__halfS3_S3_fjLj2048ELj1ELj4ELj1ELj16ENS0_18Kernel_traits_baseILj2048ES3_S3_S3_fjLj128EEEEEEEvNS0_19ForwardKernelParamsE,@function
        .size           _ZN18transformer_engine13normalization26rmsnorm_fwd_general_kernelINS0_13Kernel_traitsI6__halfS3_S3_fjLj2048ELj1ELj4ELj1ELj16ENS0_18Kernel_traits_baseILj2048ES3_S3_S3_fjLj128EEEEEEEvNS0_19ForwardKernelParamsE,(.L_x_5475 - _ZN18transformer_engine13normalization26rmsnorm_fwd_general_kernelINS0_13Kernel_traitsI6__halfS3_S3_fjLj2048ELj1ELj4ELj1ELj16ENS0_18Kernel_traits_baseILj2048ES3_S3_S3_fjLj128EEEEEEEvNS0_19ForwardKernelParamsE)
        .other          _ZN18transformer_engine13normalization26rmsnorm_fwd_general_kernelINS0_13Kernel_traitsI6__halfS3_S3_fjLj2048ELj1ELj4ELj1ELj16ENS0_18Kernel_traits_baseILj2048ES3_S3_S3_fjLj128EEEEEEEvNS0_19ForwardKernelParamsE,@"STO_CUDA_ENTRY STV_DEFAULT"
_ZN18transformer_engine13normalization26rmsnorm_fwd_general_kernelINS0_13Kernel_traitsI6__halfS3_S3_fjLj2048ELj1ELj4ELj1ELj16ENS0_18Kernel_traits_baseILj2048ES3_S3_S3_fjLj128EEEEEEEvNS0_19ForwardKernelParamsE:
.text._ZN18transformer_engine13normalization26rmsnorm_fwd_general_kernelINS0_13Kernel_traitsI6__halfS3_S3_fjLj2048ELj1ELj4ELj1ELj16ENS0_18Kernel_traits_baseILj2048ES3_S3_S3_fjLj128EEEEEEEvNS0_19ForwardKernelParamsE:
        /* <DEDUP_REMOVED lines=43> */
.L_x_1262:
        /* <DEDUP_REMOVED lines=28> */
.L_x_1263:
[----:B------:R-:W-:Y:S05]  /*0470*/  BSYNC B1 ;  /* 0x0000000000017941 */ /* 0x000fea0003800000 */
.L_x_1261:
        /* <DEDUP_REMOVED lines=19> */
.L_x_1265:
        /* <DEDUP_REMOVED lines=28> */
.L_x_1266:
[----:B------:R-:W-:Y:S05]  /*0770*/  BSYNC B1 ;  /* 0x0000000000017941 */ /* 0x000fea0003800000 */
.L_x_1264:
        /* <DEDUP_REMOVED lines=19> */
.L_x_1268:
        /* <DEDUP_REMOVED lines=28> */
.L_x_1269:
[----:B------:R-:W-:Y:S05]  /*0a70*/  BSYNC B1 ;  /* 0x0000000000017941 */ /* 0x000fea0003800000 */
.L_x_1267:
        /* <DEDUP_REMOVED lines=19> */
.L_x_1271:
        /* <DEDUP_REMOVED lines=28> */
.L_x_1272:
[----:B------:R-:W-:Y:S05]  /*0d70*/  BSYNC B1 ;  /* 0x0000000000017941 */ /* 0x000fea0003800000 */
.L_x_1270:
        /* <DEDUP_REMOVED lines=19> */
.L_x_1274:
        /* <DEDUP_REMOVED lines=28> */
.L_x_1275:
[----:B------:R-:W-:Y:S05]  /*1070*/  BSYNC B1 ;  /* 0x0000000000017941 */ /* 0x000fea0003800000 */
.L_x_1273:
        /* <DEDUP_REMOVED lines=19> */
.L_x_1277:
        /* <DEDUP_REMOVED lines=28> */
.L_x_1278:
[----:B------:R-:W-:Y:S05]  /*1370*/  BSYNC B1 ;  /* 0x0000000000017941 */ /* 0x000fea0003800000 */
.L_x_1276:
        /* <DEDUP_REMOVED lines=19> */
.L_x_1280:
        /* <DEDUP_REMOVED lines=28> */
.L_x_1281:
[----:B------:R-:W-:Y:S05]  /*1670*/  BSYNC B1 ;  /* 0x0000000000017941 */ /* 0x000fea0003800000 */
.L_x_1279:
        /* <DEDUP_REMOVED lines=19> */
.L_x_1283:
        /* <DEDUP_REMOVED lines=28> */
.L_x_1284:
[----:B------:R-:W-:Y:S05]  /*1970*/  BSYNC B1 ;  /* 0x0000000000017941 */ /* 0x000fea0003800000 */
.L_x_1282:
[----:B-----5:R-:W-:Y:S02]  /*1980*/  HADD2.F32 R0, -RZ, R5.H0_H0 ;  /* 0x20000005ff007230 */ /* 0x020fe40000004100 */
[----:B------:R-:W-:Y:S02]  /*1990*/  HADD2.F32 R115, -RZ, R6.H0_H0 ;  /* 0x20000006ff737230 */ /* 0x000fe40000004100 */
[----:B------:R-:W-:Y:S02]  /*19a0*/  HADD2.F32 R117, -RZ, R7.H0_H0 ;  /* 0x20000007ff757230 */ /* 0x000fe40000004100 */
[--C-:B------:R-:W-:Y:S02]  /*19b0*/  HADD2.F32 R9, -RZ, R4.reuse.H0_H0 ;  /* 0x20000004ff097230 */ /* 0x100fe40000004100 */
[----:B------:R-:W-:Y:S02]  /*19c0*/  HADD2.F32 R11, -RZ, R4.H1_H1 ;  /* 0x30000004ff0b7230 */ /* 0x000fe40000004100 */
[----:B------:R-:W-:-:S02]  /*19d0*/  HADD2.F32 R5, -RZ, R5.H1_H1 ;  /* 0x30000005ff057230 */ /* 0x000fc40000004100 */
[----:B------:R-:W-:Y:S02]  /*19e0*/  HADD2.F32 R6, -RZ, R6.H1_H1 ;  /* 0x30000006ff067230 */ /* 0x000fe40000004100 */
[----:B------:R-:W-:-:S07]  /*19f0*/  HADD2.F32 R7, -RZ, R7.H1_H1 ;  /* 0x30000007ff077230 */ /* 0x000fce0000004100 */
.L_x_1260:
[----:B------:R-:W-:Y:S05]  /*1a00*/  BSYNC B0 ;  /* 0x0000000000007941 */ /* 0x000fea0003800000 */
.L_x_1259:
[----:B------:R-:W-:Y:S01]  /*1a10*/  ULDC.U8 UR5, c[0x0][0x294] ;  /* 0x0000a50000057ab9 */ /* 0x000fe20000000000 */
[----:B------:R-:W-:Y:S01]  /*1a20*/  ULDC UR6, c[0x0][0x218] ;  /* 0x0000860000067ab9 */ /* 0x000fe20000000800 */
[----:B------:R-:W-:Y:S02]  /*1a30*/  ISETP.NE.AND P0, PT, RZ, UR5, PT ;  /* 0x00000005ff007c0c */ /* 0x000fe4000bf05270 */
[----:B------:R-:W-:-:S11]  /*1a40*/  ISETP.GE.AND P1, PT, R93, UR6, PT ;  /* 0x000000065d007c0c */ /* 0x000fd6000bf26270 */
[----:B------:R-:W-:Y:S05]  /*1a50*/  @!P0 BRA `(.L_x_1285) ;  /* 0x0000000000088947 */ /* 0x000fea0003800000 */
[----:B0-----:R-:W0:Y:S02]  /*1a60*/  LDC.64 R2, c[0x0][0x270] ;  /* 0x00009c00ff027b82 */ /* 0x001e240000000a00 */
[----:B0-----:R1:W5:Y:S02]  /*1a70*/  LDG.E R92, desc[UR8][R2.64] ;  /* 0x00000008025c7981 */ /* 0x001364000c1e1900 */
.L_x_1285:
        /* <DEDUP_REMOVED lines=43> */
[----:B01----:R-:W-:Y:S01]  /*1d30*/  VIADD R2, R0, 0x1800000 ;  /* 0x0180000000027836 */ /* 0x003fe20000000000 */
        /* <DEDUP_REMOVED lines=98> */
[----:B------:R-:W-:Y:S02]  /*2360*/  ISETP.GT.U32.AND P0, PT, R2, 0x1ffffff, PT ;  /* 0x01ffffff0200780c */ /* 0x000fe40003f04070 */
[----:B------:R-:W-:-:S02]  /*2370*/  IADD3 R17, -R94, UR4, RZ ;  /* 0x000000045e117c10 */ /* 0x000fc4000fffe1ff */
[----:B------:R-:W-:Y:S02]  /*2380*/  IADD3 R15, -R29, UR4, RZ ;  /* 0x000000041d0f7c10 */ /* 0x000fe4000fffe1ff */
[----:B------:R-:W-:Y:S02]  /*2390*/  IADD3 R14, -R25, UR4, RZ ;  /* 0x00000004190e7c10 */ /* 0x000fe4000fffe1ff */
[----:B------:R-:W-:Y:S02]  /*23a0*/  IADD3 R13, -R23, UR4, RZ ;  /* 0x00000004170d7c10 */ /* 0x000fe4000fffe1ff */
[----:B------:R-:W-:Y:S02]  /*23b0*/  IADD3 R11, -R22, UR4, RZ ;  /* 0x00000004160b7c10 */ /* 0x000fe4000fffe1ff */
[----:B------:R-:W-:Y:S02]  /*23c0*/  IADD3 R10, -R19, UR4, RZ ;  /* 0x00000004130a7c10 */ /* 0x000fe4000fffe1ff */
[----:B------:R-:W-:-:S02]  /*23d0*/  IADD3 R9, -R16, UR4, RZ ;  /* 0x0000000410097c10 */ /* 0x000fc4000fffe1ff */
[----:B------:R-:W-:Y:S01]  /*23e0*/  IADD3 R8, -R12, UR4, RZ ;  /* 0x000000040c087c10 */ /* 0x000fe2000fffe1ff */
[----:B------:R-:W-:Y:S06]  /*23f0*/  @P0 BRA `(.L_x_1287) ;  /* 0x00000000000c0947 */ /* 0x000fec0003800000 */
[----:B------:R-:W-:-:S07]  /*2400*/  MOV R2, 0x2420 ;  /* 0x0000242000027802 */ /* 0x000fce0000000f00 */
[----:B-----5:R-:W-:Y:S05]  /*2410*/  CALL.REL.NOINC `($__internal_8_$__cuda_sm20_rcp_rn_f32_slowpath) ;  /* 0x0000006800dc7944 */ /* 0x020fea0003c00000 */
[----:B------:R-:W-:Y:S05]  /*2420*/  BRA `(.L_x_1288) ;  /* 0x0000000000107947 */ /* 0x000fea0003800000 */
.L_x_1287:
[----:B------:R-:W0:Y:S02]  /*2430*/  MUFU.RCP R7, R0 ;  /* 0x0000000000077308 */ /* 0x000e240000001000 */
[----:B0-----:R-:W-:-:S04]  /*2440*/  FFMA R2, R0, R7, -1 ;  /* 0xbf80000000027423 */ /* 0x001fc80000000007 */
[----:B------:R-:W-:-:S04]  /*2450*/  FADD.FTZ R2, -R2, -RZ ;  /* 0x800000ff02027221 */ /* 0x000fc80000010100 */
[----:B------:R-:W-:-:S07]  /*2460*/  FFMA R7, R7, R2, R7 ;  /* 0x0000000207077223 */ /* 0x000fce0000000007 */
.L_x_1288:
[----:B------:R-:W-:Y:S01]  /*2470*/  ULDC.64 UR4, c[0x0][0x210] ;  /* 0x0000840000047ab9 */ /* 0x000fe20000000a00 */
[----:B------:R-:W-:Y:S01]  /*2480*/  IMAD.MOV.U32 R91, RZ, RZ, RZ ;  /* 0x000000ffff5b7224 */ /* 0x000fe200078e00ff */
[----:B------:R-:W-:Y:S01]  /*2490*/  UIMAD UR4, UR5, UR4, URZ ;  /* 0x00000004050472a4 */ /* 0x000fe2000f8e023f */
[----:B------:R-:W-:-:S03]  /*24a0*/  ULDC.U8 UR10, c[0x0][0x294] ;  /* 0x0000a500000a7ab9 */ /* 0x000fc60000000000 */
[----:B------:R-:W-:-:S03]  /*24b0*/  USHF.L.U32 UR5, UR4, 0x2, URZ ;  /* 0x0000000204057899 */ /* 0x000fc6000800063f */
[----:B------:R-:W-:-:S09]  /*24c0*/  UMOV UR4, URZ ;  /* 0x0000003f00047c82 */ /* 0x000fd20008000000 */
.L_x_1368:
        /* <DEDUP_REMOVED lines=15> */
.L_x_1292:
        /* <DEDUP_REMOVED lines=28> */
.L_x_1293:
[----:B------:R-:W-:Y:S05]  /*2780*/  BSYNC B1 ;  /* 0x0000000000017941 */ /* 0x000fea0003800000 */
.L_x_1291:
        /* <DEDUP_REMOVED lines=18> */
.L_x_1295:
        /* <DEDUP_REMOVED lines=28> */
.L_x_1296:
[----:B------:R-:W-:Y:S05]  /*2a70*/  BSYNC B1 ;  /* 0x0000000000017941 */ /* 0x000fea0003800000 */
.L_x_1294:
        /* <DEDUP_REMOVED lines=18> */
.L_x_1298:
        /* <DEDUP_REMOVED lines=28> */
.L_x_1299:
[----:B------:R-:W-:Y:S05]  /*2d60*/  BSYNC B1 ;  /* 0x0000000000017941 */ /* 0x000fea0003800000 */
.L_x_1297:
        /* <DEDUP_REMOVED lines=18> */
.L_x_1301:
        /* <DEDUP_REMOVED lines=28> */
.L_x_1302:
[----:B------:R-:W-:Y:S05]  /*3050*/  BSYNC B1 ;  /* 0x0000000000017941 */ /* 0x000fea0003800000 */
.L_x_1300:
        /* <DEDUP_REMOVED lines=18> */
.L_x_1304:
        /* <DEDUP_REMOVED lines=28> */
.L_x_1305:
[----:B------:R-:W-:Y:S05]  /*3340*/  BSYNC B1 ;  /* 0x0000000000017941 */ /* 0x000fea0003800000 */
.L_x_1303:
        /* <DEDUP_REMOVED lines=18> */
.L_x_1307:
        /* <DEDUP_REMOVED lines=28> */
.L_x_1308:
[----:B------:R-:W-:Y:S05]  /*3630*/  BSYNC B1 ;  /* 0x0000000000017941 */ /* 0x000fea0003800000 */
.L_x_1306:
        /* <DEDUP_REMOVED lines=18> */
.L_x_1310:
        /* <DEDUP_REMOVED lines=28> */
.L_x_1311:
[----:B------:R-:W-:Y:S05]  /*3920*/  BSYNC B1 ;  /* 0x0000000000017941 */ /* 0x000fea0003800000 */
.L_x_1309:
        /* <DEDUP_REMOVED lines=18> */
.L_x_1313:
        /* <DEDUP_REMOVED lines=28> */
.L_x_1314:
[----:B------:R-:W-:Y:S05]  /*3c10*/  BSYNC B1 ;  /* 0x0000000000017941 */ /* 0x000fea0003800000 */
.L_x_1312:
        /* <DEDUP_REMOVED lines=8> */
.L_x_1290:
[----:B------:R-:W-:Y:S05]  /*3ca0*/  BSYNC B0 ;  /* 0x0000000000007941 */ /* 0x000fea0003800000 */
.L_x_1289:
        /* <DEDUP_REMOVED lines=31> */
[C---:B------:R-:W-:Y:S02]  /*3ea0*/  VIADD R66, R29.reuse, 0x3 ;  /* 0x000000031d427836 */ /* 0x040fe40000000000 */
        /* <DEDUP_REMOVED lines=71> */
[----:B------:R-:W-:Y:S02]  /*4320*/  VIADD R66, R22, 0x3 ;  /* 0x0000000316427836 */ /* 0x000fe40000000000 */
        /* <DEDUP_REMOVED lines=89> */
.L_x_1316:
[----:B------:R-:W-:Y:S05]  /*48c0*/  BSYNC B0 ;  /* 0x0000000000007941 */ /* 0x000fea0003800000 */
.L_x_1315:
        /* <DEDUP_REMOVED lines=18> */
[----:B0-----:R-:W-:-:S05]  /*49f0*/  FADD R116, R67, R64 ;  /* 0x0000004043747221 */ /* 0x001fca0000000000 */
[----:B------:R-:W0:Y:S02]  /*4a00*/  SHFL.DOWN PT, R117, R116, 0x4, 0x1f ;  /* 0x08801f0074757f89 */ /* 0x000e2400000e0000 */
[----:B0-----:R-:W-:Y:S01]  /*4a10*/  FADD R117, R116, R117 ;  /* 0x0000007574757221 */ /* 0x001fe20000000000 */
[----:B------:R-:W-:-:S04]  /*4a20*/  @!P0 LEA.HI.X.SX32 R116, R97, R169, 0x1, P3 ;  /* 0x000000a961748211 */ /* 0x000fc800018f0eff */
        /* <DEDUP_REMOVED lines=33> */
.L_x_1319:
[----:B------:R-:W2:Y:S04]  /*4c40*/  LDG.E.STRONG.GPU R66, desc[UR8][R64.64] ;  /* 0x0000000840427981 */ /* 0x000ea8000c1ef900 */
[----:B--2---:R-:W-:Y:S01]  /*4c50*/  CCTL.IVALL ;  /* 0x00000000ff00798f */ /* 0x004fe20002000000 */
[----:B------:R-:W-:Y:S05]  /*4c60*/  YIELD ;  /* 0x0000000000007946 */ /* 0x000fea0003800000 */
[----:B------:R-:W-:-:S13]  /*4c70*/  ISETP.NE.AND P0, PT, R66, R117, PT ;  /* 0x000000754200720c */ /* 0x000fda0003f05270 */
[----:B------:R-:W-:Y:S05]  /*4c80*/  @P0 BRA `(.L_x_1319) ;  /* 0xfffffffc00ec0947 */ /* 0x000fea000383ffff */
.L_x_1318:
        /* <DEDUP_REMOVED lines=15> */
.L_x_1324:
        /* <DEDUP_REMOVED lines=30> */
.L_x_1323:
[----:B------:R-:W-:Y:S05]  /*4f60*/  BSYNC B1 ;  /* 0x0000000000017941 */ /* 0x000fea0003800000 */
.L_x_1322:
        /* <DEDUP_REMOVED lines=20> */
.L_x_1326:
[----:B------:R-:W-:Y:S05]  /*50b0*/  BSYNC B1 ;  /* 0x0000000000017941 */ /* 0x000fea0003800000 */
.L_x_1325:
        /* <DEDUP_REMOVED lines=9> */
.L_x_1321:
[----:B------:R-:W-:Y:S05]  /*5150*/  BSYNC B0 ;  /* 0x0000000000007941 */ /* 0x000fea0003800000 */
.L_x_1320:
        /* <DEDUP_REMOVED lines=13> */
.L_x_1317:
        /* <DEDUP_REMOVED lines=10> */
.L_x_1327:
        /* <DEDUP_REMOVED lines=81> */
.L_x_1330:
        /* <DEDUP_REMOVED lines=16> */
.L_x_1333:
[----:B------:R-:W-:Y:S05]  /*58e0*/  BSYNC B2 ;  /* 0x0000000000027941 */ /* 0x000fea0003800000 */
.L_x_1332:
        /* <DEDUP_REMOVED lines=19> */
.L_x_1334:
[----:B------:R-:W-:Y:S05]  /*5a20*/  BSYNC B1 ;  /* 0x0000000000017941 */ /* 0x000fea0003800000 */
.L_x_1331:
        /* <DEDUP_REMOVED lines=69> */
.L_x_1335:
        /* <DEDUP_REMOVED lines=15> */
.L_x_1338:
[----:B------:R-:W-:Y:S05]  /*5f70*/  BSYNC B2 ;  /* 0x0000000000027941 */ /* 0x000fea0003800000 */
.L_x_1337:
        /* <DEDUP_REMOVED lines=19> */
.L_x_1339:
[----:B------:R-:W-:Y:S05]  /*60b0*/  BSYNC B1 ;  /* 0x0000000000017941 */ /* 0x000fea0003800000 */
.L_x_1336:
        /* <DEDUP_REMOVED lines=69> */
.L_x_1340:
        /* <DEDUP_REMOVED lines=15> */
.L_x_1343:
[----:B------:R-:W-:Y:S05]  /*6600*/  BSYNC B2 ;  /* 0x0000000000027941 */ /* 0x000fea0003800000 */
.L_x_1342:
        /* <DEDUP_REMOVED lines=19> */
.L_x_1344:
[----:B------:R-:W-:Y:S05]  /*6740*/  BSYNC B1 ;  /* 0x0000000000017941 */ /* 0x000fea0003800000 */
.L_x_1341:
        /* <DEDUP_REMOVED lines=69> */
.L_x_1345:
        /* <DEDUP_REMOVED lines=15> */
.L_x_1348:
[----:B------:R-:W-:Y:S05]  /*6c90*/  BSYNC B2 ;  /* 0x0000000000027941 */ /* 0x000fea0003800000 */
.L_x_1347:
        /* <DEDUP_REMOVED lines=19> */
.L_x_1349:
[----:B------:R-:W-:Y:S05]  /*6dd0*/  BSYNC B1 ;  /* 0x0000000000017941 */ /* 0x000fea0003800000 */
.L_x_1346:
        /* <DEDUP_REMOVED lines=69> */
.L_x_1350:
        /* <DEDUP_REMOVED lines=15> */
.L_x_1353:
[----:B------:R-:W-:Y:S05]  /*7320*/  BSYNC B2 ;  /* 0x0000000000027941 */ /* 0x000fea0003800000 */
.L_x_1352:
        /* <DEDUP_REMOVED lines=19> */
.L_x_1354:
[----:B------:R-:W-:Y:S05]  /*7460*/  BSYNC B1 ;  /* 0x0000000000017941 */ /* 0x000fea0003800000 */
.L_x_1351:
        /* <DEDUP_REMOVED lines=69> */
.L_x_1355:
        /* <DEDUP_REMOVED lines=15> */
.L_x_1358:
[----:B------:R-:W-:Y:S05]  /*79b0*/  BSYNC B2 ;  /* 0x0000000000027941 */ /* 0x000fea0003800000 */
.L_x_1357:
        /* <DEDUP_REMOVED lines=19> */
.L_x_1359:
[----:B------:R-:W-:Y:S05]  /*7af0*/  BSYNC B1 ;  /* 0x0000000000017941 */ /* 0x000fea0003800000 */
.L_x_1356:
        /* <DEDUP_REMOVED lines=69> */
.L_x_1360:
        /* <DEDUP_REMOVED lines=15> */
.L_x_1363:
[----:B------:R-:W-:Y:S05]  /*8040*/  BSYNC B2 ;  /* 0x0000000000027941 */ /* 0x000fea0003800000 */
.L_x_1362:
        /* <DEDUP_REMOVED lines=19> */
.L_x_1364:
[----:B------:R-:W-:Y:S05]  /*8180*/  BSYNC B1 ;  /* 0x0000000000017941 */ /* 0x000fea0003800000 */
.L_x_1361:
        /* <DEDUP_REMOVED lines=93> */
.L_x_1365:
        /* <DEDUP_REMOVED lines=16> */
.L_x_1367:
[----:B------:R-:W-:Y:S05]  /*8860*/  BSYNC B1 ;  /* 0x0000000000017941 */ /* 0x000fea0003800000 */
.L_x_1366:
        /* <DEDUP_REMOVED lines=19> */
.L_x_1329:
[----:B------:R-:W-:Y:S05]  /*89a0*/  BSYNC B0 ;  /* 0x0000000000007941 */ /* 0x000fea0003800000 */
.L_x_1328:
[----:B------:R-:W-:Y:S05]  /*89b0*/  WARPSYNC.ALL ;  /* 0x0000000000007948 */ /* 0x000fea0003800000 */
[----:B0123--:R-:W0:Y:S02]  /*89c0*/  LDC R64, c[0x0][0x210] ;  /* 0x00008400ff407b82 */ /* 0x00fe240000000800 */
[----:B0-----:R-:W-:-:S05]  /*89d0*/  IMAD R93, R64, 0x4, R93 ;  /* 0x00000004405d7824 */ /* 0x001fca00078e025d */
[----:B------:R-:W-:-:S13]  /*89e0*/  ISETP.GE.AND P0, PT, R93, UR12, PT ;  /* 0x0000000c5d007c0c */ /* 0x000fda000bf06270 */
[----:B------:R-:W-:Y:S05]  /*89f0*/  @!P0 BRA `(.L_x_1368) ;  /* 0xffffff9800b48947 */ /* 0x000fea000383ffff */
.L_x_1286:
        /* <DEDUP_REMOVED lines=8> */
[----:B------:R-:W-:Y:S02]  /*8a80*/  @!P0 MOV R7, 0x400 ;  /* 0x0000040000078802 */ /* 0x000fe40000000f00 */
[----:B------:R-:W-:-:S04]  /*8a90*/  @!P0 SHF.R.U32.HI R6, RZ, 0x3, R98 ;  /* 0x00000003ff068819 */ /* 0x000fc80000011662 */
[----:B------:R-:W-:Y:S02]  /*8aa0*/  @!P0 LOP3.LUT R6, R6, 0x1ffffffc, RZ, 0xc0, !PT ;  /* 0x1ffffffc06068812 */ /* 0x000fe400078ec0ff */
[----:B--2---:R-:W-:-:S05]  /*8ab0*/  FMNMX R0, R0, R91, !PT ;  /* 0x0000005b00007209 */ /* 0x004fca0007800000 */
[----:B01----:R-:W0:Y:S01]  /*8ac0*/  SHFL.DOWN PT, R3, R0, 0x8, 0x1f ;  /* 0x09001f0000037f89 */ /* 0x003e2200000e0000 */
[----:B---3--:R-:W-:-:S05]  /*8ad0*/  @!P0 LEA R7, R8, R7, 0x18 ;  /* 0x0000000708078211 */ /* 0x008fca00078ec0ff */
[----:B------:R-:W-:Y:S01]  /*8ae0*/  @!P0 IMAD.IADD R6, R6, 0x1, R7 ;  /* 0x0000000106068824 */ /* 0x000fe200078e0207 */
[----:B0-----:R-:W-:Y:S02]  /*8af0*/  FMNMX R3, R0, R3, !PT ;  /* 0x0000000300037209 */ /* 0x001fe40007800000 */
[----:B------:R-:W-:-:S03]  /*8b00*/  SHF.R.U32.HI R0, RZ, 0x5, R98 ;  /* 0x00000005ff007819 */ /* 0x000fc60000011662 */
[----:B------:R-:W0:Y:S02]  /*8b10*/  SHFL.DOWN PT, R2, R3, 0x4, 0x1f ;  /* 0x08801f0003027f89 */ /* 0x000e2400000e0000 */
[----:B0-----:R-:W-:-:S05]  /*8b20*/  FMNMX R2, R3, R2, !PT ;  /* 0x0000000203027209 */ /* 0x001fca0007800000 */
[----:B------:R-:W0:Y:S02]  /*8b30*/  SHFL.DOWN PT, R5, R2, 0x2, 0x1f ;  /* 0x08401f0002057f89 */ /* 0x000e2400000e0000 */
        /* <DEDUP_REMOVED lines=20> */
.L_x_1379:
[----:B-1----:R-:W-:-:S07]  /*8c80*/  FMNMX R5, R3, R2, !PT ;  /* 0x0000000203057209 */ /* 0x002fce0007800000 */
.L_x_1371:
[----:B------:R-:W-:Y:S05]  /*8c90*/  BSYNC B0 ;  /* 0x0000000000007941 */ /* 0x000fea0003800000 */
.L_x_1370:
[----:B------:R-:W-:Y:S01]  /*8ca0*/  ISETP.NE.AND P0, PT, R98, RZ, PT ;  /* 0x000000ff6200720c */ /* 0x000fe20003f05270 */
[----:B------:R-:W-:-:S12]  /*8cb0*/  BSSY B0, `(.L_x_1369) ;  /* 0x0000004000007945 */ /* 0x000fd80003800000 */
[----:B------:R-:W-:Y:S05]  /*8cc0*/  @P0 BRA `(.L_x_1373) ;  /* 0x0000000000080947 */ /* 0x000fea0003800000 */
[----:B0-----:R-:W0:Y:S02]  /*8cd0*/  LDC.64 R2, c[0x0][0x288] ;  /* 0x0000a200ff027b82 */ /* 0x001e240000000a00 */
[----:B0-----:R1:W-:Y:S02]  /*8ce0*/  REDG.E.MAX.S32.STRONG.GPU desc[UR8][R2.64], R5 ;  /* 0x000000050200798e */ /* 0x0013e4000d10e388 */
.L_x_1373:
[----:B------:R-:W-:Y:S05]  /*8cf0*/  BSYNC B0 ;  /* 0x0000000000007941 */ /* 0x000fea0003800000 */
.L_x_1369:
        /* <DEDUP_REMOVED lines=15> */
[----:B01----:R-:W-:-:S07]  /*8df0*/  MOV R2, 0x8e10 ;  /* 0x00008e1000027802 */ /* 0x003fce0000000f00 */
[----:B------:R-:W-:Y:S05]  /*8e00*/  CALL.REL.NOINC `($__internal_8_$__cuda_sm20_rcp_rn_f32_slowpath) ;  /* 0x0000000000607944 */ /* 0x000fea0003c00000 */
[----:B------:R-:W-:Y:S01]  /*8e10*/  IMAD.MOV.U32 R5, RZ, RZ, R7 ;  /* 0x000000ffff057224 */ /* 0x000fe200078e0007 */
[----:B------:R-:W-:Y:S06]  /*8e20*/  BRA `(.L_x_1376) ;  /* 0x0000000000107947 */ /* 0x000fec0003800000 */
.L_x_1375:
[----:B-1----:R-:W1:Y:S02]  /*8e30*/  MUFU.RCP R5, R92 ;  /* 0x0000005c00057308 */ /* 0x002e640000001000 */
[----:B-1----:R-:W-:-:S04]  /*8e40*/  FFMA R0, R92, R5, -1 ;  /* 0xbf8000005c007423 */ /* 0x002fc80000000005 */
[----:B------:R-:W-:-:S04]  /*8e50*/  FADD.FTZ R0, -R0, -RZ ;  /* 0x800000ff00007221 */ /* 0x000fc80000010100 */
[----:B------:R-:W-:-:S07]  /*8e60*/  FFMA R5, R5, R0, R5 ;  /* 0x0000000005057223 */ /* 0x000fce0000000005 */
.L_x_1376:
[----:B------:R-:W-:Y:S05]  /*8e70*/  BSYNC B0 ;  /* 0x0000000000007941 */ /* 0x000fea0003800000 */
.L_x_1374:
[----:B0-----:R-:W0:Y:S02]  /*8e80*/  LDC.64 R2, c[0x0][0x280] ;  /* 0x0000a000ff027b82 */ /* 0x001e240000000a00 */
[----:B0-----:R-:W-:Y:S01]  /*8e90*/  STG.E desc[UR8][R2.64], R5 ;  /* 0x0000000502007986 */ /* 0x001fe2000c101908 */
[----:B------:R-:W-:Y:S05]  /*8ea0*/  EXIT ;  /* 0x000000000000794d */ /* 0x000fea0003800000 */
.L_x_1372:
[----:B------:R-:W-:Y:S02]  /*8eb0*/  IMAD.MOV.U32 R5, RZ, RZ, 0x2 ;  /* 0x00000002ff057424 */ /* 0x000fe400078e00ff */
[----:B------:R-:W-:Y:S02]  /*8ec0*/  IMAD.MOV.U32 R7, RZ, RZ, 0x1f ;  /* 0x0000001fff077424 */ /* 0x000fe400078e00ff */
[----:B------:R-:W-:-:S07]  /*8ed0*/  IMAD.MOV.U32 R4, RZ, RZ, -0x1 ;  /* 0xffffffffff047424 */ /* 0x000fce00078e00ff */
[----:B01---5:R-:W-:Y:S05]  /*8ee0*/  WARPSYNC.COLLECTIVE R4, `(.L_x_1377) ;  /* 0x0000000004087348 */ /* 0x023fea0003c00000 */
[----:B01----:R0:W1:Y:S02]  /*8ef0*/  SHFL.DOWN P0, R2, R0, R5, R7 ;  /* 0x0800000500027389 */ /* 0x0030640000000007 */
[----:B01---5:R-:W-:Y:S01]  /*8f00*/  ENDCOLLECTIVE ;  /* 0x000000000000791b */ /* 0x023fe20003800000 */
.L_x_1377:
[----:B------:R-:W-:Y:S02]  /*8f10*/  IMAD.MOV.U32 R5, RZ, RZ, 0x1 ;  /* 0x00000001ff057424 */ /* 0x000fe400078e00ff */
[----:B------:R-:W-:-:S05]  /*8f20*/  IMAD.MOV.U32 R3, RZ, RZ, R2 ;  /* 0x000000ffff037224 */ /* 0x000fca00078e0002 */
[----:B------:R-:W-:-:S05]  /*8f30*/  FMNMX R3, R3, R0, !PT ;  /* 0x0000000003037209 */ /* 0x000fca0007800000 */
[----:B------:R-:W-:-:S07]  /*8f40*/  IMAD.MOV.U32 R0, RZ, RZ, R3 ;  /* 0x000000ffff007224 */ /* 0x000fce00078e0003 */
[----:B------:R-:W-:Y:S05]  /*8f50*/  WARPSYNC.COLLECTIVE R4, `(.L_x_1378) ;  /* 0x0000000004087348 */ /* 0x000fea0003c00000 */
[----:B------:R0:W1:Y:S02]  /*8f60*/  SHFL.DOWN P0, R2, R0, R5, R7 ;  /* 0x0800000500027389 */ /* 0x0000640000000007 */
[----:B01----:R-:W-:Y:S01]  /*8f70*/  ENDCOLLECTIVE ;  /* 0x000000000000791b */ /* 0x003fe20003800000 */
.L_x_1378:
[----:B------:R-:W-:Y:S05]  /*8f80*/  BRA `(.L_x_1379) ;  /* 0xfffffffc003c7947 */ /* 0x000fea000383ffff */
        .weak           $__internal_8_$__cuda_sm20_rcp_rn_f32_slowpath
        .type           $__internal_8_$__cuda_sm20_rcp_rn_f32_slowpath,@function
        .size           $__internal_8_$__cuda_sm20_rcp_rn_f32_slowpath,(.L_x_5475 - $__internal_8_$__cuda_sm20_rcp_rn_f32_slowpath)
$__internal_8_$__cuda_sm20_rcp_rn_f32_slowpath:
        /* <DEDUP_REMOVED lines=15> */
.L_x_1381:
        /* <DEDUP_REMOVED lines=33> */
.L_x_1383:
[----:B------:R0:W1:Y:S02]  /*9290*/  MUFU.RCP R64, R0 ;  /* 0x0000000000407308 */ /* 0x0000640000001000 */
.L_x_1382:
[----:B------:R-:W-:Y:S05]  /*92a0*/  BSYNC B1 ;  /* 0x0000000000017941 */ /* 0x000fea0003800000 */
.L_x_1380:
[----:B-1----:R-:W-:Y:S02]  /*92b0*/  IMAD.MOV.U32 R7, RZ, RZ, R64 ;  /* 0x000000ffff077224 */ /* 0x002fe400078e0040 */
[----:B------:R-:W-:Y:S02]  /*92c0*/  IMAD.MOV.U32 R64, RZ, RZ, R2 ;  /* 0x000000ffff407224 */ /* 0x000fe400078e0002 */
[----:B------:R-:W-:-:S04]  /*92d0*/  IMAD.MOV.U32 R65, RZ, RZ, 0x0 ;  /* 0x00000000ff417424 */ /* 0x000fc800078e00ff */
[----:B0-----:R-:W-:Y:S05]  /*92e0*/  RET.REL.NODEC R64 `(_ZN18transformer_engine13normalization26rmsnorm_fwd_general_kernelINS0_13Kernel_traitsI6__halfS3_S3_fjLj2048ELj1ELj4ELj1ELj16ENS0_18Kernel_traits_baseILj2048ES3_S3_S3_fjLj128EEEEEEEvNS0_19ForwardKernelParamsE) ;  /* 0xffffff6c40447950 */ /* 0x001fea0003c3ffff */
.L_x_1384:
        /* <DEDUP_REMOVED lines=9> */
.L_x_5475:


//--------------------- .text._ZN18transformer_engine13normalization26rmsnorm_fwd_general_kernelINS0_13Kernel_traitsIffffjLj2048ELj1ELj4ELj1ELj16ENS0_18Kernel_traits_baseILj2048EffffjLj128EEEEEEEvNS0_19ForwardKernelParamsE --------------------------
	.section	.text._ZN18transformer_engine13normalization26rmsnorm_fwd_general_kernelINS0_13Kernel_traitsIffffjLj2048ELj1ELj4ELj1ELj16ENS0_18Kernel_traits_baseILj2048EffffjLj128EEEEEEEvNS0_19ForwardKernelParamsE,"ax",@progbits
	.align	128
        .global         _ZN18transformer_engine13normalization26rmsnorm_fwd_general_kernelINS0_13Kernel_traitsIffffjLj2048ELj1ELj4ELj1ELj16ENS0_18Kernel_traits_baseILj2048EffffjLj128EEEEEEEvNS0_19ForwardKernelParamsE
        .type           _ZN18transformer_engine13normalization26rmsnorm_fwd_general_kernelINS0_13Kernel_traitsIffffjLj2048ELj1ELj4ELj1ELj16ENS0_18Kernel_traits_baseILj2048EffffjLj128EEEEEEEvNS0_19ForwardKernelParamsE,@function
        .size           _ZN18transformer_engine13normalization26rmsnorm_fwd_general_kernelINS0_13Kernel_traitsIffffjLj2048ELj1ELj4ELj1ELj16ENS0_18Kernel_traits_baseILj2048EffffjLj128EEEEEEEvNS0_19ForwardKernelParamsE,(.L_x_5476 - _ZN18transformer_engine13normalization26rmsnorm_fwd_general_kernelINS0_13Kernel_traitsIffffjLj2048ELj1ELj4ELj1ELj16ENS0_18Kernel_traits_baseILj2048EffffjLj128EEEEEEEvNS0_19ForwardKernelParamsE)
        .other          _ZN18transformer_engine13normalization26rmsnorm_fwd_general_kernelINS0_13Kernel_traitsIffffjLj2048ELj1ELj4ELj1ELj16ENS0_18Kernel_traits_baseILj2048EffffjLj128EEEEEEEvNS0_19ForwardKernelParamsE,@"STO_CUDA_ENTRY STV_DEFAULT"
_ZN18transformer_engine13normalization26rmsnorm_fwd_general_kernelINS0_13Kernel_traitsIffffjLj2048ELj1ELj4ELj1ELj16ENS0_18Kernel_traits_baseILj2048EffffjLj128EEEEEEEvNS0_19ForwardKernelParamsE:
.text._ZN18transformer_engine13normalization26rmsnorm_fwd_general_kernelINS0_13Kernel_traitsIffffjLj2048ELj1ELj4ELj1ELj16ENS0_18Kernel_traits_baseILj2048EffffjLj128EEEEEEEvNS0_19ForwardKernelParamsE:
        /* <DEDUP_REMOVED lines=44> */
.L_x_1388:
        /* <DEDUP_REMOVED lines=9> */
.L_x_1389:
[----:B------:R-:W-:Y:S05]  /*0350*/  BSYNC B1 ;  /* 0x0000000000017941 */ /* 0x000fea0003800000 */
.L_x_1387:
        /* <DEDUP_REMOVED lines=12> */
.L_x_1391:
        /* <DEDUP_REMOVED lines=9> */
.L_x_1392:
[----:B------:R-:W-:Y:S05]  /*04b0*/  BSYNC B1 ;  /* 0x0000000000017941 */ /* 0x000fea0003800000 */
.L_x_1390:
        /* <DEDUP_REMOVED lines=12> */
.L_x_1394:
        /* <DEDUP_REMOVED lines=9> */
.L_x_1395:
[----:B------:R-:W-:Y:S05]  /*0610*/  BSYNC B1 ;  /* 0x0000000000017941 */ /* 0x000fea0003800000 */
.L_x_1393:
        /* <DEDUP_REMOVED lines=12> */
.L_x_1397:
        /* <DEDUP_REMOVED lines=9> */
.L_x_1398:
[----:B------:R-:W-:Y:S05]  /*0770*/  BSYNC B1 ;  /* 0x0000000000017941 */ /* 0x000fea0003800000 */
.L_x_1396:
        /* <DEDUP_REMOVED lines=12> */
.L_x_1400:
        /* <DEDUP_REMOVED lines=9> */
.L_x_1401:
[----:B------:R-:W-:Y:S05]  /*08d0*/  BSYNC B1 ;  /* 0x0000000000017941 */ /* 0x000fea0003800000 */
.L_x_1399:
        /* <DEDUP_REMOVED lines=12> */
.L_x_1403:
        /* <DEDUP_REMOVED lines=9> */
.L_x_1404:
[----:B------:R-:W-:Y:S05]  /*0a30*/  BSYNC B1 ;  /* 0x0000000000017941 */ /* 0x000fea0003800000 */
.L_x_1402:
        /* <DEDUP_REMOVED lines=12> */
.L_x_1406:
        /* <DEDUP_REMOVED lines=9> */
.L_x_1407:
[----:B------:R-:W-:Y:S05]  /*0b90*/  BSYNC B1 ;  /* 0x0000000000017941 */ /* 0x000fea0003800000 */
.L_x_1405:
        /* <DEDUP_REMOVED lines=12> */
.L_x_1409:
        /* <DEDUP_REMOVED lines=9> */
.L_x_1410:
[----:B------:R-:W-:Y:S05]  /*0cf0*/  BSYNC B1 ;  /* 0x0000000000017941 */ /* 0x000fea0003800000 */
.L_x_1408:
        /* <DEDUP_REMOVED lines=12> */
.L_x_1412:
        /* <DEDUP_REMOVED lines=9> */
.L_x_1413:
[----:B------:R-:W-:Y:S05]  /*0e50*/  BSYNC B1 ;  /* 0x0000000000017941 */ /* 0x000fea0003800000 */
.L_x_1411:
        /* <DEDUP_REMOVED lines=12> */
.L_x_1415:
        /* <DEDUP_REMOVED lines=9> */
.L_x_1416:
[----:B------:R-:W-:Y:S05]  /*0fb0*/  BSYNC B1 ;  /* 0x0000000000017941 */ /* 0x000fea0003800000 */
.L_x_1414:
        /* <DEDUP_REMOVED lines=12> */
.L_x_1418:
        /* <DEDUP_REMOVED lines=9> */
.L_x_1419:
[----:B------:R-:W-:Y:S05]  /*1110*/  BSYNC B1 ;  /* 0x0000000000017941 */ /* 0x000fea0003800000 */
.L_x_1417:
        /* <DEDUP_REMOVED lines=12> */
.L_x_1421:
        /* <DEDUP_REMOVED lines=9> */
.L_x_1422:
[----:B------:R-:W-:Y:S05]  /*1270*/  BSYNC B1 ;  /* 0x0000000000017941 */ /* 0x000fea0003800000 */
.L_x_1420:
        /* <DEDUP_REMOVED lines=12> */
.L_x_1424:
        /* <DEDUP_REMOVED lines=9> */
.L_x_1425:
[----:B------:R-:W-:Y:S05]  /*13d0*/  BSYNC B1 ;  /* 0x0000000000017941 */ /* 0x000fea0003800000 */
.L_x_1423:
        /* <DEDUP_REMOVED lines=12> */
.L_x_1427:
        /* <DEDUP_REMOVED lines=9> */
.L_x_1428:
[----:B------:R-:W-:Y:S05]  /*1530*/  BSYNC B1 ;  /* 0x0000000000017941 */ /* 0x000fea0003800000 */
.L_x_1426:
        /* <DEDUP_REMOVED lines=12> */
.L_x_1430:
        /* <DEDUP_REMOVED lines=9> */
.L_x_1431:
[----:B------:R-:W-:Y:S05]  /*1690*/  BSYNC B1 ;  /* 0x0000000000017941 */ /* 0x000fea0003800000 */
.L_x_1429:
        /* <DEDUP_REMOVED lines=11> */
.L_x_1432:
        /* <DEDUP_REMOVED lines=9> */
.L_x_1386:
[----:B------:R-:W-:Y:S05]  /*17e0*/  BSYNC B0 ;  /* 0x0000000000007941 */ /* 0x000fea0003800000 */
.L_x_1385:
[----:B------:R-:W-:Y:S01]  /*17f0*/  ULDC.U8 UR8, c[0x0][0x294] ;  /* 0x0000a50000087ab9 */ /* 0x000fe20000000000 */
[----:B------:R-:W-:Y:S01]  /*1800*/  ULDC UR5, c[0x0][0x218] ;  /* 0x0000860000057ab9 */ /* 0x000fe20000000800 */
[----:B------:R-:W-:-:S13]  /*1810*/  ISETP.NE.AND P0, PT, RZ, UR8, PT ;  /* 0x00000008ff007c0c */ /* 0x000fda000bf05270 */
[----:B------:R-:W4:Y:S01]  /*1820*/  @P0 LDC.64 R14, c[0x0][0x270] ;  /* 0x00009c00ff0e0b82 */ /* 0x000f220000000a00 */
[----:B--23--:R-:W-:Y:S01]  /*1830*/  IMAD.MOV.U32 R13, RZ, RZ, RZ ;  /* 0x000000ffff0d7224 */ /* 0x00cfe200078e00ff */
        /* <DEDUP_REMOVED lines=144> */
[----:B01----:R-:W-:Y:S05]  /*2140*/  CALL.REL.NOINC `($__internal_9_$__cuda_sm20_rcp_rn_f32_slowpath) ;  /* 0x0000006400147944 */ /* 0x003fea0003c00000 */
[----:B------:R-:W-:Y:S05]  /*2150*/  BRA `(.L_x_1435) ;  /* 0x0000000000107947 */ /* 0x000fea0003800000 */
.L_x_1434:
[----:B------:R-:W2:Y:S02]  /*2160*/  MUFU.RCP R4, R13 ;  /* 0x0000000d00047308 */ /* 0x000ea40000001000 */
[----:B--2---:R-:W-:-:S04]  /*2170*/  FFMA R5, R13, R4, -1 ;  /* 0xbf8000000d057423 */ /* 0x004fc80000000004 */
[----:B------:R-:W-:-:S04]  /*2180*/  FADD.FTZ R5, -R5, -RZ ;  /* 0x800000ff05057221 */ /* 0x000fc80000010100 */
[----:B------:R-:W-:-:S07]  /*2190*/  FFMA R143, R4, R5, R4 ;  /* 0x00000005048f7223 */ /* 0x000fce0000000004 */
.L_x_1435:
[----:B------:R-:W-:Y:S01]  /*21a0*/  ULDC.64 UR4, c[0x0][0x210] ;  /* 0x0000840000047ab9 */ /* 0x000fe20000000a00 */
[----:B------:R-:W-:Y:S01]  /*21b0*/  IMAD.MOV.U32 R142, RZ, RZ, RZ ;  /* 0x000000ffff8e7224 */ /* 0x000fe200078e00ff */
[----:B------:R-:W-:Y:S01]  /*21c0*/  UIMAD UR4, UR5, UR4, URZ ;  /* 0x00000004050472a4 */ /* 0x000fe2000f8e023f */
[----:B------:R-:W-:-:S03]  /*21d0*/  IMAD.MOV.U32 R13, RZ, RZ, RZ ;  /* 0x000000ffff0d7224 */ /* 0x000fc600078e00ff */
[----:B------:R-:W-:-:S12]  /*21e0*/  USHF.L.U32 UR4, UR4, 0x2, URZ ;  /* 0x0000000204047899 */ /* 0x000fd8000800063f */
.L_x_1545:
        /* <DEDUP_REMOVED lines=17> */
.L_x_1439:
        /* <DEDUP_REMOVED lines=9> */
.L_x_1440:
[----:B------:R-:W-:Y:S05]  /*2390*/  BSYNC B1 ;  /* 0x0000000000017941 */ /* 0x000fea0003800000 */
.L_x_1438:
        /* <DEDUP_REMOVED lines=14> */
.L_x_1442:
        /* <DEDUP_REMOVED lines=9> */
.L_x_1443:
[----:B------:R-:W-:Y:S05]  /*2510*/  BSYNC B1 ;  /* 0x0000000000017941 */ /* 0x000fea0003800000 */
.L_x_1441:
        /* <DEDUP_REMOVED lines=13> */
.L_x_1445:
        /* <DEDUP_REMOVED lines=9> */
.L_x_1446:
[----:B------:R-:W-:Y:S05]  /*2680*/  BSYNC B1 ;  /* 0x0000000000017941 */ /* 0x000fea0003800000 */
.L_x_1444:
        /* <DEDUP_REMOVED lines=13> */
.L_x_1448:
        /* <DEDUP_REMOVED lines=9> */
.L_x_1449:
[----:B------:R-:W-:Y:S05]  /*27f0*/  BSYNC B1 ;  /* 0x0000000000017941 */ /* 0x000fea0003800000 */
.L_x_1447:
        /* <DEDUP_REMOVED lines=13> */
.L_x_1451:
        /* <DEDUP_REMOVED lines=9> */
.L_x_1452:
[----:B------:R-:W-:Y:S05]  /*2960*/  BSYNC B1 ;  /* 0x0000000000017941 */ /* 0x000fea0003800000 */
.L_x_1450:
        /* <DEDUP_REMOVED lines=13> */
.L_x_1454:
        /* <DEDUP_REMOVED lines=9> */
.L_x_1455:
[----:B------:R-:W-:Y:S05]  /*2ad0*/  BSYNC B1 ;  /* 0x0000000000017941 */ /* 0x000fea0003800000 */
.L_x_1453:
        /* <DEDUP_REMOVED lines=13> */
.L_x_1457:
        /* <DEDUP_REMOVED lines=9> */
.L_x_1458:
[----:B------:R-:W-:Y:S05]  /*2c40*/  BSYNC B1 ;  /* 0x0000000000017941 */ /* 0x000fea0003800000 */
.L_x_1456:
        /* <DEDUP_REMOVED lines=13> */
.L_x_1460:
        /* <DEDUP_REMOVED lines=9> */
.L_x_1461:
[----:B------:R-:W-:Y:S05]  /*2db0*/  BSYNC B1 ;  /* 0x0000000000017941 */ /* 0x000fea0003800000 */
.L_x_1459:
        /* <DEDUP_REMOVED lines=13> */
.L_x_1463:
        /* <DEDUP_REMOVED lines=9> */
.L_x_1464:
[----:B------:R-:W-:Y:S05]  /*2f20*/  BSYNC B1 ;  /* 0x0000000000017941 */ /* 0x000fea0003800000 */
.L_x_1462:
        /* <DEDUP_REMOVED lines=13> */
.L_x_1466:
        /* <DEDUP_REMOVED lines=9> */
.L_x_1467:
[----:B------:R-:W-:Y:S05]  /*3090*/  BSYNC B1 ;  /* 0x0000000000017941 */ /* 0x000fea0003800000 */
.L_x_1465:
        /* <DEDUP_REMOVED lines=13> */
.L_x_1469:
        /* <DEDUP_REMOVED lines=9> */
.L_x_1470:
[----:B------:R-:W-:Y:S05]  /*3200*/  BSYNC B1 ;  /* 0x0000000000017941 */ /* 0x000fea0003800000 */
.L_x_1468:
        /* <DEDUP_REMOVED lines=13> */
.L_x_1472:
        /* <DEDUP_REMOVED lines=9> */
.L_x_1473:
[----:B------:R-:W-:Y:S05]  /*3370*/  BSYNC B1 ;  /* 0x0000000000017941 */ /* 0x000fea0003800000 */
.L_x_1471:
        /* <DEDUP_REMOVED lines=13> */
.L_x_1475:
        /* <DEDUP_REMOVED lines=9> */
.L_x_1476:
[----:B------:R-:W-:Y:S05]  /*34e0*/  BSYNC B1 ;  /* 0x0000000000017941 */ /* 0x000fea0003800000 */
.L_x_1474:
        /* <DEDUP_REMOVED lines=13> */
.L_x_1478:
        /* <DEDUP_REMOVED lines=9> */
.L_x_1479:
[----:B------:R-:W-:Y:S05]  /*3650*/  BSYNC B1 ;  /* 0x0000000000017941 */ /* 0x000fea0003800000 */
.L_x_1477:
        /* <DEDUP_REMOVED lines=13> */
.L_x_1481:
        /* <DEDUP_REMOVED lines=9> */
.L_x_1482:
[----:B------:R-:W-:Y:S05]  /*37c0*/  BSYNC B1 ;  /* 0x0000000000017941 */ /* 0x000fea0003800000 */
.L_x_1480:
        /* <DEDUP_REMOVED lines=12> */
.L_x_1483:
        /* <DEDUP_REMOVED lines=9> */
.L_x_1437:
[----:B------:R-:W-:Y:S05]  /*3920*/  BSYNC B0 ;  /* 0x0000000000007941 */ /* 0x000fea0003800000 */
.L_x_1436:
        /* <DEDUP_REMOVED lines=209> */
.L_x_1485:
[----:B------:R-:W-:Y:S05]  /*4640*/  BSYNC B0 ;  /* 0x0000000000007941 */ /* 0x000fea0003800000 */
.L_x_1484:
[----:B------:R-:W2:Y:S02]  /*4650*/  LDC R147, c[0x0][0x214] ;  /* 0x00008500ff937b82 */ /* 0x000ea40000000800 */
[----:B--2---:R-:W-:-:S13]  /*4660*/  ISETP.NE.AND P0, PT, R147, 0x1, PT ;  /* 0x000000019300780c */ /* 0x004fda0003f05270 */
[----:B------:R-:W-:Y:S05]  /*4670*/  @!P0 BRA `(.L_x_1486) ;  /* 0x0000000800488947 */ /* 0x000fea0003800000 */
[----:B01----:R-:W0:Y:S01]  /*4680*/  SHFL.DOWN PT, R88, R91, 0x10, 0x1f ;  /* 0x0a001f005b587f89 */ /* 0x003e2200000e0000 */
[----:B------:R-:W-:Y:S01]  /*4690*/  ISETP.NE.AND P0, PT, R8, RZ, PT ;  /* 0x000000ff0800720c */ /* 0x000fe20003f05270 */
[----:B------:R-:W-:Y:S01]  /*46a0*/  ULDC.64 UR12, c[0x0][0x240] ;  /* 0x00009000000c7ab9 */ /* 0x000fe20000000a00 */
[----:B------:R-:W-:Y:S02]  /*46b0*/  SHF.R.U32.HI R145, RZ, 0x5, R11 ;  /* 0x00000005ff917819 */ /* 0x000fe4000001160b */
[----:B------:R-:W-:-:S03]  /*46c0*/  LOP3.LUT R151, R142, 0x1, RZ, 0xc0, !PT ;  /* 0x000000018e977812 */ /* 0x000fc600078ec0ff */
[----:B------:R-:W-:Y:S02]  /*46d0*/  IMAD R148, R10, 0x4, R145 ;  /* 0x000000040a947824 */ /* 0x000fe400078e0291 */
[----:B------:R-:W-:-:S05]  /*46e0*/  IMAD.MOV R150, RZ, RZ, -R151 ;  /* 0x000000ffff967224 */ /* 0x000fca00078e0a97 */
[----:B------:R-:W-:Y:S01]  /*46f0*/  LOP3.LUT R150, R150, UR4, RZ, 0xc0, !PT ;  /* 0x0000000496967c12 */ /* 0x000fe2000f8ec0ff */
[----:B0-----:R-:W-:Y:S01]  /*4700*/  FADD R90, R88, R91 ;  /* 0x0000005b585a7221 */ /* 0x001fe20000000000 */
[----:B------:R-:W-:-:S04]  /*4710*/  IMAD R91, R148, R147, RZ ;  /* 0x00000093945b7224 */ /* 0x000fc800078e02ff */
[----:B------:R-:W0:Y:S01]  /*4720*/  SHFL.DOWN PT, R89, R90, 0x8, 0x1f ;  /* 0x09001f005a597f89 */ /* 0x000e2200000e0000 */
[----:B------:R-:W-:-:S04]  /*4730*/  IADD3 R150, P3, R91, R150, RZ ;  /* 0x000000965b967210 */ /* 0x000fc80007f7e0ff */
[----:B------:R-:W-:Y:S01]  /*4740*/  @!P0 IADD3 R91, P4, R9, R150, RZ ;  /* 0x00000096095b8210 */ /* 0x000fe20007f9e0ff */
[----:B0-----:R-:W-:-:S05]  /*4750*/  FADD R144, R90, R89 ;  /* 0x000000595a907221 */ /* 0x001fca0000000000 */
[----:B------:R-:W0:Y:S02]  /*4760*/  SHFL.DOWN PT, R89, R144, 0x4, 0x1f ;  /* 0x08801f0090597f89 */ /* 0x000e2400000e0000 */
[----:B0-----:R-:W-:Y:S02]  /*4770*/  FADD R146, R144, R89 ;  /* 0x0000005990927221 */ /* 0x001fe40000000000 */
[----:B------:R-:W0:Y:S03]  /*4780*/  @!P0 LDC.64 R88, c[0x0][0x240] ;  /* 0x00009000ff588b82 */ /* 0x000e260000000a00 */
[----:B------:R-:W1:Y:S02]  /*4790*/  SHFL.DOWN PT, R149, R146, 0x2, 0x1f ;  /* 0x08401f0092957f89 */ /* 0x000e6400000e0000 */
[----:B-1----:R-:W-:Y:S01]  /*47a0*/  FADD R149, R146, R149 ;  /* 0x0000009592957221 */ /* 0x002fe20000000000 */
[----:B------:R-:W-:Y:S01]  /*47b0*/  IMAD.X R146, RZ, RZ, RZ, P3 ;  /* 0x000000ffff927224 */ /* 0x000fe200018e06ff */
[----:B0-----:R-:W-:-:S03]  /*47c0*/  @!P0 LEA R88, P3, R91, R88, 0x2 ;  /* 0x000000585b588211 */ /* 0x001fc600078610ff */
[----:B------:R-:W0:Y:S01]  /*47d0*/  SHFL.DOWN PT, R90, R149, 0x1, 0x1f ;  /* 0x08201f00955a7f89 */ /* 0x000e2200000e0000 */
[----:B------:R-:W-:Y:S02]  /*47e0*/  @!P0 LEA.HI.X.SX32 R144, R9, R146, 0x1, P4 ;  /* 0x0000009209908211 */ /* 0x000fe400020f0eff */
[----:B------:R-:W-:Y:S02]  /*47f0*/  ISETP.NE.AND P4, PT, R11, RZ, PT ;  /* 0x000000ff0b00720c */ /* 0x000fe40003f85270 */
[----:B------:R-:W-:Y:S02]  /*4800*/  @!P0 LEA.HI.X R89, R91, R89, R144, 0x2, P3 ;  /* 0x000000595b598211 */ /* 0x000fe400018f1490 */
[----:B------:R-:W-:Y:S01]  /*4810*/  ISETP.NE.AND P3, PT, R151, RZ, PT ;  /* 0x000000ff9700720c */ /* 0x000fe20003f65270 */
[----:B0-----:R-:W-:-:S05]  /*4820*/  FADD R149, R149, R90 ;  /* 0x0000005a95957221 */ /* 0x001fca0000000000 */
[----:B------:R0:W-:Y:S03]  /*4830*/  @!P0 STG.E desc[UR6][R88.64], R149 ;  /* 0x0000009558008986 */ /* 0x0001e6000c101906 */
[----:B------:R-:W-:Y:S05]  /*4840*/  @P4 BRA `(.L_x_1487) ;  /* 0x00000000006c4947 */ /* 0x000fea0003800000 */
[----:B------:R-:W1:Y:S01]  /*4850*/  LDC R91, c[0x0][0x210] ;  /* 0x00008400ff5b7b82 */ /* 0x000e620000000800 */
[----:B------:R-:W-:Y:S02]  /*4860*/  SHF.R.S32.HI R90, RZ, 0x1f, R10 ;  /* 0x0000001fff5a7819 */ /* 0x000fe4000001140a */
[----:B------:R-:W-:-:S04]  /*4870*/  LOP3.LUT R145, R142, 0x2, RZ, 0xc0, !PT ;  /* 0x000000028e917812 */ /* 0x000fc800078ec0ff */
[----:B------:R-:W-:Y:S01]  /*4880*/  ISETP.NE.AND P0, PT, R145, RZ, PT ;  /* 0x000000ff9100720c */ /* 0x000fe20003f05270 */
[----:B0-----:R-:W0:Y:S01]  /*4890*/  LDC.64 R88, c[0x0][0x248] ;  /* 0x00009200ff587b82 */ /* 0x001e220000000a00 */
[----:B-1----:R-:W-:-:S04]  /*48a0*/  SEL R91, R91, RZ, P3 ;  /* 0x000000ff5b5b7207 */ /* 0x002fc80001800000 */
[----:B------:R-:W-:-:S04]  /*48b0*/  IADD3 R144, P3, R10, R91, RZ ;  /* 0x0000005b0a907210 */ /* 0x000fc80007f7e0ff */
[----:B------:R-:W-:Y:S01]  /*48c0*/  LEA.HI.X.SX32 R90, R91, R90, 0x1, P3 ;  /* 0x0000005a5b5a7211 */ /* 0x000fe200018f0eff */
[----:B------:R-:W-:Y:S01]  /*48d0*/  IMAD.MOV.U32 R91, RZ, RZ, -0x1 ;  /* 0xffffffffff5b7424 */ /* 0x000fe200078e00ff */
[----:B0-----:R-:W-:-:S04]  /*48e0*/  LEA R88, P3, R144, R88, 0x2 ;  /* 0x0000005890587211 */ /* 0x001fc800078610ff */
[----:B------:R-:W-:Y:S02]  /*48f0*/  LEA.HI.X R89, R144, R89, R90, 0x2, P3 ;  /* 0x0000005990597211 */ /* 0x000fe400018f145a */
[----:B------:R-:W-:Y:S02]  /*4900*/  SHF.R.U32.HI R90, RZ, 0x1, R142 ;  /* 0x00000001ff5a7819 */ /* 0x000fe4000001168e */
[----:B------:R-:W-:Y:S02]  /*4910*/  SEL R91, R91, 0x1, P0 ;  /* 0x000000015b5b7807 */ /* 0x000fe40000000000 */
        /* <DEDUP_REMOVED lines=9> */
.L_x_1488:
[----:B------:R-:W2:Y:S04]  /*49b0*/  LDG.E.STRONG.GPU R90, desc[UR6][R88.64] ;  /* 0x00000006585a7981 */ /* 0x000ea8000c1ef900 */
[----:B--2---:R-:W-:Y:S01]  /*49c0*/  CCTL.IVALL ;  /* 0x00000000ff00798f */ /* 0x004fe20002000000 */
[----:B------:R-:W-:Y:S05]  /*49d0*/  YIELD ;  /* 0x0000000000007946 */ /* 0x000fea0003800000 */
[----:B------:R-:W-:-:S13]  /*49e0*/  ISETP.NE.AND P0, PT, R90, R145, PT ;  /* 0x000000915a00720c */ /* 0x000fda0003f05270 */
[----:B------:R-:W-:Y:S05]  /*49f0*/  @P0 BRA `(.L_x_1488) ;  /* 0xfffffffc00ec0947 */ /* 0x000fea000383ffff */
.L_x_1487:
        /* <DEDUP_REMOVED lines=15> */
.L_x_1493:
[C---:B------:R-:W-:Y:S01]  /*4af0*/  IADD3 R90, P3, R153.reuse, R150, RZ ;  /* 0x00000096995a7210 */ /* 0x040fe20007f7e0ff */
[----:B------:R-:W-:-:S03]  /*4b00*/  VIADD R89, R153, 0x20 ;  /* 0x0000002099597836 */ /* 0x000fc60000000000 */
[----:B------:R-:W-:Y:S02]  /*4b10*/  LEA.HI.X.SX32 R91, R153, R146, 0x1, P3 ;  /* 0x00000092995b7211 */ /* 0x000fe400018f0eff */
[C---:B------:R-:W-:Y:S02]  /*4b20*/  LEA R148, P3, R90.reuse, UR12, 0x2 ;  /* 0x0000000c5a947c11 */ /* 0x040fe4000f8610ff */
[C---:B------:R-:W-:Y:S02]  /*4b30*/  IADD3 R88, P4, R89.reuse, R150, RZ ;  /* 0x0000009659587210 */ /* 0x040fe40007f9e0ff */
[----:B------:R-:W-:Y:S02]  /*4b40*/  LEA.HI.X R149, R90, UR13, R91, 0x2, P3 ;  /* 0x0000000d5a957c11 */ /* 0x000fe400098f145b */
[----:B------:R-:W-:Y:S02]  /*4b50*/  LEA.HI.X.SX32 R89, R89, R146, 0x1, P4 ;  /* 0x0000009259597211 */ /* 0x000fe400020f0eff */
[C---:B------:R-:W-:Y:S01]  /*4b60*/  LEA R144, P3, R88.reuse, UR12, 0x2 ;  /* 0x0000000c58907c11 */ /* 0x040fe2000f8610ff */
[----:B------:R-:W2:Y:S03]  /*4b70*/  LDG.E R148, desc[UR6][R148.64] ;  /* 0x0000000694947981 */ /* 0x000ea6000c1e1900 */
[----:B------:R-:W-:Y:S01]  /*4b80*/  LEA.HI.X R145, R88, UR13, R89, 0x2, P3 ;  /* 0x0000000d58917c11 */ /* 0x000fe200098f1459 */
[----:B------:R-:W-:-:S05]  /*4b90*/  VIADD R89, R153, 0x40 ;  /* 0x0000004099597836 */ /* 0x000fca0000000000 */
[C---:B------:R-:W-:Y:S01]  /*4ba0*/  IADD3 R88, P3, R89.reuse, R150, RZ ;  /* 0x0000009659587210 */ /* 0x040fe20007f7e0ff */
[----:B------:R-:W3:Y:S03]  /*4bb0*/  LDG.E R145, desc[UR6][R144.64] ;  /* 0x0000000690917981 */ /* 0x000ee6000c1e1900 */
[----:B------:R-:W-:Y:S01]  /*4bc0*/  LEA.HI.X.SX32 R91, R89, R146, 0x1, P3 ;  /* 0x00000092595b7211 */ /* 0x000fe200018f0eff */
[----:B------:R-:W-:Y:S01]  /*4bd0*/  VIADD R89, R153, 0x60 ;  /* 0x0000006099597836 */ /* 0x000fe20000000000 */
        /* <DEDUP_REMOVED lines=15> */
.L_x_1492:
[----:B------:R-:W-:Y:S05]  /*4cd0*/  BSYNC B1 ;  /* 0x0000000000017941 */ /* 0x000fea0003800000 */
.L_x_1491:
        /* <DEDUP_REMOVED lines=20> */
.L_x_1495:
[----:B------:R-:W-:Y:S05]  /*4e20*/  BSYNC B1 ;  /* 0x0000000000017941 */ /* 0x000fea0003800000 */
.L_x_1494:
        /* <DEDUP_REMOVED lines=9> */
.L_x_1490:
[----:B------:R-:W-:Y:S05]  /*4ec0*/  BSYNC B0 ;  /* 0x0000000000007941 */ /* 0x000fea0003800000 */
.L_x_1489:
        /* <DEDUP_REMOVED lines=13> */
.L_x_1486:
        /* <DEDUP_REMOVED lines=10> */
.L_x_1496:
        /* <DEDUP_REMOVED lines=15> */
[----:B------:R-:W-:Y:S01]  /*5130*/  IMAD R151, R145, UR11, R2 ;  /* 0x0000000b91977c24 */ /* 0x000fe2000f8e0202 */
[----:B------:R-:W-:Y:S01]  /*5140*/  IADD3 R152, -R2, UR11, RZ ;  /* 0x0000000b02987c10 */ /* 0x000fe2000fffe1ff */
[-C--:B0----5:R-:W-:Y:S01]  /*5150*/  FMUL R88, R4, R144.reuse ;  /* 0x0000009004587220 */ /* 0x0a1fe20000400000 */
        /* <DEDUP_REMOVED lines=29> */
.L_x_1499:
        /* <DEDUP_REMOVED lines=11> */
.L_x_1501:
[----:B------:R-:W-:Y:S05]  /*53e0*/  BSYNC B1 ;  /* 0x0000000000017941 */ /* 0x000fea0003800000 */
.L_x_1500:
        /* <DEDUP_REMOVED lines=35> */
.L_x_1502:
        /* <DEDUP_REMOVED lines=11> */
.L_x_1504:
[----:B------:R-:W-:Y:S05]  /*56d0*/  BSYNC B1 ;  /* 0x0000000000017941 */ /* 0x000fea0003800000 */
.L_x_1503:
        /* <DEDUP_REMOVED lines=35> */
.L_x_1505:
        /* <DEDUP_REMOVED lines=11> */
.L_x_1507:
[----:B------:R-:W-:Y:S05]  /*59c0*/  BSYNC B1 ;  /* 0x0000000000017941 */ /* 0x000fea0003800000 */
.L_x_1506:
        /* <DEDUP_REMOVED lines=35> */
.L_x_1508:
        /* <DEDUP_REMOVED lines=11> */
.L_x_1510:
[----:B------:R-:W-:Y:S05]  /*5cb0*/  BSYNC B1 ;  /* 0x0000000000017941 */ /* 0x000fea0003800000 */
.L_x_1509:
        /* <DEDUP_REMOVED lines=35> */
.L_x_1511:
        /* <DEDUP_REMOVED lines=11> */
.L_x_1513:
[----:B------:R-:W-:Y:S05]  /*5fa0*/  BSYNC B1 ;  /* 0x0000000000017941 */ /* 0x000fea0003800000 */
.L_x_1512:
        /* <DEDUP_REMOVED lines=35> */
.L_x_1514:
        /* <DEDUP_REMOVED lines=11> */
.L_x_1516:
[----:B------:R-:W-:Y:S05]  /*6290*/  BSYNC B1 ;  /* 0x0000000000017941 */ /* 0x000fea0003800000 */
.L_x_1515:
        /* <DEDUP_REMOVED lines=35> */
.L_x_1517:
        /* <DEDUP_REMOVED lines=11> */
.L_x_1519:
[----:B------:R-:W-:Y:S05]  /*6580*/  BSYNC B1 ;  /* 0x0000000000017941 */ /* 0x000fea0003800000 */
.L_x_1518:
        /* <DEDUP_REMOVED lines=35> */
.L_x_1520:
        /* <DEDUP_REMOVED lines=11> */
.L_x_1522:
[----:B------:R-:W-:Y:S05]  /*6870*/  BSYNC B1 ;  /* 0x0000000000017941 */ /* 0x000fea0003800000 */
.L_x_1521:
        /* <DEDUP_REMOVED lines=35> */
.L_x_1523:
        /* <DEDUP_REMOVED lines=11> */
.L_x_1525:
[----:B------:R-:W-:Y:S05]  /*6b60*/  BSYNC B1 ;  /* 0x0000000000017941 */ /* 0x000fea0003800000 */
.L_x_1524:
        /* <DEDUP_REMOVED lines=35> */
.L_x_1526:
        /* <DEDUP_REMOVED lines=11> */
.L_x_1528:
[----:B------:R-:W-:Y:S05]  /*6e50*/  BSYNC B1 ;  /* 0x0000000000017941 */ /* 0x000fea0003800000 */
.L_x_1527:
        /* <DEDUP_REMOVED lines=35> */
.L_x_1529:
        /* <DEDUP_REMOVED lines=11> */
.L_x_1531:
[----:B------:R-:W-:Y:S05]  /*7140*/  BSYNC B1 ;  /* 0x0000000000017941 */ /* 0x000fea0003800000 */
.L_x_1530:
        /* <DEDUP_REMOVED lines=35> */
.L_x_1532:
        /* <DEDUP_REMOVED lines=11> */
.L_x_1534:
[----:B------:R-:W-:Y:S05]  /*7430*/  BSYNC B1 ;  /* 0x0000000000017941 */ /* 0x000fea0003800000 */
.L_x_1533:
        /* <DEDUP_REMOVED lines=35> */
.L_x_1535:
        /* <DEDUP_REMOVED lines=11> */
.L_x_1537:
[----:B------:R-:W-:Y:S05]  /*7720*/  BSYNC B1 ;  /* 0x0000000000017941 */ /* 0x000fea0003800000 */
.L_x_1536:
        /* <DEDUP_REMOVED lines=35> */
.L_x_1538:
        /* <DEDUP_REMOVED lines=11> */
.L_x_1540:
[----:B------:R-:W-:Y:S05]  /*7a10*/  BSYNC B1 ;  /* 0x0000000000017941 */ /* 0x000fea0003800000 */
.L_x_1539:
        /* <DEDUP_REMOVED lines=11> */
[----:B------:R-:W-:Y:S01]  /*7ad0*/  IMAD R146, R147, 0x80, R152 ;  /* 0x0000008093927824 */ /* 0x000fe200078e0298 */
[----:B------:R-:W-:Y:S01]  /*7ae0*/  LOP3.LUT P0, RZ, R150, 0xf, RZ, 0xc0, !PT ;  /* 0x0000000f96ff7812 */ /* 0x000fe2000780c0ff */
[----:B------:R-:W-:Y:S01]  /*7af0*/  FMUL R89, R134, R89 ;  /* 0x0000005986597220 */ /* 0x000fe20000400000 */
[----:B------:R-:W-:Y:S01]  /*7b00*/  FMUL R90, R137, R90 ;  /* 0x0000005a895a7220 */ /* 0x000fe20000400000 */
[----:B------:R-:W-:Y:S01]  /*7b10*/  FMUL R91, R136, R91 ;  /* 0x0000005b885b7220 */ /* 0x000fe20000400000 */
        /* <DEDUP_REMOVED lines=20> */
.L_x_1541:
[----:B------:R0:W-:Y:S01]  /*7c60*/  @!P0 STG.E.128 desc[UR6][R150.64], R88 ;  /* 0x0000005896008986 */ /* 0x0001e2000c101d06 */
[----:B------:R-:W-:Y:S01]  /*7c70*/  BSSY B1, `(.L_x_1542) ;  /* 0x000000b000017945 */ /* 0x000fe20003800000 */
[----:B------:R-:W-:-:S03]  /*7c80*/  ISETP.GE.AND P5, PT, R146, UR11, PT ;  /* 0x0000000b92007c0c */ /* 0x000fc6000bfa6270 */
[----:B------:R-:W-:Y:S10]  /*7c90*/  @!P0 BRA `(.L_x_1543) ;  /* 0x0000000000208947 */ /* 0x000ff40003800000 */
        /* <DEDUP_REMOVED lines=8> */
.L_x_1543:
[----:B------:R-:W-:Y:S05]  /*7d20*/  BSYNC B1 ;  /* 0x0000000000017941 */ /* 0x000fea0003800000 */
.L_x_1542:
[----:B------:R-:W-:Y:S05]  /*7d30*/  @P5 BRA `(.L_x_1498) ;  /* 0x0000000000a85947 */ /* 0x000fea0003800000 */
[----:B------:R-:W-:Y:S01]  /*7d40*/  IMAD R145, R145, UR11, R146 ;  /* 0x0000000b91917c24 */ /* 0x000fe2000f8e0292 */
[----:B------:R-:W-:Y:S01]  /*7d50*/  IADD3 R147, -R146, UR11, RZ ;  /* 0x0000000b92937c10 */ /* 0x000fe2000fffe1ff */
[-C--:B01----:R-:W-:Y:S01]  /*7d60*/  FMUL R91, R31, R144.reuse ;  /* 0x000000901f5b7220 */ /* 0x083fe20000400000 */
        /* <DEDUP_REMOVED lines=11> */
[C---:B------:R-:W-:Y:S01]  /*7e20*/  VIADD R144, R146.reuse, 0x1 ;  /* 0x0000000192907836 */ /* 0x040fe20000000000 */
[----:B------:R-:W-:Y:S01]  /*7e30*/  FMNMX R13, R13, |R88|, !PT ;  /* 0x400000580d0d7209 */ /* 0x000fe20007800000 */
[C---:B------:R-:W-:Y:S02]  /*7e40*/  VIADD R145, R146.reuse, 0x2 ;  /* 0x0000000292917836 */ /* 0x040fe40000000000 */
[----:B------:R-:W-:Y:S01]  /*7e50*/  VIADD R146, R146, 0x3 ;  /* 0x0000000392927836 */ /* 0x000fe20000000000 */
[----:B------:R-:W-:Y:S02]  /*7e60*/  ISETP.GE.AND P4, PT, R144, UR11, PT ;  /* 0x0000000b90007c0c */ /* 0x000fe4000bf86270 */
[----:B------:R-:W-:Y:S02]  /*7e70*/  ISETP.GE.AND P3, PT, R145, UR11, PT ;  /* 0x0000000b91007c0c */ /* 0x000fe4000bf66270 */
[----:B------:R-:W-:Y:S02]  /*7e80*/  ISETP.NE.AND P5, PT, RZ, UR8, !P4 ;  /* 0x00000008ff007c0c */ /* 0x000fe4000e7a5270 */
[----:B------:R-:W-:-:S02]  /*7e90*/  ISETP.NE.AND P6, PT, RZ, UR8, !P3 ;  /* 0x00000008ff007c0c */ /* 0x000fc4000dfc5270 */
[----:B------:R-:W-:-:S05]  /*7ea0*/  ISETP.GE.AND P2, PT, R146, UR11, PT ;  /* 0x0000000b92007c0c */ /* 0x000fca000bf46270 */
[----:B------:R-:W-:-:S04]  /*7eb0*/  @!P4 FMNMX R13, R13, |R89|, !PT ;  /* 0x400000590d0dc209 */ /* 0x000fc80007800000 */
[-C--:B------:R-:W-:Y:S01]  /*7ec0*/  @!P3 FMNMX R13, R13, |R90|.reuse, !PT ;  /* 0x4000005a0d0db209 */ /* 0x080fe20007800000 */
[C---:B------:R-:W-:Y:S01]  /*7ed0*/  @P5 FMUL R89, R12.reuse, R89 ;  /* 0x000000590c595220 */ /* 0x040fe20000400000 */
[----:B------:R-:W-:Y:S01]  /*7ee0*/  @P6 FMUL R90, R12, R90 ;  /* 0x0000005a0c5a6220 */ /* 0x000fe20000400000 */
[----:B------:R-:W-:Y:S02]  /*7ef0*/  ISETP.NE.AND P5, PT, RZ, UR8, !P2 ;  /* 0x00000008ff007c0c */ /* 0x000fe4000d7a5270 */
[----:B------:R-:W-:Y:S02]  /*7f00*/  ISETP.NE.AND P6, PT, RZ, UR8, PT ;  /* 0x00000008ff007c0c */ /* 0x000fe4000bfc5270 */
[----:B------:R-:W-:-:S09]  /*7f10*/  @!P2 FMNMX R13, R13, |R91|, !PT ;  /* 0x4000005b0d0da209 */ /* 0x000fd20007800000 */
[C---:B------:R-:W-:Y:S02]  /*7f20*/  @P5 FMUL R91, R12.reuse, R91 ;  /* 0x0000005b0c5b5220 */ /* 0x040fe40000400000 */
[----:B------:R-:W-:-:S07]  /*7f30*/  @P6 FMUL R88, R12, R88 ;  /* 0x000000580c586220 */ /* 0x000fce0000400000 */
.L_x_1544:
        /* <DEDUP_REMOVED lines=10> */
.L_x_1498:
[----:B------:R-:W-:Y:S05]  /*7fe0*/  BSYNC B0 ;  /* 0x0000000000007941 */ /* 0x000fea0003800000 */
.L_x_1497:
[----:B0123--:R-:W0:Y:S02]  /*7ff0*/  LDC R89, c[0x0][0x210] ;  /* 0x00008400ff597b82 */ /* 0x00fe240000000800 */
[----:B0-----:R-:W-:-:S05]  /*8000*/  IMAD R0, R89, 0x4, R0 ;  /* 0x0000000459007824 */ /* 0x001fca00078e0200 */
[----:B------:R-:W-:-:S13]  /*8010*/  ISETP.GE.AND P0, PT, R0, UR10, PT ;  /* 0x0000000a00007c0c */ /* 0x000fda000bf06270 */
[----:B------:R-:W-:Y:S05]  /*8020*/  @!P0 BRA `(.L_x_1545) ;  /* 0xffffffa000708947 */ /* 0x000fea000383ffff */
.L_x_1433:
        /* <DEDUP_REMOVED lines=12> */
[----:B------:R-:W0:Y:S01]  /*80f0*/  SHFL.DOWN PT, R3, R0, 0x8, 0x1f ;  /* 0x09001f0000037f89 */ /* 0x000e2200000e0000 */
        /* <DEDUP_REMOVED lines=27> */
.L_x_1555:
[----:B-1----:R-:W-:-:S07]  /*82b0*/  FMNMX R5, R3, R2, !PT ;  /* 0x0000000203057209 */ /* 0x002fce0007800000 */
.L_x_1548:
[----:B------:R-:W-:Y:S05]  /*82c0*/  BSYNC B0 ;  /* 0x0000000000007941 */ /* 0x000fea0003800000 */
.L_x_1547:
[----:B------:R-:W-:Y:S01]  /*82d0*/  ISETP.NE.AND P0, PT, R11, RZ, PT ;  /* 0x000000ff0b00720c */ /* 0x000fe20003f05270 */
[----:B------:R-:W-:-:S12]  /*82e0*/  BSSY B0, `(.L_x_1546) ;  /* 0x0000004000007945 */ /* 0x000fd80003800000 */
[----:B------:R-:W-:Y:S05]  /*82f0*/  @P0 BRA `(.L_x_1550) ;  /* 0x0000000000080947 */ /* 0x000fea0003800000 */
[----:B0-----:R-:W0:Y:S02]  /*8300*/  LDC.64 R2, c[0x0][0x288] ;  /* 0x0000a200ff027b82 */ /* 0x001e240000000a00 */
[----:B0-----:R1:W-:Y:S02]  /*8310*/  REDG.E.MAX.S32.STRONG.GPU desc[UR6][R2.64], R5 ;  /* 0x000000050200798e */ /* 0x0013e4000d10e386 */
.L_x_1550:
[----:B------:R-:W-:Y:S05]  /*8320*/  BSYNC B0 ;  /* 0x0000000000007941 */ /* 0x000fea0003800000 */
.L_x_1546:
        /* <DEDUP_REMOVED lines=15> */
[----:B0-----:R-:W-:Y:S05]  /*8420*/  CALL.REL.NOINC `($__internal_9_$__cuda_sm20_rcp_rn_f32_slowpath) ;  /* 0x00000000005c7944 */ /* 0x001fea0003c00000 */
[----:B------:R-:W-:Y:S01]  /*8430*/  IMAD.MOV.U32 R5, RZ, RZ, R143 ;  /* 0x000000ffff057224 */ /* 0x000fe200078e008f */
[----:B------:R-:W-:Y:S06]  /*8440*/  BRA `(.L_x_1552) ;  /* 0x0000000000107947 */ /* 0x000fec0003800000 */
.L_x_1551:
[----:B-1----:R-:W1:Y:S02]  /*8450*/  MUFU.RCP R5, R12 ;  /* 0x0000000c00057308 */ /* 0x002e640000001000 */
[----:B-1----:R-:W-:-:S04]  /*8460*/  FFMA R0, R12, R5, -1 ;  /* 0xbf8000000c007423 */ /* 0x002fc80000000005 */
[----:B------:R-:W-:-:S04]  /*8470*/  FADD.FTZ R0, -R0, -RZ ;  /* 0x800000ff00007221 */ /* 0x000fc80000010100 */
[----:B------:R-:W-:-:S07]  /*8480*/  FFMA R5, R5, R0, R5 ;  /* 0x0000000005057223 */ /* 0x000fce0000000005 */
.L_x_1552:
[----:B0-----:R-:W0:Y:S02]  /*8490*/  LDC.64 R2, c[0x0][0x280] ;  /* 0x0000a000ff027b82 */ /* 0x001e240000000a00 */
[----:B0-----:R-:W-:Y:S01]  /*84a0*/  STG.E desc[UR6][R2.64], R5 ;  /* 0x0000000502007986 */ /* 0x001fe2000c101906 */
[----:B------:R-:W-:Y:S05]  /*84b0*/  EXIT ;  /* 0x000000000000794d */ /* 0x000fea0003800000 */
.L_x_1549:
[----:B------:R-:W-:Y:S02]  /*84c0*/  IMAD.MOV.U32 R5, RZ, RZ, 0x2 ;  /* 0x00000002ff057424 */ /* 0x000fe400078e00ff */
[----:B------:R-:W-:Y:S02]  /*84d0*/  IMAD.MOV.U32 R7, RZ, RZ, 0x1f ;  /* 0x0000001fff077424 */ /* 0x000fe400078e00ff */
[----:B------:R-:W-:-:S07]  /*84e0*/  IMAD.MOV.U32 R4, RZ, RZ, -0x1 ;  /* 0xffffffffff047424 */ /* 0x000fce00078e00ff */
[----:B01----:R-:W-:Y:S05]  /*84f0*/  WARPSYNC.COLLECTIVE R4, `(.L_x_1553) ;  /* 0x0000000004087348 */ /* 0x003fea0003c00000 */
[----:B01----:R0:W1:Y:S02]  /*8500*/  SHFL.DOWN P0, R2, R0, R5, R7 ;  /* 0x0800000500027389 */ /* 0x0030640000000007 */
[----:B01----:R-:W-:Y:S01]  /*8510*/  ENDCOLLECTIVE ;  /* 0x000000000000791b */ /* 0x003fe20003800000 */
.L_x_1553:
[----:B------:R-:W-:Y:S02]  /*8520*/  IMAD.MOV.U32 R5, RZ, RZ, 0x1 ;  /* 0x00000001ff057424 */ /* 0x000fe400078e00ff */
[----:B------:R-:W-:-:S05]  /*8530*/  IMAD.MOV.U32 R3, RZ, RZ, R2 ;  /* 0x000000ffff037224 */ /* 0x000fca00078e0002 */
[----:B------:R-:W-:-:S05]  /*8540*/  FMNMX R3, R3, R0, !PT ;  /* 0x0000000003037209 */ /* 0x000fca0007800000 */
[----:B------:R-:W-:-:S07]  /*8550*/  IMAD.MOV.U32 R0, RZ, RZ, R3 ;  /* 0x000000ffff007224 */ /* 0x000fce00078e0003 */
[----:B------:R-:W-:Y:S05]  /*8560*/  WARPSYNC.COLLECTIVE R4, `(.L_x_1554) ;  /* 0x0000000004087348 */ /* 0x000fea0003c00000 */
[----:B------:R0:W1:Y:S02]  /*8570*/  SHFL.DOWN P0, R2, R0, R5, R7 ;  /* 0x0800000500027389 */ /* 0x0000640000000007 */
[----:B01----:R-:W-:Y:S01]  /*8580*/  ENDCOLLECTIVE ;  /* 0x000000000000791b */ /* 0x003fe20003800000 */
.L_x_1554:
[----:B------:R-:W-:Y:S05]  /*8590*/  BRA `(.L_x_1555) ;  /* 0xfffffffc00447947 */ /* 0x000fea000383ffff */
        .weak           $__internal_9_$__cuda_sm20_rcp_rn_f32_slowpath
        .type           $__internal_9_$__cuda_sm20_rcp_rn_f32_slowpath,@function
        .size           $__internal_9_$__cuda_sm20_rcp_rn_f32_slowpath,(.L_x_5476 - $__internal_9_$__cuda_sm20_rcp_rn_f32_slowpath)
$__internal_9_$__cuda_sm20_rcp_rn_f32_slowpath:
        /* <DEDUP_REMOVED lines=14> */
.L_x_1556:
        /* <DEDUP_REMOVED lines=33> */
.L_x_1558:
[----:B------:R0:W1:Y:S02]  /*8890*/  MUFU.RCP R88, R4 ;  /* 0x0000000400587308 */ /* 0x0000640000001000 */
.L_x_1557:
[----:B-1----:R-:W-:Y:S02]  /*88a0*/  IMAD.MOV.U32 R143, RZ, RZ, R88 ;  /* 0x000000ffff8f7224 */ /* 0x002fe400078e0058 */
[----:B------:R-:W-:Y:S02]  /*88b0*/  IMAD.MOV.U32 R88, RZ, RZ, R5 ;  /* 0x000000ffff587224 */ /* 0x000fe400078e0005 */
[----:B------:R-:W-:-:S04]  /*88c0*/  IMAD.MOV.U32 R89, RZ, RZ, 0x0 ;  /* 0x00000000ff597424 */ /* 0x000fc800078e00ff */
[----:B0-----:R-:W-:Y:S05]  /*88d0*/  RET.REL.NODEC R88 `(_ZN18transformer_engine13normalization26rmsnorm_fwd_general_kernelINS0_13Kernel_traitsIffffjLj2048ELj1ELj4ELj1ELj16ENS0_18Kernel_traits_baseILj2048EffffjLj128EEEEEEEvNS0_19ForwardKernelParamsE) ;  /* 0xffffff7458c87950 */ /* 0x001fea0003c3ffff */
.L_x_1559:
        /* <DEDUP_REMOVED lines=10> */
.L_x_5476:


//--------------------- .text._ZN18transformer_engine13normalization26rmsnorm_fwd_general_kernelINS0_13Kernel_traitsIff13__nv_bfloat16fjLj1024ELj1ELj4ELj1ELj16ENS0_18Kernel_traits_baseILj1024EffS3_fjLj128EEEEEEEvNS0_19ForwardKernelParamsE --------------------------
	.section	.text._ZN18transformer_engine13normalization26rmsnorm_fwd_general_kernelINS0_13Kernel_traitsIff13__nv_bfloat16fjLj1024ELj1ELj4ELj1ELj16ENS0_18Kernel_traits_baseILj1024EffS3_fjLj128EEEEEEEvNS0_19ForwardKernelParamsE,"ax",@progbits
	.align	128
        .global         _ZN18transformer_engine13normalization26rmsnorm_fwd_general_kernelINS0_13Kernel_traitsIff13__nv_bfloat16fjLj1024ELj1ELj4ELj1ELj16ENS0_18Kernel_traits_baseILj1024EffS3_fjLj128EEEEEEEvNS0_19ForwardKernelParamsE
        .type           _ZN18transformer_engine13normalization26rmsnorm_fwd_general_kernelINS0_13Kernel_traitsIff13__nv_bfloat16fjLj1024ELj1ELj4ELj1ELj16ENS0_18Kernel_traits_baseILj1024EffS3_fjLj128EEEEEEEvNS0_19ForwardKernelParamsE,@function
        .size           _ZN18transformer_engine13normalization26rmsnorm_fwd_general_kernelINS0_13Kernel_traitsIff13__nv_bfloat16fjLj1024ELj1ELj4ELj1ELj16ENS0_18Kernel_traits_baseILj1024EffS3_fjLj128EEEEEEEvNS0_19ForwardKernelParamsE,(.L_x_5477 - _ZN18transformer_engine13normalization26rmsnorm_fwd_general_kernelINS0_13Kernel_traitsIff13__nv_bfloat16fjLj1024ELj1ELj4ELj1ELj16ENS0_18Kernel_traits_baseILj1024EffS3_fjLj128EEEEEEEvNS0_19ForwardKernelParamsE)
        .other          _ZN18transformer_engine13normalization26rmsnorm_fwd_general_kernelINS0_13Kernel_traitsIff13__nv_bfloat16fjLj1024ELj1ELj4ELj1ELj16ENS0_18Kernel_traits_baseILj1024EffS3_fjLj128EEEEEEEvNS0_19ForwardKernelParamsE,@"STO_CUDA_ENTRY STV_DEFAULT"
_ZN18transformer_engine13normalization26rmsnorm_fwd_general_kernelINS0_13Kernel_traitsIff13__nv_bfloat16fjLj1024ELj1ELj4ELj1ELj16ENS0_18Kernel_traits_baseILj1024EffS3_fjLj128EEEEEEEvNS0_19ForwardKernelParamsE:
.text._ZN18transformer_engine13normalization26rmsnorm_fwd_general_kernelINS0_13Kernel_traitsIff13__nv_bfloat16fjLj1024ELj1ELj4ELj1ELj16ENS0_18Kernel_traits_baseILj1024EffS3_fjLj128EEEEEEEvNS0_19ForwardKernelParamsE:
[----:B------:R-:W-:Y:S08]  /*0000*/  LDC R1, c[0x0][0x28] ;  /* 0x00000a00ff017b82 */ /* 0x000ff00000000800 */
[----:B------:R-:W0:Y:S01]  /*0010*/  LDC R89, c[0x0][0x214] ;  /* 0x00008500ff597b82 */ /* 0x000e220000000800 */
[----:B------:R-:W-:Y:S01]  /*0020*/  ULDC.64 UR6, c[0x0][0x208] ;  /* 0x0000820000067ab9 */ /* 0x000fe20000000a00 */
[----:B------:R-:W-:Y:S06]  /*0030*/  BSSY B0, `(.L_x_1560) ;  /* 0x00000cb000007945 */ /* 0x000fec0003800000 */
[----:B------:R-:W1:Y:S01]  /*0040*/  S2UR UR4, SR_CTAID.X ;  /* 0x00000000000479c3 */ /* 0x000e620000002500 */
[----:B0-----:R-:W0:Y:S01]  /*0050*/  I2F.U32.RP R4, R89 ;  /* 0x0000005900047306 */ /* 0x001e220000209000 */
[----:B------:R-:W-:-:S07]  /*0060*/  ISETP.NE.U32.AND P2, PT, R89, RZ, PT ;  /* 0x000000ff5900720c */ /* 0x000fce0003f45070 */
[----:B0-----:R-:W0:Y:S02]  /*0070*/  MUFU.RCP R4, R4 ;  /* 0x0000000400047308 */ /* 0x001e240000001000 */
[----:B0-----:R-:W-:-:S06]  /*0080*/  VIADD R2, R4, 0xffffffe ;  /* 0x0ffffffe04027836 */ /* 0x001fcc0000000000 */
[----:B------:R0:W2:Y:S02]  /*0090*/  F2I.FTZ.U32.TRUNC.NTZ R3, R2 ;  /* 0x0000000200037305 */ /* 0x0000a4000021f000 */
[----:B0-----:R-:W-:Y:S02]  /*00a0*/  IMAD.MOV.U32 R2, RZ, RZ, RZ ;  /* 0x000000ffff027224 */ /* 0x001fe400078e00ff */
[----:B--2---:R-:W-:-:S04]  /*00b0*/  IMAD.MOV R0, RZ, RZ, -R3 ;  /* 0x000000ffff007224 */ /* 0x004fc800078e0a03 */
[----:B------:R-:W-:-:S04]  /*00c0*/  IMAD R5, R0, R89, RZ ;  /* 0x0000005900057224 */ /* 0x000fc800078e02ff */
[----:B------:R-:W-:Y:S02]  /*00d0*/  IMAD.HI.U32 R0, R3, R5, R2 ;  /* 0x0000000503007227 */ /* 0x000fe400078e0002 */
[----:B------:R-:W0:Y:S04]  /*00e0*/  S2R R2, SR_TID.X ;  /* 0x0000000000027919 */ /* 0x000e280000002100 */
[----:B-1----:R-:W-:-:S04]  /*00f0*/  IMAD.HI.U32 R0, R0, UR4, RZ ;  /* 0x0000000400007c27 */ /* 0x002fc8000f8e00ff */
[----:B------:R-:W-:-:S04]  /*0100*/  IMAD.MOV R6, RZ, RZ, -R0 ;  /* 0x000000ffff067224 */ /* 0x000fc800078e0a00 */
[----:B------:R-:W-:-:S05]  /*0110*/  IMAD R4, R89, R6, UR4 ;  /* 0x0000000459047e24 */ /* 0x000fca000f8e0206 */
[----:B------:R-:W-:-:S13]  /*0120*/  ISETP.GE.U32.AND P0, PT, R4, R89, PT ;  /* 0x000000590400720c */ /* 0x000fda0003f06070 */
[----:B------:R-:W-:Y:S02]  /*0130*/  @P0 IMAD.IADD R4, R4, 0x1, -R89 ;  /* 0x0000000104040824 */ /* 0x000fe400078e0a59 */
[----:B------:R-:W-:Y:S01]  /*0140*/  @P0 VIADD R0, R0, 0x1 ;  /* 0x0000000100000836 */ /* 0x000fe20000000000 */
[----:B0-----:R-:W-:Y:S02]  /*0150*/  LOP3.LUT R8, R2, 0x1f, RZ, 0xc0, !PT ;  /* 0x0000001f02087812 */ /* 0x001fe400078ec0ff */
        /* <DEDUP_REMOVED lines=22> */
.L_x_1563:
        /* <DEDUP_REMOVED lines=9> */
.L_x_1564:
[----:B------:R-:W-:Y:S05]  /*0350*/  BSYNC B1 ;  /* 0x0000000000017941 */ /* 0x000fea0003800000 */
.L_x_1562:
        /* <DEDUP_REMOVED lines=12> */
.L_x_1566:
        /* <DEDUP_REMOVED lines=9> */
.L_x_1567:
[----:B------:R-:W-:Y:S05]  /*04b0*/  BSYNC B1 ;  /* 0x0000000000017941 */ /* 0x000fea0003800000 */
.L_x_1565:
        /* <DEDUP_REMOVED lines=12> */
.L_x_1569:
        /* <DEDUP_REMOVED lines=9> */
.L_x_1570:
[----:B------:R-:W-:Y:S05]  /*0610*/  BSYNC B1 ;  /* 0x0000000000017941 */ /* 0x000fea0003800000 */
.L_x_1568:
        /* <DEDUP_REMOVED lines=12> */
.L_x_1572:
        /* <DEDUP_REMOVED lines=9> */
.L_x_1573:
[----:B------:R-:W-:Y:S05]  /*0770*/  BSYNC B1 ;  /* 0x0000000000017941 */ /* 0x000fea0003800000 */
.L_x_1571:
        /* <DEDUP_REMOVED lines=12> */
.L_x_1575:
        /* <DEDUP_REMOVED lines=9> */
.L_x_1576:
[----:B------:R-:W-:Y:S05]  /*08d0*/  BSYNC B1 ;  /* 0x0000000000017941 */ /* 0x000fea0003800000 */
.L_x_1574:
        /* <DEDUP_REMOVED lines=12> */
.L_x_1578:
        /* <DEDUP_REMOVED lines=9> */
.L_x_1579:
[----:B------:R-:W-:Y:S05]  /*0a30*/  BSYNC B1 ;  /* 0x0000000000017941 */ /* 0x000fea0003800000 */
.L_x_1577:
        /* <DEDUP_REMOVED lines=12> */
.L_x_1581:
        /* <DEDUP_REMOVED lines=9> */
.L_x_1582:
[----:B------:R-:W-:Y:S05]  /*0b90*/  BSYNC B1 ;  /* 0x0000000000017941 */ /* 0x000fea0003800000 */
.L_x_1580:
        /* <DEDUP_REMOVED lines=11> */
.L_x_1583:
        /* <DEDUP_REMOVED lines=9> */
.L_x_1561:
[----:B------:R-:W-:Y:S05]  /*0ce0*/  BSYNC B0 ;  /* 0x0000000000007941 */ /* 0x000fea0003800000 */
.L_x_1560:
[----:B------:R-:W-:Y:S02]  /*0cf0*/  ULDC.U8 UR5, c[0x0][0x294] ;  /* 0x0000a50000057ab9 */ /* 0x000fe40000000000 */
[----:B------:R-:W-:Y:S01]  /*0d00*/  ISETP.NE.AND P0, PT, RZ, UR5, PT ;  /* 0x00000005ff007c0c */ /* 0x000fe2000bf05270 */
[----:B------:R-:W-:-:S12]  /*0d10*/  ULDC UR5, c[0x0][0x218] ;  /* 0x0000860000057ab9 */ /* 0x000fd80000000800 */
[----:B------:R-:W4:Y:S01]  /*0d20*/  @P0 LDC.64 R14, c[0x0][0x270] ;  /* 0x00009c00ff0e0b82 */ /* 0x000f220000000a00 */
[----:B--23--:R-:W-:Y:S01]  /*0d30*/  IMAD.MOV.U32 R13, RZ, RZ, RZ ;  /* 0x000000ffff0d7224 */ /* 0x00cfe200078e00ff */
[----:B----4-:R2:W5:Y:S01]  /*0d40*/  @P0 LDG.E R12, desc[UR6][R14.64] ;  /* 0x000000060e0c0981 */ /* 0x010562000c1e1900 */
[----:B------:R-:W-:-:S13]  /*0d50*/  ISETP.GE.AND P0, PT, R11, UR5, PT ;  /* 0x000000050b007c0c */ /* 0x000fda000bf06270 */
[----:B--2---:R-:W-:Y:S05]  /*0d60*/  @P0 BRA `(.L_x_1584) ;  /* 0x0000003c00780947 */ /* 0x004fea0003800000 */
[----:B------:R-:W-:Y:S01]  /*0d70*/  I2FP.F32.S32 R13, UR4 ;  /* 0x00000004000d7c45 */ /* 0x000fe20008201400 */
[C---:B------:R-:W-:Y:S01]  /*0d80*/  IMAD R71, R89.reuse, 0x80, R10 ;  /* 0x0000008059477824 */ /* 0x040fe200078e020a */
[----:B------:R-:W-:Y:S01]  /*0d90*/  ULDC.U8 UR5, c[0x0][0x250] ;  /* 0x0000940000057ab9 */ /* 0x000fe20000000000 */
[----:B-----5:R-:W-:Y:S01]  /*0da0*/  IMAD.MOV.U32 R67, RZ, RZ, R28 ;  /* 0x000000ffff437224 */ /* 0x020fe200078e001c */
[----:B------:R-:W-:Y:S01]  /*0db0*/  ISETP.NE.AND P0, PT, RZ, UR5, PT ;  /* 0x00000005ff007c0c */ /* 0x000fe2000bf05270 */
[----:B------:R-:W-:Y:S01]  /*0dc0*/  IMAD R75, R89, 0x80, R71 ;  /* 0x00000080594b7824 */ /* 0x000fe200078e0247 */
[----:B------:R-:W-:Y:S01]  /*0dd0*/  IADD3 R82, -R71, UR4, RZ ;  /* 0x0000000447527c10 */ /* 0x000fe2000fffe1ff */
[----:B------:R-:W-:Y:S02]  /*0de0*/  VIADD R28, R13, 0x1800000 ;  /* 0x018000000d1c7836 */ /* 0x000fe40000000000 */
[----:B------:R-:W-:Y:S01]  /*0df0*/  IMAD R83, R89, 0x80, R75 ;  /* 0x0000008059537824 */ /* 0x000fe200078e024b */
[----:B------:R-:W-:Y:S01]  /*0e00*/  IADD3 R87, -R75, UR4, RZ ;  /* 0x000000044b577c10 */ /* 0x000fe2000fffe1ff */
[----:B------:R-:W-:Y:S01]  /*0e10*/  IMAD.MOV.U32 R14, RZ, RZ, R17 ;  /* 0x000000ffff0e7224 */ /* 0x000fe200078e0011 */
[----:B------:R-:W-:Y:S01]  /*0e20*/  LOP3.LUT R28, R28, 0x7f800000, RZ, 0xc0, !PT ;  /* 0x7f8000001c1c7812 */ /* 0x000fe200078ec0ff */
[----:B------:R-:W-:Y:S01]  /*0e30*/  IMAD R84, R89, 0x80, R83 ;  /* 0x0000008059547824 */ /* 0x000fe200078e0253 */
[----:B------:R-:W-:Y:S01]  /*0e40*/  IADD3 R88, -R83, UR4, RZ ;  /* 0x0000000453587c10 */ /* 0x000fe2000fffe1ff */
[----:B------:R-:W-:Y:S01]  /*0e50*/  IMAD.MOV.U32 R15, RZ, RZ, R16 ;  /* 0x000000ffff0f7224 */ /* 0x000fe200078e0010 */
[----:B------:R-:W-:Y:S01]  /*0e60*/  ISETP.GT.U32.AND P1, PT, R28, 0x1ffffff, PT ;  /* 0x01ffffff1c00780c */ /* 0x000fe20003f24070 */
[----:B------:R-:W-:-:S02]  /*0e70*/  IMAD R85, R89, 0x80, R84 ;  /* 0x0000008059557824 */ /* 0x000fc400078e0254 */
[----:B------:R-:W-:Y:S01]  /*0e80*/  @P0 FADD R14, R14, 1 ;  /* 0x3f8000000e0e0421 */ /* 0x000fe20000000000 */
[----:B------:R-:W-:Y:S02]  /*0e90*/  IMAD.MOV.U32 R16, RZ, RZ, R19 ;  /* 0x000000ffff107224 */ /* 0x000fe400078e0013 */
[----:B------:R-:W-:Y:S01]  /*0ea0*/  @P0 FADD R15, R15, 1 ;  /* 0x3f8000000f0f0421 */ /* 0x000fe20000000000 */
[----:B------:R-:W-:Y:S02]  /*0eb0*/  IMAD.MOV.U32 R17, RZ, RZ, R18 ;  /* 0x000000ffff117224 */ /* 0x000fe400078e0012 */
[----:B------:R-:W-:Y:S01]  /*0ec0*/  @P0 FADD R67, R67, 1 ;  /* 0x3f80000043430421 */ /* 0x000fe20000000000 */
[----:B------:R-:W-:Y:S02]  /*0ed0*/  IMAD R86, R89, 0x80, R85 ;  /* 0x0000008059567824 */ /* 0x000fe400078e0255 */
[----:B------:R-:W-:Y:S01]  /*0ee0*/  @P0 FADD R16, R16, 1 ;  /* 0x3f80000010100421 */ /* 0x000fe20000000000 */
[----:B------:R-:W-:-:S02]  /*0ef0*/  IMAD.MOV.U32 R18, RZ, RZ, R21 ;  /* 0x000000ffff127224 */ /* 0x000fc400078e0015 */
[----:B------:R-:W-:Y:S01]  /*0f00*/  @P0 FADD R17, R17, 1 ;  /* 0x3f80000011110421 */ /* 0x000fe20000000000 */
[----:B------:R-:W-:Y:S01]  /*0f10*/  IMAD.MOV.U32 R19, RZ, RZ, R20 ;  /* 0x000000ffff137224 */ /* 0x000fe200078e0014 */
[----:B------:R-:W-:Y:S01]  /*0f20*/  IADD3 R90, -R84, UR4, RZ ;  /* 0x00000004545a7c10 */ /* 0x000fe2000fffe1ff */
        /* <DEDUP_REMOVED lines=53> */
[----:B------:R-:W-:Y:S01]  /*1280*/  IADD3 R92, -R86, UR4, RZ ;  /* 0x00000004565c7c10 */ /* 0x000fe2000fffe1ff */
[----:B------:R-:W-:Y:S01]  /*1290*/  @P0 FADD R74, R74, 1 ;  /* 0x3f8000004a4a0421 */ /* 0x000fe20000000000 */
[----:B------:R-:W-:Y:S01]  /*12a0*/  IADD3 R93, -R89, UR4, RZ ;  /* 0x00000004595d7c10 */ /* 0x000fe2000fffe1ff */
[----:B------:R-:W-:Y:S06]  /*12b0*/  @P1 BRA `(.L_x_1585) ;  /* 0x0000000000101947 */ /* 0x000fec0003800000 */
[----:B01----:R-:W-:Y:S01]  /*12c0*/  IMAD.MOV.U32 R4, RZ, RZ, R13 ;  /* 0x000000ffff047224 */ /* 0x003fe200078e000d */
[----:B------:R-:W-:-:S07]  /*12d0*/  MOV R5, 0x12f0 ;  /* 0x000012f000057802 */ /* 0x000fce0000000f00 */
[----:B------:R-:W-:Y:S05]  /*12e0*/  CALL.REL.NOINC `($__internal_10_$__cuda_sm20_rcp_rn_f32_slowpath) ;  /* 0x0000003c00747944 */ /* 0x000fea0003c00000 */
[----:B------:R-:W-:Y:S05]  /*12f0*/  BRA `(.L_x_1586) ;  /* 0x0000000000107947 */ /* 0x000fea0003800000 */
.L_x_1585:
[----:B------:R-:W0:Y:S02]  /*1300*/  MUFU.RCP R94, R13 ;  /* 0x0000000d005e7308 */ /* 0x000e240000001000 */
[----:B01----:R-:W-:-:S04]  /*1310*/  FFMA R4, R13, R94, -1 ;  /* 0xbf8000000d047423 */ /* 0x003fc8000000005e */
[----:B------:R-:W-:-:S04]  /*1320*/  FADD.FTZ R5, -R4, -RZ ;  /* 0x800000ff04057221 */ /* 0x000fc80000010100 */
[----:B------:R-:W-:-:S07]  /*1330*/  FFMA R94, R94, R5, R94 ;  /* 0x000000055e5e7223 */ /* 0x000fce000000005e */
.L_x_1586:
[----:B------:R-:W-:Y:S01]  /*1340*/  ULDC.64 UR4, c[0x0][0x210] ;  /* 0x0000840000047ab9 */ /* 0x000fe20000000a00 */
[----:B------:R-:W-:Y:S01]  /*1350*/  IMAD.MOV.U32 R95, RZ, RZ, RZ ;  /* 0x000000ffff5f7224 */ /* 0x000fe200078e00ff */
[----:B------:R-:W-:Y:S01]  /*1360*/  UIMAD UR4, UR5, UR4, URZ ;  /* 0x00000004050472a4 */ /* 0x000fe2000f8e023f */
[----:B------:R-:W-:-:S03]  /*1370*/  IMAD.MOV.U32 R13, RZ, RZ, RZ ;  /* 0x000000ffff0d7224 */ /* 0x000fc600078e00ff */
[----:B------:R-:W-:-:S12]  /*1380*/  USHF.L.U32 UR4, UR4, 0x2, URZ ;  /* 0x0000000204047899 */ /* 0x000fd8000800063f */
.L_x_1648:
        /* <DEDUP_REMOVED lines=17> */
.L_x_1590:
        /* <DEDUP_REMOVED lines=9> */
.L_x_1591:
[----:B------:R-:W-:Y:S05]  /*1530*/  BSYNC B1 ;  /* 0x0000000000017941 */ /* 0x000fea0003800000 */
.L_x_1589:
[----:B------:R-:W-:-:S13]  /*1540*/  ISETP.GE.AND P0, PT, R71, UR11, PT ;  /* 0x0000000b47007c0c */ /* 0x000fda000bf06270 */
[----:B------:R-:W-:Y:S05]  /*1550*/  @P0 BRA `(.L_x_1588) ;  /* 0x00000008003c0947 */ /* 0x000fea0003800000 */
[----:B01----:R-:W-:Y:S01]  /*1560*/  IMAD R77, R80, UR11, R71 ;  /* 0x0000000b504d7c24 */ /* 0x003fe2000f8e0247 */
[----:B------:R-:W-:Y:S01]  /*1570*/  BSSY B1, `(.L_x_1592) ;  /* 0x0000011000017945 */ /* 0x000fe20003800000 */
[----:B------:R-:W-:Y:S02]  /*1580*/  ISETP.GE.U32.AND P2, PT, R82, 0x4, PT ;  /* 0x000000045200780c */ /* 0x000fe40003f46070 */
[----:B------:R-:W-:-:S03]  /*1590*/  IMAD.WIDE R76, R77, 0x4, R78 ;  /* 0x000000044d4c7825 */ /* 0x000fc600078e024e */
[----:B------:R-:W-:-:S04]  /*15a0*/  LOP3.LUT P0, RZ, R76, 0xf, RZ, 0xc0, !PT ;  /* 0x0000000f4cff7812 */ /* 0x000fc8000780c0ff */
[----:B------:R-:W-:-:S13]  /*15b0*/  ISETP.LT.U32.OR P0, PT, R82, 0x4, P0 ;  /* 0x000000045200780c */ /* 0x000fda0000701470 */
[----:B------:R-:W-:Y:S05]  /*15c0*/  @P0 BRA `(.L_x_1593) ;  /* 0x0000000000080947 */ /* 0x000fea0003800000 */
[----:B------:R0:W5:Y:S01]  /*15d0*/  LDG.E.128 R28, desc[UR6][R76.64] ;  /* 0x000000064c1c7981 */ /* 0x000162000c1e1d00 */
[----:B------:R-:W-:Y:S05]  /*15e0*/  BRA `(.L_x_1594) ;  /* 0x0000000000247947 */ /* 0x000fea0003800000 */
.L_x_1593:
        /* <DEDUP_REMOVED lines=9> */
.L_x_1594:
[----:B------:R-:W-:Y:S05]  /*1680*/  BSYNC B1 ;  /* 0x0000000000017941 */ /* 0x000fea0003800000 */
.L_x_1592:
        /* <DEDUP_REMOVED lines=11> */
.L_x_1596:
        /* <DEDUP_REMOVED lines=9> */
.L_x_1597:
[----:B------:R-:W-:Y:S05]  /*17d0*/  BSYNC B1 ;  /* 0x0000000000017941 */ /* 0x000fea0003800000 */
.L_x_1595:
        /* <DEDUP_REMOVED lines=11> */
.L_x_1599:
        /* <DEDUP_REMOVED lines=9> */
.L_x_1600:
[----:B------:R-:W-:Y:S05]  /*1920*/  BSYNC B1 ;  /* 0x0000000000017941 */ /* 0x000fea0003800000 */
.L_x_1598:
        /* <DEDUP_REMOVED lines=11> */
.L_x_1602:
        /* <DEDUP_REMOVED lines=9> */
.L_x_1603:
[----:B------:R-:W-:Y:S05]  /*1a70*/  BSYNC B1 ;  /* 0x0000000000017941 */ /* 0x000fea0003800000 */
.L_x_1601:
        /* <DEDUP_REMOVED lines=11> */
.L_x_1605:
        /* <DEDUP_REMOVED lines=9> */
.L_x_1606:
[----:B------:R-:W-:Y:S05]  /*1bc0*/  BSYNC B1 ;  /* 0x0000000000017941 */ /* 0x000fea0003800000 */
.L_x_1604:
        /* <DEDUP_REMOVED lines=11> */
.L_x_1608:
        /* <DEDUP_REMOVED lines=9> */
.L_x_1609:
[----:B------:R-:W-:Y:S05]  /*1d10*/  BSYNC B1 ;  /* 0x0000000000017941 */ /* 0x000fea0003800000 */
.L_x_1607:
[----:B------:R-:W-:-:S13]  /*1d20*/  ISETP.GE.AND P0, PT, R89, UR11, PT ;  /* 0x0000000b59007c0c */ /* 0x000fda000bf06270 */
[----:B------:R-:W-:Y:S05]  /*1d30*/  @P0 BRA `(.L_x_1588) ;  /* 0x0000000000440947 */ /* 0x000fea0003800000 */
[----:B------:R-:W-:Y:S01]  /*1d40*/  IMAD R53, R80, UR11, R89 ;  /* 0x0000000b50357c24 */ /* 0x000fe2000f8e0259 */
[----:B------:R-:W-:-:S03]  /*1d50*/  ISETP.GE.U32.AND P2, PT, R93, 0x4, PT ;  /* 0x000000045d00780c */ /* 0x000fc60003f46070 */
[----:B------:R-:W-:-:S03]  /*1d60*/  IMAD.WIDE R78, R53, 0x4, R78 ;  /* 0x00000004354e7825 */ /* 0x000fc600078e024e */
[----:B------:R-:W-:-:S04]  /*1d70*/  LOP3.LUT P0, RZ, R78, 0xf, RZ, 0xc0, !PT ;  /* 0x0000000f4eff7812 */ /* 0x000fc8000780c0ff */
[----:B------:R-:W-:-:S13]  /*1d80*/  ISETP.LT.U32.OR P0, PT, R93, 0x4, P0 ;  /* 0x000000045d00780c */ /* 0x000fda0000701470 */
[----:B------:R-:W-:Y:S05]  /*1d90*/  @P0 BRA `(.L_x_1610) ;  /* 0x0000000000080947 */ /* 0x000fea0003800000 */
[----:B------:R2:W5:Y:S01]  /*1da0*/  LDG.E.128 R52, desc[UR6][R78.64] ;  /* 0x000000064e347981 */ /* 0x000562000c1e1d00 */
[----:B------:R-:W-:Y:S05]  /*1db0*/  BRA `(.L_x_1588) ;  /* 0x0000000000247947 */ /* 0x000fea0003800000 */
.L_x_1610:
        /* <DEDUP_REMOVED lines=9> */
.L_x_1588:
[----:B------:R-:W-:Y:S05]  /*1e50*/  BSYNC B0 ;  /* 0x0000000000007941 */ /* 0x000fea0003800000 */
.L_x_1587:
[----:B------:R-:W-:Y:S01]  /*1e60*/  BSSY B0, `(.L_x_1611) ;  /* 0x0000061000007945 */ /* 0x000fe20003800000 */
[----:B--23--:R-:W-:-:S03]  /*1e70*/  IMAD.MOV.U32 R79, RZ, RZ, RZ ;  /* 0x000000ffff4f7224 */ /* 0x00cfc600078e00ff */
[----:B------:R-:W-:Y:S05]  /*1e80*/  @!P1 BRA `(.L_x_1612) ;  /* 0x0000000400789947 */ /* 0x000fea0003800000 */
[----:B01----:R-:W-:Y:S02]  /*1e90*/  VIADD R76, R10, 0x1 ;  /* 0x000000010a4c7836 */ /* 0x003fe40000000000 */
[----:B-----5:R-:W-:Y:S01]  /*1ea0*/  FFMA R79, R4, R4, RZ ;  /* 0x00000004044f7223 */ /* 0x020fe200000000ff */
[----:B------:R-:W-:Y:S02]  /*1eb0*/  VIADD R77, R10, 0x2 ;  /* 0x000000020a4d7836 */ /* 0x000fe40000000000 */
[----:B------:R-:W-:Y:S01]  /*1ec0*/  ISETP.GE.AND P3, PT, R76, UR11, PT ;  /* 0x0000000b4c007c0c */ /* 0x000fe2000bf66270 */
[----:B------:R-:W-:Y:S02]  /*1ed0*/  VIADD R76, R10, 0x3 ;  /* 0x000000030a4c7836 */ /* 0x000fe40000000000 */
[----:B------:R-:W-:-:S03]  /*1ee0*/  ISETP.GE.AND P2, PT, R77, UR11, PT ;  /* 0x0000000b4d007c0c */ /* 0x000fc6000bf46270 */
[----:B------:R-:W-:-:S07]  /*1ef0*/  ISETP.GE.AND P0, PT, R76, UR11, PT ;  /* 0x0000000b4c007c0c */ /* 0x000fce000bf06270 */
[----:B------:R-:W-:-:S04]  /*1f00*/  @!P3 FFMA R79, R5, R5, R79 ;  /* 0x00000005054fb223 */ /* 0x000fc8000000004f */
[----:B------:R-:W-:Y:S01]  /*1f10*/  @!P2 FFMA R79, R6, R6, R79 ;  /* 0x00000006064fa223 */ /* 0x000fe2000000004f */
[----:B------:R-:W-:-:S03]  /*1f20*/  ISETP.GE.AND P2, PT, R71, UR11, PT ;  /* 0x0000000b47007c0c */ /* 0x000fc6000bf46270 */
[----:B------:R-:W-:-:S10]  /*1f30*/  @!P0 FFMA R79, R7, R7, R79 ;  /* 0x00000007074f8223 */ /* 0x000fd4000000004f */
[----:B------:R-:W-:Y:S05]  /*1f40*/  @P2 BRA `(.L_x_1612) ;  /* 0x0000000400482947 */ /* 0x000fea0003800000 */
[C---:B------:R-:W-:Y:S02]  /*1f50*/  VIADD R76, R71.reuse, 0x1 ;  /* 0x00000001474c7836 */ /* 0x040fe40000000000 */
[----:B------:R-:W-:Y:S01]  /*1f60*/  FFMA R79, R28, R28, R79 ;  /* 0x0000001c1c4f7223 */ /* 0x000fe2000000004f */
[C---:B------:R-:W-:Y:S02]  /*1f70*/  VIADD R77, R71.reuse, 0x2 ;  /* 0x00000002474d7836 */ /* 0x040fe40000000000 */
        /* <DEDUP_REMOVED lines=77> */
[----:B------:R-:W-:-:S04]  /*2450*/  @!P2 FFMA R79, R54, R54, R79 ;  /* 0x00000036364fa223 */ /* 0x000fc8000000004f */
[----:B------:R-:W-:-:S07]  /*2460*/  @!P0 FFMA R79, R55, R55, R79 ;  /* 0x00000037374f8223 */ /* 0x000fce000000004f */
.L_x_1612:
[----:B------:R-:W-:Y:S05]  /*2470*/  BSYNC B0 ;  /* 0x0000000000007941 */ /* 0x000fea0003800000 */
.L_x_1611:
        /* <DEDUP_REMOVED lines=8> */
[----:B------:R-:W-:-:S04]  /*2500*/  IMAD R98, R0, 0x4, R81 ;  /* 0x0000000400627824 */ /* 0x000fc800078e0251 */
[----:B------:R-:W-:Y:S02]  /*2510*/  IMAD R81, R98, R99, RZ ;  /* 0x0000006362517224 */ /* 0x000fe400078e02ff */
[----:B0-----:R-:W-:Y:S01]  /*2520*/  FADD R78, R76, R79 ;  /* 0x0000004f4c4e7221 */ /* 0x001fe20000000000 */
[----:B------:R-:W-:-:S04]  /*2530*/  IMAD.MOV R79, RZ, RZ, -R101 ;  /* 0x000000ffff4f7224 */ /* 0x000fc800078e0a65 */
[----:B------:R-:W0:Y:S01]  /*2540*/  SHFL.DOWN PT, R77, R78, 0x8, 0x1f ;  /* 0x09001f004e4d7f89 */ /* 0x000e2200000e0000 */
[----:B------:R-:W-:-:S04]  /*2550*/  LOP3.LUT R98, R79, UR4, RZ, 0xc0, !PT ;  /* 0x000000044f627c12 */ /* 0x000fc8000f8ec0ff */
[----:B------:R-:W-:-:S04]  /*2560*/  IADD3 R98, P2, R81, R98, RZ ;  /* 0x0000006251627210 */ /* 0x000fc80007f5e0ff */
[----:B------:R-:W-:Y:S01]  /*2570*/  @!P0 IADD3 R79, P3, R3, R98, RZ ;  /* 0x00000062034f8210 */ /* 0x000fe20007f7e0ff */
[----:B------:R-:W-:Y:S02]  /*2580*/  IMAD.X R100, RZ, RZ, RZ, P2 ;  /* 0x000000ffff647224 */ /* 0x000fe400010e06ff */
[----:B0-----:R-:W-:-:S05]  /*2590*/  FADD R80, R78, R77 ;  /* 0x0000004d4e507221 */ /* 0x001fca0000000000 */
[----:B------:R-:W0:Y:S02]  /*25a0*/  SHFL.DOWN PT, R77, R80, 0x4, 0x1f ;  /* 0x08801f00504d7f89 */ /* 0x000e2400000e0000 */
[----:B0-----:R-:W-:Y:S01]  /*25b0*/  FADD R96, R80, R77 ;  /* 0x0000004d50607221 */ /* 0x001fe20000000000 */
[----:B------:R-:W-:Y:S01]  /*25c0*/  @!P0 LEA.HI.X.SX32 R80, R3, R100, 0x1, P3 ;  /* 0x0000006403508211 */ /* 0x000fe200018f0eff */
[----:B------:R-:W0:Y:S01]  /*25d0*/  @!P0 LDC.64 R76, c[0x0][0x240] ;  /* 0x00009000ff4c8b82 */ /* 0x000e220000000a00 */
[----:B------:R-:W-:Y:S02]  /*25e0*/  ISETP.NE.AND P3, PT, R2, RZ, PT ;  /* 0x000000ff0200720c */ /* 0x000fe40003f65270 */
[----:B------:R-:W1:Y:S01]  /*25f0*/  SHFL.DOWN PT, R97, R96, 0x2, 0x1f ;  /* 0x08401f0060617f89 */ /* 0x000e6200000e0000 */
[----:B0-----:R-:W-:Y:S01]  /*2600*/  @!P0 LEA R76, P2, R79, R76, 0x2 ;  /* 0x0000004c4f4c8211 */ /* 0x001fe200078410ff */
[----:B-1----:R-:W-:-:S03]  /*2610*/  FADD R97, R96, R97 ;  /* 0x0000006160617221 */ /* 0x002fc60000000000 */
[----:B------:R-:W-:Y:S02]  /*2620*/  @!P0 LEA.HI.X R77, R79, R77, R80, 0x2, P2 ;  /* 0x0000004d4f4d8211 */ /* 0x000fe400010f1450 */
[----:B------:R-:W-:Y:S01]  /*2630*/  ISETP.NE.AND P2, PT, R101, RZ, PT ;  /* 0x000000ff6500720c */ /* 0x000fe20003f45270 */
[----:B------:R-:W0:Y:S02]  /*2640*/  SHFL.DOWN PT, R78, R97, 0x1, 0x1f ;  /* 0x08201f00614e7f89 */ /* 0x000e2400000e0000 */
[----:B0-----:R-:W-:-:S05]  /*2650*/  FADD R97, R97, R78 ;  /* 0x0000004e61617221 */ /* 0x001fca0000000000 */
[----:B------:R0:W-:Y:S01]  /*2660*/  @!P0 STG.E desc[UR6][R76.64], R97 ;  /* 0x000000614c008986 */ /* 0x0001e2000c101906 */
        /* <DEDUP_REMOVED lines=23> */
.L_x_1615:
[----:B------:R-:W2:Y:S04]  /*27e0*/  LDG.E.STRONG.GPU R78, desc[UR6][R76.64] ;  /* 0x000000064c4e7981 */ /* 0x000ea8000c1ef900 */
[----:B--2---:R-:W-:Y:S01]  /*27f0*/  CCTL.IVALL ;  /* 0x00000000ff00798f */ /* 0x004fe20002000000 */
[----:B------:R-:W-:Y:S05]  /*2800*/  YIELD ;  /* 0x0000000000007946 */ /* 0x000fea0003800000 */
[----:B------:R-:W-:-:S13]  /*2810*/  ISETP.NE.AND P0, PT, R78, R81, PT ;  /* 0x000000514e00720c */ /* 0x000fda0003f05270 */
[----:B------:R-:W-:Y:S05]  /*2820*/  @P0 BRA `(.L_x_1615) ;  /* 0xfffffffc00ec0947 */ /* 0x000fea000383ffff */
.L_x_1614:
        /* <DEDUP_REMOVED lines=15> */
.L_x_1620:
[C---:B------:R-:W-:Y:S01]  /*2920*/  IADD3 R78, P2, R103.reuse, R98, RZ ;  /* 0x00000062674e7210 */ /* 0x040fe20007f5e0ff */
[C---:B------:R-:W-:Y:S02]  /*2930*/  VIADD R77, R103.reuse, 0x20 ;  /* 0x00000020674d7836 */ /* 0x040fe40000000000 */
[C---:B------:R-:W-:Y:S01]  /*2940*/  VIADD R79, R103.reuse, 0x40 ;  /* 0x00000040674f7836 */ /* 0x040fe20000000000 */
[C---:B------:R-:W-:Y:S01]  /*2950*/  LEA.HI.X.SX32 R97, R103.reuse, R100, 0x1, P2 ;  /* 0x0000006467617211 */ /* 0x040fe200010f0eff */
[----:B------:R-:W-:Y:S01]  /*2960*/  VIADD R105, R103, 0x60 ;  /* 0x0000006067697836 */ /* 0x000fe20000000000 */
[C---:B------:R-:W-:Y:S02]  /*2970*/  LEA R96, P2, R78.reuse, UR8, 0x2 ;  /* 0x000000084e607c11 */ /* 0x040fe4000f8410ff */
[----:B------:R-:W-:Y:S02]  /*2980*/  IADD3 R81, P3, R77, R98, RZ ;  /* 0x000000624d517210 */ /* 0x000fe40007f7e0ff */
[----:B------:R-:W-:-:S02]  /*2990*/  LEA.HI.X R97, R78, UR9, R97, 0x2, P2 ;  /* 0x000000094e617c11 */ /* 0x000fc400090f1461 */
[----:B------:R-:W-:Y:S02]  /*29a0*/  LEA.HI.X.SX32 R104, R77, R100, 0x1, P3 ;  /* 0x000000644d687211 */ /* 0x000fe400018f0eff */
[----:B------:R-:W-:Y:S01]  /*29b0*/  LEA R80, P2, R81, UR8, 0x2 ;  /* 0x0000000851507c11 */ /* 0x000fe2000f8410ff */
[----:B------:R-:W2:Y:S01]  /*29c0*/  LDG.E R96, desc[UR6][R96.64] ;  /* 0x0000000660607981 */ /* 0x000ea2000c1e1900 */
[----:B------:R-:W-:Y:S02]  /*29d0*/  IADD3 R76, P4, R79, R98, RZ ;  /* 0x000000624f4c7210 */ /* 0x000fe40007f9e0ff */
[----:B------:R-:W-:Y:S02]  /*29e0*/  LEA.HI.X R81, R81, UR9, R104, 0x2, P2 ;  /* 0x0000000951517c11 */ /* 0x000fe400090f1468 */
[----:B------:R-:W-:Y:S02]  /*29f0*/  LEA.HI.X.SX32 R79, R79, R100, 0x1, P4 ;  /* 0x000000644f4f7211 */ /* 0x000fe400020f0eff */
[----:B------:R-:W-:Y:S01]  /*2a00*/  LEA R78, P3, R76, UR8, 0x2 ;  /* 0x000000084c4e7c11 */ /* 0x000fe2000f8610ff */
[----:B------:R-:W3:Y:S01]  /*2a10*/  LDG.E R80, desc[UR6][R80.64] ;  /* 0x0000000650507981 */ /* 0x000ee2000c1e1900 */
[----:B------:R-:W-:-:S02]  /*2a20*/  IADD3 R77, P2, R105, R98, RZ ;  /* 0x00000062694d7210 */ /* 0x000fc40007f5e0ff */
        /* <DEDUP_REMOVED lines=13> */
.L_x_1619:
[----:B------:R-:W-:Y:S05]  /*2b00*/  BSYNC B1 ;  /* 0x0000000000017941 */ /* 0x000fea0003800000 */
.L_x_1618:
        /* <DEDUP_REMOVED lines=20> */
.L_x_1622:
[----:B------:R-:W-:Y:S05]  /*2c50*/  BSYNC B1 ;  /* 0x0000000000017941 */ /* 0x000fea0003800000 */
.L_x_1621:
        /* <DEDUP_REMOVED lines=9> */
.L_x_1617:
[----:B------:R-:W-:Y:S05]  /*2cf0*/  BSYNC B0 ;  /* 0x0000000000007941 */ /* 0x000fea0003800000 */
.L_x_1616:
        /* <DEDUP_REMOVED lines=13> */
.L_x_1613:
        /* <DEDUP_REMOVED lines=10> */
.L_x_1623:
        /* <DEDUP_REMOVED lines=14> */
[----:B------:R-:W-:Y:S01]  /*2f50*/  ULDC.U8 UR5, c[0x0][0x294] ;  /* 0x0000a50000057ab9 */ /* 0x000fe20000000000 */
[----:B------:R-:W-:Y:S01]  /*2f60*/  ULDC.64 UR8, c[0x0][0x288] ;  /* 0x0000a20000087ab9 */ /* 0x000fe20000000a00 */
[----:B0-----:R-:W0:Y:S01]  /*2f70*/  LDC.64 R76, c[0x0][0x258] ;  /* 0x00009600ff4c7b82 */ /* 0x001e220000000a00 */
[----:B------:R-:W-:Y:S01]  /*2f80*/  ISETP.NE.AND P2, PT, RZ, UR5, PT ;  /* 0x00000005ff007c0c */ /* 0x000fe2000bf45270 */
[-C--:B-----5:R-:W-:Y:S01]  /*2f90*/  FMUL R78, R4, R97.reuse ;  /* 0x00000061044e7220 */ /* 0x0a0fe20000400000 */
[----:B------:R-:W-:Y:S01]  /*2fa0*/  ISETP.EQ.U32.AND P0, PT, RZ, UR8, PT ;  /* 0x00000008ff007c0c */ /* 0x000fe2000bf02070 */
[-C--:B------:R-:W-:Y:S01]  /*2fb0*/  FMUL R79, R5, R97.reuse ;  /* 0x00000061054f7220 */ /* 0x080fe20000400000 */
[-C--:B------:R-:W-:Y:S01]  /*2fc0*/  FMUL R80, R6, R97.reuse ;  /* 0x0000006106507220 */ /* 0x080fe20000400000 */
[----:B------:R-:W-:Y:S01]  /*2fd0*/  FMUL R81, R7, R97 ;  /* 0x0000006107517220 */ /* 0x000fe20000400000 */
[----:B------:R-:W-:Y:S01]  /*2fe0*/  ISETP.EQ.AND.EX P0, PT, RZ, UR9, !P2, P0 ;  /* 0x00000009ff007c0c */ /* 0x000fe2000d702300 */
[----:B------:R-:W-:Y:S01]  /*2ff0*/  FMUL R98, R15, R78 ;  /* 0x0000004e0f627220 */ /* 0x000fe20000400000 */
[----:B------:R-:W-:Y:S01]  /*3000*/  FMUL R99, R14, R79 ;  /* 0x0000004f0e637220 */ /* 0x000fe20000400000 */
[----:B------:R-:W-:Y:S01]  /*3010*/  FMUL R100, R17, R80 ;  /* 0x0000005011647220 */ /* 0x000fe20000400000 */
[----:B------:R-:W-:-:S09]  /*3020*/  FMUL R101, R16, R81 ;  /* 0x0000005110657220 */ /* 0x000fd20000400000 */
[----:B------:R-:W-:Y:S05]  /*3030*/  @P0 BRA `(.L_x_1626) ;  /* 0x0000000000500947 */ /* 0x000fea0003800000 */
[C---:B------:R-:W-:Y:S01]  /*3040*/  VIADD R78, R10.reuse, 0x1 ;  /* 0x000000010a4e7836 */ /* 0x040fe20000000000 */
[----:B------:R-:W-:Y:S01]  /*3050*/  PLOP3.LUT P6, PT, PT, PT, PT, 0x8, 0x0 ;  /* 0x000000000000781c */ /* 0x000fe20003fce170 */
[----:B------:R-:W-:Y:S01]  /*3060*/  VIADD R79, R10, 0x3 ;  /* 0x000000030a4f7836 */ /* 0x000fe20000000000 */
[-C--:B------:R-:W-:Y:S01]  /*3070*/  FMNMX R13, R13, |R98|.reuse, !PT ;  /* 0x400000620d0d7209 */ /* 0x080fe20007800000 */
[----:B------:R-:W-:Y:S01]  /*3080*/  @P2 FMUL R98, R12, R98 ;  /* 0x000000620c622220 */ /* 0x000fe20000400000 */
[----:B------:R-:W-:Y:S01]  /*3090*/  ISETP.GE.AND P4, PT, R78, UR11, PT ;  /* 0x0000000b4e007c0c */ /* 0x000fe2000bf86270 */
[----:B------:R-:W-:Y:S01]  /*30a0*/  VIADD R78, R10, 0x2 ;  /* 0x000000020a4e7836 */ /* 0x000fe20000000000 */
[----:B------:R-:W-:Y:S02]  /*30b0*/  ISETP.GE.AND P1, PT, R79, UR11, PT ;  /* 0x0000000b4f007c0c */ /* 0x000fe4000bf26270 */
[----:B------:R-:W-:Y:S02]  /*30c0*/  PLOP3.LUT P5, PT, PT, PT, PT, 0x8, 0x0 ;  /* 0x000000000000781c */ /* 0x000fe40003fae170 */
[----:B------:R-:W-:-:S07]  /*30d0*/  ISETP.GE.AND P3, PT, R78, UR11, PT ;  /* 0x0000000b4e007c0c */ /* 0x000fce000bf66270 */
[----:B------:R-:W-:Y:S02]  /*30e0*/  @!P4 PLOP3.LUT P6, PT, P2, PT, PT, 0x80, 0x0 ;  /* 0x000000000000c81c */ /* 0x000fe400017cf070 */
[----:B------:R-:W-:-:S04]  /*30f0*/  @!P4 FMNMX R13, R13, |R99|, !PT ;  /* 0x400000630d0dc209 */ /* 0x000fc80007800000 */
[----:B------:R-:W-:Y:S02]  /*3100*/  @!P3 PLOP3.LUT P5, PT, P2, PT, PT, 0x80, 0x0 ;  /* 0x000000000000b81c */ /* 0x000fe400017af070 */
[----:B------:R-:W-:-:S04]  /*3110*/  @!P3 FMNMX R13, R13, |R100|, !PT ;  /* 0x400000640d0db209 */ /* 0x000fc80007800000 */
[----:B------:R-:W-:Y:S01]  /*3120*/  @!P1 FMNMX R13, R13, |R101|, !PT ;  /* 0x400000650d0d9209 */ /* 0x000fe20007800000 */
[----:B------:R-:W-:Y:S01]  /*3130*/  @P6 FMUL R99, R12, R99 ;  /* 0x000000630c636220 */ /* 0x000fe20000400000 */
[----:B------:R-:W-:Y:S02]  /*3140*/  PLOP3.LUT P6, PT, PT, PT, PT, 0x8, 0x0 ;  /* 0x000000000000781c */ /* 0x000fe40003fce170 */
[----:B------:R-:W-:-:S03]  /*3150*/  @!P1 PLOP3.LUT P6, PT, P2, PT, PT, 0x80, 0x0 ;  /* 0x000000000000981c */ /* 0x000fc600017cf070 */
[----:B------:R-:W-:-:S10]  /*3160*/  @P5 FMUL R100, R12, R100 ;  /* 0x000000640c645220 */ /* 0x000fd40000400000 */
[----:B------:R-:W-:-:S07]  /*3170*/  @P6 FMUL R101, R12, R101 ;  /* 0x000000650c656220 */ /* 0x000fce0000400000 */
.L_x_1626:
[----:B------:R-:W-:Y:S01]  /*3180*/  IMAD R79, R96, UR11, R10 ;  /* 0x0000000b604f7c24 */ /* 0x000fe2000f8e020a */
[----:B------:R-:W-:Y:S01]  /*3190*/  IADD3 R102, -R10, UR11, RZ ;  /* 0x0000000b0a667c10 */ /* 0x000fe2000fffe1ff */
[----:B------:R-:W1:Y:S01]  /*31a0*/  F2F.BF16.F32 R99, R99 ;  /* 0x0000006300637304 */ /* 0x000e620000202000 */
[----:B------:R-:W-:Y:S01]  /*31b0*/  BSSY B1, `(.L_x_1627) ;  /* 0x0000016000017945 */ /* 0x000fe20003800000 */
[----:B0-----:R-:W-:Y:S01]  /*31c0*/  IMAD.WIDE R78, R79, 0x2, R76 ;  /* 0x000000024f4e7825 */ /* 0x001fe200078e024c */
[----:B------:R-:W-:Y:S02]  /*31d0*/  ISETP.GE.AND P3, PT, R71, UR11, PT ;  /* 0x0000000b47007c0c */ /* 0x000fe4000bf66270 */
[----:B------:R-:W-:-:S03]  /*31e0*/  LOP3.LUT P1, RZ, R78, 0x7, RZ, 0xc0, !PT ;  /* 0x000000074eff7812 */ /* 0x000fc6000782c0ff */
[----:B------:R-:W0:Y:S01]  /*31f0*/  F2F.BF16.F32 R101, R101 ;  /* 0x0000006500657304 */ /* 0x000e220000202000 */
[----:B------:R-:W-:-:S07]  /*3200*/  ISETP.LT.U32.OR P1, PT, R102, 0x4, P1 ;  /* 0x000000046600780c */ /* 0x000fce0000f21470 */
[----:B------:R-:W2:Y:S08]  /*3210*/  F2F.BF16.F32 R107, R100 ;  /* 0x00000064006b7304 */ /* 0x000eb00000202000 */
[----:B------:R-:W3:Y:S01]  /*3220*/  F2F.BF16.F32 R105, R98 ;  /* 0x0000006200697304 */ /* 0x000ee20000202000 */
[----:B-1----:R-:W-:-:S04]  /*3230*/  @!P1 IMAD.WIDE.U32 R80, R99, 0x10000, RZ ;  /* 0x0001000063509825 */ /* 0x002fc800078e00ff */
[----:B0-----:R-:W-:-:S05]  /*3240*/  @!P1 IMAD.U32 R103, R101, 0x10000, RZ ;  /* 0x0001000065679824 */ /* 0x001fca00078e00ff */
        /* <DEDUP_REMOVED lines=12> */
.L_x_1628:
[----:B------:R-:W-:Y:S05]  /*3310*/  BSYNC B1 ;  /* 0x0000000000017941 */ /* 0x000fea0003800000 */
.L_x_1627:
        /* <DEDUP_REMOVED lines=14> */
[----:B------:R-:W-:Y:S01]  /*3400*/  @P2 FMUL R98, R12, R98 ;  /* 0x000000620c622220 */ /* 0x000fe20000400000 */
[----:B------:R-:W-:Y:S01]  /*3410*/  ISETP.GE.AND P3, PT, R78, UR11, PT ;  /* 0x0000000b4e007c0c */ /* 0x000fe2000bf66270 */
[----:B------:R-:W-:Y:S01]  /*3420*/  VIADD R78, R71, 0x1 ;  /* 0x00000001474e7836 */ /* 0x000fe20000000000 */
[----:B------:R-:W-:-:S04]  /*3430*/  PLOP3.LUT P5, PT, PT, PT, PT, 0x8, 0x0 ;  /* 0x000000000000781c */ /* 0x000fc80003fae170 */
[----:B------:R-:W-:Y:S01]  /*3440*/  ISETP.GE.AND P4, PT, R78, UR11, PT ;  /* 0x0000000b4e007c0c */ /* 0x000fe2000bf86270 */
[----:B------:R-:W-:-:S05]  /*3450*/  VIADD R78, R71, 0x3 ;  /* 0x00000003474e7836 */ /* 0x000fca0000000000 */
[----:B------:R-:W-:Y:S02]  /*3460*/  ISETP.GE.AND P1, PT, R78, UR11, PT ;  /* 0x0000000b4e007c0c */ /* 0x000fe4000bf26270 */
[----:B------:R-:W-:-:S05]  /*3470*/  @!P3 PLOP3.LUT P6, PT, P2, PT, PT, 0x80, 0x0 ;  /* 0x000000000000b81c */ /* 0x000fca00017cf070 */
[----:B------:R-:W-:Y:S02]  /*3480*/  @!P4 FMNMX R13, R13, |R99|, !PT ;  /* 0x400000630d0dc209 */ /* 0x000fe40007800000 */
[----:B------:R-:W-:Y:S02]  /*3490*/  @!P4 PLOP3.LUT P5, PT, P2, PT, PT, 0x80, 0x0 ;  /* 0x000000000000c81c */ /* 0x000fe400017af070 */
[----:B------:R-:W-:-:S04]  /*34a0*/  @!P3 FMNMX R13, R13, |R100|, !PT ;  /* 0x400000640d0db209 */ /* 0x000fc80007800000 */
[C---:B------:R-:W-:Y:S01]  /*34b0*/  @P6 FMUL R100, R12.reuse, R100 ;  /* 0x000000640c646220 */ /* 0x040fe20000400000 */
[----:B------:R-:W-:Y:S02]  /*34c0*/  PLOP3.LUT P6, PT, PT, PT, PT, 0x8, 0x0 ;  /* 0x000000000000781c */ /* 0x000fe40003fce170 */
[----:B------:R-:W-:Y:S02]  /*34d0*/  @!P1 PLOP3.LUT P6, PT, P2, PT, PT, 0x80, 0x0 ;  /* 0x000000000000981c */ /* 0x000fe400017cf070 */
[----:B------:R-:W-:Y:S02]  /*34e0*/  @!P1 FMNMX R13, R13, |R101|, !PT ;  /* 0x400000650d0d9209 */ /* 0x000fe40007800000 */
[----:B------:R-:W-:-:S09]  /*34f0*/  @P5 FMUL R99, R12, R99 ;  /* 0x000000630c635220 */ /* 0x000fd20000400000 */
[----:B------:R-:W-:-:S07]  /*3500*/  @P6 FMUL R101, R12, R101 ;  /* 0x000000650c656220 */ /* 0x000fce0000400000 */
.L_x_1629:
[----:B------:R-:W-:Y:S01]  /*3510*/  IMAD.WIDE R78, R103, 0x2, R76 ;  /* 0x00000002674e7825 */ /* 0x000fe200078e024c */
[----:B------:R-:W0:Y:S01]  /*3520*/  F2F.BF16.F32 R99, R99 ;  /* 0x0000006300637304 */ /* 0x000e220000202000 */
[----:B------:R-:W-:Y:S01]  /*3530*/  BSSY B1, `(.L_x_1630) ;  /* 0x0000015000017945 */ /* 0x000fe20003800000 */
[----:B------:R-:W-:Y:S02]  /*3540*/  ISETP.GE.AND P3, PT, R75, UR11, PT ;  /* 0x0000000b4b007c0c */ /* 0x000fe4000bf66270 */
[----:B------:R-:W-:-:S04]  /*3550*/  LOP3.LUT P1, RZ, R78, 0x7, RZ, 0xc0, !PT ;  /* 0x000000074eff7812 */ /* 0x000fc8000782c0ff */
[----:B------:R-:W1:Y:S01]  /*3560*/  F2F.BF16.F32 R101, R101 ;  /* 0x0000006500657304 */ /* 0x000e620000202000 */
[----:B------:R-:W-:-:S07]  /*3570*/  ISETP.LT.U32.OR P1, PT, R82, 0x4, P1 ;  /* 0x000000045200780c */ /* 0x000fce0000f21470 */
[----:B------:R-:W2:Y:S06]  /*3580*/  F2F.BF16.F32 R107, R100 ;  /* 0x00000064006b7304 */ /* 0x000eac0000202000 */
[----:B0-----:R-:W-:Y:S02]  /*3590*/  @!P1 IMAD.WIDE.U32 R80, R99, 0x10000, RZ ;  /* 0x0001000063509825 */ /* 0x001fe400078e00ff */
[----:B------:R-:W0:Y:S02]  /*35a0*/  F2F.BF16.F32 R105, R98 ;  /* 0x0000006200697304 */ /* 0x000e240000202000 */
        /* <DEDUP_REMOVED lines=13> */
.L_x_1631:
[----:B------:R-:W-:Y:S05]  /*3680*/  BSYNC B1 ;  /* 0x0000000000017941 */ /* 0x000fea0003800000 */
.L_x_1630:
        /* <DEDUP_REMOVED lines=31> */
.L_x_1632:
        /* <DEDUP_REMOVED lines=23> */
.L_x_1634:
[----:B------:R-:W-:Y:S05]  /*39f0*/  BSYNC B1 ;  /* 0x0000000000017941 */ /* 0x000fea0003800000 */
.L_x_1633:
        /* <DEDUP_REMOVED lines=31> */
.L_x_1635:
        /* <DEDUP_REMOVED lines=23> */
.L_x_1637:
[----:B------:R-:W-:Y:S05]  /*3d60*/  BSYNC B1 ;  /* 0x0000000000017941 */ /* 0x000fea0003800000 */
.L_x_1636:
        /* <DEDUP_REMOVED lines=31> */
.L_x_1638:
        /* <DEDUP_REMOVED lines=23> */
.L_x_1640:
[----:B------:R-:W-:Y:S05]  /*40d0*/  BSYNC B1 ;  /* 0x0000000000017941 */ /* 0x000fea0003800000 */
.L_x_1639:
        /* <DEDUP_REMOVED lines=31> */
.L_x_1641:
        /* <DEDUP_REMOVED lines=23> */
.L_x_1643:
[----:B------:R-:W-:Y:S05]  /*4440*/  BSYNC B1 ;  /* 0x0000000000017941 */ /* 0x000fea0003800000 */
.L_x_1642:
        /* <DEDUP_REMOVED lines=31> */
.L_x_1644:
        /* <DEDUP_REMOVED lines=23> */
.L_x_1646:
[----:B------:R-:W-:Y:S05]  /*47b0*/  BSYNC B1 ;  /* 0x0000000000017941 */ /* 0x000fea0003800000 */
.L_x_1645:
        /* <DEDUP_REMOVED lines=11> */
[C---:B------:R-:W-:Y:S01]  /*4870*/  VIADD R78, R89.reuse, 0x1 ;  /* 0x00000001594e7836 */ /* 0x040fe20000000000 */
[----:B------:R-:W-:Y:S01]  /*4880*/  PLOP3.LUT P5, PT, PT, PT, PT, 0x8, 0x0 ;  /* 0x000000000000781c */ /* 0x000fe20003fae170 */
[C---:B------:R-:W-:Y:S01]  /*4890*/  VIADD R79, R89.reuse, 0x2 ;  /* 0x00000002594f7836 */ /* 0x040fe20000000000 */
[----:B------:R-:W-:Y:S01]  /*48a0*/  PLOP3.LUT P4, PT, PT, PT, PT, 0x8, 0x0 ;  /* 0x000000000000781c */ /* 0x000fe20003f8e170 */
[----:B------:R-:W-:Y:S01]  /*48b0*/  VIADD R98, R89, 0x3 ;  /* 0x0000000359627836 */ /* 0x000fe20000000000 */
[----:B------:R-:W-:Y:S02]  /*48c0*/  ISETP.GE.AND P0, PT, R78, UR11, PT ;  /* 0x0000000b4e007c0c */ /* 0x000fe4000bf06270 */
[----:B------:R-:W-:Y:S02]  /*48d0*/  ISETP.GE.AND P1, PT, R79, UR11, PT ;  /* 0x0000000b4f007c0c */ /* 0x000fe4000bf26270 */
[----:B------:R-:W-:Y:S02]  /*48e0*/  ISETP.GE.AND P3, PT, R98, UR11, PT ;  /* 0x0000000b62007c0c */ /* 0x000fe4000bf66270 */
[----:B------:R-:W-:-:S02]  /*48f0*/  PLOP3.LUT P6, PT, PT, PT, PT, 0x8, 0x0 ;  /* 0x000000000000781c */ /* 0x000fc40003fce170 */
[-C--:B------:R-:W-:Y:S01]  /*4900*/  FMNMX R13, R13, |R80|.reuse, !PT ;  /* 0x400000500d0d7209 */ /* 0x080fe20007800000 */
[----:B------:R-:W-:-:S04]  /*4910*/  @P2 FMUL R80, R12, R80 ;  /* 0x000000500c502220 */ /* 0x000fc80000400000 */
[----:B------:R-:W-:Y:S02]  /*4920*/  @!P0 PLOP3.LUT P4, PT, P2, PT, PT, 0x80, 0x0 ;  /* 0x000000000000881c */ /* 0x000fe4000178f070 */
[----:B------:R-:W-:Y:S02]  /*4930*/  @!P1 PLOP3.LUT P5, PT, P2, PT, PT, 0x80, 0x0 ;  /* 0x000000000000981c */ /* 0x000fe400017af070 */
[----:B------:R-:W-:Y:S02]  /*4940*/  @!P3 PLOP3.LUT P6, PT, P2, PT, PT, 0x80, 0x0 ;  /* 0x000000000000b81c */ /* 0x000fe400017cf070 */
[----:B------:R-:W-:-:S04]  /*4950*/  @!P0 FMNMX R13, R13, |R81|, !PT ;  /* 0x400000510d0d8209 */ /* 0x000fc80007800000 */
[----:B------:R-:W-:-:S03]  /*4960*/  @!P1 FMNMX R13, R13, |R99|, !PT ;  /* 0x400000630d0d9209 */ /* 0x000fc60007800000 */
[C---:B------:R-:W-:Y:S01]  /*4970*/  @P4 FMUL R81, R12.reuse, R81 ;  /* 0x000000510c514220 */ /* 0x040fe20000400000 */
[-C--:B------:R-:W-:Y:S01]  /*4980*/  @!P3 FMNMX R13, R13, |R96|.reuse, !PT ;  /* 0x400000600d0db209 */ /* 0x080fe20007800000 */
[C---:B------:R-:W-:Y:S02]  /*4990*/  @P5 FMUL R99, R12.reuse, R99 ;  /* 0x000000630c635220 */ /* 0x040fe40000400000 */
[----:B------:R-:W-:-:S07]  /*49a0*/  @P6 FMUL R96, R12, R96 ;  /* 0x000000600c606220 */ /* 0x000fce0000400000 */
.L_x_1647:
[----:B------:R-:W-:Y:S01]  /*49b0*/  IMAD.WIDE R76, R97, 0x2, R76 ;  /* 0x00000002614c7825 */ /* 0x000fe200078e024c */
[----:B------:R-:W0:Y:S02]  /*49c0*/  F2F.BF16.F32 R81, R81 ;  /* 0x0000005100517304 */ /* 0x000e240000202000 */
[----:B------:R-:W-:-:S06]  /*49d0*/  LOP3.LUT P0, RZ, R76, 0x7, RZ, 0xc0, !PT ;  /* 0x000000074cff7812 */ /* 0x000fcc000780c0ff */
        /* <DEDUP_REMOVED lines=18> */
.L_x_1625:
[----:B------:R-:W-:Y:S05]  /*4b00*/  BSYNC B0 ;  /* 0x0000000000007941 */ /* 0x000fea0003800000 */
.L_x_1624:
[----:B0-23--:R-:W0:Y:S02]  /*4b10*/  LDC R76, c[0x0][0x210] ;  /* 0x00008400ff4c7b82 */ /* 0x00de240000000800 */
[----:B0-----:R-:W-:-:S05]  /*4b20*/  IMAD R11, R76, 0x4, R11 ;  /* 0x000000044c0b7824 */ /* 0x001fca00078e020b */
[----:B------:R-:W-:-:S13]  /*4b30*/  ISETP.GE.AND P0, PT, R11, UR10, PT ;  /* 0x0000000a0b007c0c */ /* 0x000fda000bf06270 */
[----:B------:R-:W-:Y:S05]  /*4b40*/  @!P0 BRA `(.L_x_1648) ;  /* 0xffffffc800108947 */ /* 0x000fea000383ffff */
.L_x_1584:
        /* <DEDUP_REMOVED lines=9> */
[----:B-----5:R-:W-:-:S04]  /*4be0*/  @!P0 SHF.R.U32.HI R7, RZ, 0x3, R2 ;  /* 0x00000003ff078819 */ /* 0x020fc80000011602 */
[----:B------:R-:W-:Y:S02]  /*4bf0*/  @!P0 LOP3.LUT R7, R7, 0x1ffffffc, RZ, 0xc0, !PT ;  /* 0x1ffffffc07078812 */ /* 0x000fe400078ec0ff */
[----:B--2---:R-:W-:-:S05]  /*4c00*/  FMNMX R0, R0, R13, !PT ;  /* 0x0000000d00007209 */ /* 0x004fca0007800000 */
[----:B------:R-:W2:Y:S01]  /*4c10*/  SHFL.DOWN PT, R3, R0, 0x8, 0x1f ;  /* 0x09001f0000037f89 */ /* 0x000ea200000e0000 */
[----:B---3--:R-:W-:-:S05]  /*4c20*/  @!P0 LEA R8, R9, R8, 0x18 ;  /* 0x0000000809088211 */ /* 0x008fca00078ec0ff */
[----:B------:R-:W-:Y:S01]  /*4c30*/  @!P0 IMAD.IADD R7, R7, 0x1, R8 ;  /* 0x0000000107078824 */ /* 0x000fe200078e0208 */
[----:B--2---:R-:W-:Y:S02]  /*4c40*/  FMNMX R3, R0, R3, !PT ;  /* 0x0000000300037209 */ /* 0x004fe40007800000 */
[----:B------:R-:W-:-:S03]  /*4c50*/  SHF.R.U32.HI R0, RZ, 0x5, R2 ;  /* 0x00000005ff007819 */ /* 0x000fc60000011602 */
[----:B01----:R-:W0:Y:S02]  /*4c60*/  SHFL.DOWN PT, R4, R3, 0x4, 0x1f ;  /* 0x08801f0003047f89 */ /* 0x003e2400000e0000 */
[----:B0-----:R-:W-:Y:S01]  /*4c70*/  FMNMX R4, R3, R4, !PT ;  /* 0x0000000403047209 */ /* 0x001fe20007800000 */
[----:B------:R-:W-:-:S04]  /*4c80*/  IMAD.MOV.U32 R3, RZ, RZ, RZ ;  /* 0x000000ffff037224 */ /* 0x000fc800078e00ff */
[----:B------:R-:W0:Y:S02]  /*4c90*/  SHFL.DOWN PT, R5, R4, 0x2, 0x1f ;  /* 0x08401f0004057f89 */ /* 0x000e2400000e0000 */
[----:B0-----:R-:W-:-:S05]  /*4ca0*/  FMNMX R5, R4, R5, !PT ;  /* 0x0000000504057209 */ /* 0x001fca0007800000 */
        /* <DEDUP_REMOVED lines=15> */
[----:B01----:R-:W0:Y:S02]  /*4da0*/  SHFL.DOWN PT, R3, R0, 0x2, 0x1f ;  /* 0x08401f0000037f89 */ /* 0x003e2400000e0000 */
[----:B0-----:R-:W-:-:S05]  /*4db0*/  FMNMX R3, R3, R0, !PT ;  /* 0x0000000003037209 */ /* 0x001fca0007800000 */
[----:B------:R0:W1:Y:S02]  /*4dc0*/  SHFL.DOWN PT, R4, R3, 0x1, 0x1f ;  /* 0x08201f0003047f89 */ /* 0x00006400000e0000 */
.L_x_1658:
[----:B01----:R-:W-:-:S07]  /*4dd0*/  FMNMX R3, R3, R4, !PT ;  /* 0x0000000403037209 */ /* 0x003fce0007800000 */
.L_x_1651:
[----:B------:R-:W-:Y:S05]  /*4de0*/  BSYNC B0 ;  /* 0x0000000000007941 */ /* 0x000fea0003800000 */
.L_x_1650:
[----:B------:R-:W-:Y:S01]  /*4df0*/  ISETP.NE.AND P0, PT, R2, RZ, PT ;  /* 0x000000ff0200720c */ /* 0x000fe20003f05270 */
[----:B------:R-:W-:-:S12]  /*4e00*/  BSSY B0, `(.L_x_1649) ;  /* 0x0000004000007945 */ /* 0x000fd80003800000 */
[----:B------:R-:W-:Y:S05]  /*4e10*/  @P0 BRA `(.L_x_1653) ;  /* 0x0000000000080947 */ /* 0x000fea0003800000 */
[----:B------:R-:W0:Y:S02]  /*4e20*/  LDC.64 R4, c[0x0][0x288] ;  /* 0x0000a200ff047b82 */ /* 0x000e240000000a00 */
[----:B0-----:R0:W-:Y:S02]  /*4e30*/  REDG.E.MAX.S32.STRONG.GPU desc[UR6][R4.64], R3 ;  /* 0x000000030400798e */ /* 0x0011e4000d10e386 */
.L_x_1653:
[----:B------:R-:W-:Y:S05]  /*4e40*/  BSYNC B0 ;  /* 0x0000000000007941 */ /* 0x000fea0003800000 */
.L_x_1649:
        /* <DEDUP_REMOVED lines=13> */
[----:B01----:R-:W-:Y:S01]  /*4f20*/  IMAD.MOV.U32 R4, RZ, RZ, R12 ;  /* 0x000000ffff047224 */ /* 0x003fe200078e000c */
[----:B------:R-:W-:-:S07]  /*4f30*/  MOV R5, 0x4f50 ;  /* 0x00004f5000057802 */ /* 0x000fce0000000f00 */
[----:B------:R-:W-:Y:S05]  /*4f40*/  CALL.REL.NOINC `($__internal_10_$__cuda_sm20_rcp_rn_f32_slowpath) ;  /* 0x00000000005c7944 */ /* 0x000fea0003c00000 */
[----:B------:R-:W-:Y:S01]  /*4f50*/  IMAD.MOV.U32 R5, RZ, RZ, R94 ;  /* 0x000000ffff057224 */ /* 0x000fe200078e005e */
[----:B------:R-:W-:Y:S06]  /*4f60*/  BRA `(.L_x_1655) ;  /* 0x0000000000107947 */ /* 0x000fec0003800000 */
.L_x_1654:
[----:B01----:R-:W0:Y:S02]  /*4f70*/  MUFU.RCP R5, R12 ;  /* 0x0000000c00057308 */ /* 0x003e240000001000 */
[----:B0-----:R-:W-:-:S04]  /*4f80*/  FFMA R0, R12, R5, -1 ;  /* 0xbf8000000c007423 */ /* 0x001fc80000000005 */
[----:B------:R-:W-:-:S04]  /*4f90*/  FADD.FTZ R0, -R0, -RZ ;  /* 0x800000ff00007221 */ /* 0x000fc80000010100 */
[----:B------:R-:W-:-:S07]  /*4fa0*/  FFMA R5, R5, R0, R5 ;  /* 0x0000000005057223 */ /* 0x000fce0000000005 */
.L_x_1655:
[----:B------:R-:W0:Y:S02]  /*4fb0*/  LDC.64 R2, c[0x0][0x280] ;  /* 0x0000a000ff027b82 */ /* 0x000e240000000a00 */
[----:B0-----:R-:W-:Y:S01]  /*4fc0*/  STG.E desc[UR6][R2.64], R5 ;  /* 0x0000000502007986 */ /* 0x001fe2000c101906 */
[----:B------:R-:W-:Y:S05]  /*4fd0*/  EXIT ;  /* 0x000000000000794d */ /* 0x000fea0003800000 */
.L_x_1652:
[----:B------:R-:W-:Y:S02]  /*4fe0*/  IMAD.MOV.U32 R6, RZ, RZ, 0x2 ;  /* 0x00000002ff067424 */ /* 0x000fe400078e00ff */
[----:B------:R-:W-:Y:S02]  /*4ff0*/  IMAD.MOV.U32 R7, RZ, RZ, 0x1f ;  /* 0x0000001fff077424 */ /* 0x000fe400078e00ff */
[----:B------:R-:W-:-:S07]  /*5000*/  IMAD.MOV.U32 R5, RZ, RZ, -0x1 ;  /* 0xffffffffff057424 */ /* 0x000fce00078e00ff */
[----:B01----:R-:W-:Y:S05]  /*5010*/  WARPSYNC.COLLECTIVE R5, `(.L_x_1656) ;  /* 0x0000000005087348 */ /* 0x003fea0003c00000 */
[----:B-1----:R1:W2:Y:S02]  /*5020*/  SHFL.DOWN P0, R4, R0, R6, R7 ;  /* 0x0800000600047389 */ /* 0x0022a40000000007 */
[----:B012---:R-:W-:Y:S01]  /*5030*/  ENDCOLLECTIVE ;  /* 0x000000000000791b */ /* 0x007fe20003800000 */
.L_x_1656:
[----:B------:R-:W-:Y:S02]  /*5040*/  IMAD.MOV.U32 R6, RZ, RZ, 0x1 ;  /* 0x00000001ff067424 */ /* 0x000fe400078e00ff */
[----:B------:R-:W-:-:S05]  /*5050*/  IMAD.MOV.U32 R3, RZ, RZ, R4 ;  /* 0x000000ffff037224 */ /* 0x000fca00078e0004 */
[----:B------:R-:W-:-:S05]  /*5060*/  FMNMX R3, R3, R0, !PT ;  /* 0x0000000003037209 */ /* 0x000fca0007800000 */
[----:B------:R-:W-:-:S07]  /*5070*/  IMAD.MOV.U32 R0, RZ, RZ, R3 ;  /* 0x000000ffff007224 */ /* 0x000fce00078e0003 */
[----:B------:R-:W-:Y:S05]  /*5080*/  WARPSYNC.COLLECTIVE R5, `(.L_x_1657) ;  /* 0x0000000005087348 */ /* 0x000fea0003c00000 */
[----:B------:R0:W1:Y:S02]  /*5090*/  SHFL.DOWN P0, R4, R0, R6, R7 ;  /* 0x0800000600047389 */ /* 0x0000640000000007 */
[----:B01----:R-:W-:Y:S01]  /*50a0*/  ENDCOLLECTIVE ;  /* 0x000000000000791b */ /* 0x003fe20003800000 */
.L_x_1657:
[----:B------:R-:W-:Y:S05]  /*50b0*/  BRA `(.L_x_1658) ;  /* 0xfffffffc00447947 */ /* 0x000fea000383ffff */
        .weak           $__internal_10_$__cuda_sm20_rcp_rn_f32_slowpath
        .type           $__internal_10_$__cuda_sm20_rcp_rn_f32_slowpath,@function
        .size           $__internal_10_$__cuda_sm20_rcp_rn_f32_slowpath,(.L_x_5477 - $__internal_10_$__cuda_sm20_rcp_rn_f32_slowpath)
$__internal_10_$__cuda_sm20_rcp_rn_f32_slowpath:
        /* <DEDUP_REMOVED lines=14> */
.L_x_1659:
        /* <DEDUP_REMOVED lines=33> */
.L_x_1661:
[----:B------:R0:W1:Y:S02]  /*53b0*/  MUFU.RCP R76, R4 ;  /* 0x00000004004c7308 */ /* 0x0000640000001000 */
.L_x_1660:
[----:B-1----:R-:W-:Y:S02]  /*53c0*/  IMAD.MOV.U32 R94, RZ, RZ, R76 ;  /* 0x000000ffff5e7224 */ /* 0x002fe400078e004c */
[----:B------:R-:W-:Y:S02]  /*53d0*/  IMAD.MOV.U32 R76, RZ, RZ, R5 ;  /* 0x000000ffff4c7224 */ /* 0x000fe400078e0005 */
[----:B------:R-:W-:-:S04]  /*53e0*/  IMAD.MOV.U32 R77, RZ, RZ, 0x0 ;  /* 0x00000000ff4d7424 */ /* 0x000fc800078e00ff */
[----:B0-----:R-:W-:Y:S05]  /*53f0*/  RET.REL.NODEC R76 `(_ZN18transformer_engine13normalization26rmsnorm_fwd_general_kernelINS0_13Kernel_traitsIff13__nv_bfloat16fjLj1024ELj1ELj4ELj1ELj16ENS0_18Kernel_traits_baseILj1024EffS3_fjLj128EEEEEEEvNS0_19ForwardKernelParamsE) ;  /* 0xffffffac4c007950 */ /* 0x001fea0003c3ffff */
.L_x_1662:
        /* <DEDUP_REMOVED lines=16> */
.L_x_5477:


//--------------------- .text._ZN18transformer_engine13normalization26rmsnorm_fwd_general_kernelINS0_13Kernel_traitsI13__nv_bfloat16S3_S3_fjLj1024ELj1ELj4ELj1ELj16ENS0_18Kernel_traits_baseILj1024ES3_S3_S3_fjLj128EEEEEEEvNS0_19ForwardKernelParamsE --------------------------
	.section	.text._ZN18transformer_engine13normalization26rmsnorm_fwd_general_kernelINS0_13Kernel_traitsI13__nv_bfloat16S3_S3_fjLj1024ELj1ELj4ELj1ELj16ENS0_18Kernel_traits_baseILj1024ES3_S3_S3_fjLj128EEEEEEEvNS0_19ForwardKernelParamsE,"ax",@progbits
	.align	128
        .global         _ZN18transformer_engine13normalization26rmsnorm_fwd_general_kernelINS0_13Kernel_traitsI13__nv_bfloat16S3_S3_fjLj1024ELj1ELj4ELj1ELj16ENS0_18Kernel_traits_baseILj1024ES3_S3_S3_fjLj128EEEEEEEvNS0_19ForwardKernelParamsE
        .type           _ZN18transformer_engine13normalization26rmsnorm_fwd_general_kernelINS0_13Kernel_traitsI13__nv_bfloat16S3_S3_fjLj1024ELj1ELj4ELj1ELj16ENS0_18Kernel_traits_baseILj1024ES3_S3_S3_fjLj128EEEEEEEvNS0_19ForwardKernelParamsE,@function
        .size           _ZN18transformer_engine13normalization26rmsnorm_fwd_general_kernelINS0_13Kernel_traitsI13__nv_bfloat16S3_S3_fjLj1024ELj1ELj4ELj1ELj16ENS0_18Kernel_traits_baseILj1024ES3_S3_S3_fjLj128EEEEEEEvNS0_19ForwardKernelParamsE,(.L_x_5478 - _ZN18transformer_engine13normalization26rmsnorm_fwd_general_kernelINS0_13Kernel_traitsI13__nv_bfloat16S3_S3_fjLj1024ELj1ELj4ELj1ELj16ENS0_18Kernel_traits_baseILj1024ES3_S3_S3_fjLj128EEEEEEEvNS0_19ForwardKernelParamsE)
        .other          _ZN18transformer_engine13normalization26rmsnorm_fwd_general_kernelINS0_13Kernel_traitsI13__nv_bfloat16S3_S3_fjLj1024ELj1ELj4ELj1ELj16ENS0_18Kernel_traits_baseILj1024ES3_S3_S3_fjLj128EEEEEEEvNS0_19ForwardKernelParamsE,@"STO_CUDA_ENTRY STV_DEFAULT"
_ZN18transformer_engine13normalization26rmsnorm_fwd_general_kernelINS0_13Kernel_traitsI13__nv_bfloat16S3_S3_fjLj1024ELj1ELj4ELj1ELj16ENS0_18Kernel_traits_baseILj1024ES3_S3_S3_fjLj128EEEEEEEvNS0_19ForwardKernelParamsE:
.text._ZN18transformer_engine13normalization26rmsnorm_fwd_general_kernelINS0_13Kernel_traitsI13__nv_bfloat16S3_S3_fjLj1024ELj1ELj4ELj1ELj16ENS0_18Kernel_traits_baseILj1024ES3_S3_S3_fjLj128EEEEEEEvNS0_19ForwardKernelParamsE:
[----:B------:R-:W-:Y:S01]  /*0000*/  LDC R1, c[0x0][0x28] ;  /* 0x00000a00ff017b82 */ /* 0x000fe20000000800 */
[----:B------:R-:W-:-:S07]  /*0010*/  ULDC UR8, c[0x0][0x214] ;  /* 0x0000850000087ab9 */ /* 0x000fce0000000800 */
[----:B------:R-:W0:Y:S01]  /*0020*/  S2UR UR6, SR_CTAID.X ;  /* 0x00000000000679c3 */ /* 0x000e220000002500 */
[----:B------:R-:W1:Y:S01]  /*0030*/  I2F.U32.RP R0, UR8 ;  /* 0x0000000800007d06 */ /* 0x000e620008209000 */
[----:B------:R-:W-:Y:S01]  /*0040*/  UMOV UR4, URZ ;  /* 0x0000003f00047c82 */ /* 0x000fe20008000000 */
[----:B------:R-:W2:Y:S01]  /*0050*/  S2R R51, SR_TID.X ;  /* 0x0000000000337919 */ /* 0x000ea20000002100 */
[----:B------:R-:W-:Y:S01]  /*0060*/  UISETP.NE.U32.AND UP2, UPT, UR8, URZ, UPT ;  /* 0x0000003f0800728c */ /* 0x000fe2000bf45070 */
[----:B------:R-:W-:Y:S01]  /*0070*/  BSSY B0, `(.L_x_1663) ;  /* 0x00000ec000007945 */ /* 0x000fe20003800000 */
[----:B------:R-:W-:-:S03]  /*0080*/  ULDC.64 UR14, c[0x0][0x208] ;  /* 0x00008200000e7ab9 */ /* 0x000fc60000000a00 */
[----:B-1----:R-:W1:Y:S02]  /*0090*/  MUFU.RCP R0, R0 ;  /* 0x0000000000007308 */ /* 0x002e640000001000 */
[----:B-1----:R-:W-:Y:S01]  /*00a0*/  VIADD R2, R0, 0xffffffe ;  /* 0x0ffffffe00027836 */ /* 0x002fe20000000000 */
[----:B--2---:R-:W-:-:S05]  /*00b0*/  LOP3.LUT R50, R51, 0x1f, RZ, 0xc0, !PT ;  /* 0x0000001f33327812 */ /* 0x004fca00078ec0ff */
[----:B------:R-:W1:Y:S02]  /*00c0*/  F2I.FTZ.U32.TRUNC.NTZ R2, R2 ;  /* 0x0000000200027305 */ /* 0x000e64000021f000 */
[----:B-1----:R-:W-:-:S13]  /*00d0*/  R2UR UR5, R2 ;  /* 0x00000000020572ca */ /* 0x002fda00000e0000 */
[----:B------:R-:W-:-:S04]  /*00e0*/  UIADD3 UR7, URZ, -UR5, URZ ;  /* 0x800000053f077290 */ /* 0x000fc8000fffe03f */
[----:B------:R-:W-:-:S04]  /*00f0*/  UIMAD UR7, UR7, UR8, URZ ;  /* 0x00000008070772a4 */ /* 0x000fc8000f8e023f */
[----:B------:R-:W-:-:S04]  /*0100*/  UIMAD.WIDE.U32 UR4, UR5, UR7, UR4 ;  /* 0x00000007050472a5 */ /* 0x000fc8000f8e0004 */
[----:B0-----:R-:W-:-:S04]  /*0110*/  UIMAD.WIDE.U32 UR4, UR5, UR6, URZ ;  /* 0x00000006050472a5 */ /* 0x001fc8000f8e003f */
[----:B------:R-:W-:-:S04]  /*0120*/  UIADD3 UR4, -UR5, URZ, URZ ;  /* 0x0000003f05047290 */ /* 0x000fc8000fffe13f */
[----:B------:R-:W-:-:S04]  /*0130*/  UIMAD UR4, UR8, UR4, UR6 ;  /* 0x00000004080472a4 */ /* 0x000fc8000f8e0206 */
[----:B------:R-:W-:-:S11]  /*0140*/  UISETP.GE.U32.AND UP0, UPT, UR4, UR8, UPT ;  /* 0x000000080400728c */ /* 0x000fd6000bf06070 */
[----:B------:R-:W-:Y:S02]  /*0150*/  @UP0 UIADD3 UR4, UR4, -UR8, URZ ;  /* 0x8000000804040290 */ /* 0x000fe4000fffe03f */
[----:B------:R-:W-:Y:S02]  /*0160*/  @UP0 UIADD3 UR5, UR5, 0x1, URZ ;  /* 0x0000000105050890 */ /* 0x000fe4000fffe03f */
[----:B------:R-:W-:-:S11]  /*0170*/  UISETP.GE.U32.AND UP1, UPT, UR4, UR8, UPT ;  /* 0x000000080400728c */ /* 0x000fd6000bf26070 */
[----:B------:R-:W-:Y:S02]  /*0180*/  @UP1 UIADD3 UR5, UR5, 0x1, URZ ;  /* 0x0000000105051890 */ /* 0x000fe4000fffe03f */
[----:B------:R-:W-:-:S04]  /*0190*/  @!UP2 ULOP3.LUT UR5, URZ, UR8, URZ, 0x33, !UPT ;  /* 0x000000083f05a292 */ /* 0x000fc8000f8e333f */
[----:B------:R-:W-:Y:S02]  /*01a0*/  UIADD3 UR4, -UR5, URZ, URZ ;  /* 0x0000003f05047290 */ /* 0x000fe4000fffe13f */
[----:B------:R-:W-:Y:S02]  /*01b0*/  USHF.L.U32 UR7, UR5, 0x2, URZ ;  /* 0x0000000205077899 */ /* 0x000fe4000800063f */
[----:B------:R-:W-:-:S04]  /*01c0*/  UIMAD UR6, UR8, UR4, UR6 ;  /* 0x00000004080672a4 */ /* 0x000fc8000f8e0206 */
[----:B------:R-:W-:-:S06]  /*01d0*/  USHF.L.U32 UR4, UR6, 0x5, URZ ;  /* 0x0000000506047899 */ /* 0x000fcc000800063f */
[----:B------:R-:W-:Y:S01]  /*01e0*/  IMAD.U32 R49, RZ, RZ, UR4 ;  /* 0x00000004ff317e24 */ /* 0x000fe2000f8e00ff */
[----:B------:R-:W-:-:S04]  /*01f0*/  ULDC UR4, c[0x0][0x21c] ;  /* 0x0000870000047ab9 */ /* 0x000fc80000000800 */
        /* <DEDUP_REMOVED lines=13> */
.L_x_1666:
        /* <DEDUP_REMOVED lines=28> */
.L_x_1667:
[----:B------:R-:W-:Y:S05]  /*0490*/  BSYNC B1 ;  /* 0x0000000000017941 */ /* 0x000fea0003800000 */
.L_x_1665:
[----:B------:R-:W-:Y:S01]  /*04a0*/  IMAD.U32 R26, RZ, RZ, UR8 ;  /* 0x00000008ff1a7e24 */ /* 0x000fe2000f8e00ff */
[C---:B-----5:R-:W-:Y:S01]  /*04b0*/  PRMT R0, R4.reuse, 0x7632, R0 ;  /* 0x0000763204007816 */ /* 0x060fe20000000000 */
[----:B------:R-:W-:Y:S01]  /*04c0*/  IMAD.U32 R12, R4, 0x10000, RZ ;  /* 0x00010000040c7824 */ /* 0x000fe200078e00ff */
[C---:B------:R-:W-:Y:S01]  /*04d0*/  PRMT R4, R5.reuse, 0x7632, R4 ;  /* 0x0000763205047816 */ /* 0x040fe20000000004 */
[----:B------:R-:W-:Y:S02]  /*04e0*/  IMAD R9, R26, 0x100, R48 ;  /* 0x000001001a097824 */ /* 0x000fe400078e0230 */
[----:B------:R-:W-:Y:S01]  /*04f0*/  IMAD.U32 R14, R5, 0x10000, RZ ;  /* 0x00010000050e7824 */ /* 0x000fe200078e00ff */
[C---:B------:R-:W-:Y:S01]  /*0500*/  PRMT R5, R6.reuse, 0x7632, R5 ;  /* 0x0000763206057816 */ /* 0x040fe20000000005 */
[----:B------:R-:W-:Y:S01]  /*0510*/  IMAD.U32 R16, R6, 0x10000, RZ ;  /* 0x0001000006107824 */ /* 0x000fe200078e00ff */
[----:B------:R-:W-:Y:S01]  /*0520*/  ISETP.GE.AND P0, PT, R9, UR4, PT ;  /* 0x0000000409007c0c */ /* 0x000fe2000bf06270 */
[C---:B------:R-:W-:Y:S01]  /*0530*/  IMAD.U32 R18, R7.reuse, 0x10000, RZ ;  /* 0x0001000007127824 */ /* 0x040fe200078e00ff */
[----:B------:R-:W-:Y:S01]  /*0540*/  PRMT R6, R7, 0x7632, R6 ;  /* 0x0000763207067816 */ /* 0x000fe20000000006 */
[----:B------:R-:W-:-:S02]  /*0550*/  IMAD.U32 R17, R0, 0x10000, RZ ;  /* 0x0001000000117824 */ /* 0x000fc400078e00ff */
[----:B------:R-:W-:Y:S02]  /*0560*/  IMAD.U32 R19, R4, 0x10000, RZ ;  /* 0x0001000004137824 */ /* 0x000fe400078e00ff */
[----:B------:R-:W-:Y:S02]  /*0570*/  IMAD.U32 R21, R5, 0x10000, RZ ;  /* 0x0001000005157824 */ /* 0x000fe400078e00ff */
[----:B------:R-:W-:-:S04]  /*0580*/  IMAD.U32 R23, R6, 0x10000, RZ ;  /* 0x0001000006177824 */ /* 0x000fc800078e00ff */
        /* <DEDUP_REMOVED lines=9> */
.L_x_1669:
        /* <DEDUP_REMOVED lines=28> */
.L_x_1670:
[----:B------:R-:W-:Y:S05]  /*07e0*/  BSYNC B1 ;  /* 0x0000000000017941 */ /* 0x000fea0003800000 */
.L_x_1668:
        /* <DEDUP_REMOVED lines=23> */
.L_x_1672:
        /* <DEDUP_REMOVED lines=28> */
.L_x_1673:
[----:B------:R-:W-:Y:S05]  /*0b20*/  BSYNC B1 ;  /* 0x0000000000017941 */ /* 0x000fea0003800000 */
.L_x_1671:
        /* <DEDUP_REMOVED lines=23> */
.L_x_1675:
        /* <DEDUP_REMOVED lines=28> */
.L_x_1676:
[----:B------:R-:W-:Y:S05]  /*0e60*/  BSYNC B1 ;  /* 0x0000000000017941 */ /* 0x000fea0003800000 */
.L_x_1674:
[C---:B-----5:R-:W-:Y:S01]  /*0e70*/  PRMT R0, R4.reuse, 0x7632, R0 ;  /* 0x0000763204007816 */ /* 0x060fe20000000000 */
[----:B------:R-:W-:Y:S01]  /*0e80*/  IMAD.U32 R8, R4, 0x10000, RZ ;  /* 0x0001000004087824 */ /* 0x000fe200078e00ff */
[C---:B0-----:R-:W-:Y:S01]  /*0e90*/  PRMT R2, R5.reuse, 0x7632, R2 ;  /* 0x0000763205027816 */ /* 0x041fe20000000002 */
[----:B------:R-:W-:Y:S01]  /*0ea0*/  IMAD.U32 R56, R5, 0x10000, RZ ;  /* 0x0001000005387824 */ /* 0x000fe200078e00ff */
[C---:B------:R-:W-:Y:S01]  /*0eb0*/  PRMT R3, R6.reuse, 0x7632, R3 ;  /* 0x0000763206037816 */ /* 0x040fe20000000003 */
[C---:B------:R-:W-:Y:S01]  /*0ec0*/  IMAD.U32 R60, R7.reuse, 0x10000, RZ ;  /* 0x00010000073c7824 */ /* 0x040fe200078e00ff */
[----:B------:R-:W-:Y:S01]  /*0ed0*/  PRMT R4, R7, 0x7632, R4 ;  /* 0x0000763207047816 */ /* 0x000fe20000000004 */
[----:B------:R-:W-:Y:S02]  /*0ee0*/  IMAD.U32 R6, R6, 0x10000, RZ ;  /* 0x0001000006067824 */ /* 0x000fe400078e00ff */
[----:B------:R-:W-:Y:S02]  /*0ef0*/  IMAD.U32 R5, R0, 0x10000, RZ ;  /* 0x0001000000057824 */ /* 0x000fe400078e00ff */
[----:B------:R-:W-:-:S02]  /*0f00*/  IMAD.U32 R7, R2, 0x10000, RZ ;  /* 0x0001000002077824 */ /* 0x000fc400078e00ff */
[----:B------:R-:W-:Y:S02]  /*0f10*/  IMAD.U32 R58, R3, 0x10000, RZ ;  /* 0x00010000033a7824 */ /* 0x000fe400078e00ff */
[----:B------:R-:W-:-:S07]  /*0f20*/  IMAD.U32 R57, R4, 0x10000, RZ ;  /* 0x0001000004397824 */ /* 0x000fce00078e00ff */
.L_x_1664:
[----:B------:R-:W-:Y:S05]  /*0f30*/  BSYNC B0 ;  /* 0x0000000000007941 */ /* 0x000fea0003800000 */
.L_x_1663:
[----:B------:R-:W-:Y:S02]  /*0f40*/  ULDC UR9, c[0x0][0x218] ;  /* 0x0000860000097ab9 */ /* 0x000fe40000000800 */
[----:B------:R-:W-:-:S03]  /*0f50*/  UISETP.GE.AND UP0, UPT, UR7, UR9, UPT ;  /* 0x000000090700728c */ /* 0x000fc6000bf06270 */
[----:B------:R-:W-:Y:S02]  /*0f60*/  ULDC.U8 UR9, c[0x0][0x294] ;  /* 0x0000a50000097ab9 */ /* 0x000fe40000000000 */
[----:B------:R-:W-:Y:S02]  /*0f70*/  ISETP.NE.AND P0, PT, RZ, UR9, PT ;  /* 0x00000009ff007c0c */ /* 0x000fe4000bf05270 */
[----:B------:R-:W-:-:S11]  /*0f80*/  PLOP3.LUT P1, PT, PT, PT, UP0, 0x80, 0x0 ;  /* 0x000000000000781c */ /* 0x000fd60003f2f008 */
[----:B------:R-:W-:Y:S05]  /*0f90*/  @!P0 BRA `(.L_x_1677) ;  /* 0x0000000000088947 */ /* 0x000fea0003800000 */
[----:B------:R-:W0:Y:S02]  /*0fa0*/  LDC.64 R2, c[0x0][0x270] ;  /* 0x00009c00ff027b82 */ /* 0x000e240000000a00 */
[----:B0-----:R0:W5:Y:S02]  /*0fb0*/  LDG.E R47, desc[UR14][R2.64] ;  /* 0x0000000e022f7981 */ /* 0x001164000c1e1900 */
.L_x_1677:
[----:B------:R-:W-:Y:S01]  /*0fc0*/  IMAD.MOV.U32 R46, RZ, RZ, RZ ;  /* 0x000000ffff2e7224 */ /* 0x000fe200078e00ff */
[----:B------:R-:W-:Y:S06]  /*0fd0*/  @P1 BRA `(.L_x_1678) ;  /* 0x0000004000481947 */ /* 0x000fec0003800000 */
[----:B------:R-:W-:Y:S01]  /*0fe0*/  ULDC.U8 UR9, c[0x0][0x250] ;  /* 0x0000940000097ab9 */ /* 0x000fe20000000000 */
[----:B------:R-:W-:Y:S01]  /*0ff0*/  FADD R43, R14, 1 ;  /* 0x3f8000000e2b7421 */ /* 0x000fe20000000000 */
[----:B------:R-:W-:Y:S01]  /*1000*/  I2FP.F32.S32 R0, UR4 ;  /* 0x0000000400007c45 */ /* 0x000fe20008201400 */
[----:B------:R-:W-:Y:S01]  /*1010*/  FADD R36, R25, 1 ;  /* 0x3f80000019247421 */ /* 0x000fe20000000000 */
[----:B------:R-:W-:Y:S01]  /*1020*/  ISETP.NE.AND P0, PT, RZ, UR9, PT ;  /* 0x00000009ff007c0c */ /* 0x000fe2000bf05270 */
[----:B------:R-:W-:Y:S01]  /*1030*/  FADD R45, R12, 1 ;  /* 0x3f8000000c2d7421 */ /* 0x000fe20000000000 */
[----:B------:R-:W-:Y:S01]  /*1040*/  FADD R29, R24, 1 ;  /* 0x3f800000181d7421 */ /* 0x000fe20000000000 */
[----:B0-----:R-:W-:Y:S01]  /*1050*/  VIADD R2, R0, 0x1800000 ;  /* 0x0180000000027836 */ /* 0x001fe20000000000 */
[----:B------:R-:W-:Y:S01]  /*1060*/  FSEL R43, R14, R43, !P0 ;  /* 0x0000002b0e2b7208 */ /* 0x000fe20004000000 */
[----:B------:R-:W-:Y:S01]  /*1070*/  FADD R14, R7, 1 ;  /* 0x3f800000070e7421 */ /* 0x000fe20000000000 */
[----:B------:R-:W-:Y:S01]  /*1080*/  FADD R44, R17, 1 ;  /* 0x3f800000112c7421 */ /* 0x000fe20000000000 */
[----:B------:R-:W-:Y:S01]  /*1090*/  FADD R31, R22, 1 ;  /* 0x3f800000161f7421 */ /* 0x000fe20000000000 */
[----:B------:R-:W-:Y:S01]  /*10a0*/  LOP3.LUT R2, R2, 0x7f800000, RZ, 0xc0, !PT ;  /* 0x7f80000002027812 */ /* 0x000fe200078ec0ff */
[----:B------:R-:W-:Y:S01]  /*10b0*/  FADD R41, R16, 1 ;  /* 0x3f80000010297421 */ /* 0x000fe20000000000 */
[----:B------:R-:W-:Y:S01]  /*10c0*/  FSEL R14, R7, R14, !P0 ;  /* 0x0000000e070e7208 */ /* 0x000fe20004000000 */
[----:B------:R-:W-:Y:S01]  /*10d0*/  IMAD.U32 R7, RZ, RZ, UR8 ;  /* 0x00000008ff077e24 */ /* 0x000fe2000f8e00ff */
[----:B------:R-:W-:Y:S01]  /*10e0*/  FSEL R36, R25, R36, !P0 ;  /* 0x0000002419247208 */ /* 0x000fe20004000000 */
[----:B------:R-:W-:Y:S01]  /*10f0*/  FADD R25, R10, 1 ;  /* 0x3f8000000a197421 */ /* 0x000fe20000000000 */
[----:B------:R-:W-:Y:S01]  /*1100*/  ISETP.GT.U32.AND P1, PT, R2, 0x1ffffff, PT ;  /* 0x01ffffff0200780c */ /* 0x000fe20003f24070 */
[----:B------:R-:W-:Y:S01]  /*1110*/  FADD R42, R19, 1 ;  /* 0x3f800000132a7421 */ /* 0x000fe20000000000 */
[----:B------:R-:W-:Y:S01]  /*1120*/  FSEL R45, R12, R45, !P0 ;  /* 0x0000002d0c2d7208 */ /* 0x000fe20004000000 */
[----:B------:R-:W-:Y:S01]  /*1130*/  IMAD R12, R7, 0x100, R48 ;  /* 0x00000100070c7824 */ /* 0x000fe200078e0230 */
        /* <DEDUP_REMOVED lines=52> */
[----:B------:R-:W-:Y:S02]  /*1480*/  IADD3 R6, -R48, UR4, RZ ;  /* 0x0000000430067c10 */ /* 0x000fe4000fffe1ff */
[----:B------:R-:W-:Y:S02]  /*1490*/  IADD3 R5, -R12, UR4, RZ ;  /* 0x000000040c057c10 */ /* 0x000fe4000fffe1ff */
[----:B------:R-:W-:Y:S02]  /*14a0*/  IADD3 R4, -R10, UR4, RZ ;  /* 0x000000040a047c10 */ /* 0x000fe4000fffe1ff */
[----:B------:R-:W-:Y:S01]  /*14b0*/  IADD3 R3, -R7, UR4, RZ ;  /* 0x0000000407037c10 */ /* 0x000fe2000fffe1ff */
[----:B------:R-:W-:Y:S06]  /*14c0*/  @P1 BRA `(.L_x_1679) ;  /* 0x00000000000c1947 */ /* 0x000fec0003800000 */
[----:B------:R-:W-:-:S07]  /*14d0*/  MOV R46, 0x14f0 ;  /* 0x000014f0002e7802 */ /* 0x000fce0000000f00 */
[----:B-----5:R-:W-:Y:S05]  /*14e0*/  CALL.REL.NOINC `($__internal_11_$__cuda_sm20_rcp_rn_f32_slowpath) ;  /* 0x0000004000687944 */ /* 0x020fea0003c00000 */
[----:B------:R-:W-:Y:S05]  /*14f0*/  BRA `(.L_x_1680) ;  /* 0x0000000000107947 */ /* 0x000fea0003800000 */
.L_x_1679:
[----:B------:R-:W0:Y:S02]  /*1500*/  MUFU.RCP R33, R0 ;  /* 0x0000000000217308 */ /* 0x000e240000001000 */
[----:B0-----:R-:W-:-:S04]  /*1510*/  FFMA R2, R0, R33, -1 ;  /* 0xbf80000000027423 */ /* 0x001fc80000000021 */
[----:B------:R-:W-:-:S04]  /*1520*/  FADD.FTZ R2, -R2, -RZ ;  /* 0x800000ff02027221 */ /* 0x000fc80000010100 */
[----:B------:R-:W-:-:S07]  /*1530*/  FFMA R2, R33, R2, R33 ;  /* 0x0000000221027223 */ /* 0x000fce0000000021 */
.L_x_1680:
[----:B------:R-:W-:Y:S01]  /*1540*/  ULDC.64 UR8, c[0x0][0x210] ;  /* 0x0000840000087ab9 */ /* 0x000fe20000000a00 */
[----:B------:R-:W-:Y:S01]  /*1550*/  IMAD.MOV.U32 R46, RZ, RZ, RZ ;  /* 0x000000ffff2e7224 */ /* 0x000fe200078e00ff */
[----:B------:R-:W-:Y:S01]  /*1560*/  UIMAD UR4, UR9, UR8, URZ ;  /* 0x00000008090472a4 */ /* 0x000fe2000f8e023f */
[----:B------:R-:W-:-:S03]  /*1570*/  ULDC.U8 UR19, c[0x0][0x294] ;  /* 0x0000a50000137ab9 */ /* 0x000fc60000000000 */
[----:B------:R-:W-:-:S03]  /*1580*/  USHF.L.U32 UR8, UR4, 0x2, URZ ;  /* 0x0000000204087899 */ /* 0x000fc6000800063f */
[----:B------:R-:W-:-:S09]  /*1590*/  UMOV UR4, URZ ;  /* 0x0000003f00047c82 */ /* 0x000fd20008000000 */
.L_x_1728:
[----:B------:R-:W-:Y:S01]  /*15a0*/  ULDC.64 UR16, c[0x0][0x218] ;  /* 0x0000860000107ab9 */ /* 0x000fe20000000a00 */
[----:B---3--:R-:W-:Y:S01]  /*15b0*/  LEA.HI R87, R51, UR7, RZ, 0x1b ;  /* 0x0000000733577c11 */ /* 0x008fe2000f8fd8ff */
[----:B------:R-:W-:Y:S01]  /*15c0*/  BSSY B0, `(.L_x_1681) ;  /* 0x00000cf000007945 */ /* 0x000fe20003800000 */
[----:B------:R-:W-:-:S04]  /*15d0*/  ISETP.GE.AND P1, PT, R48, UR17, PT ;  /* 0x0000001130007c0c */ /* 0x000fc8000bf26270 */
[----:B------:R-:W-:-:S13]  /*15e0*/  ISETP.LT.AND P1, PT, R87, UR16, !P1 ;  /* 0x0000001057007c0c */ /* 0x000fda000cf21270 */
[----:B012---:R-:W-:Y:S05]  /*15f0*/  @!P1 BRA `(.L_x_1682) ;  /* 0x0000000c002c9947 */ /* 0x007fea0003800000 */
        /* <DEDUP_REMOVED lines=9> */
.L_x_1684:
        /* <DEDUP_REMOVED lines=28> */
.L_x_1685:
[----:B------:R-:W-:Y:S05]  /*1850*/  BSYNC B1 ;  /* 0x0000000000017941 */ /* 0x000fea0003800000 */
.L_x_1683:
        /* <DEDUP_REMOVED lines=22> */
.L_x_1687:
        /* <DEDUP_REMOVED lines=28> */
.L_x_1688:
[----:B------:R-:W-:Y:S05]  /*1b80*/  BSYNC B1 ;  /* 0x0000000000017941 */ /* 0x000fea0003800000 */
.L_x_1686:
        /* <DEDUP_REMOVED lines=22> */
.L_x_1690:
        /* <DEDUP_REMOVED lines=28> */
.L_x_1691:
[----:B------:R-:W-:Y:S05]  /*1eb0*/  BSYNC B1 ;  /* 0x0000000000017941 */ /* 0x000fea0003800000 */
.L_x_1689:
        /* <DEDUP_REMOVED lines=22> */
.L_x_1693:
        /* <DEDUP_REMOVED lines=28> */
.L_x_1694:
[----:B------:R-:W-:Y:S05]  /*21e0*/  BSYNC B1 ;  /* 0x0000000000017941 */ /* 0x000fea0003800000 */
.L_x_1692:
        /* <DEDUP_REMOVED lines=12> */
.L_x_1682:
[----:B------:R-:W-:Y:S05]  /*22b0*/  BSYNC B0 ;  /* 0x0000000000007941 */ /* 0x000fea0003800000 */
.L_x_1681:
        /* <DEDUP_REMOVED lines=97> */
.L_x_1696:
[----:B------:R-:W-:Y:S05]  /*28d0*/  BSYNC B0 ;  /* 0x0000000000007941 */ /* 0x000fea0003800000 */
.L_x_1695:
[----:B------:R-:W0:Y:S02]  /*28e0*/  LDC R61, c[0x0][0x214] ;  /* 0x00008500ff3d7b82 */ /* 0x000e240000000800 */
[----:B0-----:R-:W-:-:S13]  /*28f0*/  ISETP.NE.AND P0, PT, R61, 0x1, PT ;  /* 0x000000013d00780c */ /* 0x001fda0003f05270 */
[----:B------:R-:W-:Y:S05]  /*2900*/  @!P0 BRA `(.L_x_1697) ;  /* 0x00000008005c8947 */ /* 0x000fea0003800000 */
[----:B------:R-:W0:Y:S01]  /*2910*/  SHFL.DOWN PT, R32, R33, 0x10, 0x1f ;  /* 0x0a001f0021207f89 */ /* 0x000e2200000e0000 */
[----:B------:R-:W-:Y:S01]  /*2920*/  ISETP.NE.AND P0, PT, R50, RZ, PT ;  /* 0x000000ff3200720c */ /* 0x000fe20003f05270 */
[----:B------:R-:W-:Y:S01]  /*2930*/  ULOP3.LUT UR10, UR4, 0x1, URZ, 0xc0, !UPT ;  /* 0x00000001040a7892 */ /* 0x000fe2000f8ec03f */
[----:B------:R-:W-:Y:S01]  /*2940*/  SHF.R.U32.HI R34, RZ, 0x5, R51 ;  /* 0x00000005ff227819 */ /* 0x000fe20000011633 */
[----:B------:R-:W-:Y:S01]  /*2950*/  IMAD.U32 R89, RZ, RZ, UR5 ;  /* 0x00000005ff597e24 */ /* 0x000fe2000f8e00ff */
[----:B------:R-:W-:Y:S01]  /*2960*/  ULDC.64 UR20, c[0x0][0x240] ;  /* 0x0000900000147ab9 */ /* 0x000fe20000000a00 */
[----:B------:R-:W-:Y:S02]  /*2970*/  UIADD3 UR9, -UR10, URZ, URZ ;  /* 0x0000003f0a097290 */ /* 0x000fe4000fffe13f */
[----:B------:R-:W-:Y:S01]  /*2980*/  IMAD R34, R89, 0x4, R34 ;  /* 0x0000000459227824 */ /* 0x000fe200078e0222 */
[----:B------:R-:W-:Y:S02]  /*2990*/  UISETP.NE.AND UP0, UPT, UR10, URZ, UPT ;  /* 0x0000003f0a00728c */ /* 0x000fe4000bf05270 */
[----:B------:R-:W-:Y:S01]  /*29a0*/  ULOP3.LUT UR9, UR9, UR8, URZ, 0xc0, !UPT ;  /* 0x0000000809097292 */ /* 0x000fe2000f8ec03f */
[----:B------:R-:W-:-:S02]  /*29b0*/  IMAD R34, R34, R61, RZ ;  /* 0x0000003d22227224 */ /* 0x000fc400078e02ff */
[----:B0-----:R-:W-:-:S05]  /*29c0*/  FADD R35, R32, R33 ;  /* 0x0000002120237221 */ /* 0x001fca0000000000 */
[----:B------:R-:W0:Y:S02]  /*29d0*/  SHFL.DOWN PT, R32, R35, 0x8, 0x1f ;  /* 0x09001f0023207f89 */ /* 0x000e2400000e0000 */
[----:B0-----:R-:W-:-:S05]  /*29e0*/  FADD R60, R35, R32 ;  /* 0x00000020233c7221 */ /* 0x001fca0000000000 */
[----:B------:R-:W0:Y:S02]  /*29f0*/  SHFL.DOWN PT, R67, R60, 0x4, 0x1f ;  /* 0x08801f003c437f89 */ /* 0x000e2400000e0000 */
[----:B0-----:R-:W-:Y:S01]  /*2a00*/  FADD R67, R60, R67 ;  /* 0x000000433c437221 */ /* 0x001fe20000000000 */
[----:B------:R-:W-:-:S04]  /*2a10*/  IADD3 R60, P2, R34, UR9, RZ ;  /* 0x00000009223c7c10 */ /* 0x000fc8000ff5e0ff */
[----:B------:R-:W0:Y:S01]  /*2a20*/  SHFL.DOWN PT, R32, R67, 0x2, 0x1f ;  /* 0x08401f0043207f89 */ /* 0x000e2200000e0000 */
[----:B------:R-:W-:Y:S01]  /*2a30*/  IMAD.X R66, RZ, RZ, RZ, P2 ;  /* 0x000000ffff427224 */ /* 0x000fe200010e06ff */
[----:B------:R-:W-:Y:S01]  /*2a40*/  @!P0 IADD3 R34, P2, R60, UR6, RZ ;  /* 0x000000063c228c10 */ /* 0x000fe2000ff5e0ff */
[----:B0-----:R-:W-:Y:S01]  /*2a50*/  FADD R88, R67, R32 ;  /* 0x0000002043587221 */ /* 0x001fe20000000000 */
[----:B------:R-:W-:Y:S01]  /*2a60*/  IMAD.U32 R67, RZ, RZ, UR6 ;  /* 0x00000006ff437e24 */ /* 0x000fe2000f8e00ff */
[----:B------:R-:W0:Y:S03]  /*2a70*/  @!P0 LDC.64 R32, c[0x0][0x240] ;  /* 0x00009000ff208b82 */ /* 0x000e260000000a00 */
[----:B------:R-:W1:Y:S01]  /*2a80*/  SHFL.DOWN PT, R35, R88, 0x1, 0x1f ;  /* 0x08201f0058237f89 */ /* 0x000e6200000e0000 */
[----:B------:R-:W-:Y:S02]  /*2a90*/  @!P0 LEA.HI.X.SX32 R67, R67, R66, 0x1, P2 ;  /* 0x0000004243438211 */ /* 0x000fe400010f0eff */
[----:B0-----:R-:W-:Y:S01]  /*2aa0*/  @!P0 LEA R32, P2, R34, R32, 0x2 ;  /* 0x0000002022208211 */ /* 0x001fe200078410ff */
[----:B-1----:R-:W-:-:S03]  /*2ab0*/  FADD R35, R88, R35 ;  /* 0x0000002358237221 */ /* 0x002fc60000000000 */
[----:B------:R-:W-:Y:S02]  /*2ac0*/  @!P0 LEA.HI.X R33, R34, R33, R67, 0x2, P2 ;  /* 0x0000002122218211 */ /* 0x000fe400010f1443 */
[----:B------:R-:W-:-:S03]  /*2ad0*/  ISETP.NE.AND P2, PT, R51, RZ, PT ;  /* 0x000000ff3300720c */ /* 0x000fc60003f45270 */
[----:B------:R0:W-:Y:S10]  /*2ae0*/  @!P0 STG.E desc[UR14][R32.64], R35 ;  /* 0x0000002320008986 */ /* 0x0001f4000c10190e */
[----:B------:R-:W-:Y:S05]  /*2af0*/  @P2 BRA `(.L_x_1698) ;  /* 0x0000000000782947 */ /* 0x000fea0003800000 */
[----:B------:R-:W-:Y:S01]  /*2b00*/  ULDC UR9, c[0x0][0x210] ;  /* 0x0000840000097ab9 */ /* 0x000fe20000000800 */
[----:B------:R-:W-:Y:S01]  /*2b10*/  USHF.R.S32.HI UR10, URZ, 0x1f, UR5 ;  /* 0x0000001f3f0a7899 */ /* 0x000fe20008011405 */
[----:B0-----:R-:W-:Y:S01]  /*2b20*/  IMAD.MOV.U32 R35, RZ, RZ, -0x1 ;  /* 0xffffffffff237424 */ /* 0x001fe200078e00ff */
[----:B------:R-:W-:Y:S01]  /*2b30*/  USEL UR9, UR9, URZ, UP0 ;  /* 0x0000003f09097287 */ /* 0x000fe20008000000 */
[----:B------:R-:W-:Y:S01]  /*2b40*/  ULDC.64 UR12, c[0x0][0x248] ;  /* 0x00009200000c7ab9 */ /* 0x000fe20000000a00 */
[----:B------:R-:W-:Y:S02]  /*2b50*/  ULOP3.LUT UR18, UR4, 0x2, URZ, 0xc0, !UPT ;  /* 0x0000000204127892 */ /* 0x000fe4000f8ec03f */
[----:B------:R-:W-:-:S04]  /*2b60*/  UIADD3 UR11, UP1, UR5, UR9, URZ ;  /* 0x00000009050b7290 */ /* 0x000fc8000ff3e03f */
[----:B------:R-:W-:Y:S01]  /*2b70*/  ULEA.HI.X.SX32 UR10, UR9, UR10, 0x1, UP1 ;  /* 0x0000000a090a7291 */ /* 0x000fe200088f0e3f */
[----:B------:R-:W-:Y:S01]  /*2b80*/  ISETP.NE.AND P0, PT, RZ, UR18, PT ;  /* 0x00000012ff007c0c */ /* 0x000fe2000bf05270 */
[----:B------:R-:W-:-:S03]  /*2b90*/  ULEA UR9, UP1, UR11, UR12, 0x2 ;  /* 0x0000000c0b097291 */ /* 0x000fc6000f82103f */
[----:B------:R-:W-:Y:S01]  /*2ba0*/  SEL R35, R35, 0x1, P0 ;  /* 0x0000000123237807 */ /* 0x000fe20000000000 */
[----:B------:R-:W-:Y:S02]  /*2bb0*/  ULEA.HI.X UR10, UR11, UR13, UR10, 0x2, UP1 ;  /* 0x0000000d0b0a7291 */ /* 0x000fe400088f140a */
[----:B------:R-:W-:Y:S01]  /*2bc0*/  IMAD.U32 R32, RZ, RZ, UR9 ;  /* 0x00000009ff207e24 */ /* 0x000fe2000f8e00ff */
[----:B------:R-:W-:-:S03]  /*2bd0*/  USHF.R.U32.HI UR9, URZ, 0x1, UR4 ;  /* 0x000000013f097899 */ /* 0x000fc60008011604 */
[----:B------:R-:W-:Y:S01]  /*2be0*/  IMAD.U32 R33, RZ, RZ, UR10 ;  /* 0x0000000aff217e24 */ /* 0x000fe2000f8e00ff */
[----:B------:R-:W-:-:S04]  /*2bf0*/  ULOP3.LUT UR9, UR9, 0x1, URZ, 0xc0, !UPT ;  /* 0x0000000109097892 */ /* 0x000fc8000f8ec03f */
        /* <DEDUP_REMOVED lines=9> */
.L_x_1699:
[----:B------:R-:W2:Y:S04]  /*2c90*/  LDG.E.STRONG.GPU R34, desc[UR14][R32.64] ;  /* 0x0000000e20227981 */ /* 0x000ea8000c1ef900 */
[----:B--2---:R-:W-:Y:S01]  /*2ca0*/  CCTL.IVALL ;  /* 0x00000000ff00798f */ /* 0x004fe20002000000 */
[----:B------:R-:W-:Y:S05]  /*2cb0*/  YIELD ;  /* 0x0000000000007946 */ /* 0x000fea0003800000 */
[----:B------:R-:W-:-:S13]  /*2cc0*/  ISETP.NE.AND P0, PT, R34, R67, PT ;  /* 0x000000432200720c */ /* 0x000fda0003f05270 */
[----:B------:R-:W-:Y:S05]  /*2cd0*/  @P0 BRA `(.L_x_1699) ;  /* 0xfffffffc00ec0947 */ /* 0x000fea000383ffff */
.L_x_1698:
        /* <DEDUP_REMOVED lines=15> */
.L_x_1704:
[----:B------:R-:W-:-:S04]  /*2dd0*/  IADD3 R32, P2, R89, R60, RZ ;  /* 0x0000003c59207210 */ /* 0x000fc80007f5e0ff */
[----:B------:R-:W-:Y:S02]  /*2de0*/  LEA.HI.X.SX32 R33, R89, R66, 0x1, P2 ;  /* 0x0000004259217211 */ /* 0x000fe400010f0eff */
        /* <DEDUP_REMOVED lines=9> */
[----:B------:R-:W-:-:S05]  /*2e80*/  VIADD R91, R89, 0x40 ;  /* 0x00000040595b7836 */ /* 0x000fca0000000000 */
[----:B------:R-:W-:-:S04]  /*2e90*/  IADD3 R90, P2, R91, R60, RZ ;  /* 0x0000003c5b5a7210 */ /* 0x000fc80007f5e0ff */
[----:B------:R-:W-:Y:S01]  /*2ea0*/  LEA.HI.X.SX32 R91, R91, R66, 0x1, P2 ;  /* 0x000000425b5b7211 */ /* 0x000fe200010f0eff */
[----:B--2---:R-:W-:Y:S01]  /*2eb0*/  FADD R67, R34, R67 ;  /* 0x0000004322437221 */ /* 0x004fe20000000000 */
[----:B------:R-:W-:-:S04]  /*2ec0*/  LEA R34, P2, R90, UR20, 0x2 ;  /* 0x000000145a227c11 */ /* 0x000fc8000f8410ff */
[----:B------:R-:W-:Y:S01]  /*2ed0*/  LEA.HI.X R35, R90, UR21, R91, 0x2, P2 ;  /* 0x000000155a237c11 */ /* 0x000fe200090f145b */
[----:B------:R-:W-:-:S04]  /*2ee0*/  VIADD R91, R89, 0x60 ;  /* 0x00000060595b7836 */ /* 0x000fc80000000000 */
[----:B------:R-:W2:Y:S01]  /*2ef0*/  LDG.E R34, desc[UR14][R34.64] ;  /* 0x0000000e22227981 */ /* 0x000ea2000c1e1900 */
[----:B------:R-:W-:-:S04]  /*2f00*/  IADD3 R90, P2, R91, R60, RZ ;  /* 0x0000003c5b5a7210 */ /* 0x000fc80007f5e0ff */
[----:B------:R-:W-:Y:S01]  /*2f10*/  LEA.HI.X.SX32 R91, R91, R66, 0x1, P2 ;  /* 0x000000425b5b7211 */ /* 0x000fe200010f0eff */
[----:B---3--:R-:W-:Y:S01]  /*2f20*/  FADD R67, R67, R32 ;  /* 0x0000002043437221 */ /* 0x008fe20000000000 */
[----:B------:R-:W-:-:S04]  /*2f30*/  LEA R32, P2, R90, UR20, 0x2 ;  /* 0x000000145a207c11 */ /* 0x000fc8000f8410ff */
[----:B------:R-:W-:-:S05]  /*2f40*/  LEA.HI.X R33, R90, UR21, R91, 0x2, P2 ;  /* 0x000000155a217c11 */ /* 0x000fca00090f145b */
[----:B------:R-:W3:Y:S01]  /*2f50*/  LDG.E R32, desc[UR14][R32.64] ;  /* 0x0000000e20207981 */ /* 0x000ee2000c1e1900 */
[----:B------:R-:W-:-:S05]  /*2f60*/  VIADD R89, R89, 0x80 ;  /* 0x0000008059597836 */ /* 0x000fca0000000000 */
[----:B------:R-:W-:Y:S01]  /*2f70*/  ISETP.GE.AND P2, PT, R89, R88, PT ;  /* 0x000000585900720c */ /* 0x000fe20003f46270 */
[----:B--2---:R-:W-:-:S04]  /*2f80*/  FADD R67, R67, R34 ;  /* 0x0000002243437221 */ /* 0x004fc80000000000 */
[----:B---3--:R-:W-:-:S08]  /*2f90*/  FADD R67, R67, R32 ;  /* 0x0000002043437221 */ /* 0x008fd00000000000 */
[----:B------:R-:W-:Y:S05]  /*2fa0*/  @!P2 BRA `(.L_x_1704) ;  /* 0xfffffffc0088a947 */ /* 0x000fea000383ffff */
.L_x_1703:
[----:B------:R-:W-:Y:S05]  /*2fb0*/  BSYNC B1 ;  /* 0x0000000000017941 */ /* 0x000fea0003800000 */
.L_x_1702:
[----:B------:R-:W-:Y:S01]  /*2fc0*/  IMAD.IADD R32, R61, 0x1, -R89 ;  /* 0x000000013d207824 */ /* 0x000fe200078e0a59 */
[----:B------:R-:W-:Y:S04]  /*2fd0*/  BSSY B1, `(.L_x_1705) ;  /* 0x0000013000017945 */ /* 0x000fe80003800000 */
[----:B------:R-:W-:-:S13]  /*2fe0*/  ISETP.GT.AND P2, PT, R32, 0x20, PT ;  /* 0x000000202000780c */ /* 0x000fda0003f44270 */
[----:B------:R-:W-:Y:S05]  /*2ff0*/  @!P2 BRA `(.L_x_1706) ;  /* 0x000000000040a947 */ /* 0x000fea0003800000 */
[----:B------:R-:W-:Y:S01]  /*3000*/  IADD3 R32, P0, R89, R60, RZ ;  /* 0x0000003c59207210 */ /* 0x000fe20007f1e0ff */
[----:B------:R-:W-:-:S03]  /*3010*/  ULDC.64 UR10, c[0x0][0x240] ;  /* 0x00009000000a7ab9 */ /* 0x000fc60000000a00 */
        /* <DEDUP_REMOVED lines=14> */
.L_x_1706:
[----:B------:R-:W-:Y:S05]  /*3100*/  BSYNC B1 ;  /* 0x0000000000017941 */ /* 0x000fea0003800000 */
.L_x_1705:
        /* <DEDUP_REMOVED lines=9> */
.L_x_1701:
[----:B------:R-:W-:Y:S05]  /*31a0*/  BSYNC B0 ;  /* 0x0000000000007941 */ /* 0x000fea0003800000 */
.L_x_1700:
        /* <DEDUP_REMOVED lines=13> */
.L_x_1697:
        /* <DEDUP_REMOVED lines=10> */
.L_x_1707:
        /* <DEDUP_REMOVED lines=14> */
[----:B------:R-:W-:Y:S01]  /*3400*/  ISETP.NE.AND P6, PT, RZ, UR19, PT ;  /* 0x00000013ff007c0c */ /* 0x000fe2000bfc5270 */
[-C--:B0-----:R-:W-:Y:S01]  /*3410*/  FMUL R32, R0, R89.reuse ;  /* 0x0000005900207220 */ /* 0x081fe20000400000 */
[----:B------:R-:W-:Y:S01]  /*3420*/  ISETP.EQ.U32.AND P0, PT, RZ, UR10, PT ;  /* 0x0000000aff007c0c */ /* 0x000fe2000bf02070 */
[----:B------:R-:W-:Y:S01]  /*3430*/  FMUL R33, R68, R89 ;  /* 0x0000005944217220 */ /* 0x000fe20000400000 */
[----:B------:R-:W-:Y:S01]  /*3440*/  P2R R34, PR, RZ, 0x40 ;  /* 0x00000040ff227803 */ /* 0x000fe20000000000 */
[----:B------:R-:W-:Y:S01]  /*3450*/  FMUL R60, R45, R32 ;  /* 0x000000202d3c7220 */ /* 0x000fe20000400000 */
[----:B------:R-:W-:Y:S01]  /*3460*/  ISETP.EQ.AND.EX P5, PT, RZ, UR11, !P6, P0 ;  /* 0x0000000bff007c0c */ /* 0x000fe2000f7a2300 */
[----:B------:R-:W-:Y:S01]  /*3470*/  FMUL R61, R44, R33 ;  /* 0x000000212c3d7220 */ /* 0x000fe20000400000 */
[-C--:B------:R-:W-:Y:S01]  /*3480*/  FMUL R33, R69, R89.reuse ;  /* 0x0000005945217220 */ /* 0x080fe20000400000 */
[-C--:B------:R-:W-:Y:S01]  /*3490*/  FMUL R32, R59, R89.reuse ;  /* 0x000000593b207220 */ /* 0x080fe20000400000 */
[-C--:B------:R-:W-:Y:S01]  /*34a0*/  FMUL R34, R58, R89.reuse ;  /* 0x000000593a227220 */ /* 0x080fe20000400000 */
[----:B------:R-:W-:Y:S01]  /*34b0*/  FMUL R35, R71, R89 ;  /* 0x0000005947237220 */ /* 0x000fe20000400000 */
[----:B------:R-:W-:Y:S01]  /*34c0*/  FMUL R67, R42, R33 ;  /* 0x000000212a437220 */ /* 0x000fe20000400000 */
[----:B------:R-:W-:Y:S01]  /*34d0*/  FMUL R66, R41, R32 ;  /* 0x0000002029427220 */ /* 0x000fe20000400000 */
[-C--:B------:R-:W-:Y:S01]  /*34e0*/  FMUL R33, R70, R89.reuse ;  /* 0x0000005946217220 */ /* 0x080fe20000400000 */
[----:B------:R-:W-:Y:S01]  /*34f0*/  FMUL R32, R65, R89 ;  /* 0x0000005941207220 */ /* 0x000fe20000400000 */
[----:B------:R-:W-:Y:S01]  /*3500*/  P2R R88, PR, RZ, 0x20 ;  /* 0x00000020ff587803 */ /* 0x000fe20000000000 */
[----:B------:R-:W-:Y:S01]  /*3510*/  FMUL R34, R43, R34 ;  /* 0x000000222b227220 */ /* 0x000fe20000400000 */
[----:B------:R-:W-:Y:S01]  /*3520*/  FMUL R33, R40, R33 ;  /* 0x0000002128217220 */ /* 0x000fe20000400000 */
[----:B------:R-:W-:Y:S01]  /*3530*/  FMUL R32, R39, R32 ;  /* 0x0000002027207220 */ /* 0x000fe20000400000 */
[----:B------:R-:W-:Y:S01]  /*3540*/  FMUL R35, R38, R35 ;  /* 0x0000002326237220 */ /* 0x000fe20000400000 */
[----:B------:R-:W-:Y:S06]  /*3550*/  @P5 BRA `(.L_x_1710) ;  /* 0x0000000000b05947 */ /* 0x000fec0003800000 */
[----:B------:R-:W-:Y:S01]  /*3560*/  VIADD R90, R48, 0x1 ;  /* 0x00000001305a7836 */ /* 0x000fe20000000000 */
[----:B------:R-:W-:Y:S02]  /*3570*/  PLOP3.LUT P4, PT, PT, PT, PT, 0x8, 0x0 ;  /* 0x000000000000781c */ /* 0x000fe40003f8e170 */
[----:B------:R-:W-:Y:S02]  /*3580*/  PLOP3.LUT P1, PT, PT, PT, PT, 0x8, 0x0 ;  /* 0x000000000000781c */ /* 0x000fe40003f2e170 */
[----:B------:R-:W-:Y:S01]  /*3590*/  ISETP.GE.AND P2, PT, R90, UR17, PT ;  /* 0x000000115a007c0c */ /* 0x000fe2000bf46270 */
[----:B------:R-:W-:Y:S01]  /*35a0*/  VIADD R90, R48, 0x2 ;  /* 0x00000002305a7836 */ /* 0x000fe20000000000 */
[-C--:B------:R-:W-:Y:S01]  /*35b0*/  FMNMX R46, R46, |R60|.reuse, !PT ;  /* 0x4000003c2e2e7209 */ /* 0x080fe20007800000 */
[----:B-----5:R-:W-:-:S03]  /*35c0*/  @P6 FMUL R60, R47, R60 ;  /* 0x0000003c2f3c6220 */ /* 0x020fc60000400000 */
[----:B------:R-:W-:Y:S01]  /*35d0*/  ISETP.GE.AND P0, PT, R90, UR17, PT ;  /* 0x000000115a007c0c */ /* 0x000fe2000bf06270 */
[----:B------:R-:W-:-:S05]  /*35e0*/  VIADD R90, R48, 0x3 ;  /* 0x00000003305a7836 */ /* 0x000fca0000000000 */
[----:B------:R-:W-:Y:S01]  /*35f0*/  ISETP.GE.AND P3, PT, R90, UR17, PT ;  /* 0x000000115a007c0c */ /* 0x000fe2000bf66270 */
[----:B------:R-:W-:Y:S01]  /*3600*/  VIADD R90, R48, 0x4 ;  /* 0x00000004305a7836 */ /* 0x000fe20000000000 */
[----:B------:R-:W-:Y:S02]  /*3610*/  @!P2 PLOP3.LUT P4, PT, P6, PT, PT, 0x80, 0x0 ;  /* 0x000000000000a81c */ /* 0x000fe4000378f070 */
[----:B------:R-:W-:Y:S02]  /*3620*/  @!P2 FMNMX R46, R46, |R61|, !PT ;  /* 0x4000003d2e2ea209 */ /* 0x000fe40007800000 */
[----:B------:R-:W-:Y:S01]  /*3630*/  ISETP.GE.AND P2, PT, R90, UR17, PT ;  /* 0x000000115a007c0c */ /* 0x000fe2000bf46270 */
[----:B------:R-:W-:Y:S01]  /*3640*/  VIADD R90, R48, 0x5 ;  /* 0x00000005305a7836 */ /* 0x000fe20000000000 */
[----:B------:R-:W-:Y:S02]  /*3650*/  @!P0 PLOP3.LUT P1, PT, P6, PT, PT, 0x80, 0x0 ;  /* 0x000000000000881c */ /* 0x000fe4000372f070 */
[----:B------:R-:W-:-:S02]  /*3660*/  @!P0 FMNMX R46, R46, |R34|, !PT ;  /* 0x400000222e2e8209 */ /* 0x000fc40007800000 */
[----:B------:R-:W-:Y:S02]  /*3670*/  PLOP3.LUT P0, PT, PT, PT, PT, 0x8, 0x0 ;  /* 0x000000000000781c */ /* 0x000fe40003f0e170 */
[----:B------:R-:W-:Y:S01]  /*3680*/  @!P3 FMNMX R46, R46, |R67|, !PT ;  /* 0x400000432e2eb209 */ /* 0x000fe20007800000 */
[C---:B------:R-:W-:Y:S01]  /*3690*/  @P4 FMUL R61, R47.reuse, R61 ;  /* 0x0000003d2f3d4220 */ /* 0x040fe20000400000 */
[----:B------:R-:W-:Y:S02]  /*36a0*/  PLOP3.LUT P4, PT, PT, PT, PT, 0x8, 0x0 ;  /* 0x000000000000781c */ /* 0x000fe40003f8e170 */
[----:B------:R-:W-:Y:S02]  /*36b0*/  @!P3 PLOP3.LUT P4, PT, P6, PT, PT, 0x80, 0x0 ;  /* 0x000000000000b81c */ /* 0x000fe4000378f070 */
[----:B------:R-:W-:Y:S01]  /*36c0*/  @!P2 PLOP3.LUT P0, PT, P6, PT, PT, 0x80, 0x0 ;  /* 0x000000000000a81c */ /* 0x000fe2000370f070 */
[----:B------:R-:W-:Y:S01]  /*36d0*/  @P1 FMUL R34, R47, R34 ;  /* 0x000000222f221220 */ /* 0x000fe20000400000 */
[----:B------:R-:W-:Y:S01]  /*36e0*/  ISETP.GE.AND P1, PT, R90, UR17, PT ;  /* 0x000000115a007c0c */ /* 0x000fe2000bf26270 */
[----:B------:R-:W-:Y:S01]  /*36f0*/  VIADD R90, R48, 0x6 ;  /* 0x00000006305a7836 */ /* 0x000fe20000000000 */
[----:B------:R-:W-:-:S02]  /*3700*/  PLOP3.LUT P3, PT, PT, PT, PT, 0x8, 0x0 ;  /* 0x000000000000781c */ /* 0x000fc40003f6e170 */
[----:B------:R-:W-:-:S05]  /*3710*/  @!P2 FMNMX R46, R46, |R66|, !PT ;  /* 0x400000422e2ea209 */ /* 0x000fca0007800000 */
[C---:B------:R-:W-:Y:S01]  /*3720*/  @P4 FMUL R67, R47.reuse, R67 ;  /* 0x000000432f434220 */ /* 0x040fe20000400000 */
[----:B------:R-:W-:Y:S01]  /*3730*/  ISETP.GE.AND P4, PT, R90, UR17, PT ;  /* 0x000000115a007c0c */ /* 0x000fe2000bf86270 */
[----:B------:R-:W-:Y:S02]  /*3740*/  VIADD R90, R48, 0x7 ;  /* 0x00000007305a7836 */ /* 0x000fe40000000000 */
[----:B------:R-:W-:Y:S01]  /*3750*/  @P0 FMUL R66, R47, R66 ;  /* 0x000000422f420220 */ /* 0x000fe20000400000 */
[----:B------:R-:W-:Y:S02]  /*3760*/  @!P1 PLOP3.LUT P3, PT, P6, PT, PT, 0x80, 0x0 ;  /* 0x000000000000981c */ /* 0x000fe4000376f070 */
[----:B------:R-:W-:Y:S02]  /*3770*/  PLOP3.LUT P0, PT, PT, PT, PT, 0x8, 0x0 ;  /* 0x000000000000781c */ /* 0x000fe40003f0e170 */
[----:B------:R-:W-:-:S05]  /*3780*/  @!P1 FMNMX R46, R46, |R33|, !PT ;  /* 0x400000212e2e9209 */ /* 0x000fca0007800000 */
[----:B------:R-:W-:Y:S02]  /*3790*/  @!P4 PLOP3.LUT P0, PT, P6, PT, PT, 0x80, 0x0 ;  /* 0x000000000000c81c */ /* 0x000fe4000370f070 */
[----:B------:R-:W-:Y:S02]  /*37a0*/  @!P4 FMNMX R46, R46, |R32|, !PT ;  /* 0x400000202e2ec209 */ /* 0x000fe40007800000 */
[----:B------:R-:W-:Y:S01]  /*37b0*/  @P3 FMUL R33, R47, R33 ;  /* 0x000000212f213220 */ /* 0x000fe20000400000 */
[----:B------:R-:W-:-:S08]  /*37c0*/  ISETP.GE.AND P3, PT, R90, UR17, PT ;  /* 0x000000115a007c0c */ /* 0x000fd0000bf66270 */
[----:B------:R-:W-:Y:S01]  /*37d0*/  @P0 FMUL R32, R47, R32 ;  /* 0x000000202f200220 */ /* 0x000fe20000400000 */
[----:B------:R-:W-:-:S04]  /*37e0*/  PLOP3.LUT P0, PT, PT, PT, PT, 0x8, 0x0 ;  /* 0x000000000000781c */ /* 0x000fc80003f0e170 */
[----:B------:R-:W-:Y:S02]  /*37f0*/  @!P3 PLOP3.LUT P0, PT, P6, PT, PT, 0x80, 0x0 ;  /* 0x000000000000b81c */ /* 0x000fe4000370f070 */
[----:B------:R-:W-:-:S11]  /*3800*/  @!P3 FMNMX R46, R46, |R35|, !PT ;  /* 0x400000232e2eb209 */ /* 0x000fd60007800000 */
[----:B------:R-:W-:-:S07]  /*3810*/  @P0 FMUL R35, R47, R35 ;  /* 0x000000232f230220 */ /* 0x000fce0000400000 */
.L_x_1710:
[----:B------:R-:W-:Y:S01]  /*3820*/  F2FP.BF16.F32.PACK_AB R90, R61, R60 ;  /* 0x0000003c3d5a723e */ /* 0x000fe200000010ff */
[----:B------:R-:W-:Y:S01]  /*3830*/  BSSY B1, `(.L_x_1711) ;  /* 0x0000028000017945 */ /* 0x000fe20003800000 */
[----:B------:R-:W0:Y:S01]  /*3840*/  LDC.64 R60, c[0x0][0x258] ;  /* 0x00009600ff3c7b82 */ /* 0x000e220000000a00 */
[----:B------:R-:W-:Y:S02]  /*3850*/  ISETP.GE.U32.AND P0, PT, R6, 0x8, PT ;  /* 0x000000080600780c */ /* 0x000fe40003f06070 */
[----:B------:R-:W-:Y:S01]  /*3860*/  BSSY B2, `(.L_x_1712) ;  /* 0x0000011000027945 */ /* 0x000fe20003800000 */
[----:B------:R-:W-:Y:S01]  /*3870*/  F2FP.BF16.F32.PACK_AB R91, R67, R34 ;  /* 0x00000022435b723e */ /* 0x000fe200000010ff */
[----:B------:R-:W-:Y:S01]  /*3880*/  IMAD R67, R87, UR17, R48 ;  /* 0x0000001157437c24 */ /* 0x000fe2000f8e0230 */
[----:B------:R-:W-:Y:S02]  /*3890*/  F2FP.BF16.F32.PACK_AB R34, R33, R66 ;  /* 0x000000422122723e */ /* 0x000fe400000010ff */
[----:B------:R-:W-:Y:S01]  /*38a0*/  F2FP.BF16.F32.PACK_AB R35, R35, R32 ;  /* 0x000000202323723e */ /* 0x000fe200000010ff */
[----:B0-----:R-:W-:-:S05]  /*38b0*/  IMAD.WIDE R66, R67, 0x2, R60 ;  /* 0x0000000243427825 */ /* 0x001fca00078e023c */
[----:B------:R-:W-:Y:S05]  /*38c0*/  @!P0 BRA `(.L_x_1713) ;  /* 0x0000000000288947 */ /* 0x000fea0003800000 */
[----:B------:R-:W-:Y:S01]  /*38d0*/  LEA.HI R33, R51, UR7, RZ, 0x1b ;  /* 0x0000000733217c11 */ /* 0x000fe2000f8fd8ff */
[----:B------:R-:W-:-:S04]  /*38e0*/  ULDC UR9, c[0x0][0x258] ;  /* 0x0000960000097ab9 */ /* 0x000fc80000000800 */
[----:B------:R-:W-:-:S05]  /*38f0*/  IMAD R32, R33, UR17, R48 ;  /* 0x0000001121207c24 */ /* 0x000fca000f8e0230 */
[----:B------:R-:W-:-:S04]  /*3900*/  LEA R32, R32, UR9, 0x1 ;  /* 0x0000000920207c11 */ /* 0x000fc8000f8e08ff */
[----:B------:R-:W-:-:S13]  /*3910*/  LOP3.LUT P1, RZ, R32, 0xf, RZ, 0xc0, !PT ;  /* 0x0000000f20ff7812 */ /* 0x000fda000782c0ff */
[----:B------:R-:W-:Y:S01]  /*3920*/  @!P1 IMAD.MOV.U32 R33, RZ, RZ, R91 ;  /* 0x000000ffff219224 */ /* 0x000fe200078e005b */
[----:B------:R-:W-:Y:S05]  /*3930*/  @!P1 BREAK B2 ;  /* 0x0000000000029942 */ /* 0x000fea0003800000 */
[----:B------:R-:W-:-:S05]  /*3940*/  @!P1 IMAD.MOV.U32 R32, RZ, RZ, R90 ;  /* 0x000000ffff209224 */ /* 0x000fca00078e005a */
[----:B------:R0:W-:Y:S01]  /*3950*/  @!P1 STG.E.128 desc[UR14][R66.64], R32 ;  /* 0x0000002042009986 */ /* 0x0001e2000c101d0e */
[----:B------:R-:W-:Y:S05]  /*3960*/  @!P1 BRA `(.L_x_1714) ;  /* 0x0000000000509947 */ /* 0x000fea0003800000 */
.L_x_1713:
[----:B------:R-:W-:Y:S05]  /*3970*/  BSYNC B2 ;  /* 0x0000000000027941 */ /* 0x000fea0003800000 */
.L_x_1712:
        /* <DEDUP_REMOVED lines=19> */
.L_x_1714:
[----:B------:R-:W-:Y:S05]  /*3ab0*/  BSYNC B1 ;  /* 0x0000000000017941 */ /* 0x000fea0003800000 */
.L_x_1711:
        /* <DEDUP_REMOVED lines=8> */
[-C--:B------:R-:W-:Y:S01]  /*3b40*/  FMUL R32, R57, R89.reuse ;  /* 0x0000005939207220 */ /* 0x080fe20000400000 */
[----:B------:R-:W-:Y:S01]  /*3b50*/  FMUL R33, R74, R89 ;  /* 0x000000594a217220 */ /* 0x000fe20000400000 */
[----:B------:R-:W-:Y:S01]  /*3b60*/  FMUL R34, R29, R34 ;  /* 0x000000221d227220 */ /* 0x000fe20000400000 */
[----:B------:R-:W-:Y:S01]  /*3b70*/  FMUL R35, R26, R35 ;  /* 0x000000231a237220 */ /* 0x000fe20000400000 */
[----:B------:R-:W-:Y:S01]  /*3b80*/  FMUL R90, R31, R32 ;  /* 0x000000201f5a7220 */ /* 0x000fe20000400000 */
[----:B------:R-:W-:Y:S01]  /*3b90*/  FMUL R91, R30, R33 ;  /* 0x000000211e5b7220 */ /* 0x000fe20000400000 */
[-C--:B------:R-:W-:Y:S01]  /*3ba0*/  FMUL R33, R75, R89.reuse ;  /* 0x000000594b217220 */ /* 0x080fe20000400000 */
[----:B------:R-:W-:-:S03]  /*3bb0*/  FMUL R32, R72, R89 ;  /* 0x0000005948207220 */ /* 0x000fc60000400000 */
[----:B------:R-:W-:Y:S01]  /*3bc0*/  FMUL R33, R28, R33 ;  /* 0x000000211c217220 */ /* 0x000fe20000400000 */
[----:B------:R-:W-:Y:S01]  /*3bd0*/  FMUL R32, R27, R32 ;  /* 0x000000201b207220 */ /* 0x000fe20000400000 */
[----:B------:R-:W-:Y:S06]  /*3be0*/  @P5 BRA `(.L_x_1715) ;  /* 0x0000000000cc5947 */ /* 0x000fec0003800000 */
[----:B------:R-:W-:Y:S01]  /*3bf0*/  VIADD R92, R12, 0x2 ;  /* 0x000000020c5c7836 */ /* 0x000fe20000000000 */
[----:B------:R-:W-:Y:S01]  /*3c00*/  FMNMX R46, R46, |R66|, !PT ;  /* 0x400000422e2e7209 */ /* 0x000fe20007800000 */
[----:B------:R-:W-:Y:S01]  /*3c10*/  VIADD R94, R12, 0x5 ;  /* 0x000000050c5e7836 */ /* 0x000fe20000000000 */
[----:B------:R-:W-:Y:S02]  /*3c20*/  ISETP.NE.AND P2, PT, RZ, UR19, PT ;  /* 0x00000013ff007c0c */ /* 0x000fe4000bf45270 */
[----:B------:R-:W-:Y:S01]  /*3c30*/  ISETP.GE.AND P6, PT, R92, UR17, PT ;  /* 0x000000115c007c0c */ /* 0x000fe2000bfc6270 */
[----:B------:R-:W-:Y:S01]  /*3c40*/  VIADD R92, R12, 0x1 ;  /* 0x000000010c5c7836 */ /* 0x000fe20000000000 */
[----:B------:R-:W-:Y:S02]  /*3c50*/  PLOP3.LUT P1, PT, PT, PT, PT, 0x8, 0x0 ;  /* 0x000000000000781c */ /* 0x000fe40003f2e170 */
[----:B------:R-:W-:Y:S02]  /*3c60*/  P2R R93, PR, RZ, 0x40 ;  /* 0x00000040ff5d7803 */ /* 0x000fe40000000000 */
[----:B------:R-:W-:Y:S01]  /*3c70*/  ISETP.GE.AND P4, PT, R92, UR17, PT ;  /* 0x000000115c007c0c */ /* 0x000fe2000bf86270 */
[----:B------:R-:W-:Y:S01]  /*3c80*/  VIADD R92, R12, 0x3 ;  /* 0x000000030c5c7836 */ /* 0x000fe20000000000 */
[----:B------:R-:W-:-:S04]  /*3c90*/  PLOP3.LUT P0, PT, PT, PT, PT, 0x8, 0x0 ;  /* 0x000000000000781c */ /* 0x000fc80003f0e170 */
[----:B------:R-:W-:Y:S01]  /*3ca0*/  ISETP.GE.AND P5, PT, R92, UR17, PT ;  /* 0x000000115c007c0c */ /* 0x000fe2000bfa6270 */
[----:B------:R-:W-:Y:S01]  /*3cb0*/  VIADD R92, R12, 0x4 ;  /* 0x000000040c5c7836 */ /* 0x000fe20000000000 */
[----:B------:R-:W-:-:S04]  /*3cc0*/  @!P6 PLOP3.LUT P1, PT, P2, PT, PT, 0x80, 0x0 ;  /* 0x000000000000e81c */ /* 0x000fc8000172f070 */
[----:B------:R-:W-:Y:S02]  /*3cd0*/  ISETP.GE.AND P3, PT, R92, UR17, PT ;  /* 0x000000115c007c0c */ /* 0x000fe4000bf66270 */
[----:B------:R-:W-:Y:S02]  /*3ce0*/  @!P4 FMNMX R46, R46, |R67|, !PT ;  /* 0x400000432e2ec209 */ /* 0x000fe40007800000 */
[----:B------:R-:W-:Y:S02]  /*3cf0*/  P2R R92, PR, RZ, 0x8 ;  /* 0x00000008ff5c7803 */ /* 0x000fe40000000000 */
[----:B------:R-:W-:Y:S02]  /*3d00*/  ISETP.NE.AND P3, PT, RZ, UR19, PT ;  /* 0x00000013ff007c0c */ /* 0x000fe4000bf65270 */
[-C--:B------:R-:W-:Y:S01]  /*3d10*/  @!P6 FMNMX R46, R46, |R90|.reuse, !PT ;  /* 0x4000005a2e2ee209 */ /* 0x080fe20007800000 */
[----:B-----5:R-:W-:Y:S01]  /*3d20*/  @P1 FMUL R90, R47, R90 ;  /* 0x0000005a2f5a1220 */ /* 0x020fe20000400000 */
[----:B------:R-:W-:-:S02]  /*3d30*/  PLOP3.LUT P6, PT, PT, PT, PT, 0x8, 0x0 ;  /* 0x000000000000781c */ /* 0x000fc40003fce170 */
[----:B------:R-:W-:Y:S02]  /*3d40*/  @!P4 PLOP3.LUT P6, PT, P3, PT, PT, 0x80, 0x0 ;  /* 0x000000000000c81c */ /* 0x000fe40001fcf070 */
[----:B------:R-:W-:Y:S02]  /*3d50*/  ISETP.NE.AND P3, PT, R92, RZ, PT ;  /* 0x000000ff5c00720c */ /* 0x000fe40003f65270 */
[----:B------:R-:W-:Y:S02]  /*3d60*/  @!P5 PLOP3.LUT P0, PT, P2, PT, PT, 0x80, 0x0 ;  /* 0x000000000000d81c */ /* 0x000fe4000170f070 */
[----:B------:R-:W-:Y:S02]  /*3d70*/  @!P5 FMNMX R46, R46, |R91|, !PT ;  /* 0x4000005b2e2ed209 */ /* 0x000fe40007800000 */
[----:B------:R-:W-:Y:S02]  /*3d80*/  PLOP3.LUT P5, PT, PT, PT, PT, 0x8, 0x0 ;  /* 0x000000000000781c */ /* 0x000fe40003fae170 */
[----:B------:R-:W-:Y:S01]  /*3d90*/  ISETP.GE.AND P2, PT, R94, UR17, PT ;  /* 0x000000115e007c0c */ /* 0x000fe2000bf46270 */
[----:B------:R-:W-:-:S02]  /*3da0*/  VIADD R94, R12, 0x6 ;  /* 0x000000060c5e7836 */ /* 0x000fc40000000000 */
[----:B------:R-:W-:Y:S01]  /*3db0*/  @P6 FMUL R67, R47, R67 ;  /* 0x000000432f436220 */ /* 0x000fe20000400000 */
[----:B------:R-:W-:Y:S02]  /*3dc0*/  ISETP.NE.AND P6, PT, R93, RZ, PT ;  /* 0x000000ff5d00720c */ /* 0x000fe40003fc5270 */
[----:B------:R-:W-:Y:S01]  /*3dd0*/  ISETP.NE.AND P6, PT, RZ, UR19, PT ;  /* 0x00000013ff007c0c */ /* 0x000fe2000bfc5270 */
[----:B------:R-:W-:Y:S01]  /*3de0*/  @P0 FMUL R91, R47, R91 ;  /* 0x0000005b2f5b0220 */ /* 0x000fe20000400000 */
[----:B------:R-:W-:Y:S02]  /*3df0*/  @!P3 FMNMX R46, R46, |R34|, !PT ;  /* 0x400000222e2eb209 */ /* 0x000fe40007800000 */
[----:B------:R-:W-:Y:S02]  /*3e00*/  @!P3 PLOP3.LUT P5, PT, P6, PT, PT, 0x80, 0x0 ;  /* 0x000000000000b81c */ /* 0x000fe400037af070 */
[----:B------:R-:W-:Y:S01]  /*3e10*/  ISETP.GE.AND P1, PT, R94, UR17, PT ;  /* 0x000000115e007c0c */ /* 0x000fe2000bf26270 */
[----:B------:R-:W-:Y:S01]  /*3e20*/  VIADD R94, R12, 0x7 ;  /* 0x000000070c5e7836 */ /* 0x000fe20000000000 */
[----:B------:R-:W-:-:S04]  /*3e30*/  @!P2 FMNMX R46, R46, |R33|, !PT ;  /* 0x400000212e2ea209 */ /* 0x000fc80007800000 */
[----:B------:R-:W-:Y:S01]  /*3e40*/  ISETP.GE.AND P0, PT, R94, UR17, PT ;  /* 0x000000115e007c0c */ /* 0x000fe2000bf06270 */
[----:B------:R-:W-:-:S04]  /*3e50*/  @P6 FMUL R66, R47, R66 ;  /* 0x000000422f426220 */ /* 0x000fc80000400000 */
[----:B------:R-:W-:Y:S01]  /*3e60*/  @P5 FMUL R34, R47, R34 ;  /* 0x000000222f225220 */ /* 0x000fe20000400000 */
[----:B------:R-:W-:Y:S02]  /*3e70*/  PLOP3.LUT P5, PT, PT, PT, PT, 0x8, 0x0 ;  /* 0x000000000000781c */ /* 0x000fe40003fae170 */
[----:B------:R-:W-:Y:S02]  /*3e80*/  @!P2 PLOP3.LUT P5, PT, P6, PT, PT, 0x80, 0x0 ;  /* 0x000000000000a81c */ /* 0x000fe400037af070 */
[----:B------:R-:W-:-:S04]  /*3e90*/  @!P1 FMNMX R46, R46, |R32|, !PT ;  /* 0x400000202e2e9209 */ /* 0x000fc80007800000 */
[----:B------:R-:W-:-:S07]  /*3ea0*/  @!P0 FMNMX R46, R46, |R35|, !PT ;  /* 0x400000232e2e8209 */ /* 0x000fce0007800000 */
[----:B------:R-:W-:Y:S01]  /*3eb0*/  @P5 FMUL R33, R47, R33 ;  /* 0x000000212f215220 */ /* 0x000fe20000400000 */
[----:B------:R-:W-:Y:S02]  /*3ec0*/  PLOP3.LUT P5, PT, PT, PT, PT, 0x8, 0x0 ;  /* 0x000000000000781c */ /* 0x000fe40003fae170 */
[----:B------:R-:W-:-:S13]  /*3ed0*/  @!P1 PLOP3.LUT P5, PT, P6, PT, PT, 0x80, 0x0 ;  /* 0x000000000000981c */ /* 0x000fda00037af070 */
[----:B------:R-:W-:Y:S01]  /*3ee0*/  @P5 FMUL R32, R47, R32 ;  /* 0x000000202f205220 */ /* 0x000fe20000400000 */
[----:B------:R-:W-:Y:S02]  /*3ef0*/  PLOP3.LUT P5, PT, PT, PT, PT, 0x8, 0x0 ;  /* 0x000000000000781c */ /* 0x000fe40003fae170 */
[----:B------:R-:W-:-:S13]  /*3f00*/  @!P0 PLOP3.LUT P5, PT, P6, PT, PT, 0x80, 0x0 ;  /* 0x000000000000881c */ /* 0x000fda00037af070 */
[----:B------:R-:W-:-:S07]  /*3f10*/  @P5 FMUL R35, R47, R35 ;  /* 0x000000232f235220 */ /* 0x000fce0000400000 */
.L_x_1715:
[----:B------:R-:W-:Y:S01]  /*3f20*/  ISETP.GE.U32.AND P0, PT, R5, 0x8, PT ;  /* 0x000000080500780c */ /* 0x000fe20003f06070 */
[----:B------:R-:W-:Y:S01]  /*3f30*/  BSSY B1, `(.L_x_1716) ;  /* 0x0000027000017945 */ /* 0x000fe20003800000 */
[----:B------:R-:W-:Y:S01]  /*3f40*/  F2FP.BF16.F32.PACK_AB R92, R67, R66 ;  /* 0x00000042435c723e */ /* 0x000fe200000010ff */
[----:B------:R-:W-:Y:S02]  /*3f50*/  IMAD R67, R87, UR17, R12 ;  /* 0x0000001157437c24 */ /* 0x000fe4000f8e020c */
[----:B------:R-:W-:Y:S01]  /*3f60*/  BSSY B2, `(.L_x_1717) ;  /* 0x0000010000027945 */ /* 0x000fe20003800000 */
[----:B------:R-:W-:Y:S02]  /*3f70*/  F2FP.BF16.F32.PACK_AB R90, R91, R90 ;  /* 0x0000005a5b5a723e */ /* 0x000fe400000010ff */
[----:B------:R-:W-:Y:S01]  /*3f80*/  F2FP.BF16.F32.PACK_AB R34, R33, R34 ;  /* 0x000000222122723e */ /* 0x000fe200000010ff */
[----:B------:R-:W-:Y:S01]  /*3f90*/  IMAD.WIDE R66, R67, 0x2, R60 ;  /* 0x0000000243427825 */ /* 0x000fe200078e023c */
[----:B------:R-:W-:-:S03]  /*3fa0*/  F2FP.BF16.F32.PACK_AB R35, R35, R32 ;  /* 0x000000202323723e */ /* 0x000fc600000010ff */
        /* <DEDUP_REMOVED lines=11> */
.L_x_1718:
[----:B------:R-:W-:Y:S05]  /*4060*/  BSYNC B2 ;  /* 0x0000000000027941 */ /* 0x000fea0003800000 */
.L_x_1717:
        /* <DEDUP_REMOVED lines=19> */
.L_x_1719:
[----:B------:R-:W-:Y:S05]  /*41a0*/  BSYNC B1 ;  /* 0x0000000000017941 */ /* 0x000fea0003800000 */
.L_x_1716:
[----:B------:R-:W-:-:S13]  /*41b0*/  ISETP.GE.AND P0, PT, R10, UR17, PT ;  /* 0x000000110a007c0c */ /* 0x000fda000bf06270 */
[----:B------:R-:W-:Y:S05]  /*41c0*/  @P0 BRA `(.L_x_1709) ;  /* 0x0000000c00b00947 */ /* 0x000fea0003800000 */
[----:B------:R-:W-:Y:S01]  /*41d0*/  ISETP.NE.AND P1, PT, R88, RZ, PT ;  /* 0x000000ff5800720c */ /* 0x000fe20003f25270 */
        /* <DEDUP_REMOVED lines=68> */
.L_x_1720:
        /* <DEDUP_REMOVED lines=20> */
.L_x_1723:
[----:B------:R-:W-:Y:S05]  /*4760*/  BSYNC B2 ;  /* 0x0000000000027941 */ /* 0x000fea0003800000 */
.L_x_1722:
        /* <DEDUP_REMOVED lines=19> */
.L_x_1724:
[----:B------:R-:W-:Y:S05]  /*48a0*/  BSYNC B1 ;  /* 0x0000000000017941 */ /* 0x000fea0003800000 */
.L_x_1721:
[----:B------:R-:W-:-:S13]  /*48b0*/  ISETP.GE.AND P0, PT, R7, UR17, PT ;  /* 0x0000001107007c0c */ /* 0x000fda000bf06270 */
[----:B------:R-:W-:Y:S05]  /*48c0*/  @P0 BRA `(.L_x_1709) ;  /* 0x0000000400f00947 */ /* 0x000fea0003800000 */
[----:B------:R-:W-:Y:S01]  /*48d0*/  ISETP.NE.AND P1, PT, R88, RZ, PT ;  /* 0x000000ff5800720c */ /* 0x000fe20003f25270 */
[-C--:B01----:R-:W-:Y:S01]  /*48e0*/  FMUL R32, R52, R89.reuse ;  /* 0x0000005934207220 */ /* 0x083fe20000400000 */
[-C--:B------:R-:W-:Y:S01]  /*48f0*/  FMUL R33, R83, R89.reuse ;  /* 0x0000005953217220 */ /* 0x080fe20000400000 */
[-C--:B------:R-:W-:Y:S01]  /*4900*/  FMUL R34, R55, R89.reuse ;  /* 0x0000005937227220 */ /* 0x080fe20000400000 */
[-C--:B------:R-:W-:Y:S01]  /*4910*/  FMUL R35, R84, R89.reuse ;  /* 0x0000005954237220 */ /* 0x080fe20000400000 */
[-C--:B------:R-:W-:Y:S01]  /*4920*/  FMUL R66, R64, R89.reuse ;  /* 0x0000005940427220 */ /* 0x080fe20000400000 */
[-C--:B------:R-:W-:Y:S01]  /*4930*/  FMUL R88, R85, R89.reuse ;  /* 0x0000005955587220 */ /* 0x080fe20000400000 */
[-C--:B------:R-:W-:Y:S01]  /*4940*/  FMUL R90, R82, R89.reuse ;  /* 0x00000059525a7220 */ /* 0x080fe20000400000 */
[----:B------:R-:W-:Y:S02]  /*4950*/  IMAD R87, R87, UR17, R7 ;  /* 0x0000001157577c24 */ /* 0x000fe4000f8e0207 */
[----:B------:R-:W-:Y:S01]  /*4960*/  FMUL R89, R86, R89 ;  /* 0x0000005956597220 */ /* 0x000fe20000400000 */
[----:B------:R-:W-:Y:S01]  /*4970*/  ISETP.GE.U32.AND P0, PT, R3, 0x8, PT ;  /* 0x000000080300780c */ /* 0x000fe20003f06070 */
[----:B------:R-:W-:Y:S01]  /*4980*/  FMUL R32, R17, R32 ;  /* 0x0000002011207220 */ /* 0x000fe20000400000 */
[----:B------:R-:W-:-:S04]  /*4990*/  IMAD.WIDE R60, R87, 0x2, R60 ;  /* 0x00000002573c7825 */ /* 0x000fc800078e023c */
[----:B------:R-:W-:Y:S01]  /*49a0*/  FMUL R33, R16, R33 ;  /* 0x0000002110217220 */ /* 0x000fe20000400000 */
[----:B------:R-:W-:Y:S01]  /*49b0*/  P2R R94, PR, RZ, 0x1 ;  /* 0x00000001ff5e7803 */ /* 0x000fe20000000000 */
        /* <DEDUP_REMOVED lines=8> */
[----:B------:R-:W-:Y:S01]  /*4a40*/  FMNMX R46, R46, |R32|, !PT ;  /* 0x400000202e2e7209 */ /* 0x000fe20007800000 */
[C---:B------:R-:W-:Y:S01]  /*4a50*/  VIADD R91, R7.reuse, 0x4 ;  /* 0x00000004075b7836 */ /* 0x040fe20000000000 */
[----:B------:R-:W-:Y:S01]  /*4a60*/  ISETP.NE.AND P2, PT, RZ, UR19, PT ;  /* 0x00000013ff007c0c */ /* 0x000fe2000bf45270 */
[----:B------:R-:W-:Y:S01]  /*4a70*/  VIADD R93, R7, 0x5 ;  /* 0x00000005075d7836 */ /* 0x000fe20000000000 */
[----:B------:R-:W-:Y:S01]  /*4a80*/  ISETP.GE.AND P5, PT, R87, UR17, PT ;  /* 0x0000001157007c0c */ /* 0x000fe2000bfa6270 */
[C---:B------:R-:W-:Y:S01]  /*4a90*/  VIADD R87, R7.reuse, 0x1 ;  /* 0x0000000107577836 */ /* 0x040fe20000000000 */
[----:B------:R-:W-:Y:S01]  /*4aa0*/  PLOP3.LUT P0, PT, PT, PT, PT, 0x8, 0x0 ;  /* 0x000000000000781c */ /* 0x000fe20003f0e170 */
[C---:B------:R-:W-:Y:S01]  /*4ab0*/  VIADD R95, R7.reuse, 0x6 ;  /* 0x00000006075f7836 */ /* 0x040fe20000000000 */
[----:B------:R-:W-:Y:S01]  /*4ac0*/  PLOP3.LUT P1, PT, PT, PT, PT, 0x8, 0x0 ;  /* 0x000000000000781c */ /* 0x000fe20003f2e170 */
[----:B------:R-:W-:Y:S01]  /*4ad0*/  VIADD R96, R7, 0x7 ;  /* 0x0000000707607836 */ /* 0x000fe20000000000 */
[----:B------:R-:W-:Y:S01]  /*4ae0*/  ISETP.GE.AND P6, PT, R87, UR17, PT ;  /* 0x0000001157007c0c */ /* 0x000fe2000bfc6270 */
[----:B------:R-:W-:Y:S01]  /*4af0*/  VIADD R87, R7, 0x3 ;  /* 0x0000000307577836 */ /* 0x000fe20000000000 */
[----:B------:R-:W-:-:S02]  /*4b00*/  ISETP.GE.AND P3, PT, R91, UR17, PT ;  /* 0x000000115b007c0c */ /* 0x000fc4000bf66270 */
[----:B------:R-:W-:Y:S02]  /*4b10*/  P2R R88, PR, RZ, 0x40 ;  /* 0x00000040ff587803 */ /* 0x000fe40000000000 */
[----:B------:R-:W-:Y:S02]  /*4b20*/  ISETP.GE.AND P4, PT, R87, UR17, PT ;  /* 0x0000001157007c0c */ /* 0x000fe4000bf86270 */
[----:B------:R-:W-:Y:S02]  /*4b30*/  @!P5 PLOP3.LUT P1, PT, P2, PT, PT, 0x80, 0x0 ;  /* 0x000000000000d81c */ /* 0x000fe4000172f070 */
[----:B------:R-:W-:Y:S02]  /*4b40*/  P2R R87, PR, RZ, 0x20 ;  /* 0x00000020ff577803 */ /* 0x000fe40000000000 */
[----:B------:R-:W-:Y:S02]  /*4b50*/  P2R R91, PR, RZ, 0x8 ;  /* 0x00000008ff5b7803 */ /* 0x000fe40000000000 */
[----:B------:R-:W-:-:S02]  /*4b60*/  @!P6 FMNMX R46, R46, |R33|, !PT ;  /* 0x400000212e2ee209 */ /* 0x000fc40007800000 */
[----:B------:R-:W-:Y:S02]  /*4b70*/  @!P6 PLOP3.LUT P0, PT, P2, PT, PT, 0x80, 0x0 ;  /* 0x000000000000e81c */ /* 0x000fe4000170f070 */
[-C--:B------:R-:W-:Y:S02]  /*4b80*/  @!P5 FMNMX R46, R46, |R34|.reuse, !PT ;  /* 0x400000222e2ed209 */ /* 0x080fe40007800000 */
[----:B------:R-:W-:Y:S01]  /*4b90*/  ISETP.NE.AND P5, PT, RZ, UR19, PT ;  /* 0x00000013ff007c0c */ /* 0x000fe2000bfa5270 */
[----:B-----5:R-:W-:Y:S01]  /*4ba0*/  @P1 FMUL R34, R47, R34 ;  /* 0x000000222f221220 */ /* 0x020fe20000400000 */
[----:B------:R-:W-:Y:S02]  /*4bb0*/  PLOP3.LUT P2, PT, PT, PT, PT, 0x8, 0x0 ;  /* 0x000000000000781c */ /* 0x000fe40003f4e170 */
[----:B------:R-:W-:Y:S02]  /*4bc0*/  @!P4 PLOP3.LUT P2, PT, P5, PT, PT, 0x80, 0x0 ;  /* 0x000000000000c81c */ /* 0x000fe40002f4f070 */
[----:B------:R-:W-:-:S02]  /*4bd0*/  ISETP.GE.AND P1, PT, R95, UR17, PT ;  /* 0x000000115f007c0c */ /* 0x000fc4000bf26270 */
[----:B------:R-:W-:Y:S01]  /*4be0*/  P2R R92, PR, RZ, 0x4 ;  /* 0x00000004ff5c7803 */ /* 0x000fe20000000000 */
[C---:B------:R-:W-:Y:S01]  /*4bf0*/  @P0 FMUL R33, R47.reuse, R33 ;  /* 0x000000212f210220 */ /* 0x040fe20000400000 */
[----:B------:R-:W-:Y:S02]  /*4c00*/  PLOP3.LUT P0, PT, PT, PT, PT, 0x8, 0x0 ;  /* 0x000000000000781c */ /* 0x000fe40003f0e170 */
[----:B------:R-:W-:Y:S01]  /*4c10*/  @!P3 PLOP3.LUT P0, PT, P5, PT, PT, 0x80, 0x0 ;  /* 0x000000000000b81c */ /* 0x000fe20002f0f070 */
[----:B------:R-:W-:Y:S01]  /*4c20*/  @P5 FMUL R32, R47, R32 ;  /* 0x000000202f205220 */ /* 0x000fe20000400000 */
[----:B------:R-:W-:Y:S02]  /*4c30*/  ISETP.NE.AND P3, PT, R92, RZ, PT ;  /* 0x000000ff5c00720c */ /* 0x000fe40003f65270 */
[----:B------:R-:W-:Y:S02]  /*4c40*/  ISETP.GE.AND P2, PT, R93, UR17, PT ;  /* 0x000000115d007c0c */ /* 0x000fe4000bf46270 */
[----:B------:R-:W-:-:S02]  /*4c50*/  P2R R93, PR, RZ, 0x1 ;  /* 0x00000001ff5d7803 */ /* 0x000fc40000000000 */
[-C--:B------:R-:W-:Y:S02]  /*4c60*/  @!P4 FMNMX R46, R46, |R35|.reuse, !PT ;  /* 0x400000232e2ec209 */ /* 0x080fe40007800000 */
[----:B------:R-:W-:Y:S02]  /*4c70*/  PLOP3.LUT P0, PT, PT, PT, PT, 0x8, 0x0 ;  /* 0x000000000000781c */ /* 0x000fe40003f0e170 */
[----:B------:R-:W-:Y:S02]  /*4c80*/  P2R R92, PR, RZ, 0x4 ;  /* 0x00000004ff5c7803 */ /* 0x000fe40000000000 */
[----:B------:R-:W-:Y:S01]  /*4c90*/  PLOP3.LUT P6, PT, PT, PT, PT, 0x8, 0x0 ;  /* 0x000000000000781c */ /* 0x000fe20003fce170 */
[----:B------:R-:W-:Y:S01]  /*4ca0*/  @P3 FMUL R35, R47, R35 ;  /* 0x000000232f233220 */ /* 0x000fe20000400000 */
[----:B------:R-:W-:Y:S02]  /*4cb0*/  ISETP.NE.AND P3, PT, R91, RZ, PT ;  /* 0x000000ff5b00720c */ /* 0x000fe40003f65270 */
[----:B------:R-:W-:-:S02]  /*4cc0*/  @!P2 PLOP3.LUT P0, PT, P5, PT, PT, 0x80, 0x0 ;  /* 0x000000000000a81c */ /* 0x000fc40002f0f070 */
[----:B------:R-:W-:Y:S02]  /*4cd0*/  ISETP.NE.AND P2, PT, R93, RZ, PT ;  /* 0x000000ff5d00720c */ /* 0x000fe40003f45270 */
[----:B------:R-:W-:Y:S02]  /*4ce0*/  P2R R95, PR, RZ, 0x1 ;  /* 0x00000001ff5f7803 */ /* 0x000fe40000000000 */
[----:B------:R-:W-:Y:S02]  /*4cf0*/  PLOP3.LUT P0, PT, PT, PT, PT, 0x8, 0x0 ;  /* 0x000000000000781c */ /* 0x000fe40003f0e170 */
[----:B------:R-:W-:Y:S02]  /*4d00*/  @!P1 PLOP3.LUT P0, PT, P5, PT, PT, 0x80, 0x0 ;  /* 0x000000000000981c */ /* 0x000fe40002f0f070 */
[----:B------:R-:W-:Y:S02]  /*4d10*/  P2R R93, PR, RZ, 0x2 ;  /* 0x00000002ff5d7803 */ /* 0x000fe40000000000 */
[----:B------:R-:W-:-:S02]  /*4d20*/  ISETP.NE.AND P1, PT, R95, RZ, PT ;  /* 0x000000ff5f00720c */ /* 0x000fc40003f25270 */
[----:B------:R-:W-:Y:S02]  /*4d30*/  P2R R95, PR, RZ, 0x1 ;  /* 0x00000001ff5f7803 */ /* 0x000fe40000000000 */
[-C--:B------:R-:W-:Y:S01]  /*4d40*/  @!P3 FMNMX R46, R46, |R66|.reuse, !PT ;  /* 0x400000422e2eb209 */ /* 0x080fe20007800000 */
[----:B------:R-:W-:Y:S01]  /*4d50*/  @P2 FMUL R66, R47, R66 ;  /* 0x000000422f422220 */ /* 0x000fe20000400000 */
[----:B------:R-:W-:Y:S02]  /*4d60*/  ISETP.GE.AND P0, PT, R96, UR17, PT ;  /* 0x0000001160007c0c */ /* 0x000fe4000bf06270 */
[----:B------:R-:W-:-:S11]  /*4d70*/  ISETP.NE.AND P2, PT, R92, RZ, PT ;  /* 0x000000ff5c00720c */ /* 0x000fd60003f45270 */
[----:B------:R-:W-:Y:S02]  /*4d80*/  @!P0 PLOP3.LUT P6, PT, P5, PT, PT, 0x80, 0x0 ;  /* 0x000000000000881c */ /* 0x000fe40002fcf070 */
[-C--:B------:R-:W-:Y:S01]  /*4d90*/  @!P2 FMNMX R46, R46, |R67|.reuse, !PT ;  /* 0x400000432e2ea209 */ /* 0x080fe20007800000 */
[----:B------:R-:W-:Y:S01]  /*4da0*/  @P1 FMUL R67, R47, R67 ;  /* 0x000000432f431220 */ /* 0x000fe20000400000 */
[----:B------:R-:W-:Y:S02]  /*4db0*/  ISETP.NE.AND P5, PT, R87, RZ, PT ;  /* 0x000000ff5700720c */ /* 0x000fe40003fa5270 */
[----:B------:R-:W-:Y:S02]  /*4dc0*/  ISETP.NE.AND P1, PT, R93, RZ, PT ;  /* 0x000000ff5d00720c */ /* 0x000fe40003f25270 */
[----:B------:R-:W-:Y:S02]  /*4dd0*/  P2R R87, PR, RZ, 0x40 ;  /* 0x00000040ff577803 */ /* 0x000fe40000000000 */
[----:B------:R-:W-:-:S02]  /*4de0*/  ISETP.NE.AND P6, PT, R88, RZ, PT ;  /* 0x000000ff5800720c */ /* 0x000fc40003fc5270 */
[----:B------:R-:W-:Y:S02]  /*4df0*/  ISETP.NE.AND P6, PT, R87, RZ, PT ;  /* 0x000000ff5700720c */ /* 0x000fe40003fc5270 */
[----:B------:R-:W-:-:S05]  /*4e00*/  ISETP.NE.AND P5, PT, R95, RZ, PT ;  /* 0x000000ff5f00720c */ /* 0x000fca0003fa5270 */
[----:B------:R-:W-:-:S04]  /*4e10*/  @!P1 FMNMX R46, R46, |R90|, !PT ;  /* 0x4000005a2e2e9209 */ /* 0x000fc80007800000 */
[-C--:B------:R-:W-:Y:S02]  /*4e20*/  @!P0 FMNMX R46, R46, |R89|.reuse, !PT ;  /* 0x400000592e2e8209 */ /* 0x080fe40007800000 */
[C---:B------:R-:W-:Y:S02]  /*4e30*/  @P6 FMUL R89, R47.reuse, R89 ;  /* 0x000000592f596220 */ /* 0x040fe40000400000 */
[----:B------:R-:W-:-:S07]  /*4e40*/  @P5 FMUL R90, R47, R90 ;  /* 0x0000005a2f5a5220 */ /* 0x000fce0000400000 */
.L_x_1725:
[----:B------:R-:W-:Y:S01]  /*4e50*/  ISETP.NE.AND P6, PT, R94, RZ, PT ;  /* 0x000000ff5e00720c */ /* 0x000fe20003fc5270 */
[----:B------:R-:W-:Y:S01]  /*4e60*/  BSSY B1, `(.L_x_1726) ;  /* 0x000000f000017945 */ /* 0x000fe20003800000 */
[----:B------:R-:W-:Y:S02]  /*4e70*/  F2FP.BF16.F32.PACK_AB R87, R33, R32 ;  /* 0x000000202157723e */ /* 0x000fe400000010ff */
[----:B------:R-:W-:Y:S02]  /*4e80*/  F2FP.BF16.F32.PACK_AB R33, R35, R34 ;  /* 0x000000222321723e */ /* 0x000fe400000010ff */
[----:B------:R-:W-:Y:S02]  /*4e90*/  F2FP.BF16.F32.PACK_AB R34, R67, R66 ;  /* 0x000000424322723e */ /* 0x000fe400000010ff */
[----:B------:R-:W-:-:S05]  /*4ea0*/  F2FP.BF16.F32.PACK_AB R35, R89, R90 ;  /* 0x0000005a5923723e */ /* 0x000fca00000010ff */
        /* <DEDUP_REMOVED lines=10> */
.L_x_1727:
[----:B------:R-:W-:Y:S05]  /*4f50*/  BSYNC B1 ;  /* 0x0000000000017941 */ /* 0x000fea0003800000 */
.L_x_1726:
        /* <DEDUP_REMOVED lines=19> */
.L_x_1709:
[----:B------:R-:W-:Y:S05]  /*5090*/  BSYNC B0 ;  /* 0x0000000000007941 */ /* 0x000fea0003800000 */
.L_x_1708:
[----:B------:R-:W-:Y:S05]  /*50a0*/  WARPSYNC.ALL ;  /* 0x0000000000007948 */ /* 0x000fea0003800000 */
[----:B------:R-:W-:Y:S02]  /*50b0*/  ULDC UR9, c[0x0][0x210] ;  /* 0x0000840000097ab9 */ /* 0x000fe40000000800 */
[----:B------:R-:W-:-:S04]  /*50c0*/  ULEA UR7, UR9, UR7, 0x2 ;  /* 0x0000000709077291 */ /* 0x000fc8000f8e103f */
[----:B------:R-:W-:-:S06]  /*50d0*/  UISETP.GE.AND UP0, UPT, UR7, UR16, UPT ;  /* 0x000000100700728c */ /* 0x000fcc000bf06270 */
[----:B------:R-:W-:-:S13]  /*50e0*/  PLOP3.LUT P0, PT, PT, PT, UP0, 0x80, 0x0 ;  /* 0x000000000000781c */ /* 0x000fda0003f0f008 */
[----:B------:R-:W-:Y:S05]  /*50f0*/  @!P0 BRA `(.L_x_1728) ;  /* 0xffffffc400288947 */ /* 0x000fea000383ffff */
.L_x_1678:
[----:B------:R-:W-:Y:S02]  /*5100*/  ULDC.64 UR4, c[0x0][0x288] ;  /* 0x0000a20000047ab9 */ /* 0x000fe40000000a00 */
[----:B------:R-:W-:-:S04]  /*5110*/  ISETP.NE.U32.AND P0, PT, RZ, UR4, PT ;  /* 0x00000004ff007c0c */ /* 0x000fc8000bf05070 */
[----:B------:R-:W-:-:S13]  /*5120*/  ISETP.NE.AND.EX P0, PT, RZ, UR5, PT, P0 ;  /* 0x00000005ff007c0c */ /* 0x000fda000bf05300 */
[----:B------:R-:W-:Y:S05]  /*5130*/  @!P0 BRA `(.L_x_1729) ;  /* 0x0000000000b08947 */ /* 0x000fea0003800000 */
[----:B0-----:R-:W0:Y:S01]  /*5140*/  SHFL.DOWN PT, R3, R46, 0x10, 0x1f ;  /* 0x0a001f002e037f89 */ /* 0x001e2200000e0000 */
[----:B------:R-:W-:Y:S01]  /*5150*/  ISETP.NE.AND P0, PT, R50, RZ, PT ;  /* 0x000000ff3200720c */ /* 0x000fe20003f05270 */
[----:B------:R-:W-:-:S12]  /*5160*/  BSSY B0, `(.L_x_1730) ;  /* 0x0000023000007945 */ /* 0x000fd80003800000 */
[----:B------:R-:W4:Y:S01]  /*5170*/  @!P0 S2R R9, SR_CgaCtaId ;  /* 0x0000000000098919 */ /* 0x000f220000008800 */
[----:B------:R-:W-:Y:S02]  /*5180*/  @!P0 MOV R6, 0x400 ;  /* 0x0000040000068802 */ /* 0x000fe40000000f00 */
[----:B------:R-:W-:-:S04]  /*5190*/  @!P0 SHF.R.U32.HI R4, RZ, 0x3, R51 ;  /* 0x00000003ff048819 */ /* 0x000fc80000011633 */
[----:B------:R-:W-:Y:S02]  /*51a0*/  @!P0 LOP3.LUT R4, R4, 0x1ffffffc, RZ, 0xc0, !PT ;  /* 0x1ffffffc04048812 */ /* 0x000fe400078ec0ff */
[----:B0-----:R-:W-:-:S05]  /*51b0*/  FMNMX R3, R3, R46, !PT ;  /* 0x0000002e03037209 */ /* 0x001fca0007800000 */
[----:B------:R-:W0:Y:S02]  /*51c0*/  SHFL.DOWN PT, R0, R3, 0x8, 0x1f ;  /* 0x09001f0003007f89 */ /* 0x000e2400000e0000 */
[----:B0-----:R-:W-:Y:S02]  /*51d0*/  FMNMX R0, R3, R0, !PT ;  /* 0x0000000003007209 */ /* 0x001fe40007800000 */
[----:B----4-:R-:W-:-:S03]  /*51e0*/  @!P0 LEA R3, R9, R6, 0x18 ;  /* 0x0000000609038211 */ /* 0x010fc600078ec0ff */
        /* <DEDUP_REMOVED lines=20> */
[----:B------:R0:W4:Y:S01]  /*5330*/  @!P0 LDS R0, [R2] ;  /* 0x0000000002008984 */ /* 0x0001220000000800 */
[----:B------:R-:W-:Y:S05]  /*5340*/  BRA.DIV UR4, `(.L_x_1732) ;  /* 0x0000000204987947 */ /* 0x000fea000b800000 */
[----:B----4-:R-:W4:Y:S02]  /*5350*/  SHFL.DOWN PT, R3, R0, 0x2, 0x1f ;  /* 0x08401f0000037f89 */ /* 0x010f2400000e0000 */
[----:B----4-:R-:W-:-:S05]  /*5360*/  FMNMX R3, R3, R0, !PT ;  /* 0x0000000003037209 */ /* 0x010fca0007800000 */
[----:B0-----:R0:W4:Y:S02]  /*5370*/  SHFL.DOWN PT, R2, R3, 0x1, 0x1f ;  /* 0x08201f0003027f89 */ /* 0x00112400000e0000 */
.L_x_1739:
[----:B----4-:R-:W-:-:S07]  /*5380*/  FMNMX R5, R3, R2, !PT ;  /* 0x0000000203057209 */ /* 0x010fce0007800000 */
.L_x_1731:
[----:B------:R-:W-:Y:S05]  /*5390*/  BSYNC B0 ;  /* 0x0000000000007941 */ /* 0x000fea0003800000 */
.L_x_1730:
[----:B------:R-:W-:Y:S01]  /*53a0*/  ISETP.NE.AND P0, PT, R51, RZ, PT ;  /* 0x000000ff3300720c */ /* 0x000fe20003f05270 */
[----:B------:R-:W-:-:S12]  /*53b0*/  BSSY B0, `(.L_x_1729) ;  /* 0x0000004000007945 */ /* 0x000fd80003800000 */
[----:B------:R-:W-:Y:S05]  /*53c0*/  @P0 BRA `(.L_x_1733) ;  /* 0x0000000000080947 */ /* 0x000fea0003800000 */
[----:B0-----:R-:W0:Y:S02]  /*53d0*/  LDC.64 R2, c[0x0][0x288] ;  /* 0x0000a200ff027b82 */ /* 0x001e240000000a00 */
[----:B0-----:R4:W-:Y:S02]  /*53e0*/  REDG.E.MAX.S32.STRONG.GPU desc[UR14][R2.64], R5 ;  /* 0x000000050200798e */ /* 0x0019e4000d10e38e */
.L_x_1733:
[----:B------:R-:W-:Y:S05]  /*53f0*/  BSYNC B0 ;  /* 0x0000000000007941 */ /* 0x000fea0003800000 */
.L_x_1729:
[----:B------:R-:W-:Y:S02]  /*5400*/  ULDC.U8 UR4, c[0x0][0x294] ;  /* 0x0000a50000047ab9 */ /* 0x000fe40000000000 */
[----:B------:R-:W-:-:S13]  /*5410*/  ISETP.NE.AND P0, PT, RZ, UR4, PT ;  /* 0x00000004ff007c0c */ /* 0x000fda000bf05270 */
[----:B------:R-:W-:Y:S05]  /*5420*/  @!P0 EXIT ;  /* 0x000000000000894d */ /* 0x000fea0003800000 */
[----:B------:R-:W0:Y:S01]  /*5430*/  S2UR UR6, SR_CTAID.X ;  /* 0x00000000000679c3 */ /* 0x000e220000002500 */
[----:B------:R-:W-:Y:S02]  /*5440*/  ULDC.64 UR4, c[0x0][0x280] ;  /* 0x0000a00000047ab9 */ /* 0x000fe40000000a00 */
[----:B------:R-:W-:Y:S02]  /*5450*/  ISETP.EQ.U32.AND P1, PT, RZ, UR4, PT ;  /* 0x00000004ff007c0c */ /* 0x000fe4000bf22070 */
[----:B0-----:R-:W-:-:S04]  /*5460*/  LOP3.LUT P0, RZ, R51, UR6, RZ, 0xfc, !PT ;  /* 0x0000000633ff7c12 */ /* 0x001fc8000f80fcff */
        /* <DEDUP_REMOVED lines=9> */
[----:B-1234-:R-:W-:Y:S05]  /*5500*/  CALL.REL.NOINC `($__internal_11_$__cuda_sm20_rcp_rn_f32_slowpath) ;  /* 0x0000000000607944 */ /* 0x01efea0003c00000 */
[----:B------:R-:W-:Y:S01]  /*5510*/  IMAD.MOV.U32 R5, RZ, RZ, R2 ;  /* 0x000000ffff057224 */ /* 0x000fe200078e0002 */
[----:B------:R-:W-:Y:S06]  /*5520*/  BRA `(.L_x_1736) ;  /* 0x0000000000107947 */ /* 0x000fec0003800000 */
.L_x_1735:
[----:B------:R-:W4:Y:S02]  /*5530*/  MUFU.RCP R0, R47 ;  /* 0x0000002f00007308 */ /* 0x000f240000001000 */
[----:B----4-:R-:W-:-:S04]  /*5540*/  FFMA R2, R47, R0, -1 ;  /* 0xbf8000002f027423 */ /* 0x010fc80000000000 */
[----:B------:R-:W-:-:S04]  /*5550*/  FADD.FTZ R5, -R2, -RZ ;  /* 0x800000ff02057221 */ /* 0x000fc80000010100 */
[----:B------:R-:W-:-:S07]  /*5560*/  FFMA R5, R0, R5, R0 ;  /* 0x0000000500057223 */ /* 0x000fce0000000000 */
.L_x_1736:
[----:B------:R-:W-:Y:S05]  /*5570*/  BSYNC B0 ;  /* 0x0000000000007941 */ /* 0x000fea0003800000 */
.L_x_1734:
[----:B------:R-:W0:Y:S02]  /*5580*/  LDC.64 R2, c[0x0][0x280] ;  /* 0x0000a000ff027b82 */ /* 0x000e240000000a00 */
[----:B0-----:R-:W-:Y:S01]  /*5590*/  STG.E desc[UR14][R2.64], R5 ;  /* 0x0000000502007986 */ /* 0x001fe2000c10190e */
[----:B------:R-:W-:Y:S05]  /*55a0*/  EXIT ;  /* 0x000000000000794d */ /* 0x000fea0003800000 */
.L_x_1732:
[----:B------:R-:W-:Y:S02]  /*55b0*/  IMAD.MOV.U32 R5, RZ, RZ, 0x2 ;  /* 0x00000002ff057424 */ /* 0x000fe400078e00ff */
[----:B------:R-:W-:Y:S02]  /*55c0*/  IMAD.MOV.U32 R7, RZ, RZ, 0x1f ;  /* 0x0000001fff077424 */ /* 0x000fe400078e00ff */
[----:B------:R-:W-:-:S07]  /*55d0*/  IMAD.MOV.U32 R4, RZ, RZ, -0x1 ;  /* 0xffffffffff047424 */ /* 0x000fce00078e00ff */
[----:B012345:R-:W-:Y:S05]  /*55e0*/  WARPSYNC.COLLECTIVE R4, `(.L_x_1737) ;  /* 0x0000000004087348 */ /* 0x03ffea0003c00000 */
[----:B0---4-:R0:W4:Y:S02]  /*55f0*/  SHFL.DOWN P0, R2, R0, R5, R7 ;  /* 0x0800000500027389 */ /* 0x0111240000000007 */
[----:B012345:R-:W-:Y:S01]  /*5600*/  ENDCOLLECTIVE ;  /* 0x000000000000791b */ /* 0x03ffe20003800000 */
.L_x_1737:
[----:B------:R-:W-:Y:S02]  /*5610*/  IMAD.MOV.U32 R5, RZ, RZ, 0x1 ;  /* 0x00000001ff057424 */ /* 0x000fe400078e00ff */
[----:B------:R-:W-:-:S05]  /*5620*/  IMAD.MOV.U32 R3, RZ, RZ, R2 ;  /* 0x000000ffff037224 */ /* 0x000fca00078e0002 */
[----:B------:R-:W-:-:S05]  /*5630*/  FMNMX R3, R3, R0, !PT ;  /* 0x0000000003037209 */ /* 0x000fca0007800000 */
[----:B------:R-:W-:-:S07]  /*5640*/  IMAD.MOV.U32 R0, RZ, RZ, R3 ;  /* 0x000000ffff007224 */ /* 0x000fce00078e0003 */
[----:B------:R-:W-:Y:S05]  /*5650*/  WARPSYNC.COLLECTIVE R4, `(.L_x_1738) ;  /* 0x0000000004087348 */ /* 0x000fea0003c00000 */
[----:B------:R0:W1:Y:S02]  /*5660*/  SHFL.DOWN P0, R2, R0, R5, R7 ;  /* 0x0800000500027389 */ /* 0x0000640000000007 */
[----:B01----:R-:W-:Y:S01]  /*5670*/  ENDCOLLECTIVE ;  /* 0x000000000000791b */ /* 0x003fe20003800000 */
.L_x_1738:
[----:B------:R-:W-:Y:S05]  /*5680*/  BRA `(.L_x_1739) ;  /* 0xfffffffc003c7947 */ /* 0x000fea000383ffff */
        .weak           $__internal_11_$__cuda_sm20_rcp_rn_f32_slowpath
        .type           $__internal_11_$__cuda_sm20_rcp_rn_f32_slowpath,@function
        .size           $__internal_11_$__cuda_sm20_rcp_rn_f32_slowpath,(.L_x_5478 - $__internal_11_$__cuda_sm20_rcp_rn_f32_slowpath)
$__internal_11_$__cuda_sm20_rcp_rn_f32_slowpath:
        /* <DEDUP_REMOVED lines=15> */
.L_x_1741:
        /* <DEDUP_REMOVED lines=33> */
.L_x_1743:
[----:B------:R0:W1:Y:S02]  /*5990*/  MUFU.RCP R32, R0 ;  /* 0x0000000000207308 */ /* 0x0000640000001000 */
.L_x_1742:
[----:B------:R-:W-:Y:S05]  /*59a0*/  BSYNC B1 ;  /* 0x0000000000017941 */ /* 0x000fea0003800000 */
.L_x_1740:
[----:B-1----:R-:W-:Y:S02]  /*59b0*/  IMAD.MOV.U32 R2, RZ, RZ, R32 ;  /* 0x000000ffff027224 */ /* 0x002fe400078e0020 */
[----:B------:R-:W-:Y:S02]  /*59c0*/  IMAD.MOV.U32 R32, RZ, RZ, R46 ;  /* 0x000000ffff207224 */ /* 0x000fe400078e002e */
[----:B------:R-:W-:-:S04]  /*59d0*/  IMAD.MOV.U32 R33, RZ, RZ, 0x0 ;  /* 0x00000000ff217424 */ /* 0x000fc800078e00ff */
[----:B0-----:R-:W-:Y:S05]  /*59e0*/  RET.REL.NODEC R32 `(_ZN18transformer_engine13normalization26rmsnorm_fwd_general_kernelINS0_13Kernel_traitsI13__nv_bfloat16S3_S3_fjLj1024ELj1ELj4ELj1ELj16ENS0_18Kernel_traits_baseILj1024ES3_S3_S3_fjLj128EEEEEEEvNS0_19ForwardKernelParamsE) ;  /* 0xffffffa420847950 */ /* 0x001fea0003c3ffff */
.L_x_1744:
        /* <DEDUP_REMOVED lines=9> */
.L_x_5478:


//--------------------- .text._ZN18transformer_engine13normalization26rmsnorm_fwd_general_kernelINS0_13Kernel_traitsIff6__halffjLj1024ELj1ELj4ELj1ELj16ENS0_18Kernel_traits_baseILj1024EffS3_fjLj128EEEEEEEvNS0_19ForwardKernelParamsE --------------------------
	.section	.text._ZN18transformer_engine13normalization26rmsnorm_fwd_general_kernelINS0_13Kernel_traitsIff6__halffjLj1024ELj1ELj4ELj1ELj16ENS0_18Kernel_traits_baseILj1024EffS3_fjLj128EEEEEEEvNS0_19ForwardKernelParamsE,"ax",@progbits
	.align	128
        .global         _ZN18transformer_engine13normalization26rmsnorm_fwd_general_kernelINS0_13Kernel_traitsIff6__halffjLj1024ELj1ELj4ELj1ELj16ENS0_18Kernel_traits_baseILj1024EffS3_fjLj128EEEEEEEvNS0_19ForwardKernelParamsE
        .type           _ZN18transformer_engine13normalization26rmsnorm_fwd_general_kernelINS0_13Kernel_traitsIff6__halffjLj1024ELj1ELj4ELj1ELj16ENS0_18Kernel_traits_baseILj1024EffS3_fjLj128EEEEEEEvNS0_19ForwardKernelParamsE,@function
        .size           _ZN18transformer_engine13normalization26rmsnorm_fwd_general_kernelINS0_13Kernel_traitsIff6__halffjLj1024ELj1ELj4ELj1ELj16ENS0_18Kernel_traits_baseILj1024EffS3_fjLj128EEEEEEEvNS0_19ForwardKernelParamsE,(.L_x_5479 - _ZN18transformer_engine13normalization26rmsnorm_fwd_general_kernelINS0_13Kernel_traitsIff6__halffjLj1024ELj1ELj4ELj1ELj16ENS0_18Kernel_traits_baseILj1024EffS3_fjLj128EEEEEEEvNS0_19ForwardKernelParamsE)
        .other          _ZN18transformer_engine13normalization26rmsnorm_fwd_general_kernelINS0_13Kernel_traitsIff6__halffjLj1024ELj1ELj4ELj1ELj16ENS0_18Kernel_traits_baseILj1024EffS3_fjLj128EEEEEEEvNS0_19ForwardKernelParamsE,@"STO_CUDA_ENTRY STV_DEFAULT"
_ZN18transformer_engine13normalization26rmsnorm_fwd_general_kernelINS0_13Kernel_traitsIff6__halffjLj1024ELj1ELj4ELj1ELj16ENS0_18Kernel_traits_baseILj1024EffS3_fjLj128EEEEEEEvNS0_19ForwardKernelParamsE:
.text._ZN18transformer_engine13normalization26rmsnorm_fwd_general_kernelINS0_13Kernel_traitsIff6__halffjLj1024ELj1ELj4ELj1ELj16ENS0_18Kernel_traits_baseILj1024EffS3_fjLj128EEEEEEEvNS0_19ForwardKernelParamsE:
        /* <DEDUP_REMOVED lines=44> */
.L_x_1748:
        /* <DEDUP_REMOVED lines=9> */
.L_x_1749:
[----:B------:R-:W-:Y:S05]  /*0350*/  BSYNC B1 ;  /* 0x0000000000017941 */ /* 0x000fea0003800000 */
.L_x_1747:
        /* <DEDUP_REMOVED lines=12> */
.L_x_1751:
        /* <DEDUP_REMOVED lines=9> */
.L_x_1752:
[----:B------:R-:W-:Y:S05]  /*04b0*/  BSYNC B1 ;  /* 0x0000000000017941 */ /* 0x000fea0003800000 */
.L_x_1750:
        /* <DEDUP_REMOVED lines=12> */
.L_x_1754:
        /* <DEDUP_REMOVED lines=9> */
.L_x_1755:
[----:B------:R-:W-:Y:S05]  /*0610*/  BSYNC B1 ;  /* 0x0000000000017941 */ /* 0x000fea0003800000 */
.L_x_1753:
        /* <DEDUP_REMOVED lines=12> */
.L_x_1757:
        /* <DEDUP_REMOVED lines=9> */
.L_x_1758:
[----:B------:R-:W-:Y:S05]  /*0770*/  BSYNC B1 ;  /* 0x0000000000017941 */ /* 0x000fea0003800000 */
.L_x_1756:
        /* <DEDUP_REMOVED lines=12> */
.L_x_1760:
        /* <DEDUP_REMOVED lines=9> */
.L_x_1761:
[----:B------:R-:W-:Y:S05]  /*08d0*/  BSYNC B1 ;  /* 0x0000000000017941 */ /* 0x000fea0003800000 */
.L_x_1759:
        /* <DEDUP_REMOVED lines=12> */
.L_x_1763:
        /* <DEDUP_REMOVED lines=9> */
.L_x_1764:
[----:B------:R-:W-:Y:S05]  /*0a30*/  BSYNC B1 ;  /* 0x0000000000017941 */ /* 0x000fea0003800000 */
.L_x_1762:
        /* <DEDUP_REMOVED lines=12> */
.L_x_1766:
        /* <DEDUP_REMOVED lines=9> */
.L_x_1767:
[----:B------:R-:W-:Y:S05]  /*0b90*/  BSYNC B1 ;  /* 0x0000000000017941 */ /* 0x000fea0003800000 */
.L_x_1765:
        /* <DEDUP_REMOVED lines=11> */
.L_x_1768:
        /* <DEDUP_REMOVED lines=9> */
.L_x_1746:
[----:B------:R-:W-:Y:S05]  /*0ce0*/  BSYNC B0 ;  /* 0x0000000000007941 */ /* 0x000fea0003800000 */
.L_x_1745:
        /* <DEDUP_REMOVED lines=95> */
[----:B------:R-:W-:Y:S05]  /*12e0*/  CALL.REL.NOINC `($__internal_12_$__cuda_sm20_rcp_rn_f32_slowpath) ;  /* 0x0000003c00747944 */ /* 0x000fea0003c00000 */
[----:B------:R-:W-:Y:S05]  /*12f0*/  BRA `(.L_x_1771) ;  /* 0x0000000000107947 */ /* 0x000fea0003800000 */
.L_x_1770:
[----:B------:R-:W0:Y:S02]  /*1300*/  MUFU.RCP R94, R13 ;  /* 0x0000000d005e7308 */ /* 0x000e240000001000 */
[----:B01----:R-:W-:-:S04]  /*1310*/  FFMA R4, R13, R94, -1 ;  /* 0xbf8000000d047423 */ /* 0x003fc8000000005e */
[----:B------:R-:W-:-:S04]  /*1320*/  FADD.FTZ R5, -R4, -RZ ;  /* 0x800000ff04057221 */ /* 0x000fc80000010100 */
[----:B------:R-:W-:-:S07]  /*1330*/  FFMA R94, R94, R5, R94 ;  /* 0x000000055e5e7223 */ /* 0x000fce000000005e */
.L_x_1771:
[----:B------:R-:W-:Y:S01]  /*1340*/  ULDC.64 UR4, c[0x0][0x210] ;  /* 0x0000840000047ab9 */ /* 0x000fe20000000a00 */
[----:B------:R-:W-:Y:S01]  /*1350*/  IMAD.MOV.U32 R95, RZ, RZ, RZ ;  /* 0x000000ffff5f7224 */ /* 0x000fe200078e00ff */
[----:B------:R-:W-:Y:S01]  /*1360*/  UIMAD UR4, UR5, UR4, URZ ;  /* 0x00000004050472a4 */ /* 0x000fe2000f8e023f */
[----:B------:R-:W-:-:S03]  /*1370*/  IMAD.MOV.U32 R13, RZ, RZ, RZ ;  /* 0x000000ffff0d7224 */ /* 0x000fc600078e00ff */
[----:B------:R-:W-:-:S12]  /*1380*/  USHF.L.U32 UR4, UR4, 0x2, URZ ;  /* 0x0000000204047899 */ /* 0x000fd8000800063f */
.L_x_1833:
        /* <DEDUP_REMOVED lines=17> */
.L_x_1775:
        /* <DEDUP_REMOVED lines=9> */
.L_x_1776:
[----:B------:R-:W-:Y:S05]  /*1530*/  BSYNC B1 ;  /* 0x0000000000017941 */ /* 0x000fea0003800000 */
.L_x_1774:
        /* <DEDUP_REMOVED lines=11> */
.L_x_1778:
        /* <DEDUP_REMOVED lines=9> */
.L_x_1779:
[----:B------:R-:W-:Y:S05]  /*1680*/  BSYNC B1 ;  /* 0x0000000000017941 */ /* 0x000fea0003800000 */
.L_x_1777:
        /* <DEDUP_REMOVED lines=11> */
.L_x_1781:
        /* <DEDUP_REMOVED lines=9> */
.L_x_1782:
[----:B------:R-:W-:Y:S05]  /*17d0*/  BSYNC B1 ;  /* 0x0000000000017941 */ /* 0x000fea0003800000 */
.L_x_1780:
        /* <DEDUP_REMOVED lines=11> */
.L_x_1784:
        /* <DEDUP_REMOVED lines=9> */
.L_x_1785:
[----:B------:R-:W-:Y:S05]  /*1920*/  BSYNC B1 ;  /* 0x0000000000017941 */ /* 0x000fea0003800000 */
.L_x_1783:
        /* <DEDUP_REMOVED lines=11> */
.L_x_1787:
        /* <DEDUP_REMOVED lines=9> */
.L_x_1788:
[----:B------:R-:W-:Y:S05]  /*1a70*/  BSYNC B1 ;  /* 0x0000000000017941 */ /* 0x000fea0003800000 */
.L_x_1786:
        /* <DEDUP_REMOVED lines=11> */
.L_x_1790:
        /* <DEDUP_REMOVED lines=9> */
.L_x_1791:
[----:B------:R-:W-:Y:S05]  /*1bc0*/  BSYNC B1 ;  /* 0x0000000000017941 */ /* 0x000fea0003800000 */
.L_x_1789:
        /* <DEDUP_REMOVED lines=11> */
.L_x_1793:
        /* <DEDUP_REMOVED lines=9> */
.L_x_1794:
[----:B------:R-:W-:Y:S05]  /*1d10*/  BSYNC B1 ;  /* 0x0000000000017941 */ /* 0x000fea0003800000 */
.L_x_1792:
        /* <DEDUP_REMOVED lines=10> */
.L_x_1795:
        /* <DEDUP_REMOVED lines=9> */
.L_x_1773:
[----:B------:R-:W-:Y:S05]  /*1e50*/  BSYNC B0 ;  /* 0x0000000000007941 */ /* 0x000fea0003800000 */
.L_x_1772:
        /* <DEDUP_REMOVED lines=97> */
.L_x_1797:
[----:B------:R-:W-:Y:S05]  /*2470*/  BSYNC B0 ;  /* 0x0000000000007941 */ /* 0x000fea0003800000 */
.L_x_1796:
        /* <DEDUP_REMOVED lines=54> */
.L_x_1800:
[----:B------:R-:W2:Y:S04]  /*27e0*/  LDG.E.STRONG.GPU R78, desc[UR6][R76.64] ;  /* 0x000000064c4e7981 */ /* 0x000ea8000c1ef900 */
[----:B--2---:R-:W-:Y:S01]  /*27f0*/  CCTL.IVALL ;  /* 0x00000000ff00798f */ /* 0x004fe20002000000 */
[----:B------:R-:W-:Y:S05]  /*2800*/  YIELD ;  /* 0x0000000000007946 */ /* 0x000fea0003800000 */
[----:B------:R-:W-:-:S13]  /*2810*/  ISETP.NE.AND P0, PT, R78, R81, PT ;  /* 0x000000514e00720c */ /* 0x000fda0003f05270 */
[----:B------:R-:W-:Y:S05]  /*2820*/  @P0 BRA `(.L_x_1800) ;  /* 0xfffffffc00ec0947 */ /* 0x000fea000383ffff */
.L_x_1799:
        /* <DEDUP_REMOVED lines=15> */
.L_x_1805:
        /* <DEDUP_REMOVED lines=30> */
.L_x_1804:
[----:B------:R-:W-:Y:S05]  /*2b00*/  BSYNC B1 ;  /* 0x0000000000017941 */ /* 0x000fea0003800000 */
.L_x_1803:
        /* <DEDUP_REMOVED lines=20> */
.L_x_1807:
[----:B------:R-:W-:Y:S05]  /*2c50*/  BSYNC B1 ;  /* 0x0000000000017941 */ /* 0x000fea0003800000 */
.L_x_1806:
        /* <DEDUP_REMOVED lines=9> */
.L_x_1802:
[----:B------:R-:W-:Y:S05]  /*2cf0*/  BSYNC B0 ;  /* 0x0000000000007941 */ /* 0x000fea0003800000 */
.L_x_1801:
        /* <DEDUP_REMOVED lines=13> */
.L_x_1798:
        /* <DEDUP_REMOVED lines=10> */
.L_x_1808:
        /* <DEDUP_REMOVED lines=49> */
.L_x_1811:
[----:B------:R-:W-:Y:S01]  /*3180*/  IMAD R79, R96, UR11, R10 ;  /* 0x0000000b604f7c24 */ /* 0x000fe2000f8e020a */
[----:B------:R-:W-:Y:S01]  /*3190*/  IADD3 R102, -R10, UR11, RZ ;  /* 0x0000000b0a667c10 */ /* 0x000fe2000fffe1ff */
[----:B------:R-:W1:Y:S01]  /*31a0*/  F2F.F16.F32 R99, R99 ;  /* 0x0000006300637304 */ /* 0x000e620000200800 */
[----:B------:R-:W-:Y:S01]  /*31b0*/  BSSY B1, `(.L_x_1812) ;  /* 0x0000016000017945 */ /* 0x000fe20003800000 */
[----:B0-----:R-:W-:Y:S01]  /*31c0*/  IMAD.WIDE R78, R79, 0x2, R76 ;  /* 0x000000024f4e7825 */ /* 0x001fe200078e024c */
[----:B------:R-:W-:Y:S02]  /*31d0*/  ISETP.GE.AND P3, PT, R71, UR11, PT ;  /* 0x0000000b47007c0c */ /* 0x000fe4000bf66270 */
[----:B------:R-:W-:-:S03]  /*31e0*/  LOP3.LUT P1, RZ, R78, 0x7, RZ, 0xc0, !PT ;  /* 0x000000074eff7812 */ /* 0x000fc6000782c0ff */
[----:B------:R-:W0:Y:S01]  /*31f0*/  F2F.F16.F32 R101, R101 ;  /* 0x0000006500657304 */ /* 0x000e220000200800 */
[----:B------:R-:W-:-:S07]  /*3200*/  ISETP.LT.U32.OR P1, PT, R102, 0x4, P1 ;  /* 0x000000046600780c */ /* 0x000fce0000f21470 */
[----:B------:R-:W2:Y:S08]  /*3210*/  F2F.F16.F32 R107, R100 ;  /* 0x00000064006b7304 */ /* 0x000eb00000200800 */
[----:B------:R-:W3:Y:S01]  /*3220*/  F2F.F16.F32 R105, R98 ;  /* 0x0000006200697304 */ /* 0x000ee20000200800 */
        /* <DEDUP_REMOVED lines=14> */
.L_x_1813:
[----:B------:R-:W-:Y:S05]  /*3310*/  BSYNC B1 ;  /* 0x0000000000017941 */ /* 0x000fea0003800000 */
.L_x_1812:
        /* <DEDUP_REMOVED lines=31> */
.L_x_1814:
[----:B------:R-:W-:Y:S01]  /*3510*/  IMAD.WIDE R78, R103, 0x2, R76 ;  /* 0x00000002674e7825 */ /* 0x000fe200078e024c */
[----:B------:R-:W0:Y:S01]  /*3520*/  F2F.F16.F32 R99, R99 ;  /* 0x0000006300637304 */ /* 0x000e220000200800 */
[----:B------:R-:W-:Y:S01]  /*3530*/  BSSY B1, `(.L_x_1815) ;  /* 0x0000015000017945 */ /* 0x000fe20003800000 */
[----:B------:R-:W-:Y:S02]  /*3540*/  ISETP.GE.AND P3, PT, R75, UR11, PT ;  /* 0x0000000b4b007c0c */ /* 0x000fe4000bf66270 */
[----:B------:R-:W-:-:S04]  /*3550*/  LOP3.LUT P1, RZ, R78, 0x7, RZ, 0xc0, !PT ;  /* 0x000000074eff7812 */ /* 0x000fc8000782c0ff */
[----:B------:R-:W1:Y:S01]  /*3560*/  F2F.F16.F32 R101, R101 ;  /* 0x0000006500657304 */ /* 0x000e620000200800 */
[----:B------:R-:W-:-:S07]  /*3570*/  ISETP.LT.U32.OR P1, PT, R82, 0x4, P1 ;  /* 0x000000045200780c */ /* 0x000fce0000f21470 */
[----:B------:R-:W2:Y:S06]  /*3580*/  F2F.F16.F32 R107, R100 ;  /* 0x00000064006b7304 */ /* 0x000eac0000200800 */
[----:B0-----:R-:W-:Y:S02]  /*3590*/  @!P1 IMAD.WIDE.U32 R80, R99, 0x10000, RZ ;  /* 0x0001000063509825 */ /* 0x001fe400078e00ff */
[----:B------:R-:W0:Y:S02]  /*35a0*/  F2F.F16.F32 R105, R98 ;  /* 0x0000006200697304 */ /* 0x000e240000200800 */
        /* <DEDUP_REMOVED lines=13> */
.L_x_1816:
[----:B------:R-:W-:Y:S05]  /*3680*/  BSYNC B1 ;  /* 0x0000000000017941 */ /* 0x000fea0003800000 */
.L_x_1815:
        /* <DEDUP_REMOVED lines=31> */
.L_x_1817:
        /* <DEDUP_REMOVED lines=23> */
.L_x_1819:
[----:B------:R-:W-:Y:S05]  /*39f0*/  BSYNC B1 ;  /* 0x0000000000017941 */ /* 0x000fea0003800000 */
.L_x_1818:
        /* <DEDUP_REMOVED lines=31> */
.L_x_1820:
        /* <DEDUP_REMOVED lines=23> */
.L_x_1822:
[----:B------:R-:W-:Y:S05]  /*3d60*/  BSYNC B1 ;  /* 0x0000000000017941 */ /* 0x000fea0003800000 */
.L_x_1821:
        /* <DEDUP_REMOVED lines=31> */
.L_x_1823:
        /* <DEDUP_REMOVED lines=23> */
.L_x_1825:
[----:B------:R-:W-:Y:S05]  /*40d0*/  BSYNC B1 ;  /* 0x0000000000017941 */ /* 0x000fea0003800000 */
.L_x_1824:
        /* <DEDUP_REMOVED lines=31> */
.L_x_1826:
        /* <DEDUP_REMOVED lines=23> */
.L_x_1828:
[----:B------:R-:W-:Y:S05]  /*4440*/  BSYNC B1 ;  /* 0x0000000000017941 */ /* 0x000fea0003800000 */
.L_x_1827:
        /* <DEDUP_REMOVED lines=31> */
.L_x_1829:
        /* <DEDUP_REMOVED lines=23> */
.L_x_1831:
[----:B------:R-:W-:Y:S05]  /*47b0*/  BSYNC B1 ;  /* 0x0000000000017941 */ /* 0x000fea0003800000 */
.L_x_1830:
        /* <DEDUP_REMOVED lines=31> */
.L_x_1832:
[----:B------:R-:W-:Y:S01]  /*49b0*/  IMAD.WIDE R76, R97, 0x2, R76 ;  /* 0x00000002614c7825 */ /* 0x000fe200078e024c */
[----:B------:R-:W0:Y:S02]  /*49c0*/  F2F.F16.F32 R81, R81 ;  /* 0x0000005100517304 */ /* 0x000e240000200800 */
[----:B------:R-:W-:-:S06]  /*49d0*/  LOP3.LUT P0, RZ, R76, 0x7, RZ, 0xc0, !PT ;  /* 0x000000074cff7812 */ /* 0x000fcc000780c0ff */
        /* <DEDUP_REMOVED lines=18> */
.L_x_1810:
[----:B------:R-:W-:Y:S05]  /*4b00*/  BSYNC B0 ;  /* 0x0000000000007941 */ /* 0x000fea0003800000 */
.L_x_1809:
[----:B0-23--:R-:W0:Y:S02]  /*4b10*/  LDC R76, c[0x0][0x210] ;  /* 0x00008400ff4c7b82 */ /* 0x00de240000000800 */
[----:B0-----:R-:W-:-:S05]  /*4b20*/  IMAD R11, R76, 0x4, R11 ;  /* 0x000000044c0b7824 */ /* 0x001fca00078e020b */
[----:B------:R-:W-:-:S13]  /*4b30*/  ISETP.GE.AND P0, PT, R11, UR10, PT ;  /* 0x0000000a0b007c0c */ /* 0x000fda000bf06270 */
[----:B------:R-:W-:Y:S05]  /*4b40*/  @!P0 BRA `(.L_x_1833) ;  /* 0xffffffc800108947 */ /* 0x000fea000383ffff */
.L_x_1769:
        /* <DEDUP_REMOVED lines=40> */
.L_x_1843:
[----:B01----:R-:W-:-:S07]  /*4dd0*/  FMNMX R3, R3, R4, !PT ;  /* 0x0000000403037209 */ /* 0x003fce0007800000 */
.L_x_1836:
[----:B------:R-:W-:Y:S05]  /*4de0*/  BSYNC B0 ;  /* 0x0000000000007941 */ /* 0x000fea0003800000 */
.L_x_1835:
[----:B------:R-:W-:Y:S01]  /*4df0*/  ISETP.NE.AND P0, PT, R2, RZ, PT ;  /* 0x000000ff0200720c */ /* 0x000fe20003f05270 */
[----:B------:R-:W-:-:S12]  /*4e00*/  BSSY B0, `(.L_x_1834) ;  /* 0x0000004000007945 */ /* 0x000fd80003800000 */
[----:B------:R-:W-:Y:S05]  /*4e10*/  @P0 BRA `(.L_x_1838) ;  /* 0x0000000000080947 */ /* 0x000fea0003800000 */
[----:B------:R-:W0:Y:S02]  /*4e20*/  LDC.64 R4, c[0x0][0x288] ;  /* 0x0000a200ff047b82 */ /* 0x000e240000000a00 */
[----:B0-----:R0:W-:Y:S02]  /*4e30*/  REDG.E.MAX.S32.STRONG.GPU desc[UR6][R4.64], R3 ;  /* 0x000000030400798e */ /* 0x0011e4000d10e386 */
.L_x_1838:
[----:B------:R-:W-:Y:S05]  /*4e40*/  BSYNC B0 ;  /* 0x0000000000007941 */ /* 0x000fea0003800000 */
.L_x_1834:
        /* <DEDUP_REMOVED lines=15> */
[----:B------:R-:W-:Y:S05]  /*4f40*/  CALL.REL.NOINC `($__internal_12_$__cuda_sm20_rcp_rn_f32_slowpath) ;  /* 0x00000000005c7944 */ /* 0x000fea0003c00000 */
[----:B------:R-:W-:Y:S01]  /*4f50*/  IMAD.MOV.U32 R5, RZ, RZ, R94 ;  /* 0x000000ffff057224 */ /* 0x000fe200078e005e */
[----:B------:R-:W-:Y:S06]  /*4f60*/  BRA `(.L_x_1840) ;  /* 0x0000000000107947 */ /* 0x000fec0003800000 */
.L_x_1839:
[----:B01----:R-:W0:Y:S02]  /*4f70*/  MUFU.RCP R5, R12 ;  /* 0x0000000c00057308 */ /* 0x003e240000001000 */
[----:B0-----:R-:W-:-:S04]  /*4f80*/  FFMA R0, R12, R5, -1 ;  /* 0xbf8000000c007423 */ /* 0x001fc80000000005 */
[----:B------:R-:W-:-:S04]  /*4f90*/  FADD.FTZ R0, -R0, -RZ ;  /* 0x800000ff00007221 */ /* 0x000fc80000010100 */
[----:B------:R-:W-:-:S07]  /*4fa0*/  FFMA R5, R5, R0, R5 ;  /* 0x0000000005057223 */ /* 0x000fce0000000005 */
.L_x_1840:
[----:B------:R-:W0:Y:S02]  /*4fb0*/  LDC.64 R2, c[0x0][0x280] ;  /* 0x0000a000ff027b82 */ /* 0x000e240000000a00 */
[----:B0-----:R-:W-:Y:S01]  /*4fc0*/  STG.E desc[UR6][R2.64], R5 ;  /* 0x0000000502007986 */ /* 0x001fe2000c101906 */
[----:B------:R-:W-:Y:S05]  /*4fd0*/  EXIT ;  /* 0x000000000000794d */ /* 0x000fea0003800000 */
.L_x_1837:
[----:B------:R-:W-:Y:S02]  /*4fe0*/  IMAD.MOV.U32 R6, RZ, RZ, 0x2 ;  /* 0x00000002ff067424 */ /* 0x000fe400078e00ff */
[----:B------:R-:W-:Y:S02]  /*4ff0*/  IMAD.MOV.U32 R7, RZ, RZ, 0x1f ;  /* 0x0000001fff077424 */ /* 0x000fe400078e00ff */
[----:B------:R-:W-:-:S07]  /*5000*/  IMAD.MOV.U32 R5, RZ, RZ, -0x1 ;  /* 0xffffffffff057424 */ /* 0x000fce00078e00ff */
[----:B01----:R-:W-:Y:S05]  /*5010*/  WARPSYNC.COLLECTIVE R5, `(.L_x_1841) ;  /* 0x0000000005087348 */ /* 0x003fea0003c00000 */
[----:B-1----:R1:W2:Y:S02]  /*5020*/  SHFL.DOWN P0, R4, R0, R6, R7 ;  /* 0x0800000600047389 */ /* 0x0022a40000000007 */
[----:B012---:R-:W-:Y:S01]  /*5030*/  ENDCOLLECTIVE ;  /* 0x000000000000791b */ /* 0x007fe20003800000 */
.L_x_1841:
[----:B------:R-:W-:Y:S02]  /*5040*/  IMAD.MOV.U32 R6, RZ, RZ, 0x1 ;  /* 0x00000001ff067424 */ /* 0x000fe400078e00ff */
[----:B------:R-:W-:-:S05]  /*5050*/  IMAD.MOV.U32 R3, RZ, RZ, R4 ;  /* 0x000000ffff037224 */ /* 0x000fca00078e0004 */
[----:B------:R-:W-:-:S05]  /*5060*/  FMNMX R3, R3, R0, !PT ;  /* 0x0000000003037209 */ /* 0x000fca0007800000 */
[----:B------:R-:W-:-:S07]  /*5070*/  IMAD.MOV.U32 R0, RZ, RZ, R3 ;  /* 0x000000ffff007224 */ /* 0x000fce00078e0003 */
[----:B------:R-:W-:Y:S05]  /*5080*/  WARPSYNC.COLLECTIVE R5, `(.L_x_1842) ;  /* 0x0000000005087348 */ /* 0x000fea0003c00000 */
[----:B------:R0:W1:Y:S02]  /*5090*/  SHFL.DOWN P0, R4, R0, R6, R7 ;  /* 0x0800000600047389 */ /* 0x0000640000000007 */
[----:B01----:R-:W-:Y:S01]  /*50a0*/  ENDCOLLECTIVE ;  /* 0x000000000000791b */ /* 0x003fe20003800000 */
.L_x_1842:
[----:B------:R-:W-:Y:S05]  /*50b0*/  BRA `(.L_x_1843) ;  /* 0xfffffffc00447947 */ /* 0x000fea000383ffff */
        .weak           $__internal_12_$__cuda_sm20_rcp_rn_f32_slowpath
        .type           $__internal_12_$__cuda_sm20_rcp_rn_f32_slowpath,@function
        .size           $__internal_12_$__cuda_sm20_rcp_rn_f32_slowpath,(.L_x_5479 - $__internal_12_$__cuda_sm20_rcp_rn_f32_slowpath)
$__internal_12_$__cuda_sm20_rcp_rn_f32_slowpath:
        /* <DEDUP_REMOVED lines=14> */
.L_x_1844:
        /* <DEDUP_REMOVED lines=33> */
.L_x_1846:
[----:B------:R0:W1:Y:S02]  /*53b0*/  MUFU.RCP R76, R4 ;  /* 0x00000004004c7308 */ /* 0x0000640000001000 */
.L_x_1845:
[----:B-1----:R-:W-:Y:S02]  /*53c0*/  IMAD.MOV.U32 R94, RZ, RZ, R76 ;  /* 0x000000ffff5e7224 */ /* 0x002fe400078e004c */
[----:B------:R-:W-:Y:S02]  /*53d0*/  IMAD.MOV.U32 R76, RZ, RZ, R5 ;  /* 0x000000ffff4c7224 */ /* 0x000fe400078e0005 */
[----:B------:R-:W-:-:S04]  /*53e0*/  IMAD.MOV.U32 R77, RZ, RZ, 0x0 ;  /* 0x00000000ff4d7424 */ /* 0x000fc800078e00ff */
[----:B0-----:R-:W-:Y:S05]  /*53f0*/  RET.REL.NODEC R76 `(_ZN18transformer_engine13normalization26rmsnorm_fwd_general_kernelINS0_13Kernel_traitsIff6__halffjLj1024ELj1ELj4ELj1ELj16ENS0_18Kernel_traits_baseILj1024EffS3_fjLj128EEEEEEEvNS0_19ForwardKernelParamsE) ;  /* 0xffffffac4c007950 */ /* 0x001fea0003c3ffff */
.L_x_1847:
        /* <DEDUP_REMOVED lines=16> */
.L_x_5479:


//--------------------- .text._ZN18transformer_engine13normalization26rmsnorm_fwd_general_kernelINS0_13Kernel_traitsI6__halfS3_S3_fjLj1024ELj1ELj4ELj1ELj16ENS0_18Kernel_traits_baseILj1024ES3_S3_S3_fjLj128EEEEEEEvNS0_19ForwardKernelParamsE --------------------------
	.section	.text._ZN18transformer_engine13normalization26rmsnorm_fwd_general_kernelINS0_13Kernel_traitsI6__halfS3_S3_fjLj1024ELj1ELj4ELj1ELj16ENS0_18Kernel_traits_baseILj1024ES3_S3_S3_fjLj128EEEEEEEvNS0_19ForwardKernelParamsE,"ax",@progbits
	.align	128
        .global         _ZN18transformer_engine13normalization26rmsnorm_fwd_general_kernelINS0_13Kernel_traitsI6__halfS3_S3_fjLj1024ELj1ELj4ELj1ELj16ENS0_18Kernel_traits_baseILj1024ES3_S3_S3_fjLj128EEEEEEEvNS0_19ForwardKernelParamsE
        .type           _ZN18transformer_engine13normalization26rmsnorm_fwd_general_kernelINS0_13Kernel_traitsI6__halfS3_S3_fjLj1024ELj1ELj4ELj1ELj16ENS0_18Kernel_traits_baseILj1024ES3_S3_S3_fjLj128EEEEEEEvNS0_19ForwardKernelParamsE,@function
        .size           _ZN18transformer_engine13normalization26rmsnorm_fwd_general_kernelINS0_13Kernel_traitsI6__halfS3_S3_fjLj1024ELj1ELj4ELj1ELj16ENS0_18Kernel_traits_baseILj1024ES3_S3_S3_fjLj128EEEEEEEvNS0_19ForwardKernelParamsE,(.L_x_5480 - _ZN18transformer_engine13normalization26rmsnorm_fwd_general_kernelINS0_13Kernel_traitsI6__halfS3_S3_fjLj1024ELj1ELj4ELj1ELj16ENS0_18Kernel_traits_baseILj1024ES3_S3_S3_fjLj128EEEEEEEvNS0_19ForwardKernelParamsE)
        .other          _ZN18transformer_engine13normalization26rmsnorm_fwd_general_kernelINS0_13Kernel_traitsI6__halfS3_S3_fjLj1024ELj1ELj4ELj1ELj16ENS0_18Kernel_traits_baseILj1024ES3_S3_S3_fjLj128EEEEEEEvNS0_19ForwardKernelParamsE,@"STO_CUDA_ENTRY STV_DEFAULT"
_ZN18transformer_engine13normalization26rmsnorm_fwd_general_kernelINS0_13Kernel_traitsI6__halfS3_S3_fjLj1024ELj1ELj4ELj1ELj16ENS0_18Kernel_traits_baseILj1024ES3_S3_S3_fjLj128EEEEEEEvNS0_19ForwardKernelParamsE:
.text._ZN18transformer_engine13normalization26rmsnorm_fwd_general_kernelINS0_13Kernel_traitsI6__halfS3_S3_fjLj1024ELj1ELj4ELj1ELj16ENS0_18Kernel_traits_baseILj1024ES3_S3_S3_fjLj128EEEEEEEvNS0_19ForwardKernelParamsE:
        /* <DEDUP_REMOVED lines=45> */
.L_x_1851:
        /* <DEDUP_REMOVED lines=28> */
.L_x_1852:
[----:B------:R-:W-:Y:S05]  /*0490*/  BSYNC B1 ;  /* 0x0000000000017941 */ /* 0x000fea0003800000 */
.L_x_1850:
[----:B------:R-:W-:Y:S02]  /*04a0*/  IMAD.U32 R26, RZ, RZ, UR8 ;  /* 0x00000008ff1a7e24 */ /* 0x000fe4000f8e00ff */
[--C-:B-----5:R-:W-:Y:S02]  /*04b0*/  HADD2.F32 R17, -RZ, R4.reuse.H0_H0 ;  /* 0x20000004ff117230 */ /* 0x120fe40000004100 */
[----:B------:R-:W-:Y:S02]  /*04c0*/  IMAD R9, R26, 0x100, R49 ;  /* 0x000001001a097824 */ /* 0x000fe400078e0231 */
[----:B------:R-:W-:Y:S02]  /*04d0*/  HADD2.F32 R12, -RZ, R4.H1_H1 ;  /* 0x30000004ff0c7230 */ /* 0x000fe40000004100 */
[--C-:B------:R-:W-:Y:S01]  /*04e0*/  HADD2.F32 R19, -RZ, R5.reuse.H0_H0 ;  /* 0x20000005ff137230 */ /* 0x100fe20000004100 */
[----:B------:R-:W-:Y:S01]  /*04f0*/  ISETP.GE.AND P0, PT, R9, UR4, PT ;  /* 0x0000000409007c0c */ /* 0x000fe2000bf06270 */
[----:B------:R-:W-:-:S02]  /*0500*/  HADD2.F32 R14, -RZ, R5.H1_H1 ;  /* 0x30000005ff0e7230 */ /* 0x000fc40000004100 */
[--C-:B------:R-:W-:Y:S02]  /*0510*/  HADD2.F32 R21, -RZ, R6.reuse.H0_H0 ;  /* 0x20000006ff157230 */ /* 0x100fe40000004100 */
[----:B------:R-:W-:Y:S02]  /*0520*/  HADD2.F32 R16, -RZ, R6.H1_H1 ;  /* 0x30000006ff107230 */ /* 0x000fe40000004100 */
[--C-:B------:R-:W-:Y:S02]  /*0530*/  HADD2.F32 R23, -RZ, R7.reuse.H0_H0 ;  /* 0x20000007ff177230 */ /* 0x100fe40000004100 */
[----:B------:R-:W-:-:S04]  /*0540*/  HADD2.F32 R18, -RZ, R7.H1_H1 ;  /* 0x30000007ff127230 */ /* 0x000fc80000004100 */
        /* <DEDUP_REMOVED lines=9> */
.L_x_1854:
        /* <DEDUP_REMOVED lines=28> */
.L_x_1855:
[----:B------:R-:W-:Y:S05]  /*07a0*/  BSYNC B1 ;  /* 0x0000000000017941 */ /* 0x000fea0003800000 */
.L_x_1853:
        /* <DEDUP_REMOVED lines=19> */
.L_x_1857:
        /* <DEDUP_REMOVED lines=28> */
.L_x_1858:
[----:B------:R-:W-:Y:S05]  /*0aa0*/  BSYNC B1 ;  /* 0x0000000000017941 */ /* 0x000fea0003800000 */
.L_x_1856:
        /* <DEDUP_REMOVED lines=19> */
.L_x_1860:
        /* <DEDUP_REMOVED lines=28> */
.L_x_1861:
[----:B------:R-:W-:Y:S05]  /*0da0*/  BSYNC B1 ;  /* 0x0000000000017941 */ /* 0x000fea0003800000 */
.L_x_1859:
[--C-:B-----5:R-:W-:Y:S02]  /*0db0*/  HADD2.F32 R11, -RZ, R5.reuse.H0_H0 ;  /* 0x20000005ff0b7230 */ /* 0x120fe40000004100 */
[----:B------:R-:W-:Y:S02]  /*0dc0*/  HADD2.F32 R0, -RZ, R5.H1_H1 ;  /* 0x30000005ff007230 */ /* 0x000fe40000004100 */
[----:B------:R-:W-:Y:S02]  /*0dd0*/  HADD2.F32 R9, -RZ, R4.H0_H0 ;  /* 0x20000004ff097230 */ /* 0x000fe40000004100 */
[--C-:B------:R-:W-:Y:S02]  /*0de0*/  HADD2.F32 R5, -RZ, R6.reuse.H0_H0 ;  /* 0x20000006ff057230 */ /* 0x100fe40000004100 */
[----:B------:R-:W-:Y:S02]  /*0df0*/  HADD2.F32 R57, -RZ, R6.H1_H1 ;  /* 0x30000006ff397230 */ /* 0x000fe40000004100 */
[----:B------:R-:W-:-:S02]  /*0e00*/  HADD2.F32 R4, -RZ, R4.H1_H1 ;  /* 0x30000004ff047230 */ /* 0x000fc40000004100 */
[--C-:B------:R-:W-:Y:S02]  /*0e10*/  HADD2.F32 R59, -RZ, R7.reuse.H0_H0 ;  /* 0x20000007ff3b7230 */ /* 0x100fe40000004100 */
[----:B------:R-:W-:-:S07]  /*0e20*/  HADD2.F32 R6, -RZ, R7.H1_H1 ;  /* 0x30000007ff067230 */ /* 0x000fce0000004100 */
.L_x_1849:
[----:B------:R-:W-:Y:S05]  /*0e30*/  BSYNC B0 ;  /* 0x0000000000007941 */ /* 0x000fea0003800000 */
.L_x_1848:
[----:B------:R-:W-:Y:S02]  /*0e40*/  ULDC UR9, c[0x0][0x218] ;  /* 0x0000860000097ab9 */ /* 0x000fe40000000800 */
[----:B------:R-:W-:-:S03]  /*0e50*/  UISETP.GE.AND UP0, UPT, UR7, UR9, UPT ;  /* 0x000000090700728c */ /* 0x000fc6000bf06270 */
[----:B------:R-:W-:Y:S02]  /*0e60*/  ULDC.U8 UR9, c[0x0][0x294] ;  /* 0x0000a50000097ab9 */ /* 0x000fe40000000000 */
[----:B------:R-:W-:Y:S02]  /*0e70*/  ISETP.NE.AND P0, PT, RZ, UR9, PT ;  /* 0x00000009ff007c0c */ /* 0x000fe4000bf05270 */
[----:B------:R-:W-:-:S11]  /*0e80*/  PLOP3.LUT P1, PT, PT, PT, UP0, 0x80, 0x0 ;  /* 0x000000000000781c */ /* 0x000fd60003f2f008 */
[----:B------:R-:W-:Y:S05]  /*0e90*/  @!P0 BRA `(.L_x_1862) ;  /* 0x0000000000088947 */ /* 0x000fea0003800000 */
[----:B0-----:R-:W0:Y:S02]  /*0ea0*/  LDC.64 R2, c[0x0][0x270] ;  /* 0x00009c00ff027b82 */ /* 0x001e240000000a00 */
[----:B0-----:R1:W5:Y:S02]  /*0eb0*/  LDG.E R48, desc[UR14][R2.64] ;  /* 0x0000000e02307981 */ /* 0x001364000c1e1900 */
.L_x_1862:
        /* <DEDUP_REMOVED lines=11> */
[----:B------:R-:W-:Y:S01]  /*0f70*/  IMAD.U32 R8, RZ, RZ, UR8 ;  /* 0x00000008ff087e24 */ /* 0x000fe2000f8e00ff */
[----:B------:R-:W-:Y:S01]  /*0f80*/  FSEL R41, R16, R41, !P0 ;  /* 0x0000002910297208 */ /* 0x000fe20004000000 */
[----:B------:R-:W-:Y:S01]  /*0f90*/  FADD R16, R11, 1 ;  /* 0x3f8000000b107421 */ /* 0x000fe20000000000 */
[----:B------:R-:W-:Y:S01]  /*0fa0*/  FSEL R24, R15, R24, !P0 ;  /* 0x000000180f187208 */ /* 0x000fe20004000000 */
[----:B------:R-:W-:Y:S01]  /*0fb0*/  FADD R15, R0, 1 ;  /* 0x3f800000000f7421 */ /* 0x000fe20000000000 */
[----:B------:R-:W-:Y:S01]  /*0fc0*/  FSEL R26, R13, R26, !P0 ;  /* 0x0000001a0d1a7208 */ /* 0x000fe20004000000 */
[----:B------:R-:W-:Y:S01]  /*0fd0*/  IMAD R13, R8, 0x100, R49 ;  /* 0x00000100080d7824 */ /* 0x000fe200078e0231 */
[----:B------:R-:W-:Y:S01]  /*0fe0*/  FSEL R39, R18, R39, !P0 ;  /* 0x0000002712277208 */ /* 0x000fe20004000000 */
[----:B------:R-:W-:Y:S01]  /*0ff0*/  FADD R46, R17, 1 ;  /* 0x3f800000112e7421 */ /* 0x000fe20000000000 */
[----:B------:R-:W-:Y:S01]  /*1000*/  FSEL R15, R0, R15, !P0 ;  /* 0x0000000f000f7208 */ /* 0x000fe20004000000 */
[----:B------:R-:W-:Y:S01]  /*1010*/  FADD R43, R14, 1 ;  /* 0x3f8000000e2b7421 */ /* 0x000fe20000000000 */
[----:B------:R-:W-:Y:S01]  /*1020*/  I2FP.F32.S32 R0, UR4 ;  /* 0x0000000400007c45 */ /* 0x000fe20008201400 */
[----:B------:R-:W-:Y:S01]  /*1030*/  FADD R18, R9, 1 ;  /* 0x3f80000009127421 */ /* 0x000fe20000000000 */
[----:B------:R-:W-:Y:S01]  /*1040*/  FSEL R38, R25, R38, !P0 ;  /* 0x0000002619267208 */ /* 0x000fe20004000000 */
[----:B------:R-:W-:Y:S01]  /*1050*/  FADD R45, R12, 1 ;  /* 0x3f8000000c2d7421 */ /* 0x000fe20000000000 */
[----:B------:R-:W-:Y:S01]  /*1060*/  FADD R44, R19, 1 ;  /* 0x3f800000132c7421 */ /* 0x000fe20000000000 */
[----:B01----:R-:W-:-:S02]  /*1070*/  VIADD R2, R0, 0x1800000 ;  /* 0x0180000000027836 */ /* 0x003fc40000000000 */
[----:B------:R-:W-:Y:S01]  /*1080*/  FADD R42, R21, 1 ;  /* 0x3f800000152a7421 */ /* 0x000fe20000000000 */
[----:B------:R-:W-:Y:S01]  /*1090*/  FADD R40, R23, 1 ;  /* 0x3f80000017287421 */ /* 0x000fe20000000000 */
[----:B------:R-:W-:Y:S01]  /*10a0*/  FADD R37, R20, 1 ;  /* 0x3f80000014257421 */ /* 0x000fe20000000000 */
[----:B------:R-:W-:Y:S01]  /*10b0*/  FADD R36, R27, 1 ;  /* 0x3f8000001b247421 */ /* 0x000fe20000000000 */
[----:B------:R-:W-:Y:S01]  /*10c0*/  LOP3.LUT R2, R2, 0x7f800000, RZ, 0xc0, !PT ;  /* 0x7f80000002027812 */ /* 0x000fe200078ec0ff */
[----:B------:R-:W-:Y:S01]  /*10d0*/  FADD R31, R22, 1 ;  /* 0x3f800000161f7421 */ /* 0x000fe20000000000 */
[----:B------:R-:W-:Y:S01]  /*10e0*/  FADD R25, R10, 1 ;  /* 0x3f8000000a197421 */ /* 0x000fe20000000000 */
[----:B------:R-:W-:Y:S01]  /*10f0*/  FSEL R16, R11, R16, !P0 ;  /* 0x000000100b107208 */ /* 0x000fe20004000000 */
[----:B------:R-:W-:Y:S01]  /*1100*/  IMAD R11, R8, 0x100, R13 ;  /* 0x00000100080b7824 */ /* 0x000fe200078e020d */
[----:B------:R-:W-:Y:S01]  /*1110*/  ISETP.GT.U32.AND P1, PT, R2, 0x1ffffff, PT ;  /* 0x01ffffff0200780c */ /* 0x000fe20003f24070 */
        /* <DEDUP_REMOVED lines=38> */
[----:B------:R-:W-:Y:S02]  /*1380*/  IADD3 R7, -R49, UR4, RZ ;  /* 0x0000000431077c10 */ /* 0x000fe4000fffe1ff */
[----:B------:R-:W-:Y:S02]  /*1390*/  IADD3 R6, -R13, UR4, RZ ;  /* 0x000000040d067c10 */ /* 0x000fe4000fffe1ff */
[----:B------:R-:W-:Y:S02]  /*13a0*/  IADD3 R5, -R11, UR4, RZ ;  /* 0x000000040b057c10 */ /* 0x000fe4000fffe1ff */
[----:B------:R-:W-:Y:S01]  /*13b0*/  IADD3 R4, -R8, UR4, RZ ;  /* 0x0000000408047c10 */ /* 0x000fe2000fffe1ff */
[----:B------:R-:W-:Y:S06]  /*13c0*/  @P1 BRA `(.L_x_1864) ;  /* 0x00000000000c1947 */ /* 0x000fec0003800000 */
[----:B------:R-:W-:-:S07]  /*13d0*/  MOV R2, 0x13f0 ;  /* 0x000013f000027802 */ /* 0x000fce0000000f00 */
[----:B-----5:R-:W-:Y:S05]  /*13e0*/  CALL.REL.NOINC `($__internal_13_$__cuda_sm20_rcp_rn_f32_slowpath) ;  /* 0x0000004000347944 */ /* 0x020fea0003c00000 */
[----:B------:R-:W-:Y:S05]  /*13f0*/  BRA `(.L_x_1865) ;  /* 0x0000000000107947 */ /* 0x000fea0003800000 */
.L_x_1864:
[----:B------:R-:W0:Y:S02]  /*1400*/  MUFU.RCP R3, R0 ;  /* 0x0000000000037308 */ /* 0x000e240000001000 */
[----:B0-----:R-:W-:-:S04]  /*1410*/  FFMA R2, R0, R3, -1 ;  /* 0xbf80000000027423 */ /* 0x001fc80000000003 */
[----:B------:R-:W-:-:S04]  /*1420*/  FADD.FTZ R2, -R2, -RZ ;  /* 0x800000ff02027221 */ /* 0x000fc80000010100 */
[----:B------:R-:W-:-:S07]  /*1430*/  FFMA R3, R3, R2, R3 ;  /* 0x0000000203037223 */ /* 0x000fce0000000003 */
.L_x_1865:
[----:B------:R-:W-:Y:S01]  /*1440*/  ULDC.64 UR8, c[0x0][0x210] ;  /* 0x0000840000087ab9 */ /* 0x000fe20000000a00 */
[----:B------:R-:W-:Y:S01]  /*1450*/  IMAD.MOV.U32 R47, RZ, RZ, RZ ;  /* 0x000000ffff2f7224 */ /* 0x000fe200078e00ff */
[----:B------:R-:W-:Y:S01]  /*1460*/  UIMAD UR4, UR9, UR8, URZ ;  /* 0x00000008090472a4 */ /* 0x000fe2000f8e023f */
[----:B------:R-:W-:-:S03]  /*1470*/  ULDC.U8 UR19, c[0x0][0x294] ;  /* 0x0000a50000137ab9 */ /* 0x000fc60000000000 */
[----:B------:R-:W-:-:S03]  /*1480*/  USHF.L.U32 UR8, UR4, 0x2, URZ ;  /* 0x0000000204087899 */ /* 0x000fc6000800063f */
[----:B------:R-:W-:-:S09]  /*1490*/  UMOV UR4, URZ ;  /* 0x0000003f00047c82 */ /* 0x000fd20008000000 */
.L_x_1913:
[----:B------:R-:W-:Y:S01]  /*14a0*/  ULDC.64 UR16, c[0x0][0x218] ;  /* 0x0000860000107ab9 */ /* 0x000fe20000000a00 */
[----:B------:R-:W-:Y:S01]  /*14b0*/  LEA.HI R88, R52, UR7, RZ, 0x1b ;  /* 0x0000000734587c11 */ /* 0x000fe2000f8fd8ff */
[----:B------:R-:W-:Y:S01]  /*14c0*/  BSSY B0, `(.L_x_1866) ;  /* 0x00000bf000007945 */ /* 0x000fe20003800000 */
[----:B------:R-:W-:-:S04]  /*14d0*/  ISETP.GE.AND P1, PT, R49, UR17, PT ;  /* 0x0000001131007c0c */ /* 0x000fc8000bf26270 */
[----:B------:R-:W-:-:S13]  /*14e0*/  ISETP.LT.AND P1, PT, R88, UR16, !P1 ;  /* 0x0000001058007c0c */ /* 0x000fda000cf21270 */
[----:B0123--:R-:W-:Y:S05]  /*14f0*/  @!P1 BRA `(.L_x_1867) ;  /* 0x0000000800ec9947 */ /* 0x00ffea0003800000 */
        /* <DEDUP_REMOVED lines=9> */
.L_x_1869:
        /* <DEDUP_REMOVED lines=28> */
.L_x_1870:
[----:B------:R-:W-:Y:S05]  /*1750*/  BSYNC B1 ;  /* 0x0000000000017941 */ /* 0x000fea0003800000 */
.L_x_1868:
        /* <DEDUP_REMOVED lines=18> */
.L_x_1872:
        /* <DEDUP_REMOVED lines=28> */
.L_x_1873:
[----:B------:R-:W-:Y:S05]  /*1a40*/  BSYNC B1 ;  /* 0x0000000000017941 */ /* 0x000fea0003800000 */
.L_x_1871:
        /* <DEDUP_REMOVED lines=18> */
.L_x_1875:
        /* <DEDUP_REMOVED lines=28> */
.L_x_1876:
[----:B------:R-:W-:Y:S05]  /*1d30*/  BSYNC B1 ;  /* 0x0000000000017941 */ /* 0x000fea0003800000 */
.L_x_1874:
        /* <DEDUP_REMOVED lines=18> */
.L_x_1878:
        /* <DEDUP_REMOVED lines=28> */
.L_x_1879:
[----:B------:R-:W-:Y:S05]  /*2020*/  BSYNC B1 ;  /* 0x0000000000017941 */ /* 0x000fea0003800000 */
.L_x_1877:
        /* <DEDUP_REMOVED lines=8> */
.L_x_1867:
[----:B------:R-:W-:Y:S05]  /*20b0*/  BSYNC B0 ;  /* 0x0000000000007941 */ /* 0x000fea0003800000 */
.L_x_1866:
        /* <DEDUP_REMOVED lines=97> */
.L_x_1881:
[----:B------:R-:W-:Y:S05]  /*26d0*/  BSYNC B0 ;  /* 0x0000000000007941 */ /* 0x000fea0003800000 */
.L_x_1880:
        /* <DEDUP_REMOVED lines=10> */
[----:B------:R-:W-:Y:S02]  /*2780*/  UISETP.NE.AND UP0, UPT, UR10, URZ, UPT ;  /* 0x0000003f0a00728c */ /* 0x000fe4000bf05270 */
[----:B------:R-:W-:Y:S01]  /*2790*/  ULOP3.LUT UR9, UR9, UR8, URZ, 0xc0, !UPT ;  /* 0x0000000809097292 */ /* 0x000fe2000f8ec03f */
[----:B0-----:R-:W-:-:S05]  /*27a0*/  FADD R35, R32, R33 ;  /* 0x0000002120237221 */ /* 0x001fca0000000000 */
[----:B------:R-:W0:Y:S02]  /*27b0*/  SHFL.DOWN PT, R32, R35, 0x8, 0x1f ;  /* 0x09001f0023207f89 */ /* 0x000e2400000e0000 */
[----:B0-----:R-:W-:Y:S01]  /*27c0*/  FADD R61, R35, R32 ;  /* 0x00000020233d7221 */ /* 0x001fe20000000000 */
[----:B------:R-:W-:Y:S02]  /*27d0*/  IMAD R35, R87, 0x4, R34 ;  /* 0x0000000457237824 */ /* 0x000fe400078e0222 */
[----:B------:R-:W-:Y:S02]  /*27e0*/  IMAD.U32 R87, RZ, RZ, UR6 ;  /* 0x00000006ff577e24 */ /* 0x000fe4000f8e00ff */
[----:B------:R-:W0:Y:S01]  /*27f0*/  SHFL.DOWN PT, R32, R61, 0x4, 0x1f ;  /* 0x08801f003d207f89 */ /* 0x000e2200000e0000 */
[----:B------:R-:W-:Y:S02]  /*2800*/  IMAD R35, R35, R60, RZ ;  /* 0x0000003c23237224 */ /* 0x000fe400078e02ff */
[----:B0-----:R-:W-:-:S03]  /*2810*/  FADD R66, R61, R32 ;  /* 0x000000203d427221 */ /* 0x001fc60000000000 */
[----:B------:R-:W-:Y:S01]  /*2820*/  IADD3 R61, P2, R35, UR9, RZ ;  /* 0x00000009233d7c10 */ /* 0x000fe2000ff5e0ff */
[----:B------:R-:W0:Y:S01]  /*2830*/  @!P0 LDC.64 R32, c[0x0][0x240] ;  /* 0x00009000ff208b82 */ /* 0x000e220000000a00 */
[----:B------:R-:W1:Y:S02]  /*2840*/  SHFL.DOWN PT, R67, R66, 0x2, 0x1f ;  /* 0x08401f0042437f89 */ /* 0x000e6400000e0000 */
[----:B-1----:R-:W-:Y:S01]  /*2850*/  FADD R67, R66, R67 ;  /* 0x0000004342437221 */ /* 0x002fe20000000000 */
[----:B------:R-:W-:Y:S01]  /*2860*/  IMAD.X R66, RZ, RZ, RZ, P2 ;  /* 0x000000ffff427224 */ /* 0x000fe200010e06ff */
[----:B------:R-:W-:-:S03]  /*2870*/  @!P0 IADD3 R35, P2, R61, UR6, RZ ;  /* 0x000000063d238c10 */ /* 0x000fc6000ff5e0ff */
[----:B------:R-:W1:Y:S01]  /*2880*/  SHFL.DOWN PT, R34, R67, 0x1, 0x1f ;  /* 0x08201f0043227f89 */ /* 0x000e6200000e0000 */
[----:B------:R-:W-:Y:S02]  /*2890*/  @!P0 LEA.HI.X.SX32 R90, R87, R66, 0x1, P2 ;  /* 0x00000042575a8211 */ /* 0x000fe400010f0eff */
[----:B0-----:R-:W-:-:S04]  /*28a0*/  @!P0 LEA R32, P2, R35, R32, 0x2 ;  /* 0x0000002023208211 */ /* 0x001fc800078410ff */
[----:B------:R-:W-:Y:S02]  /*28b0*/  @!P0 LEA.HI.X R33, R35, R33, R90, 0x2, P2 ;  /* 0x0000002123218211 */ /* 0x000fe400010f145a */
[----:B------:R-:W-:Y:S01]  /*28c0*/  ISETP.NE.AND P2, PT, R52, RZ, PT ;  /* 0x000000ff3400720c */ /* 0x000fe20003f45270 */
[----:B-1----:R-:W-:-:S05]  /*28d0*/  FADD R35, R67, R34 ;  /* 0x0000002243237221 */ /* 0x002fca0000000000 */
[----:B------:R0:W-:Y:S07]  /*28e0*/  @!P0 STG.E desc[UR14][R32.64], R35 ;  /* 0x0000002320008986 */ /* 0x0001ee000c10190e */
        /* <DEDUP_REMOVED lines=26> */
.L_x_1884:
[----:B------:R-:W2:Y:S04]  /*2a90*/  LDG.E.STRONG.GPU R34, desc[UR14][R32.64] ;  /* 0x0000000e20227981 */ /* 0x000ea8000c1ef900 */
[----:B--2---:R-:W-:Y:S01]  /*2aa0*/  CCTL.IVALL ;  /* 0x00000000ff00798f */ /* 0x004fe20002000000 */
[----:B------:R-:W-:Y:S05]  /*2ab0*/  YIELD ;  /* 0x0000000000007946 */ /* 0x000fea0003800000 */
[----:B------:R-:W-:-:S13]  /*2ac0*/  ISETP.NE.AND P0, PT, R34, R67, PT ;  /* 0x000000432200720c */ /* 0x000fda0003f05270 */
[----:B------:R-:W-:Y:S05]  /*2ad0*/  @P0 BRA `(.L_x_1884) ;  /* 0xfffffffc00ec0947 */ /* 0x000fea000383ffff */
.L_x_1883:
        /* <DEDUP_REMOVED lines=15> */
.L_x_1889:
        /* <DEDUP_REMOVED lines=14> */
[----:B------:R-:W-:Y:S02]  /*2cb0*/  VIADD R89, R87, 0x60 ;  /* 0x0000006057597836 */ /* 0x000fe40000000000 */
[----:B--2---:R-:W-:Y:S01]  /*2cc0*/  FADD R67, R34, R67 ;  /* 0x0000004322437221 */ /* 0x004fe20000000000 */
[----:B------:R-:W-:-:S04]  /*2cd0*/  LEA R34, P2, R91, UR20, 0x2 ;  /* 0x000000145b227c11 */ /* 0x000fc8000f8410ff */
[----:B------:R-:W-:Y:S02]  /*2ce0*/  LEA.HI.X R35, R91, UR21, R92, 0x2, P2 ;  /* 0x000000155b237c11 */ /* 0x000fe400090f145c */
[----:B------:R-:W-:-:S03]  /*2cf0*/  IADD3 R91, P2, R89, R61, RZ ;  /* 0x0000003d595b7210 */ /* 0x000fc60007f5e0ff */
[----:B------:R-:W2:Y:S01]  /*2d00*/  LDG.E R34, desc[UR14][R34.64] ;  /* 0x0000000e22227981 */ /* 0x000ea2000c1e1900 */
        /* <DEDUP_REMOVED lines=10> */
.L_x_1888:
[----:B------:R-:W-:Y:S05]  /*2db0*/  BSYNC B1 ;  /* 0x0000000000017941 */ /* 0x000fea0003800000 */
.L_x_1887:
        /* <DEDUP_REMOVED lines=20> */
.L_x_1891:
[----:B------:R-:W-:Y:S05]  /*2f00*/  BSYNC B1 ;  /* 0x0000000000017941 */ /* 0x000fea0003800000 */
.L_x_1890:
        /* <DEDUP_REMOVED lines=9> */
.L_x_1886:
[----:B------:R-:W-:Y:S05]  /*2fa0*/  BSYNC B0 ;  /* 0x0000000000007941 */ /* 0x000fea0003800000 */
.L_x_1885:
        /* <DEDUP_REMOVED lines=13> */
.L_x_1882:
        /* <DEDUP_REMOVED lines=10> */
.L_x_1892:
        /* <DEDUP_REMOVED lines=36> */
[C---:B------:R-:W-:Y:S01]  /*3360*/  VIADD R90, R49.reuse, 0x1 ;  /* 0x00000001315a7836 */ /* 0x040fe20000000000 */
        /* <DEDUP_REMOVED lines=27> */
[----:B------:R-:W-:Y:S01]  /*3520*/  @P4 FMUL R66, R48, R66 ;  /* 0x0000004230424220 */ /* 0x000fe20000400000 */
        /* <DEDUP_REMOVED lines=15> */
.L_x_1895:
[----:B------:R-:W-:Y:S01]  /*3620*/  F2FP.F16.F32.PACK_AB R90, R61, R60 ;  /* 0x0000003c3d5a723e */ /* 0x000fe200000000ff */
[----:B------:R-:W-:Y:S01]  /*3630*/  BSSY B1, `(.L_x_1896) ;  /* 0x0000029000017945 */ /* 0x000fe20003800000 */
[----:B------:R-:W0:Y:S01]  /*3640*/  LDC.64 R60, c[0x0][0x258] ;  /* 0x00009600ff3c7b82 */ /* 0x000e220000000a00 */
[----:B------:R-:W-:Y:S02]  /*3650*/  ISETP.GE.U32.AND P0, PT, R7, 0x8, PT ;  /* 0x000000080700780c */ /* 0x000fe40003f06070 */
[----:B------:R-:W-:Y:S01]  /*3660*/  BSSY B2, `(.L_x_1897) ;  /* 0x0000012000027945 */ /* 0x000fe20003800000 */
[----:B------:R-:W-:Y:S01]  /*3670*/  F2FP.F16.F32.PACK_AB R92, R32, R67 ;  /* 0x00000043205c723e */ /* 0x000fe200000000ff */
[----:B------:R-:W-:Y:S01]  /*3680*/  IMAD R67, R88, UR17, R49 ;  /* 0x0000001158437c24 */ /* 0x000fe2000f8e0231 */
[----:B------:R-:W-:Y:S02]  /*3690*/  F2FP.F16.F32.PACK_AB R91, R66, R35 ;  /* 0x00000023425b723e */ /* 0x000fe400000000ff */
[----:B------:R-:W-:Y:S01]  /*36a0*/  F2FP.F16.F32.PACK_AB R35, R34, R33 ;  /* 0x000000212223723e */ /* 0x000fe200000000ff */
        /* <DEDUP_REMOVED lines=9> */
[----:B------:R-:W-:Y:S02]  /*3740*/  @!P1 IMAD.MOV.U32 R33, RZ, RZ, R91 ;  /* 0x000000ffff219224 */ /* 0x000fe400078e005b */
[----:B------:R-:W-:-:S05]  /*3750*/  @!P1 IMAD.MOV.U32 R32, RZ, RZ, R90 ;  /* 0x000000ffff209224 */ /* 0x000fca00078e005a */
[----:B------:R0:W-:Y:S01]  /*3760*/  @!P1 STG.E.128 desc[UR14][R66.64], R32 ;  /* 0x0000002042009986 */ /* 0x0001e2000c101d0e */
[----:B------:R-:W-:Y:S05]  /*3770*/  @!P1 BRA `(.L_x_1899) ;  /* 0x0000000000509947 */ /* 0x000fea0003800000 */
.L_x_1898:
[----:B------:R-:W-:Y:S05]  /*3780*/  BSYNC B2 ;  /* 0x0000000000027941 */ /* 0x000fea0003800000 */
.L_x_1897:
        /* <DEDUP_REMOVED lines=19> */
.L_x_1899:
[----:B------:R-:W-:Y:S05]  /*38c0*/  BSYNC B1 ;  /* 0x0000000000017941 */ /* 0x000fea0003800000 */
.L_x_1896:
        /* <DEDUP_REMOVED lines=21> */
[C---:B------:R-:W-:Y:S01]  /*3a20*/  VIADD R94, R13.reuse, 0x5 ;  /* 0x000000050d5e7836 */ /* 0x040fe20000000000 */
[----:B------:R-:W-:Y:S02]  /*3a30*/  ISETP.NE.AND P2, PT, RZ, UR19, PT ;  /* 0x00000013ff007c0c */ /* 0x000fe4000bf45270 */
[----:B------:R-:W-:Y:S01]  /*3a40*/  ISETP.GE.AND P6, PT, R92, UR17, PT ;  /* 0x000000115c007c0c */ /* 0x000fe2000bfc6270 */
[C---:B------:R-:W-:Y:S01]  /*3a50*/  VIADD R92, R13.reuse, 0x1 ;  /* 0x000000010d5c7836 */ /* 0x040fe20000000000 */
        /* <DEDUP_REMOVED lines=22> */
[C---:B------:R-:W-:Y:S01]  /*3bc0*/  @P6 FMUL R67, R48.reuse, R67 ;  /* 0x0000004330436220 */ /* 0x040fe20000400000 */
        /* <DEDUP_REMOVED lines=22> */
.L_x_1900:
[----:B------:R-:W-:Y:S01]  /*3d30*/  ISETP.GE.U32.AND P0, PT, R6, 0x8, PT ;  /* 0x000000080600780c */ /* 0x000fe20003f06070 */
[----:B------:R-:W-:Y:S01]  /*3d40*/  BSSY B1, `(.L_x_1901) ;  /* 0x0000028000017945 */ /* 0x000fe20003800000 */
[----:B------:R-:W-:Y:S01]  /*3d50*/  F2FP.F16.F32.PACK_AB R92, R67, R66 ;  /* 0x00000042435c723e */ /* 0x000fe200000000ff */
[----:B------:R-:W-:Y:S02]  /*3d60*/  IMAD R67, R88, UR17, R13 ;  /* 0x0000001158437c24 */ /* 0x000fe4000f8e020d */
[----:B------:R-:W-:Y:S01]  /*3d70*/  BSSY B2, `(.L_x_1902) ;  /* 0x0000011000027945 */ /* 0x000fe20003800000 */
[----:B------:R-:W-:Y:S02]  /*3d80*/  F2FP.F16.F32.PACK_AB R90, R91, R90 ;  /* 0x0000005a5b5a723e */ /* 0x000fe400000000ff */
[----:B------:R-:W-:Y:S01]  /*3d90*/  F2FP.F16.F32.PACK_AB R91, R32, R35 ;  /* 0x00000023205b723e */ /* 0x000fe200000000ff */
[----:B------:R-:W-:Y:S01]  /*3da0*/  IMAD.WIDE R66, R67, 0x2, R60 ;  /* 0x0000000243427825 */ /* 0x000fe200078e023c */
[----:B------:R-:W-:-:S03]  /*3db0*/  F2FP.F16.F32.PACK_AB R35, R34, R33 ;  /* 0x000000212223723e */ /* 0x000fc600000000ff */
        /* <DEDUP_REMOVED lines=12> */
.L_x_1903:
[----:B------:R-:W-:Y:S05]  /*3e80*/  BSYNC B2 ;  /* 0x0000000000027941 */ /* 0x000fea0003800000 */
.L_x_1902:
        /* <DEDUP_REMOVED lines=19> */
.L_x_1904:
[----:B------:R-:W-:Y:S05]  /*3fc0*/  BSYNC B1 ;  /* 0x0000000000017941 */ /* 0x000fea0003800000 */
.L_x_1901:
        /* <DEDUP_REMOVED lines=71> */
.L_x_1905:
        /* <DEDUP_REMOVED lines=21> */
.L_x_1908:
[----:B------:R-:W-:Y:S05]  /*4590*/  BSYNC B2 ;  /* 0x0000000000027941 */ /* 0x000fea0003800000 */
.L_x_1907:
        /* <DEDUP_REMOVED lines=19> */
.L_x_1909:
[----:B------:R-:W-:Y:S05]  /*46d0*/  BSYNC B1 ;  /* 0x0000000000017941 */ /* 0x000fea0003800000 */
.L_x_1906:
[----:B------:R-:W-:-:S13]  /*46e0*/  ISETP.GE.AND P0, PT, R8, UR17, PT ;  /* 0x0000001108007c0c */ /* 0x000fda000bf06270 */
[----:B------:R-:W-:Y:S05]  /*46f0*/  @P0 BRA `(.L_x_1894) ;  /* 0x0000000400f00947 */ /* 0x000fea0003800000 */
[----:B------:R-:W-:Y:S01]  /*4700*/  ISETP.NE.AND P1, PT, R89, RZ, PT ;  /* 0x000000ff5900720c */ /* 0x000fe20003f25270 */
        /* <DEDUP_REMOVED lines=25> */
[C---:B------:R-:W-:Y:S01]  /*48a0*/  VIADD R93, R8.reuse, 0x5 ;  /* 0x00000005085d7836 */ /* 0x040fe20000000000 */
[----:B------:R-:W-:Y:S01]  /*48b0*/  ISETP.GE.AND P5, PT, R87, UR17, PT ;  /* 0x0000001157007c0c */ /* 0x000fe2000bfa6270 */
[C---:B------:R-:W-:Y:S01]  /*48c0*/  VIADD R87, R8.reuse, 0x1 ;  /* 0x0000000108577836 */ /* 0x040fe20000000000 */
[----:B------:R-:W-:Y:S01]  /*48d0*/  PLOP3.LUT P0, PT, PT, PT, PT, 0x8, 0x0 ;  /* 0x000000000000781c */ /* 0x000fe20003f0e170 */
[C---:B------:R-:W-:Y:S01]  /*48e0*/  VIADD R95, R8.reuse, 0x6 ;  /* 0x00000006085f7836 */ /* 0x040fe20000000000 */
[----:B------:R-:W-:Y:S01]  /*48f0*/  PLOP3.LUT P1, PT, PT, PT, PT, 0x8, 0x0 ;  /* 0x000000000000781c */ /* 0x000fe20003f2e170 */
[C---:B------:R-:W-:Y:S01]  /*4900*/  VIADD R96, R8.reuse, 0x7 ;  /* 0x0000000708607836 */ /* 0x040fe20000000000 */
        /* <DEDUP_REMOVED lines=55> */
.L_x_1910:
[----:B------:R-:W-:Y:S01]  /*4c80*/  ISETP.NE.AND P6, PT, R94, RZ, PT ;  /* 0x000000ff5e00720c */ /* 0x000fe20003fc5270 */
[----:B------:R-:W-:Y:S01]  /*4c90*/  BSSY B1, `(.L_x_1911) ;  /* 0x000000f000017945 */ /* 0x000fe20003800000 */
[----:B------:R-:W-:Y:S02]  /*4ca0*/  F2FP.F16.F32.PACK_AB R87, R32, R33 ;  /* 0x000000212057723e */ /* 0x000fe400000000ff */
[----:B------:R-:W-:Y:S02]  /*4cb0*/  F2FP.F16.F32.PACK_AB R33, R34, R35 ;  /* 0x000000232221723e */ /* 0x000fe400000000ff */
[----:B------:R-:W-:Y:S02]  /*4cc0*/  F2FP.F16.F32.PACK_AB R34, R88, R67 ;  /* 0x000000435822723e */ /* 0x000fe400000000ff */
[----:B------:R-:W-:-:S05]  /*4cd0*/  F2FP.F16.F32.PACK_AB R35, R66, R91 ;  /* 0x0000005b4223723e */ /* 0x000fca00000000ff */
        /* <DEDUP_REMOVED lines=10> */
.L_x_1912:
[----:B------:R-:W-:Y:S05]  /*4d80*/  BSYNC B1 ;  /* 0x0000000000017941 */ /* 0x000fea0003800000 */
.L_x_1911:
        /* <DEDUP_REMOVED lines=19> */
.L_x_1894:
[----:B------:R-:W-:Y:S05]  /*4ec0*/  BSYNC B0 ;  /* 0x0000000000007941 */ /* 0x000fea0003800000 */
.L_x_1893:
[----:B------:R-:W-:Y:S05]  /*4ed0*/  WARPSYNC.ALL ;  /* 0x0000000000007948 */ /* 0x000fea0003800000 */
[----:B------:R-:W-:Y:S02]  /*4ee0*/  ULDC UR9, c[0x0][0x210] ;  /* 0x0000840000097ab9 */ /* 0x000fe40000000800 */
[----:B------:R-:W-:-:S04]  /*4ef0*/  ULEA UR7, UR9, UR7, 0x2 ;  /* 0x0000000709077291 */ /* 0x000fc8000f8e103f */
[----:B------:R-:W-:-:S06]  /*4f00*/  UISETP.GE.AND UP0, UPT, UR7, UR16, UPT ;  /* 0x000000100700728c */ /* 0x000fcc000bf06270 */
[----:B------:R-:W-:-:S13]  /*4f10*/  PLOP3.LUT P0, PT, PT, PT, UP0, 0x80, 0x0 ;  /* 0x000000000000781c */ /* 0x000fda0003f0f008 */
[----:B------:R-:W-:Y:S05]  /*4f20*/  @!P0 BRA `(.L_x_1913) ;  /* 0xffffffc4005c8947 */ /* 0x000fea000383ffff */
.L_x_1863:
[----:B------:R-:W-:Y:S02]  /*4f30*/  ULDC.64 UR4, c[0x0][0x288] ;  /* 0x0000a20000047ab9 */ /* 0x000fe40000000a00 */
[----:B------:R-:W-:-:S04]  /*4f40*/  ISETP.NE.U32.AND P0, PT, RZ, UR4, PT ;  /* 0x00000004ff007c0c */ /* 0x000fc8000bf05070 */
[----:B------:R-:W-:-:S13]  /*4f50*/  ISETP.NE.AND.EX P0, PT, RZ, UR5, PT, P0 ;  /* 0x00000005ff007c0c */ /* 0x000fda000bf05300 */
[----:B------:R-:W-:Y:S05]  /*4f60*/  @!P0 BRA `(.L_x_1914) ;  /* 0x0000000000b08947 */ /* 0x000fea0003800000 */
[----:B------:R-:W4:Y:S01]  /*4f70*/  SHFL.DOWN PT, R0, R47, 0x10, 0x1f ;  /* 0x0a001f002f007f89 */ /* 0x000f2200000e0000 */
[----:B------:R-:W-:Y:S01]  /*4f80*/  ISETP.NE.AND P0, PT, R51, RZ, PT ;  /* 0x000000ff3300720c */ /* 0x000fe20003f05270 */
[----:B------:R-:W-:-:S12]  /*4f90*/  BSSY B0, `(.L_x_1915) ;  /* 0x0000023000007945 */ /* 0x000fd80003800000 */
[----:B------:R-:W2:Y:S01]  /*4fa0*/  @!P0 S2R R8, SR_CgaCtaId ;  /* 0x0000000000088919 */ /* 0x000ea20000008800 */
[----:B------:R-:W-:Y:S02]  /*4fb0*/  @!P0 MOV R7, 0x400 ;  /* 0x0000040000078802 */ /* 0x000fe40000000f00 */
[----:B------:R-:W-:-:S04]  /*4fc0*/  @!P0 SHF.R.U32.HI R6, RZ, 0x3, R52 ;  /* 0x00000003ff068819 */ /* 0x000fc80000011634 */
[----:B------:R-:W-:Y:S02]  /*4fd0*/  @!P0 LOP3.LUT R6, R6, 0x1ffffffc, RZ, 0xc0, !PT ;  /* 0x1ffffffc06068812 */ /* 0x000fe400078ec0ff */
[----:B----4-:R-:W-:-:S05]  /*4fe0*/  FMNMX R0, R0, R47, !PT ;  /* 0x0000002f00007209 */ /* 0x010fca0007800000 */
[----:B01----:R-:W0:Y:S01]  /*4ff0*/  SHFL.DOWN PT, R3, R0, 0x8, 0x1f ;  /* 0x09001f0000037f89 */ /* 0x003e2200000e0000 */
[----:B--2---:R-:W-:-:S05]  /*5000*/  @!P0 LEA R7, R8, R7, 0x18 ;  /* 0x0000000708078211 */ /* 0x004fca00078ec0ff */
        /* <DEDUP_REMOVED lines=26> */
.L_x_1924:
[----:B-1----:R-:W-:-:S07]  /*51b0*/  FMNMX R5, R3, R2, !PT ;  /* 0x0000000203057209 */ /* 0x002fce0007800000 */
.L_x_1916:
[----:B------:R-:W-:Y:S05]  /*51c0*/  BSYNC B0 ;  /* 0x0000000000007941 */ /* 0x000fea0003800000 */
.L_x_1915:
[----:B------:R-:W-:Y:S01]  /*51d0*/  ISETP.NE.AND P0, PT, R52, RZ, PT ;  /* 0x000000ff3400720c */ /* 0x000fe20003f05270 */
[----:B------:R-:W-:-:S12]  /*51e0*/  BSSY B0, `(.L_x_1914) ;  /* 0x0000004000007945 */ /* 0x000fd80003800000 */
[----:B------:R-:W-:Y:S05]  /*51f0*/  @P0 BRA `(.L_x_1918) ;  /* 0x0000000000080947 */ /* 0x000fea0003800000 */
[----:B0-----:R-:W0:Y:S02]  /*5200*/  LDC.64 R2, c[0x0][0x288] ;  /* 0x0000a200ff027b82 */ /* 0x001e240000000a00 */
[----:B0-----:R1:W-:Y:S02]  /*5210*/  REDG.E.MAX.S32.STRONG.GPU desc[UR14][R2.64], R5 ;  /* 0x000000050200798e */ /* 0x0013e4000d10e38e */
.L_x_1918:
[----:B------:R-:W-:Y:S05]  /*5220*/  BSYNC B0 ;  /* 0x0000000000007941 */ /* 0x000fea0003800000 */
.L_x_1914:
[----:B------:R-:W-:Y:S02]  /*5230*/  ULDC.U8 UR4, c[0x0][0x294] ;  /* 0x0000a50000047ab9 */ /* 0x000fe40000000000 */
[----:B------:R-:W-:-:S13]  /*5240*/  ISETP.NE.AND P0, PT, RZ, UR4, PT ;  /* 0x00000004ff007c0c */ /* 0x000fda000bf05270 */
[----:B------:R-:W-:Y:S05]  /*5250*/  @!P0 EXIT ;  /* 0x000000000000894d */ /* 0x000fea0003800000 */
[----:B------:R-:W4:Y:S01]  /*5260*/  S2UR UR6, SR_CTAID.X ;  /* 0x00000000000679c3 */ /* 0x000f220000002500 */
[----:B------:R-:W-:Y:S02]  /*5270*/  ULDC.64 UR4, c[0x0][0x280] ;  /* 0x0000a00000047ab9 */ /* 0x000fe40000000a00 */
[----:B------:R-:W-:Y:S02]  /*5280*/  ISETP.EQ.U32.AND P1, PT, RZ, UR4, PT ;  /* 0x00000004ff007c0c */ /* 0x000fe4000bf22070 */
[----:B----4-:R-:W-:-:S04]  /*5290*/  LOP3.LUT P0, RZ, R52, UR6, RZ, 0xfc, !PT ;  /* 0x0000000634ff7c12 */ /* 0x010fc8000f80fcff */
        /* <DEDUP_REMOVED lines=9> */
[----:B--23--:R-:W-:Y:S05]  /*5330*/  CALL.REL.NOINC `($__internal_13_$__cuda_sm20_rcp_rn_f32_slowpath) ;  /* 0x0000000000607944 */ /* 0x00cfea0003c00000 */
[----:B------:R-:W-:Y:S01]  /*5340*/  IMAD.MOV.U32 R5, RZ, RZ, R3 ;  /* 0x000000ffff057224 */ /* 0x000fe200078e0003 */
[----:B------:R-:W-:Y:S06]  /*5350*/  BRA `(.L_x_1921) ;  /* 0x0000000000107947 */ /* 0x000fec0003800000 */
.L_x_1920:
[----:B-1----:R-:W1:Y:S02]  /*5360*/  MUFU.RCP R5, R48 ;  /* 0x0000003000057308 */ /* 0x002e640000001000 */
[----:B-1----:R-:W-:-:S04]  /*5370*/  FFMA R0, R48, R5, -1 ;  /* 0xbf80000030007423 */ /* 0x002fc80000000005 */
[----:B------:R-:W-:-:S04]  /*5380*/  FADD.FTZ R0, -R0, -RZ ;  /* 0x800000ff00007221 */ /* 0x000fc80000010100 */
[----:B------:R-:W-:-:S07]  /*5390*/  FFMA R5, R5, R0, R5 ;  /* 0x0000000005057223 */ /* 0x000fce0000000005 */
.L_x_1921:
[----:B------:R-:W-:Y:S05]  /*53a0*/  BSYNC B0 ;  /* 0x0000000000007941 */ /* 0x000fea0003800000 */
.L_x_1919:
[----:B0-----:R-:W0:Y:S02]  /*53b0*/  LDC.64 R2, c[0x0][0x280] ;  /* 0x0000a000ff027b82 */ /* 0x001e240000000a00 */
[----:B0-----:R-:W-:Y:S01]  /*53c0*/  STG.E desc[UR14][R2.64], R5 ;  /* 0x0000000502007986 */ /* 0x001fe2000c10190e */
[----:B------:R-:W-:Y:S05]  /*53d0*/  EXIT ;  /* 0x000000000000794d */ /* 0x000fea0003800000 */
.L_x_1917:
[----:B------:R-:W-:Y:S02]  /*53e0*/  IMAD.MOV.U32 R5, RZ, RZ, 0x2 ;  /* 0x00000002ff057424 */ /* 0x000fe400078e00ff */
[----:B------:R-:W-:Y:S02]  /*53f0*/  IMAD.MOV.U32 R7, RZ, RZ, 0x1f ;  /* 0x0000001fff077424 */ /* 0x000fe400078e00ff */
[----:B------:R-:W-:-:S07]  /*5400*/  IMAD.MOV.U32 R4, RZ, RZ, -0x1 ;  /* 0xffffffffff047424 */ /* 0x000fce00078e00ff */
[----:B01-3-5:R-:W-:Y:S05]  /*5410*/  WARPSYNC.COLLECTIVE R4, `(.L_x_1922) ;  /* 0x0000000004087348 */ /* 0x02bfea0003c00000 */
[----:B01----:R0:W1:Y:S02]  /*5420*/  SHFL.DOWN P0, R2, R0, R5, R7 ;  /* 0x0800000500027389 */ /* 0x0030640000000007 */
[----:B01-3-5:R-:W-:Y:S01]  /*5430*/  ENDCOLLECTIVE ;  /* 0x000000000000791b */ /* 0x02bfe20003800000 */
.L_x_1922:
[----:B------:R-:W-:Y:S02]  /*5440*/  IMAD.MOV.U32 R5, RZ, RZ, 0x1 ;  /* 0x00000001ff057424 */ /* 0x000fe400078e00ff */
[----:B------:R-:W-:-:S05]  /*5450*/  IMAD.MOV.U32 R3, RZ, RZ, R2 ;  /* 0x000000ffff037224 */ /* 0x000fca00078e0002 */
[----:B------:R-:W-:-:S05]  /*5460*/  FMNMX R3, R3, R0, !PT ;  /* 0x0000000003037209 */ /* 0x000fca0007800000 */
[----:B------:R-:W-:-:S07]  /*5470*/  IMAD.MOV.U32 R0, RZ, RZ, R3 ;  /* 0x000000ffff007224 */ /* 0x000fce00078e0003 */
[----:B------:R-:W-:Y:S05]  /*5480*/  WARPSYNC.COLLECTIVE R4, `(.L_x_1923) ;  /* 0x0000000004087348 */ /* 0x000fea0003c00000 */
[----:B------:R0:W1:Y:S02]  /*5490*/  SHFL.DOWN P0, R2, R0, R5, R7 ;  /* 0x0800000500027389 */ /* 0x0000640000000007 */
[----:B01----:R-:W-:Y:S01]  /*54a0*/  ENDCOLLECTIVE ;  /* 0x000000000000791b */ /* 0x003fe20003800000 */
.L_x_1923:
[----:B------:R-:W-:Y:S05]  /*54b0*/  BRA `(.L_x_1924) ;  /* 0xfffffffc003c7947 */ /* 0x000fea000383ffff */
        .weak           $__internal_13_$__cuda_sm20_rcp_rn_f32_slowpath
        .type           $__internal_13_$__cuda_sm20_rcp_rn_f32_slowpath,@function
        .size           $__internal_13_$__cuda_sm20_rcp_rn_f32_slowpath,(.L_x_5480 - $__internal_13_$__cuda_sm20_rcp_rn_f32_slowpath)
$__internal_13_$__cuda_sm20_rcp_rn_f32_slowpath:
        /* <DEDUP_REMOVED lines=15> */
.L_x_1926:
        /* <DEDUP_REMOVED lines=33> */
.L_x_1928:
[----:B------:R0:W1:Y:S02]  /*57c0*/  MUFU.RCP R32, R0 ;  /* 0x0000000000207308 */ /* 0x0000640000001000 */
.L_x_1927:
[----:B------:R-:W-:Y:S05]  /*57d0*/  BSYNC B1 ;  /* 0x0000000000017941 */ /* 0x000fea0003800000 */
.L_x_1925:
[----:B-1----:R-:W-:Y:S02]  /*57e0*/  IMAD.MOV.U32 R3, RZ, RZ, R32 ;  /* 0x000000ffff037224 */ /* 0x002fe400078e0020 */
[----:B------:R-:W-:Y:S02]  /*57f0*/  IMAD.MOV.U32 R32, RZ, RZ, R2 ;  /* 0x000000ffff207224 */ /* 0x000fe400078e0002 */
[----:B------:R-:W-:-:S04]  /*5800*/  IMAD.MOV.U32 R33, RZ, RZ, 0x0 ;  /* 0x00000000ff217424 */ /* 0x000fc800078e00ff */
[----:B0-----:R-:W-:Y:S05]  /*5810*/  RET.REL.NODEC R32 `(_ZN18transformer_engine13normalization26rmsnorm_fwd_general_kernelINS0_13Kernel_traitsI6__halfS3_S3_fjLj1024ELj1ELj4ELj1ELj16ENS0_18Kernel_traits_baseILj1024ES3_S3_S3_fjLj128EEEEEEEvNS0_19ForwardKernelParamsE) ;  /* 0xffffffa420f87950 */ /* 0x001fea0003c3ffff */
.L_x_1929:
        /* <DEDUP_REMOVED lines=14> */
.L_x_5480:


//--------------------- .text._ZN18transformer_engine13normalization26rmsnorm_fwd_general_kernelINS0_13Kernel_traitsIffffjLj1024ELj1ELj4ELj1ELj16ENS0_18Kernel_traits_baseILj1024EffffjLj128EEEEEEEvNS0_19ForwardKernelParamsE --------------------------
	.section	.text._ZN18transformer_engine13normalization26rmsnorm_fwd_general_kernelINS0_13Kernel_traitsIffffjLj1024ELj1ELj4ELj1ELj16ENS0_18Kernel_traits_baseILj1024EffffjLj128EEEEEEEvNS0_19ForwardKernelParamsE,"ax",@progbits
	.align	128
        .global         _ZN18transformer_engine13normalization26rmsnorm_fwd_general_kernelINS0_13Kernel_traitsIffffjLj1024ELj1ELj4ELj1ELj16ENS0_18Kernel_traits_baseILj1024EffffjLj128EEEEEEEvNS0_19ForwardKernelParamsE
        .type           _ZN18transformer_engine13normalization26rmsnorm_fwd_general_kernelINS0_13Kernel_traitsIffffjLj1024ELj1ELj4ELj1ELj16ENS0_18Kernel_traits_baseILj1024EffffjLj128EEEEEEEvNS0_19ForwardKernelParamsE,@function
        .size           _ZN18transformer_engine13normalization26rmsnorm_fwd_general_kernelINS0_13Kernel_traitsIffffjLj1024ELj1ELj4ELj1ELj16ENS0_18Kernel_traits_baseILj1024EffffjLj128EEEEEEEvNS0_19ForwardKernelParamsE,(.L_x_5481 - _ZN18transformer_engine13normalization26rmsnorm_fwd_general_kernelINS0_13Kernel_traitsIffffjLj1024ELj1ELj4ELj1ELj16ENS0_18Kernel_traits_baseILj1024EffffjLj128EEEEEEEvNS0_19ForwardKernelParamsE)
        .other          _ZN18transformer_engine13normalization26rmsnorm_fwd_general_kernelINS0_13Kernel_traitsIffffjLj1024ELj1ELj4ELj1ELj16ENS0_18Kernel_traits_baseILj1024EffffjLj128EEEEEEEvNS0_19ForwardKernelParamsE,@"STO_CUDA_ENTRY STV_DEFAULT"
_ZN18transformer_engine13normalization26rmsnorm_fwd_general_kernelINS0_13Kernel_traitsIffffjLj1024ELj1ELj4ELj1ELj16ENS0_18Kernel_traits_baseILj1024EffffjLj128EEEEEEEvNS0_19ForwardKernelParamsE:
.text._ZN18transformer_engine13normalization26rmsnorm_fwd_general_kernelINS0_13Kernel_traitsIffffjLj1024ELj1ELj4ELj1ELj16ENS0_18Kernel_traits_baseILj1024EffffjLj128EEEEEEEvNS0_19ForwardKernelParamsE:
        /* <DEDUP_REMOVED lines=44> */
.L_x_1933:
        /* <DEDUP_REMOVED lines=9> */
.L_x_1934:
[----:B------:R-:W-:Y:S05]  /*0350*/  BSYNC B1 ;  /* 0x0000000000017941 */ /* 0x000fea0003800000 */
.L_x_1932:
        /* <DEDUP_REMOVED lines=12> */
.L_x_1936:
        /* <DEDUP_REMOVED lines=9> */
.L_x_1937:
[----:B------:R-:W-:Y:S05]  /*04b0*/  BSYNC B1 ;  /* 0x0000000000017941 */ /* 0x000fea0003800000 */
.L_x_1935:
        /* <DEDUP_REMOVED lines=12> */
.L_x_1939:
        /* <DEDUP_REMOVED lines=9> */
.L_x_1940:
[----:B------:R-:W-:Y:S05]  /*0610*/  BSYNC B1 ;  /* 0x0000000000017941 */ /* 0x000fea0003800000 */
.L_x_1938:
        /* <DEDUP_REMOVED lines=12> */
.L_x_1942:
        /* <DEDUP_REMOVED lines=9> */
.L_x_1943:
[----:B------:R-:W-:Y:S05]  /*0770*/  BSYNC B1 ;  /* 0x0000000000017941 */ /* 0x000fea0003800000 */
.L_x_1941:
        /* <DEDUP_REMOVED lines=12> */
.L_x_1945:
        /* <DEDUP_REMOVED lines=9> */
.L_x_1946:
[----:B------:R-:W-:Y:S05]  /*08d0*/  BSYNC B1 ;  /* 0x0000000000017941 */ /* 0x000fea0003800000 */
.L_x_1944:
        /* <DEDUP_REMOVED lines=12> */
.L_x_1948:
        /* <DEDUP_REMOVED lines=9> */
.L_x_1949:
[----:B------:R-:W-:Y:S05]  /*0a30*/  BSYNC B1 ;  /* 0x0000000000017941 */ /* 0x000fea0003800000 */
.L_x_1947:
        /* <DEDUP_REMOVED lines=12> */
.L_x_1951:
        /* <DEDUP_REMOVED lines=9> */
.L_x_1952:
[----:B------:R-:W-:Y:S05]  /*0b90*/  BSYNC B1 ;  /* 0x0000000000017941 */ /* 0x000fea0003800000 */
.L_x_1950:
[----:B------:R-:W-:-:S05]  /*0ba0*/  IMAD R7, R84, 0x80, R7 ;  /* 0x0000008054077824 */ /* 0x000fca00078e0207 */
[----:B------:R-:W-:-:S13]  /*0bb0*/  ISETP.GE.AND P0, PT, R7, UR4, PT ;  /* 0x0000000407007c0c */ /* 0x000fda000bf06270 */
[----:B------:R-:W-:Y:S05]  /*0bc0*/  @P0 BRA `(.L_x_1931) ;  /* 0x0000000000440947 */ /* 0x000fea0003800000 */
[C---:B01----:R-:W-:Y:S01]  /*0bd0*/  IMAD.WIDE R2, R7.reuse, 0x4, R4 ;  /* 0x0000000407027825 */ /* 0x043fe200078e0204 */
[----:B------:R-:W-:Y:S02]  /*0be0*/  IADD3 R7, -R7, UR4, RZ ;  /* 0x0000000407077c10 */ /* 0x000fe4000fffe1ff */
[----:B------:R-:W-:Y:S02]  /*0bf0*/  LOP3.LUT P0, RZ, R2, 0xf, RZ, 0xc0, !PT ;  /* 0x0000000f02ff7812 */ /* 0x000fe4000780c0ff */
[C---:B------:R-:W-:Y:S02]  /*0c00*/  ISETP.GE.U32.AND P3, PT, R7.reuse, 0x4, PT ;  /* 0x000000040700780c */ /* 0x040fe40003f66070 */
[----:B------:R-:W-:-:S13]  /*0c10*/  ISETP.LT.U32.OR P0, PT, R7, 0x4, P0 ;  /* 0x000000040700780c */ /* 0x000fda0000701470 */
[----:B------:R-:W-:Y:S05]  /*0c20*/  @P0 BRA `(.L_x_1953) ;  /* 0x0000000000080947 */ /* 0x000fea0003800000 */
[----:B------:R3:W5:Y:S01]  /*0c30*/  LDG.E.128 R4, desc[UR8][R2.64] ;  /* 0x0000000802047981 */ /* 0x000762000c1e1d00 */
[----:B------:R-:W-:Y:S05]  /*0c40*/  BRA `(.L_x_1931) ;  /* 0x0000000000247947 */ /* 0x000fea0003800000 */
.L_x_1953:
        /* <DEDUP_REMOVED lines=9> */
.L_x_1931:
[----:B------:R-:W-:Y:S05]  /*0ce0*/  BSYNC B0 ;  /* 0x0000000000007941 */ /* 0x000fea0003800000 */
.L_x_1930:
[----:B------:R-:W-:Y:S02]  /*0cf0*/  ULDC.U8 UR5, c[0x0][0x294] ;  /* 0x0000a50000057ab9 */ /* 0x000fe40000000000 */
[----:B------:R-:W-:Y:S01]  /*0d00*/  ISETP.NE.AND P0, PT, RZ, UR5, PT ;  /* 0x00000005ff007c0c */ /* 0x000fe2000bf05270 */
[----:B------:R-:W-:-:S12]  /*0d10*/  ULDC UR5, c[0x0][0x218] ;  /* 0x0000860000057ab9 */ /* 0x000fd80000000800 */
[----:B0123--:R-:W0:Y:S02]  /*0d20*/  @P0 LDC.64 R2, c[0x0][0x270] ;  /* 0x00009c00ff020b82 */ /* 0x00fe240000000a00 */
[----:B0-----:R-:W2:Y:S01]  /*0d30*/  @P0 LDG.E R2, desc[UR8][R2.64] ;  /* 0x0000000802020981 */ /* 0x001ea2000c1e1900 */
[----:B------:R-:W-:Y:S01]  /*0d40*/  IMAD.MOV.U32 R21, RZ, RZ, RZ ;  /* 0x000000ffff157224 */ /* 0x000fe200078e00ff */
[----:B--2---:R-:W-:Y:S02]  /*0d50*/  @P0 R2UR UR7, R2 ;  /* 0x00000000020702ca */ /* 0x004fe400000e0000 */
[----:B------:R-:W-:-:S13]  /*0d60*/  ISETP.GE.AND P0, PT, R22, UR5, PT ;  /* 0x0000000516007c0c */ /* 0x000fda000bf06270 */
[----:B------:R-:W-:Y:S05]  /*0d70*/  @P0 BRA `(.L_x_1954) ;  /* 0x00000038007c0947 */ /* 0x000fea0003800000 */
        /* <DEDUP_REMOVED lines=20> */
[----:B------:R-:W-:Y:S02]  /*0ec0*/  IMAD R87, R84, 0x80, R88 ;  /* 0x0000008054577824 */ /* 0x000fe400078e0258 */
[----:B------:R-:W-:Y:S01]  /*0ed0*/  @P0 FADD R72, R72, 1 ;  /* 0x3f80000048480421 */ /* 0x000fe20000000000 */
[----:B------:R-:W-:Y:S02]  /*0ee0*/  IMAD.MOV.U32 R19, RZ, RZ, R12 ;  /* 0x000000ffff137224 */ /* 0x000fe400078e000c */
[----:B------:R-:W-:Y:S01]  /*0ef0*/  @P0 FADD R17, R17, 1 ;  /* 0x3f80000011110421 */ /* 0x000fe20000000000 */
[----:B------:R-:W-:Y:S01]  /*0f00*/  IMAD.MOV.U32 R16, RZ, RZ, R9 ;  /* 0x000000ffff107224 */ /* 0x000fe200078e0009 */
[----:B------:R-:W-:Y:S01]  /*0f10*/  IADD3 R83, -R89, UR4, RZ ;  /* 0x0000000459537c10 */ /* 0x000fe2000fffe1ff */
        /* <DEDUP_REMOVED lines=59> */
[----:B------:R-:W-:Y:S01]  /*12d0*/  IMAD.MOV.U32 R4, RZ, RZ, R21 ;  /* 0x000000ffff047224 */ /* 0x000fe200078e0015 */
[----:B------:R-:W-:-:S07]  /*12e0*/  MOV R5, 0x1300 ;  /* 0x0000130000057802 */ /* 0x000fce0000000f00 */
[----:B------:R-:W-:Y:S05]  /*12f0*/  CALL.REL.NOINC `($__internal_14_$__cuda_sm20_rcp_rn_f32_slowpath) ;  /* 0x0000003800807944 */ /* 0x000fea0003c00000 */
[----:B------:R-:W-:Y:S05]  /*1300*/  BRA `(.L_x_1956) ;  /* 0x0000000000107947 */ /* 0x000fea0003800000 */
.L_x_1955:
[----:B------:R-:W0:Y:S02]  /*1310*/  MUFU.RCP R4, R21 ;  /* 0x0000001500047308 */ /* 0x000e240000001000 */
[----:B0-----:R-:W-:-:S04]  /*1320*/  FFMA R5, R21, R4, -1 ;  /* 0xbf80000015057423 */ /* 0x001fc80000000004 */
[----:B------:R-:W-:-:S04]  /*1330*/  FADD.FTZ R5, -R5, -RZ ;  /* 0x800000ff05057221 */ /* 0x000fc80000010100 */
[----:B------:R-:W-:-:S07]  /*1340*/  FFMA R79, R4, R5, R4 ;  /* 0x00000005044f7223 */ /* 0x000fce0000000004 */
.L_x_1956:
[----:B------:R-:W-:Y:S01]  /*1350*/  ULDC.64 UR4, c[0x0][0x210] ;  /* 0x0000840000047ab9 */ /* 0x000fe20000000a00 */
[----:B------:R-:W-:Y:S01]  /*1360*/  IMAD.MOV.U32 R21, RZ, RZ, RZ ;  /* 0x000000ffff157224 */ /* 0x000fe200078e00ff */
[----:B------:R-:W-:-:S04]  /*1370*/  UIMAD UR4, UR5, UR4, URZ ;  /* 0x00000004050472a4 */ /* 0x000fc8000f8e023f */
[----:B------:R-:W-:-:S03]  /*1380*/  USHF.L.U32 UR5, UR4, 0x2, URZ ;  /* 0x0000000204057899 */ /* 0x000fc6000800063f */
[----:B------:R-:W-:-:S09]  /*1390*/  UMOV UR4, URZ ;  /* 0x0000003f00047c82 */ /* 0x000fd20008000000 */
.L_x_2018:
[----:B------:R-:W-:Y:S01]  /*13a0*/  ULDC.64 UR12, c[0x0][0x218] ;  /* 0x00008600000c7ab9 */ /* 0x000fe20000000a00 */
[----:B------:R-:W-:Y:S01]  /*13b0*/  LEA.HI R69, R27, R22, RZ, 0x1b ;  /* 0x000000161b457211 */ /* 0x000fe200078fd8ff */
[----:B------:R-:W-:Y:S01]  /*13c0*/  BSSY B0, `(.L_x_1957) ;  /* 0x00000aa000007945 */ /* 0x000fe20003800000 */
[----:B------:R-:W-:-:S04]  /*13d0*/  ISETP.GE.AND P1, PT, R23, UR13, PT ;  /* 0x0000000d17007c0c */ /* 0x000fc8000bf26270 */
[----:B------:R-:W-:-:S13]  /*13e0*/  ISETP.LT.AND P1, PT, R69, UR12, !P1 ;  /* 0x0000000c45007c0c */ /* 0x000fda000cf21270 */
[----:B-----5:R-:W-:Y:S05]  /*13f0*/  @!P1 BRA `(.L_x_1958) ;  /* 0x0000000800989947 */ /* 0x020fea0003800000 */
        /* <DEDUP_REMOVED lines=11> */
.L_x_1960:
        /* <DEDUP_REMOVED lines=9> */
.L_x_1961:
[----:B------:R-:W-:Y:S05]  /*1540*/  BSYNC B1 ;  /* 0x0000000000017941 */ /* 0x000fea0003800000 */
.L_x_1959:
        /* <DEDUP_REMOVED lines=11> */
.L_x_1963:
        /* <DEDUP_REMOVED lines=9> */
.L_x_1964:
[----:B------:R-:W-:Y:S05]  /*1690*/  BSYNC B1 ;  /* 0x0000000000017941 */ /* 0x000fea0003800000 */
.L_x_1962:
        /* <DEDUP_REMOVED lines=11> */
.L_x_1966:
        /* <DEDUP_REMOVED lines=9> */
.L_x_1967:
[----:B------:R-:W-:Y:S05]  /*17e0*/  BSYNC B1 ;  /* 0x0000000000017941 */ /* 0x000fea0003800000 */
.L_x_1965:
        /* <DEDUP_REMOVED lines=11> */
.L_x_1969:
        /* <DEDUP_REMOVED lines=9> */
.L_x_1970:
[----:B------:R-:W-:Y:S05]  /*1930*/  BSYNC B1 ;  /* 0x0000000000017941 */ /* 0x000fea0003800000 */
.L_x_1968:
        /* <DEDUP_REMOVED lines=11> */
.L_x_1972:
        /* <DEDUP_REMOVED lines=9> */
.L_x_1973:
[----:B------:R-:W-:Y:S05]  /*1a80*/  BSYNC B1 ;  /* 0x0000000000017941 */ /* 0x000fea0003800000 */
.L_x_1971:
        /* <DEDUP_REMOVED lines=11> */
.L_x_1975:
        /* <DEDUP_REMOVED lines=9> */
.L_x_1976:
[----:B------:R-:W-:Y:S05]  /*1bd0*/  BSYNC B1 ;  /* 0x0000000000017941 */ /* 0x000fea0003800000 */
.L_x_1974:
        /* <DEDUP_REMOVED lines=11> */
.L_x_1978:
        /* <DEDUP_REMOVED lines=9> */
.L_x_1979:
[----:B------:R-:W-:Y:S05]  /*1d20*/  BSYNC B1 ;  /* 0x0000000000017941 */ /* 0x000fea0003800000 */
.L_x_1977:
        /* <DEDUP_REMOVED lines=10> */
.L_x_1980:
        /* <DEDUP_REMOVED lines=9> */
.L_x_1958:
[----:B------:R-:W-:Y:S05]  /*1e60*/  BSYNC B0 ;  /* 0x0000000000007941 */ /* 0x000fea0003800000 */
.L_x_1957:
[----:B------:R-:W-:Y:S01]  /*1e70*/  BSSY B0, `(.L_x_1981) ;  /* 0x0000061000007945 */ /* 0x000fe20003800000 */
[----:B01----:R-:W-:-:S03]  /*1e80*/  IMAD.MOV.U32 R57, RZ, RZ, RZ ;  /* 0x000000ffff397224 */ /* 0x003fc600078e00ff */
[----:B------:R-:W-:Y:S05]  /*1e90*/  @!P1 BRA `(.L_x_1982) ;  /* 0x0000000400789947 */ /* 0x000fea0003800000 */
[C---:B------:R-:W-:Y:S02]  /*1ea0*/  VIADD R56, R23.reuse, 0x1 ;  /* 0x0000000117387836 */ /* 0x040fe40000000000 */
[----:B------:R-:W-:-:S03]  /*1eb0*/  VIADD R57, R23, 0x2 ;  /* 0x0000000217397836 */ /* 0x000fc60000000000 */
[----:B------:R-:W-:Y:S01]  /*1ec0*/  ISETP.GE.AND P3, PT, R56, UR13, PT ;  /* 0x0000000d38007c0c */ /* 0x000fe2000bf66270 */
[----:B------:R-:W-:Y:S01]  /*1ed0*/  VIADD R56, R23, 0x3 ;  /* 0x0000000317387836 */ /* 0x000fe20000000000 */
[----:B------:R-:W-:Y:S01]  /*1ee0*/  ISETP.GE.AND P2, PT, R57, UR13, PT ;  /* 0x0000000d39007c0c */ /* 0x000fe2000bf46270 */
[----:B-----5:R-:W-:-:S03]  /*1ef0*/  FFMA R57, R4, R4, RZ ;  /* 0x0000000404397223 */ /* 0x020fc600000000ff */
        /* <DEDUP_REMOVED lines=8> */
[----:B--23--:R-:W-:Y:S02]  /*1f80*/  VIADD R58, R76, 0x2 ;  /* 0x000000024c3a7836 */ /* 0x00cfe40000000000 */
        /* <DEDUP_REMOVED lines=77> */
[----:B------:R-:W-:-:S04]  /*2460*/  @!P2 FFMA R57, R30, R30, R57 ;  /* 0x0000001e1e39a223 */ /* 0x000fc80000000039 */
[----:B------:R-:W-:-:S07]  /*2470*/  @!P0 FFMA R57, R31, R31, R57 ;  /* 0x0000001f1f398223 */ /* 0x000fce0000000039 */
.L_x_1982:
[----:B------:R-:W-:Y:S05]  /*2480*/  BSYNC B0 ;  /* 0x0000000000007941 */ /* 0x000fea0003800000 */
.L_x_1981:
[----:B------:R-:W0:Y:S02]  /*2490*/  LDC R96, c[0x0][0x214] ;  /* 0x00008500ff607b82 */ /* 0x000e240000000800 */
[----:B0-----:R-:W-:-:S13]  /*24a0*/  ISETP.NE.AND P0, PT, R96, 0x1, PT ;  /* 0x000000016000780c */ /* 0x001fda0003f05270 */
[----:B------:R-:W-:Y:S05]  /*24b0*/  @!P0 BRA `(.L_x_1983) ;  /* 0x00000008004c8947 */ /* 0x000fea0003800000 */
[----:B------:R-:W2:Y:S01]  /*24c0*/  SHFL.DOWN PT, R56, R57, 0x10, 0x1f ;  /* 0x0a001f0039387f89 */ /* 0x000ea200000e0000 */
[----:B------:R-:W-:Y:S01]  /*24d0*/  ISETP.NE.AND P0, PT, R25, RZ, PT ;  /* 0x000000ff1900720c */ /* 0x000fe20003f05270 */
[----:B------:R-:W-:Y:S01]  /*24e0*/  ULOP3.LUT UR10, UR4, 0x1, URZ, 0xc0, !UPT ;  /* 0x00000001040a7892 */ /* 0x000fe2000f8ec03f */
[----:B------:R-:W-:-:S03]  /*24f0*/  ULDC.64 UR14, c[0x0][0x240] ;  /* 0x00009000000e7ab9 */ /* 0x000fc60000000a00 */
[----:B------:R-:W-:-:S04]  /*2500*/  UIADD3 UR6, -UR10, URZ, URZ ;  /* 0x0000003f0a067290 */ /* 0x000fc8000fffe13f */
[----:B------:R-:W-:Y:S01]  /*2510*/  ULOP3.LUT UR6, UR6, UR5, URZ, 0xc0, !UPT ;  /* 0x0000000506067292 */ /* 0x000fe2000f8ec03f */
[----:B--23--:R-:W-:-:S05]  /*2520*/  FADD R58, R56, R57 ;  /* 0x00000039383a7221 */ /* 0x00cfca0000000000 */
[----:B------:R-:W0:Y:S02]  /*2530*/  SHFL.DOWN PT, R59, R58, 0x8, 0x1f ;  /* 0x09001f003a3b7f89 */ /* 0x000e2400000e0000 */
[----:B0-----:R-:W-:-:S05]  /*2540*/  FADD R68, R58, R59 ;  /* 0x0000003b3a447221 */ /* 0x001fca0000000000 */
[----:B------:R-:W0:Y:S02]  /*2550*/  SHFL.DOWN PT, R59, R68, 0x4, 0x1f ;  /* 0x08801f00443b7f89 */ /* 0x000e2400000e0000 */
[----:B0-----:R-:W-:Y:S01]  /*2560*/  FADD R69, R68, R59 ;  /* 0x0000003b44457221 */ /* 0x001fe20000000000 */
[----:B------:R-:W-:-:S04]  /*2570*/  SHF.R.U32.HI R59, RZ, 0x5, R27 ;  /* 0x00000005ff3b7819 */ /* 0x000fc8000001161b */
[----:B------:R-:W0:Y:S01]  /*2580*/  SHFL.DOWN PT, R56, R69, 0x2, 0x1f ;  /* 0x08401f0045387f89 */ /* 0x000e2200000e0000 */
[----:B------:R-:W-:-:S04]  /*2590*/  IMAD R95, R60, 0x4, R59 ;  /* 0x000000043c5f7824 */ /* 0x000fc800078e023b */
[----:B------:R-:W-:-:S05]  /*25a0*/  IMAD R95, R95, R96, RZ ;  /* 0x000000605f5f7224 */ /* 0x000fca00078e02ff */
[----:B------:R-:W-:-:S04]  /*25b0*/  IADD3 R97, P2, R95, UR6, RZ ;  /* 0x000000065f617c10 */ /* 0x000fc8000ff5e0ff */
[----:B------:R-:W-:Y:S01]  /*25c0*/  @!P0 IADD3 R58, P3, R26, R97, RZ ;  /* 0x000000611a3a8210 */ /* 0x000fe20007f7e0ff */
[----:B------:R-:W-:Y:S01]  /*25d0*/  IMAD.X R99, RZ, RZ, RZ, P2 ;  /* 0x000000ffff637224 */ /* 0x000fe200010e06ff */
[----:B------:R-:W-:-:S04]  /*25e0*/  ISETP.NE.AND P2, PT, R27, RZ, PT ;  /* 0x000000ff1b00720c */ /* 0x000fc80003f45270 */
[----:B------:R-:W-:Y:S01]  /*25f0*/  @!P0 LEA.HI.X.SX32 R68, R26, R99, 0x1, P3 ;  /* 0x000000631a448211 */ /* 0x000fe200018f0eff */
        /* <DEDUP_REMOVED lines=32> */
.L_x_1985:
[----:B------:R-:W2:Y:S04]  /*2800*/  LDG.E.STRONG.GPU R58, desc[UR8][R56.64] ;  /* 0x00000008383a7981 */ /* 0x000ea8000c1ef900 */
[----:B--2---:R-:W-:Y:S01]  /*2810*/  CCTL.IVALL ;  /* 0x00000000ff00798f */ /* 0x004fe20002000000 */
[----:B------:R-:W-:Y:S05]  /*2820*/  YIELD ;  /* 0x0000000000007946 */ /* 0x000fea0003800000 */
[----:B------:R-:W-:-:S13]  /*2830*/  ISETP.NE.AND P0, PT, R58, R69, PT ;  /* 0x000000453a00720c */ /* 0x000fda0003f05270 */
[----:B------:R-:W-:Y:S05]  /*2840*/  @P0 BRA `(.L_x_1985) ;  /* 0xfffffffc00ec0947 */ /* 0x000fea000383ffff */
.L_x_1984:
        /* <DEDUP_REMOVED lines=15> */
.L_x_1990:
        /* <DEDUP_REMOVED lines=9> */
[-C--:B------:R-:W-:Y:S02]  /*29d0*/  LEA.HI.X.SX32 R104, R56, R99.reuse, 0x1, P3 ;  /* 0x0000006338687211 */ /* 0x080fe400018f0eff */
[C---:B------:R-:W-:Y:S01]  /*29e0*/  LEA R68, P2, R57.reuse, UR14, 0x2 ;  /* 0x0000000e39447c11 */ /* 0x040fe2000f8410ff */
[----:B------:R-:W2:Y:S01]  /*29f0*/  LDG.E R95, desc[UR8][R94.64] ;  /* 0x000000085e5f7981 */ /* 0x000ea2000c1e1900 */
[----:B------:R-:W-:Y:S02]  /*2a00*/  LEA.HI.X.SX32 R56, R58, R99, 0x1, P4 ;  /* 0x000000633a387211 */ /* 0x000fe400020f0eff */
[----:B------:R-:W-:Y:S02]  /*2a10*/  LEA.HI.X R69, R57, UR15, R104, 0x2, P2 ;  /* 0x0000000f39457c11 */ /* 0x000fe400090f1468 */
[----:B------:R-:W-:-:S02]  /*2a20*/  LEA R58, P3, R59, UR14, 0x2 ;  /* 0x0000000e3b3a7c11 */ /* 0x000fc4000f8610ff */
[C---:B------:R-:W-:Y:S02]  /*2a30*/  IADD3 R57, P2, R102.reuse, R97, RZ ;  /* 0x0000006166397210 */ /* 0x040fe40007f5e0ff */
        /* <DEDUP_REMOVED lines=14> */
.L_x_1989:
[----:B------:R-:W-:Y:S05]  /*2b20*/  BSYNC B1 ;  /* 0x0000000000017941 */ /* 0x000fea0003800000 */
.L_x_1988:
        /* <DEDUP_REMOVED lines=20> */
.L_x_1992:
[----:B------:R-:W-:Y:S05]  /*2c70*/  BSYNC B1 ;  /* 0x0000000000017941 */ /* 0x000fea0003800000 */
.L_x_1991:
[----:B------:R-:W-:-:S13]  /*2c80*/  ISETP.LT.OR P0, PT, R100, R96, P0 ;  /* 0x000000606400720c */ /* 0x000fda0000701670 */
[----:B------:R-:W-:Y:S05]  /*2c90*/  @!P0 BRA `(.L_x_1987) ;  /* 0x00000000001c8947 */ /* 0x000fea0003800000 */
[----:B------:R-:W-:Y:S01]  /*2ca0*/  IADD3 R97, P0, R100, R97, RZ ;  /* 0x0000006164617210 */ /* 0x000fe20007f1e0ff */
[----:B------:R-:W-:-:S03]  /*2cb0*/  ULDC.64 UR10, c[0x0][0x240] ;  /* 0x00009000000a7ab9 */ /* 0x000fc60000000a00 */
[----:B------:R-:W-:Y:S02]  /*2cc0*/  LEA.HI.X.SX32 R58, R100, R99, 0x1, P0 ;  /* 0x00000063643a7211 */ /* 0x000fe400000f0eff */
[----:B------:R-:W-:-:S04]  /*2cd0*/  LEA R56, P0, R97, UR10, 0x2 ;  /* 0x0000000a61387c11 */ /* 0x000fc8000f8010ff */
[----:B------:R-:W-:-:S06]  /*2ce0*/  LEA.HI.X R57, R97, UR11, R58, 0x2, P0 ;  /* 0x0000000b61397c11 */ /* 0x000fcc00080f143a */
[----:B------:R-:W2:Y:S02]  /*2cf0*/  LDG.E R57, desc[UR8][R56.64] ;  /* 0x0000000838397981 */ /* 0x000ea4000c1e1900 */
[----:B--2---:R-:W-:-:S07]  /*2d00*/  FADD R98, R98, R57 ;  /* 0x0000003962627221 */ /* 0x004fce0000000000 */
.L_x_1987:
[----:B------:R-:W-:Y:S05]  /*2d10*/  BSYNC B0 ;  /* 0x0000000000007941 */ /* 0x000fea0003800000 */
.L_x_1986:
        /* <DEDUP_REMOVED lines=13> */
.L_x_1983:
[----:B------:R-:W0:Y:S02]  /*2df0*/  SHFL.BFLY PT, R56, R57, 0x1, 0x1f ;  /* 0x0c201f0039387f89 */ /* 0x000e2400000e0000 */
[----:B0-----:R-:W-:-:S05]  /*2e00*/  FADD R56, R56, R57 ;  /* 0x0000003938387221 */ /* 0x001fca0000000000 */
[----:B--23--:R-:W0:Y:S02]  /*2e10*/  SHFL.BFLY PT, R59, R56, 0x2, 0x1f ;  /* 0x0c401f00383b7f89 */ /* 0x00ce2400000e0000 */
[----:B0-----:R-:W-:-:S05]  /*2e20*/  FADD R59, R56, R59 ;  /* 0x0000003b383b7221 */ /* 0x001fca0000000000 */
[----:B------:R-:W0:Y:S02]  /*2e30*/  SHFL.BFLY PT, R58, R59, 0x4, 0x1f ;  /* 0x0c801f003b3a7f89 */ /* 0x000e2400000e0000 */
[----:B0-----:R-:W-:-:S05]  /*2e40*/  FADD R58, R59, R58 ;  /* 0x0000003a3b3a7221 */ /* 0x001fca0000000000 */
[----:B------:R-:W0:Y:S02]  /*2e50*/  SHFL.BFLY PT, R69, R58, 0x8, 0x1f ;  /* 0x0d001f003a457f89 */ /* 0x000e2400000e0000 */
[----:B0-----:R-:W-:-:S05]  /*2e60*/  FADD R69, R58, R69 ;  /* 0x000000453a457221 */ /* 0x001fca0000000000 */
[----:B------:R-:W0:Y:S02]  /*2e70*/  SHFL.BFLY PT, R68, R69, 0x10, 0x1f ;  /* 0x0e001f0045447f89 */ /* 0x000e2400000e0000 */
[----:B0-----:R-:W-:-:S07]  /*2e80*/  FADD R68, R69, R68 ;  /* 0x0000004445447221 */ /* 0x001fce0000000000 */
.L_x_1993:
        /* <DEDUP_REMOVED lines=15> */
[----:B------:R-:W-:Y:S01]  /*2f80*/  ULDC.U8 UR6, c[0x0][0x294] ;  /* 0x0000a50000067ab9 */ /* 0x000fe20000000000 */
[----:B------:R-:W-:Y:S01]  /*2f90*/  ULDC.64 UR10, c[0x0][0x288] ;  /* 0x0000a200000a7ab9 */ /* 0x000fe20000000a00 */
[----:B------:R-:W-:Y:S01]  /*2fa0*/  ISETP.NE.AND P2, PT, RZ, UR6, PT ;  /* 0x00000006ff007c0c */ /* 0x000fe2000bf45270 */
[----:B------:R-:W-:Y:S01]  /*2fb0*/  IMAD R95, R97, UR13, R23 ;  /* 0x0000000d615f7c24 */ /* 0x000fe2000f8e0217 */
[----:B------:R-:W-:Y:S01]  /*2fc0*/  ISETP.EQ.U32.AND P0, PT, RZ, UR10, PT ;  /* 0x0000000aff007c0c */ /* 0x000fe2000bf02070 */
[-C--:B0----5:R-:W-:Y:S01]  /*2fd0*/  FMUL R56, R4, R96.reuse ;  /* 0x0000006004387220 */ /* 0x0a1fe20000400000 */
[----:B------:R-:W-:Y:S01]  /*2fe0*/  IADD3 R99, -R23, UR13, RZ ;  /* 0x0000000d17637c10 */ /* 0x000fe2000fffe1ff */
[-C--:B------:R-:W-:Y:S01]  /*2ff0*/  FMUL R57, R5, R96.reuse ;  /* 0x0000006005397220 */ /* 0x080fe20000400000 */
[----:B------:R-:W-:Y:S01]  /*3000*/  ISETP.EQ.AND.EX P0, PT, RZ, UR11, !P2, P0 ;  /* 0x0000000bff007c0c */ /* 0x000fe2000d702300 */
        /* <DEDUP_REMOVED lines=9> */
[----:B------:R-:W-:-:S12]  /*30a0*/  @P0 BRA `(.L_x_1996) ;  /* 0x0000000000500947 */ /* 0x000fd80003800000 */
[----:B------:R-:W-:Y:S01]  /*30b0*/  VIADD R98, R23, 0x1 ;  /* 0x0000000117627836 */ /* 0x000fe20000000000 */
[----:B------:R-:W-:Y:S02]  /*30c0*/  PLOP3.LUT P6, PT, PT, PT, PT, 0x8, 0x0 ;  /* 0x000000000000781c */ /* 0x000fe40003fce170 */
[----:B------:R-:W-:Y:S01]  /*30d0*/  FMNMX R21, R21, |R56|, !PT ;  /* 0x4000003815157209 */ /* 0x000fe20007800000 */
[----:B------:R-:W-:Y:S01]  /*30e0*/  @P2 FMUL R56, R56, UR7 ;  /* 0x0000000738382c20 */ /* 0x000fe20008400000 */
        /* <DEDUP_REMOVED lines=8> */
[----:B------:R-:W-:-:S05]  /*3170*/  @!P3 FMNMX R21, R21, |R58|, !PT ;  /* 0x4000003a1515b209 */ /* 0x000fca0007800000 */
[----:B------:R-:W-:Y:S01]  /*3180*/  @P6 FMUL R57, R57, UR7 ;  /* 0x0000000739396c20 */ /* 0x000fe20008400000 */
[----:B------:R-:W-:-:S05]  /*3190*/  ISETP.GE.AND P6, PT, R98, UR13, PT ;  /* 0x0000000d62007c0c */ /* 0x000fca000bfc6270 */
[----:B------:R-:W-:Y:S01]  /*31a0*/  @P5 FMUL R58, R58, UR7 ;  /* 0x000000073a3a5c20 */ /* 0x000fe20008400000 */
[----:B------:R-:W-:-:S07]  /*31b0*/  PLOP3.LUT P5, PT, PT, PT, PT, 0x8, 0x0 ;  /* 0x000000000000781c */ /* 0x000fce0003fae170 */
[----:B------:R-:W-:Y:S02]  /*31c0*/  @!P6 PLOP3.LUT P5, PT, P2, PT, PT, 0x80, 0x0 ;  /* 0x000000000000e81c */ /* 0x000fe400017af070 */
[----:B------:R-:W-:-:S11]  /*31d0*/  @!P6 FMNMX R21, R21, |R59|, !PT ;  /* 0x4000003b1515e209 */ /* 0x000fd60007800000 */
[----:B------:R-:W-:-:S07]  /*31e0*/  @P5 FMUL R59, R59, UR7 ;  /* 0x000000073b3b5c20 */ /* 0x000fce0008400000 */
.L_x_1996:
        /* <DEDUP_REMOVED lines=12> */
.L_x_1998:
[----:B------:R-:W-:Y:S05]  /*32b0*/  BSYNC B1 ;  /* 0x0000000000017941 */ /* 0x000fea0003800000 */
.L_x_1997:
[----:B------:R-:W-:Y:S05]  /*32c0*/  @P3 BRA `(.L_x_1995) ;  /* 0x0000001400143947 */ /* 0x000fea0003800000 */
[----:B01----:R-:W-:Y:S02]  /*32d0*/  IMAD R95, R97, UR13, R76 ;  /* 0x0000000d615f7c24 */ /* 0x003fe4000f8e024c */
[-C--:B------:R-:W-:Y:S01]  /*32e0*/  FMUL R56, R52, R96.reuse ;  /* 0x0000006034387220 */ /* 0x080fe20000400000 */
[-C--:B------:R-:W-:Y:S01]  /*32f0*/  FMUL R57, R53, R96.reuse ;  /* 0x0000006035397220 */ /* 0x080fe20000400000 */
[----:B------:R-:W-:Y:S01]  /*3300*/  FMUL R58, R54, R96 ;  /* 0x00000060363a7220 */ /* 0x000fe20000400000 */
[----:B------:R-:W-:-:S04]  /*3310*/  IMAD.WIDE R94, R95, 0x4, R68 ;  /* 0x000000045f5e7825 */ /* 0x000fc800078e0244 */
[----:B------:R-:W-:Y:S01]  /*3320*/  FMUL R59, R55, R96 ;  /* 0x00000060373b7220 */ /* 0x000fe20000400000 */
[----:B------:R-:W-:Y:S01]  /*3330*/  FMUL R56, R15, R56 ;  /* 0x000000380f387220 */ /* 0x000fe20000400000 */
[----:B------:R-:W-:Y:S01]  /*3340*/  FMUL R57, R16, R57 ;  /* 0x0000003910397220 */ /* 0x000fe20000400000 */
[----:B------:R-:W-:Y:S01]  /*3350*/  FMUL R58, R13, R58 ;  /* 0x0000003a0d3a7220 */ /* 0x000fe20000400000 */
[----:B------:R-:W-:Y:S01]  /*3360*/  LOP3.LUT P1, RZ, R94, 0xf, RZ, 0xc0, !PT ;  /* 0x0000000f5eff7812 */ /* 0x000fe2000782c0ff */
[----:B------:R-:W-:-:S03]  /*3370*/  FMUL R59, R14, R59 ;  /* 0x0000003b0e3b7220 */ /* 0x000fc60000400000 */
[----:B------:R-:W-:Y:S01]  /*3380*/  ISETP.LT.U32.OR P1, PT, R91, 0x4, P1 ;  /* 0x000000045b00780c */ /* 0x000fe20000f21470 */
[----:B------:R-:W-:-:S12]  /*3390*/  @P0 BRA `(.L_x_1999) ;  /* 0x0000000000500947 */ /* 0x000fd80003800000 */
[----:B------:R-:W-:Y:S01]  /*33a0*/  VIADD R98, R76, 0x2 ;  /* 0x000000024c627836 */ /* 0x000fe20000000000 */
[----:B------:R-:W-:Y:S02]  /*33b0*/  PLOP3.LUT P6, PT, PT, PT, PT, 0x8, 0x0 ;  /* 0x000000000000781c */ /* 0x000fe40003fce170 */
[----:B------:R-:W-:Y:S01]  /*33c0*/  FMNMX R21, R21, |R56|, !PT ;  /* 0x4000003815157209 */ /* 0x000fe20007800000 */
[----:B------:R-:W-:Y:S01]  /*33d0*/  @P2 FMUL R56, R56, UR7 ;  /* 0x0000000738382c20 */ /* 0x000fe20008400000 */
[----:B------:R-:W-:Y:S01]  /*33e0*/  ISETP.GE.AND P3, PT, R98, UR13, PT ;  /* 0x0000000d62007c0c */ /* 0x000fe2000bf66270 */
[----:B------:R-:W-:-:S05]  /*33f0*/  VIADD R98, R76, 0x1 ;  /* 0x000000014c627836 */ /* 0x000fca0000000000 */
[----:B------:R-:W-:Y:S01]  /*3400*/  ISETP.GE.AND P4, PT, R98, UR13, PT ;  /* 0x0000000d62007c0c */ /* 0x000fe2000bf86270 */
[----:B------:R-:W-:-:S05]  /*3410*/  VIADD R98, R76, 0x3 ;  /* 0x000000034c627836 */ /* 0x000fca0000000000 */
[----:B------:R-:W-:Y:S02]  /*3420*/  ISETP.GE.AND P5, PT, R98, UR13, PT ;  /* 0x0000000d62007c0c */ /* 0x000fe4000bfa6270 */
[----:B------:R-:W-:-:S05]  /*3430*/  @!P3 PLOP3.LUT P6, PT, P2, PT, PT, 0x80, 0x0 ;  /* 0x000000000000b81c */ /* 0x000fca00017cf070 */
[----:B------:R-:W-:-:S04]  /*3440*/  @!P4 FMNMX R21, R21, |R57|, !PT ;  /* 0x400000391515c209 */ /* 0x000fc80007800000 */
[----:B------:R-:W-:-:S04]  /*3450*/  @!P3 FMNMX R21, R21, |R58|, !PT ;  /* 0x4000003a1515b209 */ /* 0x000fc80007800000 */
[----:B------:R-:W-:Y:S01]  /*3460*/  @P6 FMUL R58, R58, UR7 ;  /* 0x000000073a3a6c20 */ /* 0x000fe20008400000 */
[----:B------:R-:W-:Y:S02]  /*3470*/  PLOP3.LUT P6, PT, PT, PT, PT, 0x8, 0x0 ;  /* 0x000000000000781c */ /* 0x000fe40003fce170 */
[----:B------:R-:W-:Y:S02]  /*3480*/  @!P5 PLOP3.LUT P6, PT, P2, PT, PT, 0x80, 0x0 ;  /* 0x000000000000d81c */ /* 0x000fe400017cf070 */
[----:B------:R-:W-:-:S11]  /*3490*/  @!P5 FMNMX R21, R21, |R59|, !PT ;  /* 0x4000003b1515d209 */ /* 0x000fd60007800000 */
[----:B------:R-:W-:Y:S01]  /*34a0*/  @P6 FMUL R59, R59, UR7 ;  /* 0x000000073b3b6c20 */ /* 0x000fe20008400000 */
[----:B------:R-:W-:Y:S02]  /*34b0*/  PLOP3.LUT P6, PT, PT, PT, PT, 0x8, 0x0 ;  /* 0x000000000000781c */ /* 0x000fe40003fce170 */
[----:B------:R-:W-:-:S13]  /*34c0*/  @!P4 PLOP3.LUT P6, PT, P2, PT, PT, 0x80, 0x0 ;  /* 0x000000000000c81c */ /* 0x000fda00017cf070 */
[----:B------:R-:W-:-:S07]  /*34d0*/  @P6 FMUL R57, R57, UR7 ;  /* 0x0000000739396c20 */ /* 0x000fce0008400000 */
.L_x_1999:
        /* <DEDUP_REMOVED lines=12> */
.L_x_2001:
[----:B------:R-:W-:Y:S05]  /*35a0*/  BSYNC B1 ;  /* 0x0000000000017941 */ /* 0x000fea0003800000 */
.L_x_2000:
        /* <DEDUP_REMOVED lines=34> */
.L_x_2002:
        /* <DEDUP_REMOVED lines=12> */
.L_x_2004:
[----:B------:R-:W-:Y:S05]  /*3890*/  BSYNC B1 ;  /* 0x0000000000017941 */ /* 0x000fea0003800000 */
.L_x_2003:
        /* <DEDUP_REMOVED lines=34> */
.L_x_2005:
        /* <DEDUP_REMOVED lines=12> */
.L_x_2007:
[----:B------:R-:W-:Y:S05]  /*3b80*/  BSYNC B1 ;  /* 0x0000000000017941 */ /* 0x000fea0003800000 */
.L_x_2006:
        /* <DEDUP_REMOVED lines=34> */
.L_x_2008:
        /* <DEDUP_REMOVED lines=12> */
.L_x_2010:
[----:B------:R-:W-:Y:S05]  /*3e70*/  BSYNC B1 ;  /* 0x0000000000017941 */ /* 0x000fea0003800000 */
.L_x_2009:
        /* <DEDUP_REMOVED lines=34> */
.L_x_2011:
        /* <DEDUP_REMOVED lines=12> */
.L_x_2013:
[----:B------:R-:W-:Y:S05]  /*4160*/  BSYNC B1 ;  /* 0x0000000000017941 */ /* 0x000fea0003800000 */
.L_x_2012:
        /* <DEDUP_REMOVED lines=34> */
.L_x_2014:
        /* <DEDUP_REMOVED lines=12> */
.L_x_2016:
[----:B------:R-:W-:Y:S05]  /*4450*/  BSYNC B1 ;  /* 0x0000000000017941 */ /* 0x000fea0003800000 */
.L_x_2015:
[----:B------:R-:W-:Y:S05]  /*4460*/  @P3 BRA `(.L_x_1995) ;  /* 0x0000000000ac3947 */ /* 0x000fea0003800000 */
[----:B------:R-:W-:Y:S02]  /*4470*/  IMAD R97, R97, UR13, R84 ;  /* 0x0000000d61617c24 */ /* 0x000fe4000f8e0254 */
[-C--:B01----:R-:W-:Y:S01]  /*4480*/  FMUL R58, R29, R96.reuse ;  /* 0x000000601d3a7220 */ /* 0x083fe20000400000 */
        /* <DEDUP_REMOVED lines=25> */
[----:B------:R-:W-:Y:S01]  /*4620*/  @P6 FMUL R58, R58, UR7 ;  /* 0x000000073a3a6c20 */ /* 0x000fe20008400000 */
[----:B------:R-:W-:Y:S02]  /*4630*/  PLOP3.LUT P6, PT, PT, PT, PT, 0x8, 0x0 ;  /* 0x000000000000781c */ /* 0x000fe40003fce170 */
[----:B------:R-:W-:Y:S02]  /*4640*/  @!P0 PLOP3.LUT P6, PT, P2, PT, PT, 0x80, 0x0 ;  /* 0x000000000000881c */ /* 0x000fe400017cf070 */
[----:B------:R-:W-:Y:S02]  /*4650*/  @!P0 FMNMX R21, R21, |R59|, !PT ;  /* 0x4000003b15158209 */ /* 0x000fe40007800000 */
[----:B------:R-:W-:-:S09]  /*4660*/  @P5 FMUL R57, R57, UR7 ;  /* 0x0000000739395c20 */ /* 0x000fd20008400000 */
[----:B------:R-:W-:-:S07]  /*4670*/  @P6 FMUL R59, R59, UR7 ;  /* 0x000000073b3b6c20 */ /* 0x000fce0008400000 */
.L_x_2017:
        /* <DEDUP_REMOVED lines=10> */
.L_x_1995:
[----:B------:R-:W-:Y:S05]  /*4720*/  BSYNC B0 ;  /* 0x0000000000007941 */ /* 0x000fea0003800000 */
.L_x_1994:
[----:B0123--:R-:W0:Y:S02]  /*4730*/  LDC R57, c[0x0][0x210] ;  /* 0x00008400ff397b82 */ /* 0x00fe240000000800 */
[----:B0-----:R-:W-:-:S05]  /*4740*/  IMAD R22, R57, 0x4, R22 ;  /* 0x0000000439167824 */ /* 0x001fca00078e0216 */
[----:B------:R-:W-:-:S13]  /*4750*/  ISETP.GE.AND P0, PT, R22, UR12, PT ;  /* 0x0000000c16007c0c */ /* 0x000fda000bf06270 */
[----:B------:R-:W-:Y:S05]  /*4760*/  @!P0 BRA `(.L_x_2018) ;  /* 0xffffffcc000c8947 */ /* 0x000fea000383ffff */
.L_x_1954:
[----:B------:R-:W-:Y:S02]  /*4770*/  ULDC.64 UR4, c[0x0][0x288] ;  /* 0x0000a20000047ab9 */ /* 0x000fe40000000a00 */
[----:B------:R-:W-:-:S04]  /*4780*/  ISETP.NE.U32.AND P0, PT, RZ, UR4, PT ;  /* 0x00000004ff007c0c */ /* 0x000fc8000bf05070 */
[----:B------:R-:W-:-:S13]  /*4790*/  ISETP.NE.AND.EX P0, PT, RZ, UR5, PT, P0 ;  /* 0x00000005ff007c0c */ /* 0x000fda000bf05300 */
[----:B------:R-:W-:Y:S05]  /*47a0*/  @!P0 BRA `(.L_x_2019) ;  /* 0x0000000000b08947 */ /* 0x000fea0003800000 */
[----:B------:R-:W0:Y:S01]  /*47b0*/  SHFL.DOWN PT, R0, R21, 0x10, 0x1f ;  /* 0x0a001f0015007f89 */ /* 0x000e2200000e0000 */
[----:B------:R-:W-:Y:S01]  /*47c0*/  ISETP.NE.AND P0, PT, R25, RZ, PT ;  /* 0x000000ff1900720c */ /* 0x000fe20003f05270 */
[----:B------:R-:W-:-:S12]  /*47d0*/  BSSY B0, `(.L_x_2020) ;  /* 0x0000023000007945 */ /* 0x000fd80003800000 */
[----:B-----5:R-:W1:Y:S01]  /*47e0*/  @!P0 S2R R8, SR_CgaCtaId ;  /* 0x0000000000088919 */ /* 0x020e620000008800 */
[----:B------:R-:W-:Y:S02]  /*47f0*/  @!P0 MOV R7, 0x400 ;  /* 0x0000040000078802 */ /* 0x000fe40000000f00 */
[----:B------:R-:W-:-:S04]  /*4800*/  @!P0 SHF.R.U32.HI R6, RZ, 0x3, R27 ;  /* 0x00000003ff068819 */ /* 0x000fc8000001161b */
[----:B------:R-:W-:Y:S02]  /*4810*/  @!P0 LOP3.LUT R6, R6, 0x1ffffffc, RZ, 0xc0, !PT ;  /* 0x1ffffffc06068812 */ /* 0x000fe400078ec0ff */
[----:B0-----:R-:W-:-:S05]  /*4820*/  FMNMX R0, R0, R21, !PT ;  /* 0x0000001500007209 */ /* 0x001fca0007800000 */
[----:B------:R-:W0:Y:S01]  /*4830*/  SHFL.DOWN PT, R3, R0, 0x8, 0x1f ;  /* 0x09001f0000037f89 */ /* 0x000e2200000e0000 */
[----:B-1----:R-:W-:-:S05]  /*4840*/  @!P0 LEA R7, R8, R7, 0x18 ;  /* 0x0000000708078211 */ /* 0x002fca00078ec0ff */
        /* <DEDUP_REMOVED lines=26> */
.L_x_2028:
[----:B-1----:R-:W-:-:S07]  /*49f0*/  FMNMX R5, R3, R2, !PT ;  /* 0x0000000203057209 */ /* 0x002fce0007800000 */
.L_x_2021:
[----:B------:R-:W-:Y:S05]  /*4a00*/  BSYNC B0 ;  /* 0x0000000000007941 */ /* 0x000fea0003800000 */
.L_x_2020:
[----:B------:R-:W-:Y:S01]  /*4a10*/  ISETP.NE.AND P0, PT, R27, RZ, PT ;  /* 0x000000ff1b00720c */ /* 0x000fe20003f05270 */
[----:B------:R-:W-:-:S12]  /*4a20*/  BSSY B0, `(.L_x_2019) ;  /* 0x0000004000007945 */ /* 0x000fd80003800000 */
[----:B------:R-:W-:Y:S05]  /*4a30*/  @P0 BRA `(.L_x_2023) ;  /* 0x0000000000080947 */ /* 0x000fea0003800000 */
[----:B0-----:R-:W0:Y:S02]  /*4a40*/  LDC.64 R2, c[0x0][0x288] ;  /* 0x0000a200ff027b82 */ /* 0x001e240000000a00 */
[----:B0-----:R1:W-:Y:S02]  /*4a50*/  REDG.E.MAX.S32.STRONG.GPU desc[UR8][R2.64], R5 ;  /* 0x000000050200798e */ /* 0x0013e4000d10e388 */
.L_x_2023:
[----:B------:R-:W-:Y:S05]  /*4a60*/  BSYNC B0 ;  /* 0x0000000000007941 */ /* 0x000fea0003800000 */
.L_x_2019:
        /* <DEDUP_REMOVED lines=14> */
[----:B-----5:R-:W-:Y:S01]  /*4b50*/  IMAD.U32 R4, RZ, RZ, UR7 ;  /* 0x00000007ff047e24 */ /* 0x020fe2000f8e00ff */
[----:B-1----:R-:W-:-:S07]  /*4b60*/  MOV R5, 0x4b80 ;  /* 0x00004b8000057802 */ /* 0x002fce0000000f00 */
[----:B0-----:R-:W-:Y:S05]  /*4b70*/  CALL.REL.NOINC `($__internal_14_$__cuda_sm20_rcp_rn_f32_slowpath) ;  /* 0x0000000000607944 */ /* 0x001fea0003c00000 */
[----:B------:R-:W-:Y:S01]  /*4b80*/  IMAD.MOV.U32 R5, RZ, RZ, R79 ;  /* 0x000000ffff057224 */ /* 0x000fe200078e004f */
[----:B------:R-:W-:Y:S06]  /*4b90*/  BRA `(.L_x_2025) ;  /* 0x0000000000147947 */ /* 0x000fec0003800000 */
.L_x_2024:
[----:B-1---5:R-:W1:Y:S01]  /*4ba0*/  MUFU.RCP R5, UR7 ;  /* 0x0000000700057d08 */ /* 0x022e620008001000 */
[----:B------:R-:W-:-:S04]  /*4bb0*/  IMAD.U32 R0, RZ, RZ, UR7 ;  /* 0x00000007ff007e24 */ /* 0x000fc8000f8e00ff */
[----:B-1----:R-:W-:-:S04]  /*4bc0*/  FFMA R0, R5, R0, -1 ;  /* 0xbf80000005007423 */ /* 0x002fc80000000000 */
[----:B------:R-:W-:-:S04]  /*4bd0*/  FADD.FTZ R0, -R0, -RZ ;  /* 0x800000ff00007221 */ /* 0x000fc80000010100 */
[----:B------:R-:W-:-:S07]  /*4be0*/  FFMA R5, R5, R0, R5 ;  /* 0x0000000005057223 */ /* 0x000fce0000000005 */
.L_x_2025:
[----:B0-----:R-:W0:Y:S02]  /*4bf0*/  LDC.64 R2, c[0x0][0x280] ;  /* 0x0000a000ff027b82 */ /* 0x001e240000000a00 */
[----:B0-----:R-:W-:Y:S01]  /*4c00*/  STG.E desc[UR8][R2.64], R5 ;  /* 0x0000000502007986 */ /* 0x001fe2000c101908 */
[----:B------:R-:W-:Y:S05]  /*4c10*/  EXIT ;  /* 0x000000000000794d */ /* 0x000fea0003800000 */
.L_x_2022:
[----:B------:R-:W-:Y:S02]  /*4c20*/  IMAD.MOV.U32 R5, RZ, RZ, 0x2 ;  /* 0x00000002ff057424 */ /* 0x000fe400078e00ff */
[----:B------:R-:W-:Y:S02]  /*4c30*/  IMAD.MOV.U32 R7, RZ, RZ, 0x1f ;  /* 0x0000001fff077424 */ /* 0x000fe400078e00ff */
[----:B------:R-:W-:-:S07]  /*4c40*/  IMAD.MOV.U32 R4, RZ, RZ, -0x1 ;  /* 0xffffffffff047424 */ /* 0x000fce00078e00ff */
[----:B01----:R-:W-:Y:S05]  /*4c50*/  WARPSYNC.COLLECTIVE R4, `(.L_x_2026) ;  /* 0x0000000004087348 */ /* 0x003fea0003c00000 */
[----:B01----:R0:W1:Y:S02]  /*4c60*/  SHFL.DOWN P0, R2, R0, R5, R7 ;  /* 0x0800000500027389 */ /* 0x0030640000000007 */
[----:B01----:R-:W-:Y:S01]  /*4c70*/  ENDCOLLECTIVE ;  /* 0x000000000000791b */ /* 0x003fe20003800000 */
.L_x_2026:
[----:B------:R-:W-:Y:S02]  /*4c80*/  IMAD.MOV.U32 R5, RZ, RZ, 0x1 ;  /* 0x00000001ff057424 */ /* 0x000fe400078e00ff */
[----:B------:R-:W-:-:S05]  /*4c90*/  IMAD.MOV.U32 R3, RZ, RZ, R2 ;  /* 0x000000ffff037224 */ /* 0x000fca00078e0002 */
[----:B------:R-:W-:-:S05]  /*4ca0*/  FMNMX R3, R3, R0, !PT ;  /* 0x0000000003037209 */ /* 0x000fca0007800000 */
[----:B------:R-:W-:-:S07]  /*4cb0*/  IMAD.MOV.U32 R0, RZ, RZ, R3 ;  /* 0x000000ffff007224 */ /* 0x000fce00078e0003 */
[----:B------:R-:W-:Y:S05]  /*4cc0*/  WARPSYNC.COLLECTIVE R4, `(.L_x_2027) ;  /* 0x0000000004087348 */ /* 0x000fea0003c00000 */
[----:B------:R0:W1:Y:S02]  /*4cd0*/  SHFL.DOWN P0, R2, R0, R5, R7 ;  /* 0x0800000500027389 */ /* 0x0000640000000007 */
[----:B01----:R-:W-:Y:S01]  /*4ce0*/  ENDCOLLECTIVE ;  /* 0x000000000000791b */ /* 0x003fe20003800000 */
.L_x_2027:
[----:B------:R-:W-:Y:S05]  /*4cf0*/  BRA `(.L_x_2028) ;  /* 0xfffffffc003c7947 */ /* 0x000fea000383ffff */
        .weak           $__internal_14_$__cuda_sm20_rcp_rn_f32_slowpath
        .type           $__internal_14_$__cuda_sm20_rcp_rn_f32_slowpath,@function
        .size           $__internal_14_$__cuda_sm20_rcp_rn_f32_slowpath,(.L_x_5481 - $__internal_14_$__cuda_sm20_rcp_rn_f32_slowpath)
$__internal_14_$__cuda_sm20_rcp_rn_f32_slowpath:
        /* <DEDUP_REMOVED lines=14> */
.L_x_2029:
        /* <DEDUP_REMOVED lines=33> */
.L_x_2031:
[----:B------:R0:W1:Y:S02]  /*4ff0*/  MUFU.RCP R56, R4 ;  /* 0x0000000400387308 */ /* 0x0000640000001000 */
.L_x_2030:
[----:B-1----:R-:W-:Y:S02]  /*5000*/  IMAD.MOV.U32 R79, RZ, RZ, R56 ;  /* 0x000000ffff4f7224 */ /* 0x002fe400078e0038 */
[----:B------:R-:W-:Y:S02]  /*5010*/  IMAD.MOV.U32 R56, RZ, RZ, R5 ;  /* 0x000000ffff387224 */ /* 0x000fe400078e0005 */
[----:B------:R-:W-:-:S04]  /*5020*/  IMAD.MOV.U32 R57, RZ, RZ, 0x0 ;  /* 0x00000000ff397424 */ /* 0x000fc800078e00ff */
[----:B0-----:R-:W-:Y:S05]  /*5030*/  RET.REL.NODEC R56 `(_ZN18transformer_engine13normalization26rmsnorm_fwd_general_kernelINS0_13Kernel_traitsIffffjLj1024ELj1ELj4ELj1ELj16ENS0_18Kernel_traits_baseILj1024EffffjLj128EEEEEEEvNS0_19ForwardKernelParamsE) ;  /* 0xffffffac38f07950 */ /* 0x001fea0003c3ffff */
.L_x_2032:
        /* <DEDUP_REMOVED lines=12> */
.L_x_5481:


//--------------------- .text._ZN18transformer_engine13normalization26rmsnorm_fwd_general_kernelINS0_13Kernel_traitsIff13__nv_bfloat16fjLj512ELj1ELj4ELj1ELj16ENS0_18Kernel_traits_baseILj512EffS3_fjLj128EEEEEEEvNS0_19ForwardKernelParamsE --------------------------
	.section	.text._ZN18transformer_engine13normalization26rmsnorm_fwd_general_kernelINS0_13Kernel_traitsIff13__nv_bfloat16fjLj512ELj1ELj4ELj1ELj16ENS0_18Kernel_traits_baseILj512EffS3_fjLj128EEEEEEEvNS0_19ForwardKernelParamsE,"ax",@progbits
	.align	128
        .global         _ZN18transformer_engine13normalization26rmsnorm_fwd_general_kernelINS0_13Kernel_traitsIff13__nv_bfloat16fjLj512ELj1ELj4ELj1ELj16ENS0_18Kernel_traits_baseILj512EffS3_fjLj128EEEEEEEvNS0_19ForwardKernelParamsE
        .type           _ZN18transformer_engine13normalization26rmsnorm_fwd_general_kernelINS0_13Kernel_traitsIff13__nv_bfloat16fjLj512ELj1ELj4ELj1ELj16ENS0_18Kernel_traits_baseILj512EffS3_fjLj128EEEEEEEvNS0_19ForwardKernelParamsE,@function
        .size           _ZN18transformer_engine13normalization26rmsnorm_fwd_general_kernelINS0_13Kernel_traitsIff13__nv_bfloat16fjLj512ELj1ELj4ELj1ELj16ENS0_18Kernel_traits_baseILj512EffS3_fjLj128EEEEEEEvNS0_19ForwardKernelParamsE,(.L_x_5482 - _ZN18transformer_engine13normalization26rmsnorm_fwd_general_kernelINS0_13Kernel_traitsIff13__nv_bfloat16fjLj512ELj1ELj4ELj1ELj16ENS0_18Kernel_traits_baseILj512EffS3_fjLj128EEEEEEEvNS0_19ForwardKernelParamsE)
        .other          _ZN18transformer_engine13normalization26rmsnorm_fwd_general_kernelINS0_13Kernel_traitsIff13__nv_bfloat16fjLj512ELj1ELj4ELj1ELj16ENS0_18Kernel_traits_baseILj512EffS3_fjLj128EEEEEEEvNS0_19ForwardKernelParamsE,@"STO_CUDA_ENTRY STV_DEFAULT"
_ZN18transformer_engine13normalization26rmsnorm_fwd_general_kernelINS0_13Kernel_traitsIff13__nv_bfloat16fjLj512ELj1ELj4ELj1ELj16ENS0_18Kernel_traits_baseILj512EffS3_fjLj128EEEEEEEvNS0_19ForwardKernelParamsE:
.text._ZN18transformer_engine13normalization26rmsnorm_fwd_general_kernelINS0_13Kernel_traitsIff13__nv_bfloat16fjLj512ELj1ELj4ELj1ELj16ENS0_18Kernel_traits_baseILj512EffS3_fjLj128EEEEEEEvNS0_19ForwardKernelParamsE:
        /* <DEDUP_REMOVED lines=16> */
[----:B------:R-:W-:-:S03]  /*0100*/  UIMAD.WIDE.U32 UR4, UR5, UR7, UR4 ;  /* 0x00000007050472a5 */ /* 0x000fc6000f8e0004 */
[----:B------:R-:W-:Y:S01]  /*0110*/  ULDC UR7, c[0x0][0x21c] ;  /* 0x0000870000077ab9 */ /* 0x000fe20000000800 */
        /* <DEDUP_REMOVED lines=9> */
[----:B------:R-:W-:-:S04]  /*01b0*/  UIADD3 UR4, -UR5, URZ, URZ ;  /* 0x0000003f05047290 */ /* 0x000fc8000fffe13f */
[----:B------:R-:W-:-:S04]  /*01c0*/  UIMAD UR6, UR8, UR4, UR6 ;  /* 0x00000004080672a4 */ /* 0x000fc8000f8e0206 */
[----:B------:R-:W-:-:S06]  /*01d0*/  USHF.L.U32 UR4, UR6, 0x5, URZ ;  /* 0x0000000506047899 */ /* 0x000fcc000800063f */
[----:B------:R-:W-:Y:S01]  /*01e0*/  IMAD.U32 R16, RZ, RZ, UR4 ;  /* 0x00000004ff107e24 */ /* 0x000fe2000f8e00ff */
[----:B------:R-:W-:-:S04]  /*01f0*/  USHF.L.U32 UR4, UR5, 0x2, URZ ;  /* 0x0000000205047899 */ /* 0x000fc8000800063f */
[----:B------:R-:W-:Y:S02]  /*0200*/  LOP3.LUT R16, R16, 0xffffffe0, R61, 0xe2, !PT ;  /* 0xffffffe010107812 */ /* 0x000fe400078ee23d */
[----:B------:R-:W-:-:S03]  /*0210*/  IMAD.U32 R0, RZ, RZ, UR4 ;  /* 0x00000004ff007e24 */ /* 0x000fc6000f8e00ff */
        /* <DEDUP_REMOVED lines=13> */
.L_x_2036:
        /* <DEDUP_REMOVED lines=9> */
.L_x_2037:
[----:B------:R-:W-:Y:S05]  /*0380*/  BSYNC B1 ;  /* 0x0000000000017941 */ /* 0x000fea0003800000 */
.L_x_2035:
[----:B------:R-:W-:-:S04]  /*0390*/  IMAD.U32 R6, RZ, RZ, UR8 ;  /* 0x00000008ff067e24 */ /* 0x000fc8000f8e00ff */
        /* <DEDUP_REMOVED lines=12> */
.L_x_2039:
        /* <DEDUP_REMOVED lines=9> */
.L_x_2040:
[----:B------:R-:W-:Y:S05]  /*04f0*/  BSYNC B1 ;  /* 0x0000000000017941 */ /* 0x000fea0003800000 */
.L_x_2038:
        /* <DEDUP_REMOVED lines=12> */
.L_x_2042:
        /* <DEDUP_REMOVED lines=9> */
.L_x_2043:
[----:B------:R-:W-:Y:S05]  /*0650*/  BSYNC B1 ;  /* 0x0000000000017941 */ /* 0x000fea0003800000 */
.L_x_2041:
        /* <DEDUP_REMOVED lines=11> */
.L_x_2044:
        /* <DEDUP_REMOVED lines=9> */
.L_x_2034:
[----:B------:R-:W-:Y:S05]  /*07a0*/  BSYNC B0 ;  /* 0x0000000000007941 */ /* 0x000fea0003800000 */
.L_x_2033:
[----:B------:R-:W-:Y:S01]  /*07b0*/  ULDC.U8 UR16, c[0x0][0x294] ;  /* 0x0000a50000107ab9 */ /* 0x000fe20000000000 */
[----:B------:R-:W-:Y:S01]  /*07c0*/  ULDC UR4, c[0x0][0x218] ;  /* 0x0000860000047ab9 */ /* 0x000fe20000000800 */
[----:B------:R-:W-:-:S13]  /*07d0*/  ISETP.NE.AND P0, PT, RZ, UR16, PT ;  /* 0x00000010ff007c0c */ /* 0x000fda000bf05270 */
[----:B------:R-:W4:Y:S02]  /*07e0*/  @P0 LDC.64 R18, c[0x0][0x270] ;  /* 0x00009c00ff120b82 */ /* 0x000f240000000a00 */
[----:B----4-:R-:W4:Y:S01]  /*07f0*/  @P0 LDG.E R18, desc[UR14][R18.64] ;  /* 0x0000000e12120981 */ /* 0x010f22000c1e1900 */
[----:B0123--:R-:W-:Y:S01]  /*0800*/  IMAD.MOV.U32 R2, RZ, RZ, RZ ;  /* 0x000000ffff027224 */ /* 0x00ffe200078e00ff */
[----:B----4-:R-:W-:Y:S02]  /*0810*/  @P0 R2UR UR11, R18 ;  /* 0x00000000120b02ca */ /* 0x010fe400000e0000 */
[----:B------:R-:W-:-:S13]  /*0820*/  ISETP.GE.AND P0, PT, R0, UR4, PT ;  /* 0x0000000400007c0c */ /* 0x000fda000bf06270 */
[----:B------:R-:W-:Y:S05]  /*0830*/  @P0 BRA `(.L_x_2045) ;  /* 0x0000002400580947 */ /* 0x000fea0003800000 */
[----:B------:R-:W-:Y:S01]  /*0840*/  I2FP.F32.S32 R2, UR7 ;  /* 0x0000000700027c45 */ /* 0x000fe20008201400 */
[----:B------:R-:W0:Y:S01]  /*0850*/  LDC.64 R18, c[0x0][0x288] ;  /* 0x0000a200ff127b82 */ /* 0x000e220000000a00 */
[----:B-----5:R-:W-:Y:S01]  /*0860*/  IMAD.MOV.U32 R37, RZ, RZ, R12 ;  /* 0x000000ffff257224 */ /* 0x020fe200078e000c */
[----:B------:R-:W-:Y:S01]  /*0870*/  ULDC.U8 UR4, c[0x0][0x250] ;  /* 0x0000940000047ab9 */ /* 0x000fe20000000000 */
[----:B------:R-:W-:Y:S01]  /*0880*/  IMAD.MOV.U32 R46, RZ, RZ, R5 ;  /* 0x000000ffff2e7224 */ /* 0x000fe200078e0005 */
[----:B------:R-:W-:Y:S01]  /*0890*/  ISETP.NE.AND P2, PT, RZ, UR4, PT ;  /* 0x00000004ff007c0c */ /* 0x000fe2000bf45270 */
[----:B------:R-:W-:Y:S01]  /*08a0*/  VIADD R12, R2, 0x1800000 ;  /* 0x01800000020c7836 */ /* 0x000fe20000000000 */
[----:B------:R-:W-:Y:S01]  /*08b0*/  ISETP.NE.AND P1, PT, RZ, UR16, PT ;  /* 0x00000010ff007c0c */ /* 0x000fe2000bf25270 */
[----:B------:R-:W-:Y:S02]  /*08c0*/  IMAD.U32 R5, RZ, RZ, UR8 ;  /* 0x00000008ff057e24 */ /* 0x000fe4000f8e00ff */
[----:B------:R-:W-:Y:S01]  /*08d0*/  IMAD.MOV.U32 R3, RZ, RZ, R9 ;  /* 0x000000ffff037224 */ /* 0x000fe200078e0009 */
[----:B------:R-:W-:Y:S01]  /*08e0*/  LOP3.LUT R12, R12, 0x7f800000, RZ, 0xc0, !PT ;  /* 0x7f8000000c0c7812 */ /* 0x000fe200078ec0ff */
[----:B------:R-:W-:-:S02]  /*08f0*/  IMAD.MOV.U32 R9, RZ, RZ, R11 ;  /* 0x000000ffff097224 */ /* 0x000fc400078e000b */
[----:B------:R-:W-:Y:S01]  /*0900*/  IMAD.MOV.U32 R11, RZ, RZ, R13 ;  /* 0x000000ffff0b7224 */ /* 0x000fe200078e000d */
[----:B------:R-:W-:Y:S01]  /*0910*/  ISETP.GT.U32.AND P3, PT, R12, 0x1ffffff, PT ;  /* 0x01ffffff0c00780c */ /* 0x000fe20003f64070 */
[C---:B------:R-:W-:Y:S01]  /*0920*/  IMAD R13, R5.reuse, 0x80, R16 ;  /* 0x00000080050d7824 */ /* 0x040fe200078e0210 */
[----:B------:R-:W-:Y:S01]  /*0930*/  IADD3 R12, -R16, UR7, RZ ;  /* 0x00000007100c7c10 */ /* 0x000fe2000fffe1ff */
[----:B------:R-:W-:Y:S02]  /*0940*/  IMAD.MOV.U32 R56, RZ, RZ, R14 ;  /* 0x000000ffff387224 */ /* 0x000fe400078e000e */
[----:B------:R-:W-:Y:S01]  /*0950*/  @P2 FADD R8, R8, 1 ;  /* 0x3f80000008082421 */ /* 0x000fe20000000000 */
[----:B------:R-:W-:Y:S02]  /*0960*/  IMAD R14, R5, 0x80, R13 ;  /* 0x00000080050e7824 */ /* 0x000fe400078e020d */
[----:B------:R-:W-:Y:S01]  /*0970*/  @P2 FADD R3, R3, 1 ;  /* 0x3f80000003032421 */ /* 0x000fe20000000000 */
[----:B------:R-:W-:-:S02]  /*0980*/  IMAD.MOV.U32 R50, RZ, RZ, R52 ;  /* 0x000000ffff327224 */ /* 0x000fc400078e0034 */
[----:B------:R-:W-:Y:S01]  /*0990*/  @P2 FADD R10, R10, 1 ;  /* 0x3f8000000a0a2421 */ /* 0x000fe20000000000 */
[----:B------:R-:W-:Y:S01]  /*09a0*/  IMAD R28, R5, 0x80, R14 ;  /* 0x00000080051c7824 */ /* 0x000fe200078e020e */
[----:B0-----:R-:W-:Y:S01]  /*09b0*/  ISETP.NE.U32.AND P0, PT, R18, RZ, PT ;  /* 0x000000ff1200720c */ /* 0x001fe20003f05070 */
[----:B------:R-:W-:Y:S02]  /*09c0*/  IMAD.MOV.U32 R44, RZ, RZ, R15 ;  /* 0x000000ffff2c7224 */ /* 0x000fe400078e000f */
[----:B------:R-:W-:Y:S01]  /*09d0*/  @P2 FADD R9, R9, 1 ;  /* 0x3f80000009092421 */ /* 0x000fe20000000000 */
[----:B------:R-:W-:Y:S01]  /*09e0*/  IMAD.MOV.U32 R45, RZ, RZ, R53 ;  /* 0x000000ffff2d7224 */ /* 0x000fe200078e0035 */
[----:B------:R-:W-:Y:S01]  /*09f0*/  ISETP.NE.OR.EX P1, PT, R19, RZ, P1, P0 ;  /* 0x000000ff1300720c */ /* 0x000fe20000f25700 */
        /* <DEDUP_REMOVED lines=16> */
[----:B------:R-:W-:Y:S01]  /*0b00*/  IADD3 R15, -R13, UR7, RZ ;  /* 0x000000070d0f7c10 */ /* 0x000fe2000fffe1ff */
[C---:B------:R-:W-:Y:S01]  /*0b10*/  VIADD R30, R14.reuse, 0x1 ;  /* 0x000000010e1e7836 */ /* 0x040fe20000000000 */
[C---:B------:R-:W-:Y:S01]  /*0b20*/  IADD3 R29, -R14.reuse, UR7, RZ ;  /* 0x000000070e1d7c10 */ /* 0x040fe2000fffe1ff */
[----:B------:R-:W-:Y:S01]  /*0b30*/  VIADD R31, R14, 0x2 ;  /* 0x000000020e1f7836 */ /* 0x000fe20000000000 */
[----:B------:R-:W-:Y:S01]  /*0b40*/  IADD3 R33, -R28, UR7, RZ ;  /* 0x000000071c217c10 */ /* 0x000fe2000fffe1ff */
[----:B------:R-:W-:-:S02]  /*0b50*/  VIADD R32, R14, 0x3 ;  /* 0x000000030e207836 */ /* 0x000fc40000000000 */
[C---:B------:R-:W-:Y:S02]  /*0b60*/  VIADD R34, R28.reuse, 0x1 ;  /* 0x000000011c227836 */ /* 0x040fe40000000000 */
[C---:B------:R-:W-:Y:S02]  /*0b70*/  VIADD R35, R28.reuse, 0x2 ;  /* 0x000000021c237836 */ /* 0x040fe40000000000 */
[----:B------:R-:W-:Y:S01]  /*0b80*/  VIADD R36, R28, 0x3 ;  /* 0x000000031c247836 */ /* 0x000fe20000000000 */
[----:B------:R-:W-:Y:S06]  /*0b90*/  @P3 BRA `(.L_x_2046) ;  /* 0x0000000000103947 */ /* 0x000fec0003800000 */
[----:B------:R-:W-:Y:S01]  /*0ba0*/  IMAD.MOV.U32 R4, RZ, RZ, R2 ;  /* 0x000000ffff047224 */ /* 0x000fe200078e0002 */
[----:B------:R-:W-:-:S07]  /*0bb0*/  MOV R5, 0xbd0 ;  /* 0x00000bd000057802 */ /* 0x000fce0000000f00 */
[----:B------:R-:W-:Y:S05]  /*0bc0*/  CALL.REL.NOINC `($__internal_15_$__cuda_sm20_rcp_rn_f32_slowpath) ;  /* 0x0000002400e07944 */ /* 0x000fea0003c00000 */
[----:B------:R-:W-:Y:S05]  /*0bd0*/  BRA `(.L_x_2047) ;  /* 0x0000000000107947 */ /* 0x000fea0003800000 */
.L_x_2046:
[----:B------:R-:W0:Y:S02]  /*0be0*/  MUFU.RCP R55, R2 ;  /* 0x0000000200377308 */ /* 0x000e240000001000 */
[----:B0-----:R-:W-:-:S04]  /*0bf0*/  FFMA R4, R2, R55, -1 ;  /* 0xbf80000002047423 */ /* 0x001fc80000000037 */
[----:B------:R-:W-:-:S04]  /*0c00*/  FADD.FTZ R4, -R4, -RZ ;  /* 0x800000ff04047221 */ /* 0x000fc80000010100 */
[----:B------:R-:W-:-:S07]  /*0c10*/  FFMA R55, R55, R4, R55 ;  /* 0x0000000437377223 */ /* 0x000fce0000000037 */
.L_x_2047:
[----:B------:R-:W-:Y:S01]  /*0c20*/  ULDC.64 UR8, c[0x0][0x210] ;  /* 0x0000840000087ab9 */ /* 0x000fe20000000a00 */
[----:B------:R-:W-:Y:S01]  /*0c30*/  IMAD.MOV.U32 R2, RZ, RZ, RZ ;  /* 0x000000ffff027224 */ /* 0x000fe200078e00ff */
[----:B------:R-:W-:-:S04]  /*0c40*/  UIMAD UR4, UR9, UR8, URZ ;  /* 0x00000008090472a4 */ /* 0x000fc8000f8e023f */
[----:B------:R-:W-:-:S03]  /*0c50*/  USHF.L.U32 UR7, UR4, 0x2, URZ ;  /* 0x0000000204077899 */ /* 0x000fc6000800063f */
[----:B------:R-:W-:-:S09]  /*0c60*/  UMOV UR4, URZ ;  /* 0x0000003f00047c82 */ /* 0x000fd20008000000 */
.L_x_2085:
[----:B------:R-:W0:Y:S01]  /*0c70*/  S2R R53, SR_TID.X ;  /* 0x0000000000357919 */ /* 0x000e220000002100 */
[----:B------:R-:W-:Y:S01]  /*0c80*/  USHF.L.U32 UR8, UR6, 0x5, URZ ;  /* 0x0000000506087899 */ /* 0x000fe2000800063f */
[----:B------:R-:W-:Y:S01]  /*0c90*/  BSSY B0, `(.L_x_2048) ;  /* 0x000005a000007945 */ /* 0x000fe20003800000 */
[----:B------:R-:W-:-:S04]  /*0ca0*/  ULDC.64 UR18, c[0x0][0x218] ;  /* 0x0000860000127ab9 */ /* 0x000fc80000000a00 */
[----:B------:R-:W-:-:S05]  /*0cb0*/  IMAD.U32 R42, RZ, RZ, UR8 ;  /* 0x00000008ff2a7e24 */ /* 0x000fca000f8e00ff */
[----:B------:R-:W-:-:S05]  /*0cc0*/  LOP3.LUT R42, R42, 0xffffffe0, R61, 0xe2, !PT ;  /* 0xffffffe02a2a7812 */ /* 0x000fca00078ee23d */
[----:B------:R-:W-:-:S05]  /*0cd0*/  IMAD.SHL.U32 R42, R42, 0x4, RZ ;  /* 0x000000042a2a7824 */ /* 0x000fca00078e00ff */
[----:B------:R-:W-:Y:S02]  /*0ce0*/  ISETP.GE.AND P2, PT, R42, UR19, PT ;  /* 0x000000132a007c0c */ /* 0x000fe4000bf46270 */
[----:B0-----:R-:W-:-:S04]  /*0cf0*/  LEA.HI R43, R53, R0, RZ, 0x1b ;  /* 0x00000000352b7211 */ /* 0x001fc800078fd8ff */
[----:B------:R-:W-:-:S13]  /*0d00*/  ISETP.LT.AND P2, PT, R43, UR18, !P2 ;  /* 0x000000122b007c0c */ /* 0x000fda000d741270 */
[----:B-----5:R-:W-:Y:S05]  /*0d10*/  @!P2 BRA `(.L_x_2049) ;  /* 0x000000040044a947 */ /* 0x020fea0003800000 */
[----:B------:R-:W0:Y:S01]  /*0d20*/  LDC.64 R40, c[0x0][0x220] ;  /* 0x00008800ff287b82 */ /* 0x000e220000000a00 */
[----:B------:R-:W-:Y:S01]  /*0d30*/  IMAD R39, R43, UR19, R42 ;  /* 0x000000132b277c24 */ /* 0x000fe2000f8e022a */
[----:B------:R-:W-:Y:S01]  /*0d40*/  BSSY B1, `(.L_x_2050) ;  /* 0x0000011000017945 */ /* 0x000fe20003800000 */
[----:B------:R-:W-:Y:S02]  /*0d50*/  ISETP.GE.U32.AND P3, PT, R12, 0x4, PT ;  /* 0x000000040c00780c */ /* 0x000fe40003f66070 */
[----:B0-----:R-:W-:-:S03]  /*0d60*/  IMAD.WIDE R38, R39, 0x4, R40 ;  /* 0x0000000427267825 */ /* 0x001fc600078e0228 */
[----:B------:R-:W-:-:S04]  /*0d70*/  LOP3.LUT P0, RZ, R38, 0xf, RZ, 0xc0, !PT ;  /* 0x0000000f26ff7812 */ /* 0x000fc8000780c0ff */
[----:B------:R-:W-:-:S13]  /*0d80*/  ISETP.LT.U32.OR P0, PT, R12, 0x4, P0 ;  /* 0x000000040c00780c */ /* 0x000fda0000701470 */
[----:B------:R-:W-:Y:S05]  /*0d90*/  @P0 BRA `(.L_x_2051) ;  /* 0x0000000000080947 */ /* 0x000fea0003800000 */
[----:B------:R1:W5:Y:S01]  /*0da0*/  LDG.E.128 R4, desc[UR14][R38.64] ;  /* 0x0000000e26047981 */ /* 0x000362000c1e1d00 */
[----:B------:R-:W-:Y:S05]  /*0db0*/  BRA `(.L_x_2052) ;  /* 0x0000000000247947 */ /* 0x000fea0003800000 */
.L_x_2051:
        /* <DEDUP_REMOVED lines=9> */
.L_x_2052:
[----:B------:R-:W-:Y:S05]  /*0e50*/  BSYNC B1 ;  /* 0x0000000000017941 */ /* 0x000fea0003800000 */
.L_x_2050:
        /* <DEDUP_REMOVED lines=11> */
.L_x_2054:
        /* <DEDUP_REMOVED lines=9> */
.L_x_2055:
[----:B------:R-:W-:Y:S05]  /*0fa0*/  BSYNC B1 ;  /* 0x0000000000017941 */ /* 0x000fea0003800000 */
.L_x_2053:
        /* <DEDUP_REMOVED lines=11> */
.L_x_2057:
        /* <DEDUP_REMOVED lines=9> */
.L_x_2058:
[----:B------:R-:W-:Y:S05]  /*10f0*/  BSYNC B1 ;  /* 0x0000000000017941 */ /* 0x000fea0003800000 */
.L_x_2056:
[----:B------:R-:W-:-:S13]  /*1100*/  ISETP.GE.AND P0, PT, R28, UR19, PT ;  /* 0x000000131c007c0c */ /* 0x000fda000bf06270 */
[----:B------:R-:W-:Y:S05]  /*1110*/  @P0 BRA `(.L_x_2049) ;  /* 0x0000000000440947 */ /* 0x000fea0003800000 */
[----:B01----:R-:W-:Y:S01]  /*1120*/  IMAD R39, R43, UR19, R28 ;  /* 0x000000132b277c24 */ /* 0x003fe2000f8e021c */
[----:B------:R-:W-:-:S03]  /*1130*/  ISETP.GE.U32.AND P3, PT, R33, 0x4, PT ;  /* 0x000000042100780c */ /* 0x000fc60003f66070 */
[----:B------:R-:W-:-:S03]  /*1140*/  IMAD.WIDE R38, R39, 0x4, R40 ;  /* 0x0000000427267825 */ /* 0x000fc600078e0228 */
[----:B------:R-:W-:-:S04]  /*1150*/  LOP3.LUT P0, RZ, R38, 0xf, RZ, 0xc0, !PT ;  /* 0x0000000f26ff7812 */ /* 0x000fc8000780c0ff */
[----:B------:R-:W-:-:S13]  /*1160*/  ISETP.LT.U32.OR P0, PT, R33, 0x4, P0 ;  /* 0x000000042100780c */ /* 0x000fda0000701470 */
[----:B------:R-:W-:Y:S05]  /*1170*/  @P0 BRA `(.L_x_2059) ;  /* 0x0000000000080947 */ /* 0x000fea0003800000 */
[----:B------:R2:W5:Y:S01]  /*1180*/  LDG.E.128 R24, desc[UR14][R38.64] ;  /* 0x0000000e26187981 */ /* 0x000562000c1e1d00 */
[----:B------:R-:W-:Y:S05]  /*1190*/  BRA `(.L_x_2049) ;  /* 0x0000000000247947 */ /* 0x000fea0003800000 */
.L_x_2059:
        /* <DEDUP_REMOVED lines=9> */
.L_x_2049:
[----:B------:R-:W-:Y:S05]  /*1230*/  BSYNC B0 ;  /* 0x0000000000007941 */ /* 0x000fea0003800000 */
.L_x_2048:
[----:B------:R-:W-:Y:S01]  /*1240*/  BSSY B0, `(.L_x_2060) ;  /* 0x000002b000007945 */ /* 0x000fe20003800000 */
[----:B0123--:R-:W-:-:S03]  /*1250*/  IMAD.MOV.U32 R39, RZ, RZ, RZ ;  /* 0x000000ffff277224 */ /* 0x00ffc600078e00ff */
[----:B------:R-:W-:Y:S05]  /*1260*/  @!P2 BRA `(.L_x_2061) ;  /* 0x0000000000a0a947 */ /* 0x000fea0003800000 */
[C---:B------:R-:W-:Y:S02]  /*1270*/  VIADD R39, R42.reuse, 0x1 ;  /* 0x000000012a277836 */ /* 0x040fe40000000000 */
[C---:B------:R-:W-:Y:S02]  /*1280*/  VIADD R38, R42.reuse, 0x2 ;  /* 0x000000022a267836 */ /* 0x040fe40000000000 */
[----:B------:R-:W-:Y:S01]  /*1290*/  VIADD R42, R42, 0x3 ;  /* 0x000000032a2a7836 */ /* 0x000fe20000000000 */
[----:B------:R-:W-:Y:S01]  /*12a0*/  ISETP.GE.AND P4, PT, R39, UR19, PT ;  /* 0x0000001327007c0c */ /* 0x000fe2000bf86270 */
[----:B-----5:R-:W-:Y:S01]  /*12b0*/  FFMA R39, R4, R4, RZ ;  /* 0x0000000404277223 */ /* 0x020fe200000000ff */
[----:B------:R-:W-:Y:S02]  /*12c0*/  ISETP.GE.AND P3, PT, R38, UR19, PT ;  /* 0x0000001326007c0c */ /* 0x000fe4000bf66270 */
[----:B------:R-:W-:-:S09]  /*12d0*/  ISETP.GE.AND P0, PT, R42, UR19, PT ;  /* 0x000000132a007c0c */ /* 0x000fd2000bf06270 */
        /* <DEDUP_REMOVED lines=12> */
[----:B------:R-:W-:Y:S01]  /*13a0*/  @!P0 FFMA R39, R17, R17, R39 ;  /* 0x0000001111278223 */ /* 0x000fe20000000027 */
[----:B------:R-:W-:-:S03]  /*13b0*/  ISETP.GE.AND P0, PT, R14, UR19, PT ;  /* 0x000000130e007c0c */ /* 0x000fc6000bf06270 */
[----:B------:R-:W-:-:S04]  /*13c0*/  @!P3 FFMA R39, R18, R18, R39 ;  /* 0x000000121227b223 */ /* 0x000fc80000000027 */
[----:B------:R-:W-:-:S06]  /*13d0*/  @!P4 FFMA R39, R19, R19, R39 ;  /* 0x000000131327c223 */ /* 0x000fcc0000000027 */
[----:B------:R-:W-:Y:S05]  /*13e0*/  @P0 BRA `(.L_x_2061) ;  /* 0x0000000000400947 */ /* 0x000fea0003800000 */
[----:B------:R-:W-:Y:S01]  /*13f0*/  ISETP.GE.AND P0, PT, R30, UR19, PT ;  /* 0x000000131e007c0c */ /* 0x000fe2000bf06270 */
[----:B------:R-:W-:Y:S01]  /*1400*/  FFMA R39, R20, R20, R39 ;  /* 0x0000001414277223 */ /* 0x000fe20000000027 */
[----:B------:R-:W-:Y:S02]  /*1410*/  ISETP.GE.AND P3, PT, R31, UR19, PT ;  /* 0x000000131f007c0c */ /* 0x000fe4000bf66270 */
[----:B------:R-:W-:-:S09]  /*1420*/  ISETP.GE.AND P4, PT, R32, UR19, PT ;  /* 0x0000001320007c0c */ /* 0x000fd2000bf86270 */
[----:B------:R-:W-:Y:S01]  /*1430*/  @!P0 FFMA R39, R21, R21, R39 ;  /* 0x0000001515278223 */ /* 0x000fe20000000027 */
[----:B------:R-:W-:-:S03]  /*1440*/  ISETP.GE.AND P0, PT, R28, UR19, PT ;  /* 0x000000131c007c0c */ /* 0x000fc6000bf06270 */
[----:B------:R-:W-:Y:S01]  /*1450*/  @!P3 FFMA R39, R22, R22, R39 ;  /* 0x000000161627b223 */ /* 0x000fe20000000027 */
[----:B------:R-:W-:Y:S02]  /*1460*/  ISETP.GE.OR P3, PT, R34, UR19, P0 ;  /* 0x0000001322007c0c */ /* 0x000fe40008766670 */
[----:B------:R-:W-:Y:S01]  /*1470*/  ISETP.GE.OR P5, PT, R36, UR19, P0 ;  /* 0x0000001324007c0c */ /* 0x000fe200087a6670 */
[----:B------:R-:W-:Y:S01]  /*1480*/  @!P4 FFMA R39, R23, R23, R39 ;  /* 0x000000171727c223 */ /* 0x000fe20000000027 */
[----:B------:R-:W-:-:S05]  /*1490*/  ISETP.GE.OR P4, PT, R35, UR19, P0 ;  /* 0x0000001323007c0c */ /* 0x000fca0008786670 */
[----:B------:R-:W-:-:S04]  /*14a0*/  @!P0 FFMA R38, R24, R24, R39 ;  /* 0x0000001818268223 */ /* 0x000fc80000000027 */
[----:B------:R-:W-:-:S04]  /*14b0*/  @!P3 FFMA R38, R25, R25, R38 ;  /* 0x000000191926b223 */ /* 0x000fc80000000026 */
[----:B------:R-:W-:-:S04]  /*14c0*/  @!P4 FFMA R38, R26, R26, R38 ;  /* 0x0000001a1a26c223 */ /* 0x000fc80000000026 */
[----:B------:R-:W-:-:S04]  /*14d0*/  @!P5 FFMA R38, R27, R27, R38 ;  /* 0x0000001b1b26d223 */ /* 0x000fc80000000026 */
[----:B------:R-:W-:-:S07]  /*14e0*/  @!P0 IMAD.MOV.U32 R39, RZ, RZ, R38 ;  /* 0x000000ffff278224 */ /* 0x000fce00078e0026 */
.L_x_2061:
[----:B------:R-:W-:Y:S05]  /*14f0*/  BSYNC B0 ;  /* 0x0000000000007941 */ /* 0x000fea0003800000 */
.L_x_2060:
[----:B------:R-:W0:Y:S02]  /*1500*/  LDC R57, c[0x0][0x214] ;  /* 0x00008500ff397b82 */ /* 0x000e240000000800 */
[----:B0-----:R-:W-:-:S13]  /*1510*/  ISETP.NE.AND P0, PT, R57, 0x1, PT ;  /* 0x000000013900780c */ /* 0x001fda0003f05270 */
[----:B------:R-:W-:Y:S05]  /*1520*/  @!P0 BRA `(.L_x_2062) ;  /* 0x00000008005c8947 */ /* 0x000fea0003800000 */
[----:B------:R-:W0:Y:S01]  /*1530*/  SHFL.DOWN PT, R38, R39, 0x10, 0x1f ;  /* 0x0a001f0027267f89 */ /* 0x000e2200000e0000 */
[----:B------:R-:W-:Y:S01]  /*1540*/  ISETP.NE.AND P0, PT, R61, RZ, PT ;  /* 0x000000ff3d00720c */ /* 0x000fe20003f05270 */
[----:B------:R-:W-:Y:S01]  /*1550*/  IMAD.U32 R58, RZ, RZ, UR5 ;  /* 0x00000005ff3a7e24 */ /* 0x000fe2000f8e00ff */
[----:B------:R-:W-:Y:S01]  /*1560*/  ULOP3.LUT UR9, UR4, 0x1, URZ, 0xc0, !UPT ;  /* 0x0000000104097892 */ /* 0x000fe2000f8ec03f */
[----:B------:R-:W-:-:S03]  /*1570*/  ULDC.64 UR20, c[0x0][0x240] ;  /* 0x0000900000147ab9 */ /* 0x000fc60000000a00 */
[----:B------:R-:W-:Y:S02]  /*1580*/  UIADD3 UR8, -UR9, URZ, URZ ;  /* 0x0000003f09087290 */ /* 0x000fe4000fffe13f */
[----:B------:R-:W-:Y:S02]  /*1590*/  UISETP.NE.AND UP0, UPT, UR9, URZ, UPT ;  /* 0x0000003f0900728c */ /* 0x000fe4000bf05270 */
[----:B------:R-:W-:Y:S01]  /*15a0*/  ULOP3.LUT UR8, UR8, UR7, URZ, 0xc0, !UPT ;  /* 0x0000000708087292 */ /* 0x000fe2000f8ec03f */
[----:B0-----:R-:W-:-:S05]  /*15b0*/  FADD R42, R38, R39 ;  /* 0x00000027262a7221 */ /* 0x001fca0000000000 */
[----:B------:R-:W0:Y:S02]  /*15c0*/  SHFL.DOWN PT, R41, R42, 0x8, 0x1f ;  /* 0x09001f002a297f89 */ /* 0x000e2400000e0000 */
[----:B0-----:R-:W-:Y:S01]  /*15d0*/  FADD R43, R42, R41 ;  /* 0x000000292a2b7221 */ /* 0x001fe20000000000 */
[----:B------:R-:W-:-:S04]  /*15e0*/  SHF.R.U32.HI R41, RZ, 0x5, R53 ;  /* 0x00000005ff297819 */ /* 0x000fc80000011635 */
[----:B------:R-:W0:Y:S01]  /*15f0*/  SHFL.DOWN PT, R38, R43, 0x4, 0x1f ;  /* 0x08801f002b267f89 */ /* 0x000e2200000e0000 */
[----:B------:R-:W-:Y:S02]  /*1600*/  IMAD R42, R58, 0x4, R41 ;  /* 0x000000043a2a7824 */ /* 0x000fe400078e0229 */
[----:B------:R-:W-:Y:S02]  /*1610*/  IMAD.U32 R58, RZ, RZ, UR6 ;  /* 0x00000006ff3a7e24 */ /* 0x000fe4000f8e00ff */
[----:B------:R-:W-:-:S05]  /*1620*/  IMAD R42, R42, R57, RZ ;  /* 0x000000392a2a7224 */ /* 0x000fca00078e02ff */
[----:B------:R-:W-:Y:S01]  /*1630*/  IADD3 R42, P3, R42, UR8, RZ ;  /* 0x000000082a2a7c10 */ /* 0x000fe2000ff7e0ff */
[----:B0-----:R-:W-:-:S04]  /*1640*/  FADD R51, R43, R38 ;  /* 0x000000262b337221 */ /* 0x001fc80000000000 */
[----:B------:R-:W-:Y:S01]  /*1650*/  IMAD.X R43, RZ, RZ, RZ, P3 ;  /* 0x000000ffff2b7224 */ /* 0x000fe200018e06ff */
[----:B------:R-:W0:Y:S01]  /*1660*/  @!P0 LDC.64 R38, c[0x0][0x240] ;  /* 0x00009000ff268b82 */ /* 0x000e220000000a00 */
[----:B------:R-:W1:Y:S02]  /*1670*/  SHFL.DOWN PT, R40, R51, 0x2, 0x1f ;  /* 0x08401f0033287f89 */ /* 0x000e6400000e0000 */
[----:B-1----:R-:W-:Y:S01]  /*1680*/  FADD R40, R51, R40 ;  /* 0x0000002833287221 */ /* 0x002fe20000000000 */
[----:B------:R-:W-:-:S04]  /*1690*/  @!P0 IADD3 R51, P3, R42, UR6, RZ ;  /* 0x000000062a338c10 */ /* 0x000fc8000ff7e0ff */
[----:B------:R-:W1:Y:S01]  /*16a0*/  SHFL.DOWN PT, R41, R40, 0x1, 0x1f ;  /* 0x08201f0028297f89 */ /* 0x000e6200000e0000 */
[----:B------:R-:W-:Y:S02]  /*16b0*/  @!P0 LEA.HI.X.SX32 R58, R58, R43, 0x1, P3 ;  /* 0x0000002b3a3a8211 */ /* 0x000fe400018f0eff */
[----:B0-----:R-:W-:Y:S02]  /*16c0*/  @!P0 LEA R38, P4, R51, R38, 0x2 ;  /* 0x0000002633268211 */ /* 0x001fe400078810ff */
[----:B------:R-:W-:Y:S02]  /*16d0*/  ISETP.NE.AND P3, PT, R53, RZ, PT ;  /* 0x000000ff3500720c */ /* 0x000fe40003f65270 */
[----:B------:R-:W-:Y:S01]  /*16e0*/  @!P0 LEA.HI.X R39, R51, R39, R58, 0x2, P4 ;  /* 0x0000002733278211 */ /* 0x000fe200020f143a */
[----:B-1----:R-:W-:-:S05]  /*16f0*/  FADD R41, R40, R41 ;  /* 0x0000002928297221 */ /* 0x002fca0000000000 */
[----:B------:R0:W-:Y:S05]  /*1700*/  @!P0 STG.E desc[UR14][R38.64], R41 ;  /* 0x0000002926008986 */ /* 0x0001ea000c10190e */
[----:B------:R-:W-:Y:S05]  /*1710*/  @P3 BRA `(.L_x_2063) ;  /* 0x0000000000783947 */ /* 0x000fea0003800000 */
[----:B------:R-:W-:Y:S01]  /*1720*/  ULDC UR8, c[0x0][0x210] ;  /* 0x0000840000087ab9 */ /* 0x000fe20000000800 */
[----:B------:R-:W-:Y:S01]  /*1730*/  USHF.R.S32.HI UR9, URZ, 0x1f, UR5 ;  /* 0x0000001f3f097899 */ /* 0x000fe20008011405 */
[----:B0-----:R-:W-:Y:S01]  /*1740*/  IMAD.MOV.U32 R41, RZ, RZ, -0x1 ;  /* 0xffffffffff297424 */ /* 0x001fe200078e00ff */
[----:B------:R-:W-:Y:S01]  /*1750*/  USEL UR8, UR8, URZ, UP0 ;  /* 0x0000003f08087287 */ /* 0x000fe20008000000 */
[----:B------:R-:W-:-:S03]  /*1760*/  ULDC.64 UR12, c[0x0][0x248] ;  /* 0x00009200000c7ab9 */ /* 0x000fc60000000a00 */
[----:B------:R-:W-:-:S04]  /*1770*/  UIADD3 UR10, UP1, UR5, UR8, URZ ;  /* 0x00000008050a7290 */ /* 0x000fc8000ff3e03f */
[----:B------:R-:W-:Y:S02]  /*1780*/  ULEA.HI.X.SX32 UR9, UR8, UR9, 0x1, UP1 ;  /* 0x0000000908097291 */ /* 0x000fe400088f0e3f */
[----:B------:R-:W-:Y:S02]  /*1790*/  ULEA UR8, UP1, UR10, UR12, 0x2 ;  /* 0x0000000c0a087291 */ /* 0x000fe4000f82103f */
[----:B------:R-:W-:Y:S02]  /*17a0*/  ULOP3.LUT UR12, UR4, 0x2, URZ, 0xc0, !UPT ;  /* 0x00000002040c7892 */ /* 0x000fe4000f8ec03f */
[----:B------:R-:W-:Y:S02]  /*17b0*/  ULEA.HI.X UR9, UR10, UR13, UR9, 0x2, UP1 ;  /* 0x0000000d0a097291 */ /* 0x000fe400088f1409 */
[----:B------:R-:W-:Y:S01]  /*17c0*/  IMAD.U32 R38, RZ, RZ, UR8 ;  /* 0x00000008ff267e24 */ /* 0x000fe2000f8e00ff */
[----:B------:R-:W-:Y:S01]  /*17d0*/  USHF.R.U32.HI UR8, URZ, 0x1, UR4 ;  /* 0x000000013f087899 */ /* 0x000fe20008011604 */
[----:B------:R-:W-:-:S02]  /*17e0*/  ISETP.NE.AND P0, PT, RZ, UR12, PT ;  /* 0x0000000cff007c0c */ /* 0x000fc4000bf05270 */
[----:B------:R-:W-:Y:S01]  /*17f0*/  IMAD.U32 R39, RZ, RZ, UR9 ;  /* 0x00000009ff277e24 */ /* 0x000fe2000f8e00ff */
[----:B------:R-:W-:Y:S01]  /*1800*/  ULOP3.LUT UR8, UR8, 0x1, URZ, 0xc0, !UPT ;  /* 0x0000000108087892 */ /* 0x000fe2000f8ec03f */
[----:B------:R-:W-:-:S03]  /*1810*/  SEL R41, R41, 0x1, P0 ;  /* 0x0000000129297807 */ /* 0x000fc60000000000 */
        /* <DEDUP_REMOVED lines=9> */
.L_x_2064:
[----:B------:R-:W2:Y:S04]  /*18b0*/  LDG.E.STRONG.GPU R40, desc[UR14][R38.64] ;  /* 0x0000000e26287981 */ /* 0x000ea8000c1ef900 */
[----:B--2---:R-:W-:Y:S01]  /*18c0*/  CCTL.IVALL ;  /* 0x00000000ff00798f */ /* 0x004fe20002000000 */
[----:B------:R-:W-:Y:S05]  /*18d0*/  YIELD ;  /* 0x0000000000007946 */ /* 0x000fea0003800000 */
[----:B------:R-:W-:-:S13]  /*18e0*/  ISETP.NE.AND P0, PT, R40, R51, PT ;  /* 0x000000332800720c */ /* 0x000fda0003f05270 */
[----:B------:R-:W-:Y:S05]  /*18f0*/  @P0 BRA `(.L_x_2064) ;  /* 0xfffffffc00ec0947 */ /* 0x000fea000383ffff */
.L_x_2063:
        /* <DEDUP_REMOVED lines=13> */
[----:B------:R-:W-:-:S13]  /*19d0*/  PLOP3.LUT P0, PT, PT, PT, PT, 0x8, 0x0 ;  /* 0x000000000000781c */ /* 0x000fda0003f0e170 */
.L_x_2069:
[CC--:B------:R-:W-:Y:S01]  /*19e0*/  IADD3 R39, P3, R53.reuse, R42.reuse, RZ ;  /* 0x0000002a35277210 */ /* 0x0c0fe20007f7e0ff */
[C---:B------:R-:W-:Y:S02]  /*19f0*/  VIADD R40, R53.reuse, 0x20 ;  /* 0x0000002035287836 */ /* 0x040fe40000000000 */
[C---:B------:R-:W-:Y:S01]  /*1a00*/  VIADD R60, R53.reuse, 0x40 ;  /* 0x00000040353c7836 */ /* 0x040fe20000000000 */
[----:B------:R-:W-:Y:S02]  /*1a10*/  LEA.HI.X.SX32 R58, R53, R43, 0x1, P3 ;  /* 0x0000002b353a7211 */ /* 0x000fe400018f0eff */
[C---:B------:R-:W-:Y:S02]  /*1a20*/  LEA R38, P3, R39.reuse, UR20, 0x2 ;  /* 0x0000001427267c11 */ /* 0x040fe4000f8610ff */
[----:B------:R-:W-:Y:S02]  /*1a30*/  IADD3 R41, P4, R40, R42, RZ ;  /* 0x0000002a28297210 */ /* 0x000fe40007f9e0ff */
[----:B------:R-:W-:-:S02]  /*1a40*/  LEA.HI.X R39, R39, UR21, R58, 0x2, P3 ;  /* 0x0000001527277c11 */ /* 0x000fc400098f143a */
[----:B------:R-:W-:Y:S02]  /*1a50*/  LEA.HI.X.SX32 R58, R40, R43, 0x1, P4 ;  /* 0x0000002b283a7211 */ /* 0x000fe400020f0eff */
[----:B------:R-:W-:-:S04]  /*1a60*/  LEA R40, P3, R41, UR20, 0x2 ;  /* 0x0000001429287c11 */ /* 0x000fc8000f8610ff */
[----:B------:R-:W-:Y:S02]  /*1a70*/  LEA.HI.X R41, R41, UR21, R58, 0x2, P3 ;  /* 0x0000001529297c11 */ /* 0x000fe400098f143a */
[----:B------:R0:W2:Y:S04]  /*1a80*/  LDG.E R58, desc[UR14][R38.64] ;  /* 0x0000000e263a7981 */ /* 0x0000a8000c1e1900 */
[----:B------:R1:W3:Y:S01]  /*1a90*/  LDG.E R59, desc[UR14][R40.64] ;  /* 0x0000000e283b7981 */ /* 0x0002e2000c1e1900 */
[----:B0-----:R-:W-:-:S04]  /*1aa0*/  IADD3 R39, P3, R60, R42, RZ ;  /* 0x0000002a3c277210 */ /* 0x001fc80007f7e0ff */
[----:B-1----:R-:W-:Y:S01]  /*1ab0*/  LEA.HI.X.SX32 R40, R60, R43, 0x1, P3 ;  /* 0x0000002b3c287211 */ /* 0x002fe200018f0eff */
[----:B------:R-:W-:Y:S01]  /*1ac0*/  VIADD R60, R53, 0x60 ;  /* 0x00000060353c7836 */ /* 0x000fe20000000000 */
[----:B------:R-:W-:-:S04]  /*1ad0*/  LEA R38, P3, R39, UR20, 0x2 ;  /* 0x0000001427267c11 */ /* 0x000fc8000f8610ff */
[----:B------:R-:W-:Y:S02]  /*1ae0*/  LEA.HI.X R39, R39, UR21, R40, 0x2, P3 ;  /* 0x0000001527277c11 */ /* 0x000fe400098f1428 */
[----:B------:R-:W-:-:S03]  /*1af0*/  IADD3 R41, P3, R60, R42, RZ ;  /* 0x0000002a3c297210 */ /* 0x000fc60007f7e0ff */
[----:B------:R0:W4:Y:S01]  /*1b00*/  LDG.E R38, desc[UR14][R38.64] ;  /* 0x0000000e26267981 */ /* 0x000122000c1e1900 */
[----:B------:R-:W-:Y:S02]  /*1b10*/  LEA.HI.X.SX32 R60, R60, R43, 0x1, P3 ;  /* 0x0000002b3c3c7211 */ /* 0x000fe400018f0eff */
[----:B------:R-:W-:-:S04]  /*1b20*/  LEA R40, P3, R41, UR20, 0x2 ;  /* 0x0000001429287c11 */ /* 0x000fc8000f8610ff */
[----:B------:R-:W-:-:S05]  /*1b30*/  LEA.HI.X R41, R41, UR21, R60, 0x2, P3 ;  /* 0x0000001529297c11 */ /* 0x000fca00098f143c */
[----:B------:R-:W4:Y:S01]  /*1b40*/  LDG.E R60, desc[UR14][R40.64] ;  /* 0x0000000e283c7981 */ /* 0x000f22000c1e1900 */
[----:B0-----:R-:W-:Y:S02]  /*1b50*/  VIADD R39, R57, 0xffffffa0 ;  /* 0xffffffa039277836 */ /* 0x001fe40000000000 */
[----:B------:R-:W-:-:S05]  /*1b60*/  VIADD R53, R53, 0x80 ;  /* 0x0000008035357836 */ /* 0x000fca0000000000 */
[----:B------:R-:W-:Y:S01]  /*1b70*/  ISETP.GE.AND P3, PT, R53, R39, PT ;  /* 0x000000273500720c */ /* 0x000fe20003f66270 */
[----:B--2---:R-:W-:-:S04]  /*1b80*/  FADD R58, R58, R51 ;  /* 0x000000333a3a7221 */ /* 0x004fc80000000000 */
[----:B---3--:R-:W-:-:S04]  /*1b90*/  FADD R59, R58, R59 ;  /* 0x0000003b3a3b7221 */ /* 0x008fc80000000000 */
[----:B----4-:R-:W-:-:S04]  /*1ba0*/  FADD R59, R59, R38 ;  /* 0x000000263b3b7221 */ /* 0x010fc80000000000 */
[----:B------:R-:W-:Y:S01]  /*1bb0*/  FADD R51, R59, R60 ;  /* 0x0000003c3b337221 */ /* 0x000fe20000000000 */
[----:B------:R-:W-:Y:S06]  /*1bc0*/  @!P3 BRA `(.L_x_2069) ;  /* 0xfffffffc0084b947 */ /* 0x000fec000383ffff */
.L_x_2068:
[----:B------:R-:W-:Y:S05]  /*1bd0*/  BSYNC B1 ;  /* 0x0000000000017941 */ /* 0x000fea0003800000 */
.L_x_2067:
[----:B------:R-:W-:Y:S01]  /*1be0*/  IMAD.IADD R38, R57, 0x1, -R53 ;  /* 0x0000000139267824 */ /* 0x000fe200078e0a35 */
[----:B------:R-:W-:Y:S04]  /*1bf0*/  BSSY B1, `(.L_x_2070) ;  /* 0x0000013000017945 */ /* 0x000fe80003800000 */
[----:B------:R-:W-:-:S13]  /*1c00*/  ISETP.GT.AND P3, PT, R38, 0x20, PT ;  /* 0x000000202600780c */ /* 0x000fda0003f64270 */
[----:B------:R-:W-:Y:S05]  /*1c10*/  @!P3 BRA `(.L_x_2071) ;  /* 0x000000000040b947 */ /* 0x000fea0003800000 */
[CC--:B------:R-:W-:Y:S01]  /*1c20*/  IADD3 R39, P0, R53.reuse, R42.reuse, RZ ;  /* 0x0000002a35277210 */ /* 0x0c0fe20007f1e0ff */
        /* <DEDUP_REMOVED lines=15> */
.L_x_2071:
[----:B------:R-:W-:Y:S05]  /*1d20*/  BSYNC B1 ;  /* 0x0000000000017941 */ /* 0x000fea0003800000 */
.L_x_2070:
        /* <DEDUP_REMOVED lines=9> */
.L_x_2066:
[----:B------:R-:W-:Y:S05]  /*1dc0*/  BSYNC B0 ;  /* 0x0000000000007941 */ /* 0x000fea0003800000 */
.L_x_2065:
        /* <DEDUP_REMOVED lines=13> */
.L_x_2062:
        /* <DEDUP_REMOVED lines=10> */
.L_x_2072:
[----:B------:R-:W0:Y:S01]  /*1f40*/  S2R R38, SR_TID.X ;  /* 0x0000000000267919 */ /* 0x000e220000002100 */
[----:B------:R-:W-:Y:S01]  /*1f50*/  USHF.L.U32 UR8, UR6, 0x5, URZ ;  /* 0x0000000506087899 */ /* 0x000fe2000800063f */
[----:B------:R-:W-:Y:S05]  /*1f60*/  BSSY B0, `(.L_x_2073) ;  /* 0x00000df000007945 */ /* 0x000fea0003800000 */
[----:B------:R-:W-:Y:S01]  /*1f70*/  IMAD.U32 R40, RZ, RZ, UR8 ;  /* 0x00000008ff287e24 */ /* 0x000fe2000f8e00ff */
[----:B------:R-:W-:Y:S02]  /*1f80*/  ULDC UR8, c[0x0][0x268] ;  /* 0x00009a0000087ab9 */ /* 0x000fe40000000800 */
[----:B------:R-:W-:-:S02]  /*1f90*/  FFMA R58, R58, R55, UR8 ;  /* 0x000000083a3a7e23 */ /* 0x000fc40008000037 */
[----:B------:R-:W-:-:S03]  /*1fa0*/  LOP3.LUT R40, R40, 0xffffffe0, R61, 0xe2, !PT ;  /* 0xffffffe028287812 */ /* 0x000fc600078ee23d */
[----:B------:R-:W-:-:S13]  /*1fb0*/  FSETP.GEU.AND P3, PT, |R58|, 1.175494350822287508e-38, PT ;  /* 0x008000003a00780b */ /* 0x000fda0003f6e200 */
[----:B------:R-:W-:Y:S01]  /*1fc0*/  @!P3 FMUL R58, R58, 16777216 ;  /* 0x4b8000003a3ab820 */ /* 0x000fe20000400000 */
[----:B0-----:R-:W-:-:S03]  /*1fd0*/  LEA.HI R42, R38, R0, RZ, 0x1b ;  /* 0x00000000262a7211 */ /* 0x001fc600078fd8ff */
[----:B------:R-:W0:Y:S01]  /*1fe0*/  MUFU.RSQ R43, R58 ;  /* 0x0000003a002b7308 */ /* 0x000e220000001400 */
[----:B------:R-:W-:-:S04]  /*1ff0*/  ISETP.GE.AND P0, PT, R42, UR18, PT ;  /* 0x000000122a007c0c */ /* 0x000fc8000bf06270 */
[----:B------:R-:W-:Y:S01]  /*2000*/  ISETP.NE.OR P0, PT, R40, RZ, P0 ;  /* 0x000000ff2800720c */ /* 0x000fe20000705670 */
[----:B0-----:R-:W-:-:S12]  /*2010*/  @!P3 FMUL R43, R43, 4096 ;  /* 0x458000002b2bb820 */ /* 0x001fd80000400000 */
[----:B------:R-:W0:Y:S02]  /*2020*/  @!P0 LDC.64 R38, c[0x0][0x230] ;  /* 0x00008c00ff268b82 */ /* 0x000e240000000a00 */
[----:B0-----:R-:W-:-:S05]  /*2030*/  @!P0 IMAD.WIDE R38, R42, 0x4, R38 ;  /* 0x000000042a268825 */ /* 0x001fca00078e0226 */
[----:B------:R0:W-:Y:S01]  /*2040*/  @!P0 STG.E desc[UR14][R38.64], R43 ;  /* 0x0000002b26008986 */ /* 0x0001e2000c10190e */
[----:B------:R-:W-:Y:S05]  /*2050*/  @!P2 BRA `(.L_x_2074) ;  /* 0x0000000c003ca947 */ /* 0x000fea0003800000 */
[----:B0-----:R-:W-:Y:S02]  /*2060*/  IMAD.SHL.U32 R39, R40, 0x4, RZ ;  /* 0x0000000428277824 */ /* 0x001fe400078e00ff */
        /* <DEDUP_REMOVED lines=9> */
[C---:B------:R-:W-:Y:S01]  /*2100*/  VIADD R38, R39.reuse, 0x1 ;  /* 0x0000000127267836 */ /* 0x040fe20000000000 */
        /* <DEDUP_REMOVED lines=17> */
.L_x_2075:
[----:B------:R-:W0:Y:S01]  /*2220*/  LDC.64 R40, c[0x0][0x258] ;  /* 0x00009600ff287b82 */ /* 0x000e220000000a00 */
[----:B------:R-:W-:Y:S01]  /*2230*/  IMAD R39, R42, UR19, R39 ;  /* 0x000000132a277c24 */ /* 0x000fe2000f8e0227 */
[----:B------:R-:W-:Y:S01]  /*2240*/  F2F.BF16.F32 R51, R51 ;  /* 0x0000003300337304 */ /* 0x000fe20000202000 */
[----:B------:R-:W-:Y:S01]  /*2250*/  BSSY B1, `(.L_x_2076) ;  /* 0x0000016000017945 */ /* 0x000fe20003800000 */
[----:B------:R-:W-:-:S06]  /*2260*/  ISETP.GE.AND P5, PT, R13, UR19, PT ;  /* 0x000000130d007c0c */ /* 0x000fcc000bfa6270 */
[----:B------:R-:W1:Y:S08]  /*2270*/  F2F.BF16.F32 R57, R57 ;  /* 0x0000003900397304 */ /* 0x000e700000202000 */
[----:B------:R-:W2:Y:S01]  /*2280*/  F2F.BF16.F32 R53, R53 ;  /* 0x0000003500357304 */ /* 0x000ea20000202000 */
[----:B0-----:R-:W-:-:S07]  /*2290*/  IMAD.WIDE R38, R39, 0x2, R40 ;  /* 0x0000000227267825 */ /* 0x001fce00078e0228 */
[----:B------:R-:W0:Y:S01]  /*22a0*/  F2F.BF16.F32 R58, R58 ;  /* 0x0000003a003a7304 */ /* 0x000e220000202000 */
[----:B------:R-:W-:-:S04]  /*22b0*/  LOP3.LUT P0, RZ, R38, 0x7, RZ, 0xc0, !PT ;  /* 0x0000000726ff7812 */ /* 0x000fc8000780c0ff */
[----:B------:R-:W-:-:S13]  /*22c0*/  ISETP.LT.U32.OR P0, PT, R12, 0x4, P0 ;  /* 0x000000040c00780c */ /* 0x000fda0000701470 */
[----:B-1----:R-:W-:Y:S02]  /*22d0*/  @!P0 IMAD.U32 R59, R57, 0x10000, RZ ;  /* 0x00010000393b8824 */ /* 0x002fe400078e00ff */
[----:B------:R-:W-:-:S05]  /*22e0*/  @!P0 IMAD.WIDE.U32 R40, R51, 0x10000, RZ ;  /* 0x0001000033288825 */ /* 0x000fca00078e00ff */
        /* <DEDUP_REMOVED lines=12> */
.L_x_2077:
[----:B------:R-:W-:Y:S05]  /*23b0*/  BSYNC B1 ;  /* 0x0000000000017941 */ /* 0x000fea0003800000 */
.L_x_2076:
[----:B------:R-:W-:Y:S05]  /*23c0*/  @P5 BRA `(.L_x_2074) ;  /* 0x0000000800605947 */ /* 0x000fea0003800000 */
[-C--:B-1----:R-:W-:Y:S01]  /*23d0*/  FMUL R58, R16, R43.reuse ;  /* 0x0000002b103a7220 */ /* 0x082fe20000400000 */
[-C--:B0-----:R-:W-:Y:S01]  /*23e0*/  FMUL R38, R17, R43.reuse ;  /* 0x0000002b11267220 */ /* 0x081fe20000400000 */
        /* <DEDUP_REMOVED lines=25> */
.L_x_2078:
        /* <DEDUP_REMOVED lines=25> */
.L_x_2080:
[----:B------:R-:W-:Y:S05]  /*2710*/  BSYNC B1 ;  /* 0x0000000000017941 */ /* 0x000fea0003800000 */
.L_x_2079:
        /* <DEDUP_REMOVED lines=10> */
[----:B------:R-:W-:Y:S02]  /*27c0*/  ISETP.GE.AND P0, PT, R30, UR19, PT ;  /* 0x000000131e007c0c */ /* 0x000fe4000bf06270 */
[----:B------:R-:W-:Y:S02]  /*27d0*/  FMNMX R2, R2, |R58|, !PT ;  /* 0x4000003a02027209 */ /* 0x000fe40007800000 */
[----:B------:R-:W-:Y:S02]  /*27e0*/  ISETP.NE.AND P6, PT, RZ, UR16, !P0 ;  /* 0x00000010ff007c0c */ /* 0x000fe4000c7c5270 */
[----:B------:R-:W-:Y:S02]  /*27f0*/  ISETP.GE.AND P2, PT, R31, UR19, PT ;  /* 0x000000131f007c0c */ /* 0x000fe4000bf46270 */
[----:B------:R-:W-:Y:S02]  /*2800*/  ISETP.GE.AND P3, PT, R32, UR19, PT ;  /* 0x0000001320007c0c */ /* 0x000fe4000bf66270 */
[----:B------:R-:W-:-:S02]  /*2810*/  ISETP.NE.AND P4, PT, RZ, UR16, !P2 ;  /* 0x00000010ff007c0c */ /* 0x000fc4000d785270 */
[----:B------:R-:W-:Y:S02]  /*2820*/  ISETP.NE.AND P5, PT, RZ, UR16, !P3 ;  /* 0x00000010ff007c0c */ /* 0x000fe4000dfa5270 */
[----:B------:R-:W-:-:S03]  /*2830*/  @!P0 FMNMX R2, R2, |R51|, !PT ;  /* 0x4000003302028209 */ /* 0x000fc60007800000 */
[----:B------:R-:W-:Y:S01]  /*2840*/  @P6 FMUL R51, R51, UR11 ;  /* 0x0000000b33336c20 */ /* 0x000fe20008400000 */
[----:B------:R-:W-:Y:S02]  /*2850*/  ISETP.NE.AND P6, PT, RZ, UR16, PT ;  /* 0x00000010ff007c0c */ /* 0x000fe4000bfc5270 */
[----:B------:R-:W-:-:S03]  /*2860*/  @!P2 FMNMX R2, R2, |R53|, !PT ;  /* 0x400000350202a209 */ /* 0x000fc60007800000 */
[----:B------:R-:W-:Y:S01]  /*2870*/  @P4 FMUL R53, R53, UR11 ;  /* 0x0000000b35354c20 */ /* 0x000fe20008400000 */
[----:B------:R-:W-:Y:S01]  /*2880*/  @!P3 FMNMX R2, R2, |R57|, !PT ;  /* 0x400000390202b209 */ /* 0x000fe20007800000 */
[----:B------:R-:W-:-:S06]  /*2890*/  @P5 FMUL R57, R57, UR11 ;  /* 0x0000000b39395c20 */ /* 0x000fcc0008400000 */
[----:B------:R-:W-:-:S07]  /*28a0*/  @P6 FMUL R58, R58, UR11 ;  /* 0x0000000b3a3a6c20 */ /* 0x000fce0008400000 */
.L_x_2081:
        /* <DEDUP_REMOVED lines=25> */
.L_x_2083:
[----:B------:R-:W-:Y:S05]  /*2a40*/  BSYNC B1 ;  /* 0x0000000000017941 */ /* 0x000fea0003800000 */
.L_x_2082:
[----:B------:R-:W-:Y:S05]  /*2a50*/  @P5 BRA `(.L_x_2074) ;  /* 0x0000000000bc5947 */ /* 0x000fea0003800000 */
[-C--:B0-----:R-:W-:Y:S01]  /*2a60*/  FMUL R40, R24, R43.reuse ;  /* 0x0000002b18287220 */ /* 0x081fe20000400000 */
[-C--:B-1----:R-:W-:Y:S01]  /*2a70*/  FMUL R39, R25, R43.reuse ;  /* 0x0000002b19277220 */ /* 0x082fe20000400000 */
        /* <DEDUP_REMOVED lines=23> */
.L_x_2084:
[----:B------:R-:W0:Y:S01]  /*2bf0*/  LDC.64 R40, c[0x0][0x258] ;  /* 0x00009600ff287b82 */ /* 0x000e220000000a00 */
[----:B------:R-:W1:Y:S08]  /*2c00*/  F2F.BF16.F32 R43, R59 ;  /* 0x0000003b002b7304 */ /* 0x000e700000202000 */
[----:B------:R-:W2:Y:S08]  /*2c10*/  F2F.BF16.F32 R57, R57 ;  /* 0x0000003900397304 */ /* 0x000eb00000202000 */
[----:B------:R-:W-:Y:S01]  /*2c20*/  F2F.BF16.F32 R53, R53 ;  /* 0x0000003500357304 */ /* 0x000fe20000202000 */
[----:B0-----:R-:W-:-:S07]  /*2c30*/  IMAD.WIDE R38, R38, 0x2, R40 ;  /* 0x0000000226267825 */ /* 0x001fce00078e0228 */
[----:B------:R-:W0:Y:S01]  /*2c40*/  F2F.BF16.F32 R51, R51 ;  /* 0x0000003300337304 */ /* 0x000e220000202000 */
[----:B------:R-:W-:-:S04]  /*2c50*/  LOP3.LUT P0, RZ, R38, 0x7, RZ, 0xc0, !PT ;  /* 0x0000000726ff7812 */ /* 0x000fc8000780c0ff */
[----:B------:R-:W-:-:S13]  /*2c60*/  ISETP.LT.U32.OR P0, PT, R33, 0x4, P0 ;  /* 0x000000042100780c */ /* 0x000fda0000701470 */
[----:B-1----:R-:W-:-:S04]  /*2c70*/  @!P0 IMAD.WIDE.U32 R40, R43, 0x10000, RZ ;  /* 0x000100002b288825 */ /* 0x002fc800078e00ff */
[----:B--2---:R-:W-:Y:S01]  /*2c80*/  @!P0 IMAD.U32 R42, R57, 0x10000, RZ ;  /* 0x00010000392a8824 */ /* 0x004fe200078e00ff */
[----:B0-----:R-:W-:-:S04]  /*2c90*/  @!P0 LOP3.LUT R40, R40, R51, RZ, 0xfc, !PT ;  /* 0x0000003328288212 */ /* 0x001fc800078efcff */
[----:B------:R-:W-:-:S05]  /*2ca0*/  @!P0 LOP3.LUT R41, R41, R42, R53, 0xfe, !PT ;  /* 0x0000002a29298212 */ /* 0x000fca00078efe35 */
        /* <DEDUP_REMOVED lines=10> */
.L_x_2074:
[----:B------:R-:W-:Y:S05]  /*2d50*/  BSYNC B0 ;  /* 0x0000000000007941 */ /* 0x000fea0003800000 */
.L_x_2073:
[----:B0123--:R-:W0:Y:S02]  /*2d60*/  LDC R39, c[0x0][0x210] ;  /* 0x00008400ff277b82 */ /* 0x00fe240000000800 */
[----:B0-----:R-:W-:-:S05]  /*2d70*/  IMAD R0, R39, 0x4, R0 ;  /* 0x0000000427007824 */ /* 0x001fca00078e0200 */
[----:B------:R-:W-:-:S13]  /*2d80*/  ISETP.GE.AND P0, PT, R0, UR18, PT ;  /* 0x0000001200007c0c */ /* 0x000fda000bf06270 */
[----:B------:R-:W-:Y:S05]  /*2d90*/  @!P0 BRA `(.L_x_2085) ;  /* 0xffffffdc00b48947 */ /* 0x000fea000383ffff */
.L_x_2045:
[----:B------:R-:W-:Y:S02]  /*2da0*/  ULDC.64 UR4, c[0x0][0x288] ;  /* 0x0000a20000047ab9 */ /* 0x000fe40000000a00 */
[----:B------:R-:W-:-:S04]  /*2db0*/  ISETP.NE.U32.AND P0, PT, RZ, UR4, PT ;  /* 0x00000004ff007c0c */ /* 0x000fc8000bf05070 */
[----:B------:R-:W-:-:S13]  /*2dc0*/  ISETP.NE.AND.EX P0, PT, RZ, UR5, PT, P0 ;  /* 0x00000005ff007c0c */ /* 0x000fda000bf05300 */
[----:B------:R-:W-:Y:S05]  /*2dd0*/  @!P0 BRA `(.L_x_2086) ;  /* 0x0000000000b48947 */ /* 0x000fea0003800000 */
[----:B------:R-:W0:Y:S01]  /*2de0*/  SHFL.DOWN PT, R3, R2, 0x10, 0x1f ;  /* 0x0a001f0002037f89 */ /* 0x000e2200000e0000 */
[----:B------:R-:W-:Y:S01]  /*2df0*/  ISETP.NE.AND P0, PT, R61, RZ, PT ;  /* 0x000000ff3d00720c */ /* 0x000fe20003f05270 */
[----:B------:R-:W-:Y:S01]  /*2e00*/  BSSY B0, `(.L_x_2087) ;  /* 0x0000024000007945 */ /* 0x000fe20003800000 */
[----:B------:R-:W1:Y:S11]  /*2e10*/  S2R R38, SR_TID.X ;  /* 0x0000000000267919 */ /* 0x000e760000002100 */
[----:B-----5:R-:W2:Y:S01]  /*2e20*/  @!P0 S2R R9, SR_CgaCtaId ;  /* 0x0000000000098919 */ /* 0x020ea20000008800 */
[----:B------:R-:W-:-:S02]  /*2e30*/  @!P0 MOV R6, 0x400 ;  /* 0x0000040000068802 */ /* 0x000fc40000000f00 */
[----:B0-----:R-:W-:-:S05]  /*2e40*/  FMNMX R3, R3, R2, !PT ;  /* 0x0000000203037209 */ /* 0x001fca0007800000 */
[----:B------:R-:W0:Y:S01]  /*2e50*/  SHFL.DOWN PT, R0, R3, 0x8, 0x1f ;  /* 0x09001f0003007f89 */ /* 0x000e2200000e0000 */
[----:B-1----:R-:W-:-:S04]  /*2e60*/  @!P0 SHF.R.U32.HI R2, RZ, 0x3, R38 ;  /* 0x00000003ff028819 */ /* 0x002fc80000011626 */
[----:B------:R-:W-:Y:S02]  /*2e70*/  @!P0 LOP3.LUT R2, R2, 0x1ffffffc, RZ, 0xc0, !PT ;  /* 0x1ffffffc02028812 */ /* 0x000fe400078ec0ff */
[----:B0-----:R-:W-:Y:S02]  /*2e80*/  FMNMX R0, R3, R0, !PT ;  /* 0x0000000003007209 */ /* 0x001fe40007800000 */
[----:B--2---:R-:W-:-:S03]  /*2e90*/  @!P0 LEA R3, R9, R6, 0x18 ;  /* 0x0000000609038211 */ /* 0x004fc600078ec0ff */
[----:B------:R-:W0:Y:S02]  /*2ea0*/  SHFL.DOWN PT, R5, R0, 0x4, 0x1f ;  /* 0x08801f0000057f89 */ /* 0x000e2400000e0000 */
[----:B------:R-:W-:Y:S01]  /*2eb0*/  @!P0 IMAD.IADD R2, R2, 0x1, R3 ;  /* 0x0000000102028824 */ /* 0x000fe200078e0203 */
[----:B0-----:R-:W-:Y:S02]  /*2ec0*/  FMNMX R5, R0, R5, !PT ;  /* 0x0000000500057209 */ /* 0x001fe40007800000 */
[----:B------:R-:W-:-:S03]  /*2ed0*/  SHF.R.U32.HI R0, RZ, 0x5, R38 ;  /* 0x00000005ff007819 */ /* 0x000fc60000011626 */
        /* <DEDUP_REMOVED lines=21> */
.L_x_2095:
[----:B-1----:R-:W-:-:S07]  /*3030*/  FMNMX R5, R3, R2, !PT ;  /* 0x0000000203057209 */ /* 0x002fce0007800000 */
.L_x_2088:
[----:B------:R-:W-:Y:S05]  /*3040*/  BSYNC B0 ;  /* 0x0000000000007941 */ /* 0x000fea0003800000 */
.L_x_2087:
[----:B------:R-:W-:Y:S01]  /*3050*/  ISETP.NE.AND P0, PT, R38, RZ, PT ;  /* 0x000000ff2600720c */ /* 0x000fe20003f05270 */
[----:B------:R-:W-:-:S12]  /*3060*/  BSSY B0, `(.L_x_2086) ;  /* 0x0000004000007945 */ /* 0x000fd80003800000 */
[----:B------:R-:W-:Y:S05]  /*3070*/  @P0 BRA `(.L_x_2090) ;  /* 0x0000000000080947 */ /* 0x000fea0003800000 */
[----:B0-----:R-:W0:Y:S02]  /*3080*/  LDC.64 R2, c[0x0][0x288] ;  /* 0x0000a200ff027b82 */ /* 0x001e240000000a00 */
[----:B0-----:R1:W-:Y:S02]  /*3090*/  REDG.E.MAX.S32.STRONG.GPU desc[UR14][R2.64], R5 ;  /* 0x000000050200798e */ /* 0x0013e4000d10e38e */
.L_x_2090:
[----:B------:R-:W-:Y:S05]  /*30a0*/  BSYNC B0 ;  /* 0x0000000000007941 */ /* 0x000fea0003800000 */
.L_x_2086:
[----:B------:R-:W-:Y:S02]  /*30b0*/  ULDC.U8 UR4, c[0x0][0x294] ;  /* 0x0000a50000047ab9 */ /* 0x000fe40000000000 */
[----:B------:R-:W-:-:S13]  /*30c0*/  ISETP.NE.AND P0, PT, RZ, UR4, PT ;  /* 0x00000004ff007c0c */ /* 0x000fda000bf05270 */
[----:B------:R-:W-:Y:S05]  /*30d0*/  @!P0 EXIT ;  /* 0x000000000000894d */ /* 0x000fea0003800000 */
[----:B------:R-:W2:Y:S01]  /*30e0*/  S2R R0, SR_TID.X ;  /* 0x0000000000007919 */ /* 0x000ea20000002100 */
        /* <DEDUP_REMOVED lines=13> */
[----:B0-----:R-:W-:Y:S05]  /*31c0*/  CALL.REL.NOINC `($__internal_15_$__cuda_sm20_rcp_rn_f32_slowpath) ;  /* 0x0000000000607944 */ /* 0x001fea0003c00000 */
[----:B------:R-:W-:Y:S01]  /*31d0*/  IMAD.MOV.U32 R5, RZ, RZ, R55 ;  /* 0x000000ffff057224 */ /* 0x000fe200078e0037 */
[----:B------:R-:W-:Y:S06]  /*31e0*/  BRA `(.L_x_2092) ;  /* 0x0000000000147947 */ /* 0x000fec0003800000 */
.L_x_2091:
[----:B-1---5:R-:W1:Y:S01]  /*31f0*/  MUFU.RCP R5, UR11 ;  /* 0x0000000b00057d08 */ /* 0x022e620008001000 */
[----:B------:R-:W-:-:S04]  /*3200*/  IMAD.U32 R0, RZ, RZ, UR11 ;  /* 0x0000000bff007e24 */ /* 0x000fc8000f8e00ff */
[----:B-1----:R-:W-:-:S04]  /*3210*/  FFMA R0, R5, R0, -1 ;  /* 0xbf80000005007423 */ /* 0x002fc80000000000 */
[----:B------:R-:W-:-:S04]  /*3220*/  FADD.FTZ R0, -R0, -RZ ;  /* 0x800000ff00007221 */ /* 0x000fc80000010100 */
[----:B------:R-:W-:-:S07]  /*3230*/  FFMA R5, R5, R0, R5 ;  /* 0x0000000005057223 */ /* 0x000fce0000000005 */
.L_x_2092:
[----:B0-----:R-:W0:Y:S02]  /*3240*/  LDC.64 R2, c[0x0][0x280] ;  /* 0x0000a000ff027b82 */ /* 0x001e240000000a00 */
[----:B0-----:R-:W-:Y:S01]  /*3250*/  STG.E desc[UR14][R2.64], R5 ;  /* 0x0000000502007986 */ /* 0x001fe2000c10190e */
[----:B------:R-:W-:Y:S05]  /*3260*/  EXIT ;  /* 0x000000000000794d */ /* 0x000fea0003800000 */
.L_x_2089:
[----:B------:R-:W-:Y:S02]  /*3270*/  IMAD.MOV.U32 R5, RZ, RZ, 0x2 ;  /* 0x00000002ff057424 */ /* 0x000fe400078e00ff */
[----:B------:R-:W-:Y:S02]  /*3280*/  IMAD.MOV.U32 R7, RZ, RZ, 0x1f ;  /* 0x0000001fff077424 */ /* 0x000fe400078e00ff */
[----:B------:R-:W-:-:S07]  /*3290*/  IMAD.MOV.U32 R4, RZ, RZ, -0x1 ;  /* 0xffffffffff047424 */ /* 0x000fce00078e00ff */
[----:B01----:R-:W-:Y:S05]  /*32a0*/  WARPSYNC.COLLECTIVE R4, `(.L_x_2093) ;  /* 0x0000000004087348 */ /* 0x003fea0003c00000 */
[----:B01----:R0:W1:Y:S02]  /*32b0*/  SHFL.DOWN P0, R2, R0, R5, R7 ;  /* 0x0800000500027389 */ /* 0x0030640000000007 */
[----:B01----:R-:W-:Y:S01]  /*32c0*/  ENDCOLLECTIVE ;  /* 0x000000000000791b */ /* 0x003fe20003800000 */
.L_x_2093:
[----:B------:R-:W-:Y:S02]  /*32d0*/  IMAD.MOV.U32 R5, RZ, RZ, 0x1 ;  /* 0x00000001ff057424 */ /* 0x000fe400078e00ff */
[----:B------:R-:W-:-:S05]  /*32e0*/  IMAD.MOV.U32 R3, RZ, RZ, R2 ;  /* 0x000000ffff037224 */ /* 0x000fca00078e0002 */
[----:B------:R-:W-:-:S05]  /*32f0*/  FMNMX R3, R3, R0, !PT ;  /* 0x0000000003037209 */ /* 0x000fca0007800000 */
[----:B------:R-:W-:-:S07]  /*3300*/  IMAD.MOV.U32 R0, RZ, RZ, R3 ;  /* 0x000000ffff007224 */ /* 0x000fce00078e0003 */
[----:B------:R-:W-:Y:S05]  /*3310*/  WARPSYNC.COLLECTIVE R4, `(.L_x_2094) ;  /* 0x0000000004087348 */ /* 0x000fea0003c00000 */
[----:B------:R0:W1:Y:S02]  /*3320*/  SHFL.DOWN P0, R2, R0, R5, R7 ;  /* 0x0800000500027389 */ /* 0x0000640000000007 */
[----:B01----:R-:W-:Y:S01]  /*3330*/  ENDCOLLECTIVE ;  /* 0x000000000000791b */ /* 0x003fe20003800000 */
.L_x_2094:
[----:B------:R-:W-:Y:S05]  /*3340*/  BRA `(.L_x_2095) ;  /* 0xfffffffc00387947 */ /* 0x000fea000383ffff */
        .weak           $__internal_15_$__cuda_sm20_rcp_rn_f32_slowpath
        .type           $__internal_15_$__cuda_sm20_rcp_rn_f32_slowpath,@function
        .size           $__internal_15_$__cuda_sm20_rcp_rn_f32_slowpath,(.L_x_5482 - $__internal_15_$__cuda_sm20_rcp_rn_f32_slowpath)
$__internal_15_$__cuda_sm20_rcp_rn_f32_slowpath:
        /* <DEDUP_REMOVED lines=14> */
.L_x_2096:
[----:B------:R-:W-:-:S05]  /*3430*/  VIADD R38, R2, 0xffffff03 ;  /* 0xffffff0302267836 */ /* 0x000fca0000000000 */
[----:B------:R-:W-:-:S13]  /*3440*/  ISETP.GT.U32.AND P0, PT, R38, 0x1, PT ;  /* 0x000000012600780c */ /* 0x000fda0003f04070 */
[----:B------:R-:W-:Y:S05]  /*3450*/  @P0 BRA `(.L_x_2098) ;  /* 0x0000000000780947 */ /* 0x000fea0003800000 */
[----:B------:R-:W-:Y:S01]  /*3460*/  LOP3.LUT R39, R4, 0x7fffff, RZ, 0xc0, !PT ;  /* 0x007fffff04277812 */ /* 0x000fe200078ec0ff */
[----:B------:R-:W-:Y:S02]  /*3470*/  IMAD.MOV.U32 R43, RZ, RZ, 0x3 ;  /* 0x00000003ff2b7424 */ /* 0x000fe400078e00ff */
[----:B------:R-:W-:Y:S01]  /*3480*/  VIADD R2, R2, 0xffffff04 ;  /* 0xffffff0402027836 */ /* 0x000fe20000000000 */
        /* <DEDUP_REMOVED lines=14> */
[--C-:B------:R-:W-:Y:S02]  /*3570*/  LOP3.LUT P2, RZ, R40, R38, R41.reuse, 0xf8, !PT ;  /* 0x0000002628ff7212 */ /* 0x100fe4000784f829 */
        /* <DEDUP_REMOVED lines=12> */
.L_x_2098:
[----:B------:R0:W1:Y:S02]  /*3640*/  MUFU.RCP R38, R4 ;  /* 0x0000000400267308 */ /* 0x0000640000001000 */
.L_x_2097:
[----:B-1----:R-:W-:Y:S02]  /*3650*/  IMAD.MOV.U32 R55, RZ, RZ, R38 ;  /* 0x000000ffff377224 */ /* 0x002fe400078e0026 */
[----:B------:R-:W-:Y:S02]  /*3660*/  IMAD.MOV.U32 R38, RZ, RZ, R5 ;  /* 0x000000ffff267224 */ /* 0x000fe400078e0005 */
[----:B------:R-:W-:-:S04]  /*3670*/  IMAD.MOV.U32 R39, RZ, RZ, 0x0 ;  /* 0x00000000ff277424 */ /* 0x000fc800078e00ff */
[----:B0-----:R-:W-:Y:S05]  /*3680*/  RET.REL.NODEC R38 `(_ZN18transformer_engine13normalization26rmsnorm_fwd_general_kernelINS0_13Kernel_traitsIff13__nv_bfloat16fjLj512ELj1ELj4ELj1ELj16ENS0_18Kernel_traits_baseILj512EffS3_fjLj128EEEEEEEvNS0_19ForwardKernelParamsE) ;  /* 0xffffffc8265c7950 */ /* 0x001fea0003c3ffff */
.L_x_2099:
        /* <DEDUP_REMOVED lines=15> */
.L_x_5482:


//--------------------- .text._ZN18transformer_engine13normalization26rmsnorm_fwd_general_kernelINS0_13Kernel_traitsI13__nv_bfloat16S3_S3_fjLj512ELj1ELj4ELj1ELj16ENS0_18Kernel_traits_baseILj512ES3_S3_S3_fjLj128EEEEEEEvNS0_19ForwardKernelParamsE --------------------------
	.section	.text._ZN18transformer_engine13normalization26rmsnorm_fwd_general_kernelINS0_13Kernel_traitsI13__nv_bfloat16S3_S3_fjLj512ELj1ELj4ELj1ELj16ENS0_18Kernel_traits_baseILj512ES3_S3_S3_fjLj128EEEEEEEvNS0_19ForwardKernelParamsE,"ax",@progbits
	.align	128
        .global         _ZN18transformer_engine13normalization26rmsnorm_fwd_general_kernelINS0_13Kernel_traitsI13__nv_bfloat16S3_S3_fjLj512ELj1ELj4ELj1ELj16ENS0_18Kernel_traits_baseILj512ES3_S3_S3_fjLj128EEEEEEEvNS0_19ForwardKernelParamsE
        .type           _ZN18transformer_engine13normalization26rmsnorm_fwd_general_kernelINS0_13Kernel_traitsI13__nv_bfloat16S3_S3_fjLj512ELj1ELj4ELj1ELj16ENS0_18Kernel_traits_baseILj512ES3_S3_S3_fjLj128EEEEEEEvNS0_19ForwardKernelParamsE,@function
        .size           _ZN18transformer_engine13normalization26rmsnorm_fwd_general_kernelINS0_13Kernel_traitsI13__nv_bfloat16S3_S3_fjLj512ELj1ELj4ELj1ELj16ENS0_18Kernel_traits_baseILj512ES3_S3_S3_fjLj128EEEEEEEvNS0_19ForwardKernelParamsE,(.L_x_5483 - _ZN18transformer_engine13normalization26rmsnorm_fwd_general_kernelINS0_13Kernel_traitsI13__nv_bfloat16S3_S3_fjLj512ELj1ELj4ELj1ELj16ENS0_18Kernel_traits_baseILj512ES3_S3_S3_fjLj128EEEEEEEvNS0_19ForwardKernelParamsE)
        .other          _ZN18transformer_engine13normalization26rmsnorm_fwd_general_kernelINS0_13Kernel_traitsI13__nv_bfloat16S3_S3_fjLj512ELj1ELj4ELj1ELj16ENS0_18Kernel_traits_baseILj512ES3_S3_S3_fjLj128EEEEEEEvNS0_19ForwardKernelParamsE,@"STO_CUDA_ENTRY STV_DEFAULT"
_ZN18transformer_engine13normalization26rmsnorm_fwd_general_kernelINS0_13Kernel_traitsI13__nv_bfloat16S3_S3_fjLj512ELj1ELj4ELj1ELj16ENS0_18Kernel_traits_baseILj512ES3_S3_S3_fjLj128EEEEEEEvNS0_19ForwardKernelParamsE:
.text._ZN18transformer_engine13normalization26rmsnorm_fwd_general_kernelINS0_13Kernel_traitsI13__nv_bfloat16S3_S3_fjLj512ELj1ELj4ELj1ELj16ENS0_18Kernel_traits_baseILj512ES3_S3_S3_fjLj128EEEEEEEvNS0_19ForwardKernelParamsE:
        /* <DEDUP_REMOVED lines=36> */
[----:B------:R-:W-:Y:S01]  /*0240*/  ULDC UR9, c[0x0][0x238] ;  /* 0x00008e0000097ab9 */ /* 0x000fe20000000800 */
[----:B------:R-:W0:Y:S01]  /*0250*/  LDC.64 R2, c[0x0][0x238] ;  /* 0x00008e00ff027b82 */ /* 0x000e220000000a00 */
[C---:B------:R-:W-:Y:S01]  /*0260*/  LEA R4, R8.reuse, UR9, 0x1 ;  /* 0x0000000908047c11 */ /* 0x040fe2000f8e08ff */
[----:B------:R-:W-:Y:S01]  /*0270*/  BSSY B1, `(.L_x_2102) ;  /* 0x0000024000017945 */ /* 0x000fe20003800000 */
[----:B------:R-:W-:Y:S02]  /*0280*/  IADD3 R0, -R8, UR4, RZ ;  /* 0x0000000408007c10 */ /* 0x000fe4000fffe1ff */
[----:B------:R-:W-:-:S04]  /*0290*/  LOP3.LUT P0, RZ, R4, 0xf, RZ, 0xc0, !PT ;  /* 0x0000000f04ff7812 */ /* 0x000fc8000780c0ff */
[----:B------:R-:W-:Y:S01]  /*02a0*/  ISETP.LT.U32.OR P0, PT, R0, 0x8, P0 ;  /* 0x000000080000780c */ /* 0x000fe20000701470 */
[----:B0-----:R-:W-:-:S12]  /*02b0*/  IMAD.WIDE R4, R8, 0x2, R2 ;  /* 0x0000000208047825 */ /* 0x001fd800078e0202 */
[----:B------:R-:W-:Y:S05]  /*02c0*/  @P0 BRA `(.L_x_2103) ;  /* 0x0000000000080947 */ /* 0x000fea0003800000 */
[----:B------:R-:W5:Y:S01]  /*02d0*/  LDG.E.128 R4, desc[UR14][R4.64] ;  /* 0x0000000e04047981 */ /* 0x000f62000c1e1d00 */
[----:B------:R-:W-:Y:S05]  /*02e0*/  BRA `(.L_x_2104) ;  /* 0x0000000000707947 */ /* 0x000fea0003800000 */
.L_x_2103:
        /* <DEDUP_REMOVED lines=28> */
.L_x_2104:
[----:B------:R-:W-:Y:S05]  /*04b0*/  BSYNC B1 ;  /* 0x0000000000017941 */ /* 0x000fea0003800000 */
.L_x_2102:
[----:B------:R-:W-:Y:S01]  /*04c0*/  IMAD.U32 R9, RZ, RZ, UR8 ;  /* 0x00000008ff097e24 */ /* 0x000fe2000f8e00ff */
[C---:B-----5:R-:W-:Y:S01]  /*04d0*/  PRMT R0, R4.reuse, 0x7632, R0 ;  /* 0x0000763204007816 */ /* 0x060fe20000000000 */
[----:B------:R-:W-:Y:S01]  /*04e0*/  IMAD.U32 R12, R4, 0x10000, RZ ;  /* 0x00010000040c7824 */ /* 0x000fe200078e00ff */
[----:B------:R-:W-:Y:S01]  /*04f0*/  PRMT R4, R5, 0x7632, R4 ;  /* 0x0000763205047816 */ /* 0x000fe20000000004 */
        /* <DEDUP_REMOVED lines=20> */
.L_x_2106:
        /* <DEDUP_REMOVED lines=28> */
.L_x_2107:
[----:B------:R-:W-:Y:S05]  /*0800*/  BSYNC B1 ;  /* 0x0000000000017941 */ /* 0x000fea0003800000 */
.L_x_2105:
[C---:B-----5:R-:W-:Y:S01]  /*0810*/  PRMT R0, R4.reuse, 0x7632, R0 ;  /* 0x0000763204007816 */ /* 0x060fe20000000000 */
[----:B------:R-:W-:Y:S01]  /*0820*/  IMAD.U32 R10, R4, 0x10000, RZ ;  /* 0x00010000040a7824 */ /* 0x000fe200078e00ff */
[C---:B------:R-:W-:Y:S01]  /*0830*/  PRMT R2, R5.reuse, 0x7632, R2 ;  /* 0x0000763205027816 */ /* 0x040fe20000000002 */
        /* <DEDUP_REMOVED lines=9> */
.L_x_2101:
[----:B------:R-:W-:Y:S05]  /*08d0*/  BSYNC B0 ;  /* 0x0000000000007941 */ /* 0x000fea0003800000 */
.L_x_2100:
        /* <DEDUP_REMOVED lines=8> */
.L_x_2108:
[----:B0-----:R-:W-:Y:S01]  /*0960*/  IMAD.MOV.U32 R3, RZ, RZ, RZ ;  /* 0x000000ffff037224 */ /* 0x001fe200078e00ff */
        /* <DEDUP_REMOVED lines=8> */
[----:B------:R-:W-:Y:S01]  /*09f0*/  IMAD.U32 R11, RZ, RZ, UR8 ;  /* 0x00000008ff0b7e24 */ /* 0x000fe2000f8e00ff */
[----:B------:R-:W-:Y:S01]  /*0a00*/  I2FP.F32.S32 R0, UR4 ;  /* 0x0000000400007c45 */ /* 0x000fe20008201400 */
[----:B------:R-:W-:Y:S01]  /*0a10*/  FADD R49, R12, 1 ;  /* 0x3f8000000c317421 */ /* 0x000fe20000000000 */
[----:B------:R-:W-:Y:S01]  /*0a20*/  FADD R39, R10, 1 ;  /* 0x3f8000000a277421 */ /* 0x000fe20000000000 */
[----:B------:R-:W-:Y:S01]  /*0a30*/  FSEL R38, R5, R38, !P0 ;  /* 0x0000002605267208 */ /* 0x000fe20004000000 */
[----:B------:R-:W-:Y:S01]  /*0a40*/  FADD R4, R9, 1 ;  /* 0x3f80000009047421 */ /* 0x000fe20000000000 */
[----:B------:R-:W-:Y:S01]  /*0a50*/  VIADD R3, R0, 0x1800000 ;  /* 0x0180000000037836 */ /* 0x000fe20000000000 */
[----:B------:R-:W-:Y:S01]  /*0a60*/  FSEL R36, R7, R36, !P0 ;  /* 0x0000002407247208 */ /* 0x000fe20004000000 */
[----:B------:R-:W-:Y:S01]  /*0a70*/  FADD R48, R13, 1 ;  /* 0x3f8000000d307421 */ /* 0x000fe20000000000 */
[----:B------:R-:W-:Y:S01]  /*0a80*/  FSEL R35, R6, R35, !P0 ;  /* 0x0000002306237208 */ /* 0x000fe20004000000 */
[----:B------:R-:W-:Y:S01]  /*0a90*/  FADD R45, R14, 1 ;  /* 0x3f8000000e2d7421 */ /* 0x000fe20000000000 */
[----:B------:R-:W-:Y:S01]  /*0aa0*/  LOP3.LUT R3, R3, 0x7f800000, RZ, 0xc0, !PT ;  /* 0x7f80000003037812 */ /* 0x000fe200078ec0ff */
[----:B------:R-:W-:Y:S01]  /*0ab0*/  FADD R44, R15, 1 ;  /* 0x3f8000000f2c7421 */ /* 0x000fe20000000000 */
[----:B------:R-:W-:Y:S01]  /*0ac0*/  FADD R43, R16, 1 ;  /* 0x3f800000102b7421 */ /* 0x000fe20000000000 */
[----:B------:R-:W-:Y:S01]  /*0ad0*/  FADD R42, R17, 1 ;  /* 0x3f800000112a7421 */ /* 0x000fe20000000000 */
[----:B------:R-:W-:Y:S01]  /*0ae0*/  ISETP.GT.U32.AND P1, PT, R3, 0x1ffffff, PT ;  /* 0x01ffffff0300780c */ /* 0x000fe20003f24070 */
[----:B------:R-:W-:Y:S01]  /*0af0*/  FADD R40, R19, 1 ;  /* 0x3f80000013287421 */ /* 0x000fe20000000000 */
[----:B------:R-:W-:Y:S01]  /*0b00*/  FADD R37, R18, 1 ;  /* 0x3f80000012257421 */ /* 0x000fe20000000000 */
[----:B------:R-:W-:Y:S01]  /*0b10*/  FADD R5, R20, 1 ;  /* 0x3f80000014057421 */ /* 0x000fe20000000000 */
[----:B------:R-:W-:Y:S01]  /*0b20*/  FADD R7, R22, 1 ;  /* 0x3f80000016077421 */ /* 0x000fe20000000000 */
[----:B------:R-:W-:Y:S01]  /*0b30*/  IMAD R6, R11, 0x100, R8 ;  /* 0x000001000b067824 */ /* 0x000fe200078e0208 */
[----:B------:R-:W-:-:S02]  /*0b40*/  FSEL R49, R12, R49, !P0 ;  /* 0x000000310c317208 */ /* 0x000fc40004000000 */
[----:B------:R-:W-:Y:S01]  /*0b50*/  FSEL R39, R10, R39, !P0 ;  /* 0x000000270a277208 */ /* 0x000fe20004000000 */
[C---:B------:R-:W-:Y:S01]  /*0b60*/  VIADD R10, R6.reuse, 0x2 ;  /* 0x00000002060a7836 */ /* 0x040fe20000000000 */
[----:B------:R-:W-:Y:S01]  /*0b70*/  FSEL R4, R9, R4, !P0 ;  /* 0x0000000409047208 */ /* 0x000fe20004000000 */
[C---:B------:R-:W-:Y:S01]  /*0b80*/  VIADD R11, R6.reuse, 0x6 ;  /* 0x00000006060b7836 */ /* 0x040fe20000000000 */
[----:B------:R-:W-:Y:S01]  /*0b90*/  FSEL R48, R13, R48, !P0 ;  /* 0x000000300d307208 */ /* 0x000fe20004000000 */
[----:B------:R-:W-:Y:S01]  /*0ba0*/  VIADD R12, R6, 0x7 ;  /* 0x00000007060c7836 */ /* 0x000fe20000000000 */
        /* <DEDUP_REMOVED lines=8> */
[----:B------:R-:W-:-:S02]  /*0c30*/  IADD3 R8, -R8, UR4, RZ ;  /* 0x0000000408087c10 */ /* 0x000fc4000fffe1ff */
[----:B------:R-:W-:Y:S01]  /*0c40*/  IADD3 R9, -R6, UR4, RZ ;  /* 0x0000000406097c10 */ /* 0x000fe2000fffe1ff */
[----:B------:R-:W-:Y:S06]  /*0c50*/  @P1 BRA `(.L_x_2110) ;  /* 0x00000000000c1947 */ /* 0x000fec0003800000 */
[----:B------:R-:W-:-:S07]  /*0c60*/  MOV R14, 0xc80 ;  /* 0x00000c80000e7802 */ /* 0x000fce0000000f00 */
[----:B-----5:R-:W-:Y:S05]  /*0c70*/  CALL.REL.NOINC `($__internal_16_$__cuda_sm20_rcp_rn_f32_slowpath) ;  /* 0x00000028005c7944 */ /* 0x020fea0003c00000 */
[----:B------:R-:W-:Y:S05]  /*0c80*/  BRA `(.L_x_2111) ;  /* 0x0000000000107947 */ /* 0x000fea0003800000 */
.L_x_2110:
[----:B------:R-:W0:Y:S02]  /*0c90*/  MUFU.RCP R13, R0 ;  /* 0x00000000000d7308 */ /* 0x000e240000001000 */
[----:B0-----:R-:W-:-:S04]  /*0ca0*/  FFMA R3, R0, R13, -1 ;  /* 0xbf80000000037423 */ /* 0x001fc8000000000d */
[----:B------:R-:W-:-:S04]  /*0cb0*/  FADD.FTZ R14, -R3, -RZ ;  /* 0x800000ff030e7221 */ /* 0x000fc80000010100 */
[----:B------:R-:W-:-:S07]  /*0cc0*/  FFMA R13, R13, R14, R13 ;  /* 0x0000000e0d0d7223 */ /* 0x000fce000000000d */
.L_x_2111:
[----:B------:R-:W-:Y:S01]  /*0cd0*/  ULDC.64 UR8, c[0x0][0x210] ;  /* 0x0000840000087ab9 */ /* 0x000fe20000000a00 */
[----:B------:R-:W-:Y:S01]  /*0ce0*/  IMAD.MOV.U32 R3, RZ, RZ, RZ ;  /* 0x000000ffff037224 */ /* 0x000fe200078e00ff */
[----:B------:R-:W-:Y:S01]  /*0cf0*/  UIMAD UR4, UR9, UR8, URZ ;  /* 0x00000008090472a4 */ /* 0x000fe2000f8e023f */
[----:B------:R-:W-:-:S03]  /*0d00*/  ULDC.U8 UR16, c[0x0][0x294] ;  /* 0x0000a50000107ab9 */ /* 0x000fc60000000000 */
[----:B------:R-:W-:-:S03]  /*0d10*/  USHF.L.U32 UR8, UR4, 0x2, URZ ;  /* 0x0000000204087899 */ /* 0x000fc6000800063f */
[----:B------:R-:W-:-:S09]  /*0d20*/  UMOV UR4, URZ ;  /* 0x0000003f00047c82 */ /* 0x000fd20008000000 */
.L_x_2141:
[----:B------:R-:W-:Y:S01]  /*0d30*/  USHF.L.U32 UR9, UR6, 0x5, URZ ;  /* 0x0000000506097899 */ /* 0x000fe2000800063f */
[C---:B-1-3--:R-:W-:Y:S01]  /*0d40*/  LOP3.LUT R50, R53.reuse, 0x1f, RZ, 0xc0, !PT ;  /* 0x0000001f35327812 */ /* 0x04afe200078ec0ff */
[----:B------:R-:W-:Y:S01]  /*0d50*/  ULDC.64 UR18, c[0x0][0x218] ;  /* 0x0000860000127ab9 */ /* 0x000fe20000000a00 */
[----:B------:R-:W-:Y:S01]  /*0d60*/  LEA.HI R51, R53, UR7, RZ, 0x1b ;  /* 0x0000000735337c11 */ /* 0x000fe2000f8fd8ff */
[----:B------:R-:W-:Y:S02]  /*0d70*/  BSSY B0, `(.L_x_2112) ;  /* 0x000006c000007945 */ /* 0x000fe40003800000 */
[----:B0-2---:R-:W-:-:S05]  /*0d80*/  IMAD.U32 R33, RZ, RZ, UR9 ;  /* 0x00000009ff217e24 */ /* 0x005fca000f8e00ff */
[----:B------:R-:W-:-:S05]  /*0d90*/  LOP3.LUT R33, R33, 0xffffffe0, R50, 0xe2, !PT ;  /* 0xffffffe021217812 */ /* 0x000fca00078ee232 */
[----:B------:R-:W-:-:S05]  /*0da0*/  IMAD.SHL.U32 R32, R33, 0x8, RZ ;  /* 0x0000000821207824 */ /* 0x000fca00078e00ff */
        /* <DEDUP_REMOVED lines=12> */
.L_x_2115:
        /* <DEDUP_REMOVED lines=28> */
.L_x_2116:
[----:B------:R-:W-:Y:S05]  /*1030*/  BSYNC B1 ;  /* 0x0000000000017941 */ /* 0x000fea0003800000 */
.L_x_2114:
        /* <DEDUP_REMOVED lines=22> */
.L_x_2118:
        /* <DEDUP_REMOVED lines=28> */
.L_x_2119:
[----:B------:R-:W-:Y:S05]  /*1360*/  BSYNC B1 ;  /* 0x0000000000017941 */ /* 0x000fea0003800000 */
.L_x_2117:
        /* <DEDUP_REMOVED lines=12> */
.L_x_2113:
[----:B------:R-:W-:Y:S05]  /*1430*/  BSYNC B0 ;  /* 0x0000000000007941 */ /* 0x000fea0003800000 */
.L_x_2112:
[----:B------:R-:W0:Y:S01]  /*1440*/  LDC R52, c[0x0][0x214] ;  /* 0x00008500ff347b82 */ /* 0x000e220000000800 */
[----:B------:R-:W-:Y:S01]  /*1450*/  BSSY B0, `(.L_x_2120) ;  /* 0x000002f000007945 */ /* 0x000fe20003800000 */
[----:B------:R-:W-:Y:S01]  /*1460*/  IMAD.MOV.U32 R17, RZ, RZ, RZ ;  /* 0x000000ffff117224 */ /* 0x000fe200078e00ff */
[----:B0-----:R-:W-:Y:S02]  /*1470*/  ISETP.NE.AND P0, PT, R52, 0x1, PT ;  /* 0x000000013400780c */ /* 0x001fe40003f05270 */
[----:B------:R-:W-:Y:S11]  /*1480*/  @!P1 BRA `(.L_x_2121) ;  /* 0x0000000000ac9947 */ /* 0x000ff60003800000 */
        /* <DEDUP_REMOVED lines=24> */
[----:B------:R-:W-:Y:S01]  /*1610*/  VIADD R16, R6, 0x1 ;  /* 0x0000000106107836 */ /* 0x000fe20000000000 */
[----:B------:R-:W-:Y:S01]  /*1620*/  ISETP.GE.AND P5, PT, R10, UR19, PT ;  /* 0x000000130a007c0c */ /* 0x000fe2000bfa6270 */
[----:B------:R-:W-:Y:S02]  /*1630*/  VIADD R18, R6, 0x3 ;  /* 0x0000000306127836 */ /* 0x000fe40000000000 */
[----:B------:R-:W-:Y:S01]  /*1640*/  FFMA R17, R14, R14, R17 ;  /* 0x0000000e0e117223 */ /* 0x000fe20000000011 */
[----:B------:R-:W-:Y:S01]  /*1650*/  ISETP.GE.AND P3, PT, R16, UR19, PT ;  /* 0x0000001310007c0c */ /* 0x000fe2000bf66270 */
[----:B------:R-:W-:Y:S01]  /*1660*/  VIADD R16, R6, 0x4 ;  /* 0x0000000406107836 */ /* 0x000fe20000000000 */
[----:B------:R-:W-:-:S04]  /*1670*/  ISETP.GE.AND P4, PT, R18, UR19, PT ;  /* 0x0000001312007c0c */ /* 0x000fc8000bf86270 */
[----:B------:R-:W-:Y:S01]  /*1680*/  ISETP.GE.AND P2, PT, R16, UR19, PT ;  /* 0x0000001310007c0c */ /* 0x000fe2000bf46270 */
[----:B------:R-:W-:-:S06]  /*1690*/  VIADD R16, R6, 0x5 ;  /* 0x0000000506107836 */ /* 0x000fcc0000000000 */
[----:B------:R-:W-:Y:S01]  /*16a0*/  @!P3 FFMA R17, R26, R26, R17 ;  /* 0x0000001a1a11b223 */ /* 0x000fe20000000011 */
[----:B------:R-:W-:-:S03]  /*16b0*/  ISETP.GE.AND P3, PT, R16, UR19, PT ;  /* 0x0000001310007c0c */ /* 0x000fc6000bf66270 */
[----:B------:R-:W-:Y:S01]  /*16c0*/  @!P5 FFMA R17, R20, R20, R17 ;  /* 0x000000141411d223 */ /* 0x000fe20000000011 */
[----:B------:R-:W-:-:S03]  /*16d0*/  ISETP.GE.AND P5, PT, R11, UR19, PT ;  /* 0x000000130b007c0c */ /* 0x000fc6000bfa6270 */
[----:B------:R-:W-:Y:S01]  /*16e0*/  @!P4 FFMA R17, R25, R25, R17 ;  /* 0x000000191911c223 */ /* 0x000fe20000000011 */
[----:B------:R-:W-:-:S03]  /*16f0*/  ISETP.GE.AND P4, PT, R12, UR19, PT ;  /* 0x000000130c007c0c */ /* 0x000fc6000bf86270 */
[----:B------:R-:W-:-:S04]  /*1700*/  @!P2 FFMA R17, R22, R22, R17 ;  /* 0x000000161611a223 */ /* 0x000fc80000000011 */
[----:B------:R-:W-:-:S04]  /*1710*/  @!P3 FFMA R17, R24, R24, R17 ;  /* 0x000000181811b223 */ /* 0x000fc80000000011 */
[----:B------:R-:W-:-:S04]  /*1720*/  @!P5 FFMA R17, R27, R27, R17 ;  /* 0x0000001b1b11d223 */ /* 0x000fc80000000011 */
[----:B------:R-:W-:-:S07]  /*1730*/  @!P4 FFMA R17, R23, R23, R17 ;  /* 0x000000171711c223 */ /* 0x000fce0000000011 */
.L_x_2121:
[----:B------:R-:W-:Y:S05]  /*1740*/  BSYNC B0 ;  /* 0x0000000000007941 */ /* 0x000fea0003800000 */
.L_x_2120:
[----:B------:R-:W-:Y:S05]  /*1750*/  @!P0 BRA `(.L_x_2122) ;  /* 0x0000000800588947 */ /* 0x000fea0003800000 */
[----:B------:R-:W0:Y:S01]  /*1760*/  SHFL.DOWN PT, R16, R17, 0x10, 0x1f ;  /* 0x0a001f0011107f89 */ /* 0x000e2200000e0000 */
[----:B------:R-:W-:Y:S01]  /*1770*/  ISETP.NE.AND P0, PT, R50, RZ, PT ;  /* 0x000000ff3200720c */ /* 0x000fe20003f05270 */
[----:B------:R-:W-:Y:S01]  /*1780*/  IMAD.U32 R55, RZ, RZ, UR5 ;  /* 0x00000005ff377e24 */ /* 0x000fe2000f8e00ff */
[----:B------:R-:W-:Y:S01]  /*1790*/  SHF.R.U32.HI R18, RZ, 0x5, R53 ;  /* 0x00000005ff127819 */ /* 0x000fe20000011635 */
[----:B------:R-:W-:Y:S01]  /*17a0*/  ULOP3.LUT UR10, UR4, 0x1, URZ, 0xc0, !UPT ;  /* 0x00000001040a7892 */ /* 0x000fe2000f8ec03f */
[----:B------:R-:W-:Y:S01]  /*17b0*/  IMAD.U32 R54, RZ, RZ, UR6 ;  /* 0x00000006ff367e24 */ /* 0x000fe2000f8e00ff */
[----:B------:R-:W-:Y:S02]  /*17c0*/  ULDC.64 UR20, c[0x0][0x240] ;  /* 0x0000900000147ab9 */ /* 0x000fe40000000a00 */
[----:B------:R-:W-:Y:S02]  /*17d0*/  UIADD3 UR9, -UR10, URZ, URZ ;  /* 0x0000003f0a097290 */ /* 0x000fe4000fffe13f */
[----:B------:R-:W-:-:S02]  /*17e0*/  UISETP.NE.AND UP0, UPT, UR10, URZ, UPT ;  /* 0x0000003f0a00728c */ /* 0x000fc4000bf05270 */
[----:B------:R-:W-:Y:S01]  /*17f0*/  ULOP3.LUT UR9, UR9, UR8, URZ, 0xc0, !UPT ;  /* 0x0000000809097292 */ /* 0x000fe2000f8ec03f */
[----:B0-----:R-:W-:-:S05]  /*1800*/  FADD R19, R16, R17 ;  /* 0x0000001110137221 */ /* 0x001fca0000000000 */
[----:B------:R-:W0:Y:S02]  /*1810*/  SHFL.DOWN PT, R16, R19, 0x8, 0x1f ;  /* 0x09001f0013107f89 */ /* 0x000e2400000e0000 */
[----:B0-----:R-:W-:Y:S01]  /*1820*/  FADD R46, R19, R16 ;  /* 0x00000010132e7221 */ /* 0x001fe20000000000 */
[----:B------:R-:W-:-:S04]  /*1830*/  IMAD R19, R55, 0x4, R18 ;  /* 0x0000000437137824 */ /* 0x000fc800078e0212 */
[----:B------:R-:W0:Y:S01]  /*1840*/  SHFL.DOWN PT, R47, R46, 0x4, 0x1f ;  /* 0x08801f002e2f7f89 */ /* 0x000e2200000e0000 */
[----:B------:R-:W-:Y:S02]  /*1850*/  IMAD R19, R19, R52, RZ ;  /* 0x0000003413137224 */ /* 0x000fe400078e02ff */
[----:B0-----:R-:W-:-:S03]  /*1860*/  FADD R47, R46, R47 ;  /* 0x0000002f2e2f7221 */ /* 0x001fc60000000000 */
[----:B------:R-:W-:Y:S02]  /*1870*/  IADD3 R46, P2, R19, UR9, RZ ;  /* 0x00000009132e7c10 */ /* 0x000fe4000ff5e0ff */
[----:B------:R-:W0:Y:S02]  /*1880*/  SHFL.DOWN PT, R16, R47, 0x2, 0x1f ;  /* 0x08401f002f107f89 */ /* 0x000e2400000e0000 */
[----:B0-----:R-:W-:Y:S01]  /*1890*/  FADD R51, R47, R16 ;  /* 0x000000102f337221 */ /* 0x001fe20000000000 */
[----:B------:R-:W-:Y:S01]  /*18a0*/  IMAD.X R47, RZ, RZ, RZ, P2 ;  /* 0x000000ffff2f7224 */ /* 0x000fe200010e06ff */
[----:B------:R-:W0:Y:S01]  /*18b0*/  @!P0 LDC.64 R16, c[0x0][0x240] ;  /* 0x00009000ff108b82 */ /* 0x000e220000000a00 */
[----:B------:R-:W-:Y:S02]  /*18c0*/  @!P0 IADD3 R19, P2, R46, UR6, RZ ;  /* 0x000000062e138c10 */ /* 0x000fe4000ff5e0ff */
[----:B------:R-:W1:Y:S02]  /*18d0*/  SHFL.DOWN PT, R18, R51, 0x1, 0x1f ;  /* 0x08201f0033127f89 */ /* 0x000e6400000e0000 */
[----:B------:R-:W-:-:S02]  /*18e0*/  @!P0 LEA.HI.X.SX32 R54, R54, R47, 0x1, P2 ;  /* 0x0000002f36368211 */ /* 0x000fc400010f0eff */
[----:B------:R-:W-:Y:S02]  /*18f0*/  ISETP.NE.AND P2, PT, R53, RZ, PT ;  /* 0x000000ff3500720c */ /* 0x000fe40003f45270 */
[----:B0-----:R-:W-:Y:S01]  /*1900*/  @!P0 LEA R16, P3, R19, R16, 0x2 ;  /* 0x0000001013108211 */ /* 0x001fe200078610ff */
[----:B-1----:R-:W-:-:S03]  /*1910*/  FADD R51, R51, R18 ;  /* 0x0000001233337221 */ /* 0x002fc60000000000 */
[----:B------:R-:W-:-:S05]  /*1920*/  @!P0 LEA.HI.X R17, R19, R17, R54, 0x2, P3 ;  /* 0x0000001113118211 */ /* 0x000fca00018f1436 */
[----:B------:R0:W-:Y:S02]  /*1930*/  @!P0 STG.E desc[UR14][R16.64], R51 ;  /* 0x0000003310008986 */ /* 0x0001e4000c10190e */
[----:B------:R-:W-:Y:S05]  /*1940*/  @P2 BRA `(.L_x_2123) ;  /* 0x0000000000782947 */ /* 0x000fea0003800000 */
[----:B------:R-:W-:Y:S01]  /*1950*/  ULDC UR9, c[0x0][0x210] ;  /* 0x0000840000097ab9 */ /* 0x000fe20000000800 */
[----:B------:R-:W-:Y:S01]  /*1960*/  USHF.R.S32.HI UR10, URZ, 0x1f, UR5 ;  /* 0x0000001f3f0a7899 */ /* 0x000fe20008011405 */
[----:B------:R-:W-:Y:S01]  /*1970*/  IMAD.MOV.U32 R19, RZ, RZ, -0x1 ;  /* 0xffffffffff137424 */ /* 0x000fe200078e00ff */
[----:B------:R-:W-:Y:S01]  /*1980*/  USEL UR9, UR9, URZ, UP0 ;  /* 0x0000003f09097287 */ /* 0x000fe20008000000 */
[----:B------:R-:W-:-:S03]  /*1990*/  ULDC.64 UR12, c[0x0][0x248] ;  /* 0x00009200000c7ab9 */ /* 0x000fc60000000a00 */
[----:B------:R-:W-:-:S04]  /*19a0*/  UIADD3 UR11, UP1, UR5, UR9, URZ ;  /* 0x00000009050b7290 */ /* 0x000fc8000ff3e03f */
[----:B------:R-:W-:Y:S02]  /*19b0*/  ULEA.HI.X.SX32 UR10, UR9, UR10, 0x1, UP1 ;  /* 0x0000000a090a7291 */ /* 0x000fe400088f0e3f */
[----:B------:R-:W-:Y:S02]  /*19c0*/  ULEA UR9, UP1, UR11, UR12, 0x2 ;  /* 0x0000000c0b097291 */ /* 0x000fe4000f82103f */
[----:B------:R-:W-:Y:S02]  /*19d0*/  ULOP3.LUT UR12, UR4, 0x2, URZ, 0xc0, !UPT ;  /* 0x00000002040c7892 */ /* 0x000fe4000f8ec03f */
[----:B------:R-:W-:Y:S02]  /*19e0*/  ULEA.HI.X UR10, UR11, UR13, UR10, 0x2, UP1 ;  /* 0x0000000d0b0a7291 */ /* 0x000fe400088f140a */
[----:B0-----:R-:W-:Y:S01]  /*19f0*/  IMAD.U32 R16, RZ, RZ, UR9 ;  /* 0x00000009ff107e24 */ /* 0x001fe2000f8e00ff */
        /* <DEDUP_REMOVED lines=14> */
.L_x_2124:
[----:B------:R-:W2:Y:S04]  /*1ae0*/  LDG.E.STRONG.GPU R18, desc[UR14][R16.64] ;  /* 0x0000000e10127981 */ /* 0x000ea8000c1ef900 */
[----:B--2---:R-:W-:Y:S01]  /*1af0*/  CCTL.IVALL ;  /* 0x00000000ff00798f */ /* 0x004fe20002000000 */
[----:B------:R-:W-:Y:S05]  /*1b00*/  YIELD ;  /* 0x0000000000007946 */ /* 0x000fea0003800000 */
[----:B------:R-:W-:-:S13]  /*1b10*/  ISETP.NE.AND P0, PT, R18, R51, PT ;  /* 0x000000331200720c */ /* 0x000fda0003f05270 */
[----:B------:R-:W-:Y:S05]  /*1b20*/  @P0 BRA `(.L_x_2124) ;  /* 0xfffffffc00ec0947 */ /* 0x000fea000383ffff */
.L_x_2123:
[----:B------:R-:W-:Y:S01]  /*1b30*/  ISETP.GE.AND P0, PT, R50, R52, PT ;  /* 0x000000343200720c */ /* 0x000fe20003f06270 */
[----:B------:R-:W-:Y:S05]  /*1b40*/  WARPSYNC.ALL ;  /* 0x0000000000007948 */ /* 0x000fea0003800000 */
[----:B------:R-:W-:Y:S01]  /*1b50*/  BAR.SYNC.DEFER_BLOCKING 0x0 ;  /* 0x0000000000007b1d */ /* 0x000fe20000010000 */
[----:B0-----:R-:W-:-:S05]  /*1b60*/  IMAD.MOV.U32 R51, RZ, RZ, RZ ;  /* 0x000000ffff337224 */ /* 0x001fca00078e00ff */
[----:B------:R-:W-:Y:S04]  /*1b70*/  BSSY B0, `(.L_x_2125) ;  /* 0x0000047000007945 */ /* 0x000fe80003800000 */
[----:B------:R-:W-:Y:S05]  /*1b80*/  @P0 BRA `(.L_x_2126) ;  /* 0x0000000400140947 */ /* 0x000fea0003800000 */
[----:B------:R-:W-:Y:S01]  /*1b90*/  IMAD.IADD R16, R52, 0x1, -R50 ;  /* 0x0000000134107824 */ /* 0x000fe200078e0a32 */
[----:B------:R-:W-:Y:S01]  /*1ba0*/  BSSY B1, `(.L_x_2127) ;  /* 0x0000025000017945 */ /* 0x000fe20003800000 */
[----:B------:R-:W-:Y:S01]  /*1bb0*/  PLOP3.LUT P0, PT, PT, PT, PT, 0x80, 0x0 ;  /* 0x000000000000781c */ /* 0x000fe20003f0f070 */
[----:B------:R-:W-:Y:S02]  /*1bc0*/  IMAD.MOV.U32 R51, RZ, RZ, RZ ;  /* 0x000000ffff337224 */ /* 0x000fe400078e00ff */
[----:B------:R-:W-:-:S13]  /*1bd0*/  ISETP.GT.AND P2, PT, R16, 0x60, PT ;  /* 0x000000601000780c */ /* 0x000fda0003f44270 */
[----:B------:R-:W-:Y:S05]  /*1be0*/  @!P2 BRA `(.L_x_2128) ;  /* 0x000000000080a947 */ /* 0x000fea0003800000 */
[----:B------:R-:W-:Y:S01]  /*1bf0*/  PLOP3.LUT P0, PT, PT, PT, PT, 0x8, 0x0 ;  /* 0x000000000000781c */ /* 0x000fe20003f0e170 */
[----:B------:R-:W-:-:S12]  /*1c00*/  VIADD R55, R52, 0xffffffa0 ;  /* 0xffffffa034377836 */ /* 0x000fd80000000000 */
.L_x_2129:
        /* <DEDUP_REMOVED lines=10> */
[C---:B------:R-:W-:Y:S01]  /*1cb0*/  IADD3 R58, P2, R57.reuse, R46, RZ ;  /* 0x0000002e393a7210 */ /* 0x040fe20007f5e0ff */
[----:B------:R0:W2:Y:S03]  /*1cc0*/  LDG.E R54, desc[UR14][R16.64] ;  /* 0x0000000e10367981 */ /* 0x0000a6000c1e1900 */
[----:B------:R-:W-:Y:S01]  /*1cd0*/  LEA.HI.X.SX32 R59, R57, R47, 0x1, P2 ;  /* 0x0000002f393b7211 */ /* 0x000fe200010f0eff */
[----:B------:R-:W-:Y:S01]  /*1ce0*/  VIADD R57, R50, 0x60 ;  /* 0x0000006032397836 */ /* 0x000fe20000000000 */
[----:B------:R1:W3:Y:S01]  /*1cf0*/  LDG.E R56, desc[UR14][R18.64] ;  /* 0x0000000e12387981 */ /* 0x0002e2000c1e1900 */
[----:B0-----:R-:W-:-:S04]  /*1d00*/  LEA R16, P2, R58, UR20, 0x2 ;  /* 0x000000143a107c11 */ /* 0x001fc8000f8410ff */
[----:B------:R-:W-:Y:S02]  /*1d10*/  LEA.HI.X R17, R58, UR21, R59, 0x2, P2 ;  /* 0x000000153a117c11 */ /* 0x000fe400090f143b */
[----:B------:R-:W-:-:S03]  /*1d20*/  IADD3 R58, P2, R57, R46, RZ ;  /* 0x0000002e393a7210 */ /* 0x000fc60007f5e0ff */
[----:B------:R-:W4:Y:S01]  /*1d30*/  LDG.E R16, desc[UR14][R16.64] ;  /* 0x0000000e10107981 */ /* 0x000f22000c1e1900 */
[----:B------:R-:W-:Y:S02]  /*1d40*/  LEA.HI.X.SX32 R57, R57, R47, 0x1, P2 ;  /* 0x0000002f39397211 */ /* 0x000fe400010f0eff */
[----:B-1----:R-:W-:-:S04]  /*1d50*/  LEA R18, P2, R58, UR20, 0x2 ;  /* 0x000000143a127c11 */ /* 0x002fc8000f8410ff */
        /* <DEDUP_REMOVED lines=9> */
.L_x_2128:
[----:B------:R-:W-:Y:S05]  /*1df0*/  BSYNC B1 ;  /* 0x0000000000017941 */ /* 0x000fea0003800000 */
.L_x_2127:
        /* <DEDUP_REMOVED lines=20> */
.L_x_2131:
[----:B------:R-:W-:Y:S05]  /*1f40*/  BSYNC B1 ;  /* 0x0000000000017941 */ /* 0x000fea0003800000 */
.L_x_2130:
        /* <DEDUP_REMOVED lines=9> */
.L_x_2126:
[----:B------:R-:W-:Y:S05]  /*1fe0*/  BSYNC B0 ;  /* 0x0000000000007941 */ /* 0x000fea0003800000 */
.L_x_2125:
[----:B------:R-:W0:Y:S01]  /*1ff0*/  SHFL.BFLY PT, R16, R51, 0x1, 0x1f ;  /* 0x0c201f0033107f89 */ /* 0x000e2200000e0000 */
        /* <DEDUP_REMOVED lines=12> */
.L_x_2122:
        /* <DEDUP_REMOVED lines=10> */
.L_x_2132:
[----:B------:R-:W-:Y:S01]  /*2160*/  LEA.HI R19, R53, UR7, RZ, 0x1b ;  /* 0x0000000735137c11 */ /* 0x000fe2000f8fd8ff */
        /* <DEDUP_REMOVED lines=13> */
[----:B------:R-:W1:Y:S01]  /*2240*/  LDC R61, c[0x0][0x258] ;  /* 0x00009600ff3d7b82 */ /* 0x000e620000000800 */
[----:B------:R-:W-:Y:S01]  /*2250*/  ULDC.64 UR10, c[0x0][0x288] ;  /* 0x0000a200000a7ab9 */ /* 0x000fe20000000a00 */
[----:B------:R-:W-:Y:S01]  /*2260*/  ISETP.NE.AND P6, PT, RZ, UR16, PT ;  /* 0x00000010ff007c0c */ /* 0x000fe2000bfc5270 */
[----:B0-----:R-:W-:Y:S01]  /*2270*/  IMAD R16, R19, UR19, R32 ;  /* 0x0000001313107c24 */ /* 0x001fe2000f8e0220 */
[----:B------:R-:W-:Y:S01]  /*2280*/  ISETP.EQ.U32.AND P0, PT, RZ, UR10, PT ;  /* 0x0000000aff007c0c */ /* 0x000fe2000bf02070 */
[-C--:B------:R-:W-:Y:S01]  /*2290*/  FMUL R18, R0, R47.reuse ;  /* 0x0000002f00127220 */ /* 0x080fe20000400000 */
[-C--:B------:R-:W-:Y:S01]  /*22a0*/  FMUL R19, R31, R47.reuse ;  /* 0x0000002f1f137220 */ /* 0x080fe20000400000 */
[-C--:B------:R-:W-:Y:S01]  /*22b0*/  FMUL R46, R15, R47.reuse ;  /* 0x0000002f0f2e7220 */ /* 0x080fe20000400000 */
[----:B------:R-:W0:Y:S01]  /*22c0*/  LDC.64 R56, c[0x0][0x258] ;  /* 0x00009600ff387b82 */ /* 0x000e220000000a00 */
[----:B------:R-:W-:Y:S01]  /*22d0*/  ISETP.EQ.AND.EX P0, PT, RZ, UR11, !P6, P0 ;  /* 0x0000000bff007c0c */ /* 0x000fe2000f702300 */
[-C--:B------:R-:W-:Y:S01]  /*22e0*/  FMUL R33, R30, R47.reuse ;  /* 0x0000002f1e217220 */ /* 0x080fe20000400000 */
[-C--:B------:R-:W-:Y:S01]  /*22f0*/  FMUL R50, R21, R47.reuse ;  /* 0x0000002f15327220 */ /* 0x080fe20000400000 */
[----:B------:R-:W-:-:S03]  /*2300*/  FMUL R55, R29, R47 ;  /* 0x0000002f1d377220 */ /* 0x000fc60000400000 */
[----:B------:R-:W-:Y:S01]  /*2310*/  FMUL R51, R43, R50 ;  /* 0x000000322b337220 */ /* 0x000fe20000400000 */
[----:B------:R-:W-:Y:S01]  /*2320*/  FMUL R50, R34, R47 ;  /* 0x0000002f22327220 */ /* 0x000fe20000400000 */
[----:B------:R-:W-:-:S03]  /*2330*/  FMUL R52, R42, R55 ;  /* 0x000000372a347220 */ /* 0x000fc60000400000 */
[----:B------:R-:W-:Y:S01]  /*2340*/  FMUL R50, R41, R50 ;  /* 0x0000003229327220 */ /* 0x000fe20000400000 */
[----:B-1----:R-:W-:-:S05]  /*2350*/  IMAD.U32 R17, R16, 0x2, R61 ;  /* 0x0000000210117824 */ /* 0x002fca00078e003d */
[----:B------:R-:W-:Y:S01]  /*2360*/  LOP3.LUT P1, RZ, R17, 0xf, RZ, 0xc0, !PT ;  /* 0x0000000f11ff7812 */ /* 0x000fe2000782c0ff */
[----:B------:R-:W-:Y:S01]  /*2370*/  FMUL R17, R49, R18 ;  /* 0x0000001231117220 */ /* 0x000fe20000400000 */
[----:B------:R-:W-:Y:S01]  /*2380*/  FMUL R18, R48, R19 ;  /* 0x0000001330127220 */ /* 0x000fe20000400000 */
[----:B------:R-:W-:Y:S01]  /*2390*/  FMUL R19, R45, R46 ;  /* 0x0000002e2d137220 */ /* 0x000fe20000400000 */
[----:B------:R-:W-:Y:S01]  /*23a0*/  FMUL R46, R44, R33 ;  /* 0x000000212c2e7220 */ /* 0x000fe20000400000 */
[----:B------:R-:W-:Y:S01]  /*23b0*/  FMUL R33, R28, R47 ;  /* 0x0000002f1c217220 */ /* 0x000fe20000400000 */
[----:B------:R-:W-:-:S03]  /*23c0*/  ISETP.LT.U32.OR P1, PT, R8, 0x8, P1 ;  /* 0x000000080800780c */ /* 0x000fc60000f21470 */
[----:B------:R-:W-:Y:S01]  /*23d0*/  FMUL R33, R40, R33 ;  /* 0x0000002128217220 */ /* 0x000fe20000400000 */
[----:B0-----:R-:W-:Y:S09]  /*23e0*/  @P0 BRA `(.L_x_2135) ;  /* 0x0000000000b00947 */ /* 0x001ff20003800000 */
[----:B------:R-:W-:Y:S01]  /*23f0*/  VIADD R54, R32, 0x1 ;  /* 0x0000000120367836 */ /* 0x000fe20000000000 */
[----:B------:R-:W-:Y:S02]  /*2400*/  PLOP3.LUT P2, PT, PT, PT, PT, 0x8, 0x0 ;  /* 0x000000000000781c */ /* 0x000fe40003f4e170 */
[-C--:B------:R-:W-:Y:S01]  /*2410*/  FMNMX R3, R3, |R17|.reuse, !PT ;  /* 0x4000001103037209 */ /* 0x080fe20007800000 */
[----:B-----5:R-:W-:Y:S01]  /*2420*/  @P6 FMUL R17, R2, R17 ;  /* 0x0000001102116220 */ /* 0x020fe20000400000 */
[----:B------:R-:W-:Y:S01]  /*2430*/  ISETP.GE.AND P5, PT, R54, UR19, PT ;  /* 0x0000001336007c0c */ /* 0x000fe2000bfa6270 */
[----:B------:R-:W-:-:S05]  /*2440*/  VIADD R54, R32, 0x2 ;  /* 0x0000000220367836 */ /* 0x000fca0000000000 */
[----:B------:R-:W-:Y:S01]  /*2450*/  ISETP.GE.AND P3, PT, R54, UR19, PT ;  /* 0x0000001336007c0c */ /* 0x000fe2000bf66270 */
[----:B------:R-:W-:-:S05]  /*2460*/  VIADD R54, R32, 0x3 ;  /* 0x0000000320367836 */ /* 0x000fca0000000000 */
[----:B------:R-:W-:Y:S01]  /*2470*/  ISETP.GE.AND P4, PT, R54, UR19, PT ;  /* 0x0000001336007c0c */ /* 0x000fe2000bf86270 */
[----:B------:R-:W-:Y:S01]  /*2480*/  VIADD R54, R32, 0x4 ;  /* 0x0000000420367836 */ /* 0x000fe20000000000 */
[----:B------:R-:W-:Y:S02]  /*2490*/  @!P5 PLOP3.LUT P2, PT, P6, PT, PT, 0x80, 0x0 ;  /* 0x000000000000d81c */ /* 0x000fe4000374f070 */
[----:B------:R-:W-:Y:S02]  /*24a0*/  @!P5 FMNMX R3, R3, |R18|, !PT ;  /* 0x400000120303d209 */ /* 0x000fe40007800000 */
[----:B------:R-:W-:Y:S02]  /*24b0*/  PLOP3.LUT P5, PT, PT, PT, PT, 0x8, 0x0 ;  /* 0x000000000000781c */ /* 0x000fe40003fae170 */
[----:B------:R-:W-:-:S05]  /*24c0*/  @!P3 FMNMX R3, R3, |R19|, !PT ;  /* 0x400000130303b209 */ /* 0x000fca0007800000 */
[----:B------:R-:W-:Y:S02]  /*24d0*/  @!P4 PLOP3.LUT P5, PT, P6, PT, PT, 0x80, 0x0 ;  /* 0x000000000000c81c */ /* 0x000fe400037af070 */
[----:B------:R-:W-:Y:S01]  /*24e0*/  @P2 FMUL R18, R2, R18 ;  /* 0x0000001202122220 */ /* 0x000fe20000400000 */
[----:B------:R-:W-:Y:S02]  /*24f0*/  PLOP3.LUT P2, PT, PT, PT, PT, 0x8, 0x0 ;  /* 0x000000000000781c */ /* 0x000fe40003f4e170 */
[----:B------:R-:W-:Y:S02]  /*2500*/  @!P3 PLOP3.LUT P2, PT, P6, PT, PT, 0x80, 0x0 ;  /* 0x000000000000b81c */ /* 0x000fe4000374f070 */
[----:B------:R-:W-:Y:S02]  /*2510*/  @!P4 FMNMX R3, R3, |R46|, !PT ;  /* 0x4000002e0303c209 */ /* 0x000fe40007800000 */
[----:B------:R-:W-:-:S04]  /*2520*/  PLOP3.LUT P4, PT, PT, PT, PT, 0x8, 0x0 ;  /* 0x000000000000781c */ /* 0x000fc80003f8e170 */
[----:B------:R-:W-:Y:S01]  /*2530*/  @P5 FMUL R46, R2, R46 ;  /* 0x0000002e022e5220 */ /* 0x000fe20000400000 */
[----:B------:R-:W-:-:S04]  /*2540*/  PLOP3.LUT P5, PT, PT, PT, PT, 0x8, 0x0 ;  /* 0x000000000000781c */ /* 0x000fc80003fae170 */
[----:B------:R-:W-:Y:S01]  /*2550*/  @P2 FMUL R19, R2, R19 ;  /* 0x0000001302132220 */ /* 0x000fe20000400000 */
[----:B------:R-:W-:Y:S01]  /*2560*/  ISETP.GE.AND P2, PT, R54, UR19, PT ;  /* 0x0000001336007c0c */ /* 0x000fe2000bf46270 */
[----:B------:R-:W-:-:S05]  /*2570*/  VIADD R54, R32, 0x5 ;  /* 0x0000000520367836 */ /* 0x000fca0000000000 */
[----:B------:R-:W-:Y:S01]  /*2580*/  ISETP.GE.AND P3, PT, R54, UR19, PT ;  /* 0x0000001336007c0c */ /* 0x000fe2000bf66270 */
[C---:B------:R-:W-:Y:S02]  /*2590*/  VIADD R54, R32.reuse, 0x6 ;  /* 0x0000000620367836 */ /* 0x040fe40000000000 */
[----:B------:R-:W-:-:S04]  /*25a0*/  VIADD R32, R32, 0x7 ;  /* 0x0000000720207836 */ /* 0x000fc80000000000 */
[----:B------:R-:W-:Y:S02]  /*25b0*/  @!P2 PLOP3.LUT P5, PT, P6, PT, PT, 0x80, 0x0 ;  /* 0x000000000000a81c */ /* 0x000fe400037af070 */
[----:B------:R-:W-:Y:S02]  /*25c0*/  @!P2 FMNMX R3, R3, |R51|, !PT ;  /* 0x400000330303a209 */ /* 0x000fe40007800000 */
[----:B------:R-:W-:Y:S02]  /*25d0*/  ISETP.GE.AND P2, PT, R32, UR19, PT ;  /* 0x0000001320007c0c */ /* 0x000fe4000bf46270 */
[----:B------:R-:W-:Y:S02]  /*25e0*/  @!P3 PLOP3.LUT P4, PT, P6, PT, PT, 0x80, 0x0 ;  /* 0x000000000000b81c */ /* 0x000fe4000378f070 */
[----:B------:R-:W-:-:S05]  /*25f0*/  @!P3 FMNMX R3, R3, |R52|, !PT ;  /* 0x400000340303b209 */ /* 0x000fca0007800000 */
[----:B------:R-:W-:Y:S01]  /*2600*/  @P5 FMUL R51, R2, R51 ;  /* 0x0000003302335220 */ /* 0x000fe20000400000 */
[----:B------:R-:W-:-:S05]  /*2610*/  ISETP.GE.AND P5, PT, R54, UR19, PT ;  /* 0x0000001336007c0c */ /* 0x000fca000bfa6270 */
[----:B------:R-:W-:Y:S01]  /*2620*/  @P4 FMUL R52, R2, R52 ;  /* 0x0000003402344220 */ /* 0x000fe20000400000 */
[----:B------:R-:W-:-:S07]  /*2630*/  PLOP3.LUT P4, PT, PT, PT, PT, 0x8, 0x0 ;  /* 0x000000000000781c */ /* 0x000fce0003f8e170 */
[----:B------:R-:W-:Y:S02]  /*2640*/  @!P5 PLOP3.LUT P4, PT, P6, PT, PT, 0x80, 0x0 ;  /* 0x000000000000d81c */ /* 0x000fe4000378f070 */
[----:B------:R-:W-:-:S04]  /*2650*/  @!P5 FMNMX R3, R3, |R50|, !PT ;  /* 0x400000320303d209 */ /* 0x000fc80007800000 */
[----:B------:R-:W-:-:S07]  /*2660*/  @!P2 FMNMX R3, R3, |R33|, !PT ;  /* 0x400000210303a209 */ /* 0x000fce0007800000 */
[----:B------:R-:W-:Y:S01]  /*2670*/  @P4 FMUL R50, R2, R50 ;  /* 0x0000003202324220 */ /* 0x000fe20000400000 */
[----:B------:R-:W-:Y:S02]  /*2680*/  PLOP3.LUT P4, PT, PT, PT, PT, 0x8, 0x0 ;  /* 0x000000000000781c */ /* 0x000fe40003f8e170 */
[----:B------:R-:W-:-:S13]  /*2690*/  @!P2 PLOP3.LUT P4, PT, P6, PT, PT, 0x80, 0x0 ;  /* 0x000000000000a81c */ /* 0x000fda000378f070 */
[----:B------:R-:W-:-:S07]  /*26a0*/  @P4 FMUL R33, R2, R33 ;  /* 0x0000002102214220 */ /* 0x000fce0000400000 */
.L_x_2135:
[----:B------:R-:W-:Y:S01]  /*26b0*/  F2FP.BF16.F32.PACK_AB R51, R52, R51 ;  /* 0x000000333433723e */ /* 0x000fe200000010ff */
[----:B------:R-:W-:Y:S01]  /*26c0*/  BSSY B1, `(.L_x_2136) ;  /* 0x0000020000017945 */ /* 0x000fe20003800000 */
[----:B------:R-:W-:Y:S02]  /*26d0*/  F2FP.BF16.F32.PACK_AB R52, R46, R19 ;  /* 0x000000132e34723e */ /* 0x000fe400000010ff */
[----:B------:R-:W-:Y:S01]  /*26e0*/  F2FP.BF16.F32.PACK_AB R50, R33, R50 ;  /* 0x000000322132723e */ /* 0x000fe200000010ff */
[----:B------:R-:W-:Y:S01]  /*26f0*/  IMAD.WIDE R32, R16, 0x2, R56 ;  /* 0x0000000210207825 */ /* 0x000fe200078e0238 */
[----:B------:R-:W-:Y:S02]  /*2700*/  F2FP.BF16.F32.PACK_AB R46, R18, R17 ;  /* 0x00000011122e723e */ /* 0x000fe400000010ff */
[----:B------:R-:W-:Y:S01]  /*2710*/  ISETP.GE.AND P2, PT, R6, UR19, PT ;  /* 0x0000001306007c0c */ /* 0x000fe2000bf46270 */
[----:B------:R-:W-:Y:S02]  /*2720*/  @!P1 IMAD.MOV.U32 R19, RZ, RZ, R50 ;  /* 0x000000ffff139224 */ /* 0x000fe400078e0032 */
[----:B------:R-:W-:-:S02]  /*2730*/  @!P1 IMAD.MOV.U32 R18, RZ, RZ, R51 ;  /* 0x000000ffff129224 */ /* 0x000fc400078e0033 */
[----:B------:R-:W-:Y:S02]  /*2740*/  @!P1 IMAD.MOV.U32 R17, RZ, RZ, R52 ;  /* 0x000000ffff119224 */ /* 0x000fe400078e0034 */
[----:B------:R-:W-:-:S05]  /*2750*/  @!P1 IMAD.MOV.U32 R16, RZ, RZ, R46 ;  /* 0x000000ffff109224 */ /* 0x000fca00078e002e */
[----:B------:R0:W-:Y:S01]  /*2760*/  @!P1 STG.E.128 desc[UR14][R32.64], R16 ;  /* 0x0000001020009986 */ /* 0x0001e2000c101d0e */
[----:B------:R-:W-:Y:S05]  /*2770*/  @!P1 BRA `(.L_x_2137) ;  /* 0x0000000000509947 */ /* 0x000fea0003800000 */
[C---:B------:R-:W-:Y:S02]  /*2780*/  ISETP.NE.AND P5, PT, R8.reuse, RZ, PT ;  /* 0x000000ff0800720c */ /* 0x040fe40003fa5270 */
[C---:B------:R-:W-:Y:S02]  /*2790*/  ISETP.GE.U32.AND P1, PT, R8.reuse, 0x2, PT ;  /* 0x000000020800780c */ /* 0x040fe40003f26070 */
[C---:B------:R-:W-:Y:S02]  /*27a0*/  ISETP.GE.U32.AND P3, PT, R8.reuse, 0x3, PT ;  /* 0x000000030800780c */ /* 0x040fe40003f66070 */
[----:B------:R-:W-:Y:S02]  /*27b0*/  ISETP.GE.U32.AND P4, PT, R8, 0x4, PT ;  /* 0x000000040800780c */ /* 0x000fe40003f86070 */
[----:B0-----:R-:W-:Y:S02]  /*27c0*/  PRMT R16, R46, 0x7632, R16 ;  /* 0x000076322e107816 */ /* 0x001fe40000000010 */
[----:B------:R-:W-:-:S02]  /*27d0*/  PRMT R17, R52, 0x7632, R17 ;  /* 0x0000763234117816 */ /* 0x000fc40000000011 */
[----:B------:R-:W-:Y:S01]  /*27e0*/  PRMT R18, R51, 0x7632, R18 ;  /* 0x0000763233127816 */ /* 0x000fe20000000012 */
[----:B------:R1:W-:Y:S01]  /*27f0*/  @P5 STG.E.U16 desc[UR14][R32.64], R46 ;  /* 0x0000002e20005986 */ /* 0x0003e2000c10150e */
[----:B------:R-:W-:Y:S02]  /*2800*/  ISETP.GE.U32.AND P5, PT, R8, 0x8, PT ;  /* 0x000000080800780c */ /* 0x000fe40003fa6070 */
[----:B------:R-:W-:Y:S01]  /*2810*/  PRMT R19, R50, 0x7632, R19 ;  /* 0x0000763232137816 */ /* 0x000fe20000000013 */
[----:B------:R1:W-:Y:S01]  /*2820*/  @P1 STG.E.U16 desc[UR14][R32.64+0x2], R16 ;  /* 0x0000021020001986 */ /* 0x0003e2000c10150e */
[----:B------:R-:W-:-:S03]  /*2830*/  ISETP.GE.U32.AND P1, PT, R8, 0x5, PT ;  /* 0x000000050800780c */ /* 0x000fc60003f26070 */
[----:B------:R1:W-:Y:S01]  /*2840*/  @P3 STG.E.U16 desc[UR14][R32.64+0x4], R52 ;  /* 0x0000043420003986 */ /* 0x0003e2000c10150e */
[----:B------:R-:W-:-:S03]  /*2850*/  ISETP.GE.U32.AND P3, PT, R8, 0x6, PT ;  /* 0x000000060800780c */ /* 0x000fc60003f66070 */
[----:B------:R1:W-:Y:S01]  /*2860*/  @P4 STG.E.U16 desc[UR14][R32.64+0x6], R17 ;  /* 0x0000061120004986 */ /* 0x0003e2000c10150e */
[----:B------:R-:W-:-:S03]  /*2870*/  ISETP.GE.U32.AND P4, PT, R8, 0x7, PT ;  /* 0x000000070800780c */ /* 0x000fc60003f86070 */
[----:B------:R1:W-:Y:S04]  /*2880*/  @P5 STG.E.U16 desc[UR14][R32.64+0xe], R19 ;  /* 0x00000e1320005986 */ /* 0x0003e8000c10150e */
[----:B------:R1:W-:Y:S04]  /*2890*/  @P1 STG.E.U16 desc[UR14][R32.64+0x8], R51 ;  /* 0x0000083320001986 */ /* 0x0003e8000c10150e */
[----:B------:R1:W-:Y:S04]  /*28a0*/  @P3 STG.E.U16 desc[UR14][R32.64+0xa], R18 ;  /* 0x00000a1220003986 */ /* 0x0003e8000c10150e */
[----:B------:R1:W-:Y:S02]  /*28b0*/  @P4 STG.E.U16 desc[UR14][R32.64+0xc], R50 ;  /* 0x00000c3220004986 */ /* 0x0003e4000c10150e */
.L_x_2137:
[----:B------:R-:W-:Y:S05]  /*28c0*/  BSYNC B1 ;  /* 0x0000000000017941 */ /* 0x000fea0003800000 */
.L_x_2136:
[----:B------:R-:W-:Y:S05]  /*28d0*/  @P2 BRA `(.L_x_2134) ;  /* 0x0000000400c02947 */ /* 0x000fea0003800000 */
[-C--:B01----:R-:W-:Y:S01]  /*28e0*/  FMUL R18, R14, R47.reuse ;  /* 0x0000002f0e127220 */ /* 0x083fe20000400000 */
[-C--:B------:R-:W-:Y:S01]  /*28f0*/  FMUL R19, R26, R47.reuse ;  /* 0x0000002f1a137220 */ /* 0x080fe20000400000 */
[-C--:B------:R-:W-:Y:S01]  /*2900*/  FMUL R32, R20, R47.reuse ;  /* 0x0000002f14207220 */ /* 0x080fe20000400000 */
[-C--:B------:R-:W-:Y:S01]  /*2910*/  FMUL R33, R25, R47.reuse ;  /* 0x0000002f19217220 */ /* 0x080fe20000400000 */
[-C--:B------:R-:W-:Y:S01]  /*2920*/  FMUL R46, R22, R47.reuse ;  /* 0x0000002f162e7220 */ /* 0x080fe20000400000 */
[-C--:B------:R-:W-:Y:S01]  /*2930*/  FMUL R16, R27, R47.reuse ;  /* 0x0000002f1b107220 */ /* 0x080fe20000400000 */
[----:B------:R-:W-:Y:S01]  /*2940*/  LEA.HI R55, R53, UR7, RZ, 0x1b ;  /* 0x0000000735377c11 */ /* 0x000fe2000f8fd8ff */
[----:B------:R-:W-:Y:S01]  /*2950*/  FMUL R17, R39, R18 ;  /* 0x0000001227117220 */ /* 0x000fe20000400000 */
        /* <DEDUP_REMOVED lines=8> */
[----:B------:R-:W-:Y:S01]  /*29e0*/  P2R R51, PR, RZ, 0x2 ;  /* 0x00000002ff337803 */ /* 0x000fe20000000000 */
[----:B------:R-:W-:Y:S01]  /*29f0*/  FMUL R46, R4, R57 ;  /* 0x00000039042e7220 */ /* 0x000fe20000400000 */
[----:B------:R-:W-:-:S02]  /*2a00*/  IMAD R16, R55, UR19, R6 ;  /* 0x0000001337107c24 */ /* 0x000fc4000f8e0206 */
[----:B------:R-:W-:Y:S01]  /*2a10*/  FMUL R50, R7, R50 ;  /* 0x0000003207327220 */ /* 0x000fe20000400000 */
[----:B------:R-:W-:Y:S06]  /*2a20*/  @P0 BRA `(.L_x_2138) ;  /* 0x0000000000e00947 */ /* 0x000fec0003800000 */
[----:B------:R-:W-:Y:S01]  /*2a30*/  ISETP.GE.AND P0, PT, R10, UR19, PT ;  /* 0x000000130a007c0c */ /* 0x000fe2000bf06270 */
[C---:B------:R-:W-:Y:S01]  /*2a40*/  VIADD R52, R6.reuse, 0x1 ;  /* 0x0000000106347836 */ /* 0x040fe20000000000 */
[----:B------:R-:W-:Y:S01]  /*2a50*/  PLOP3.LUT P3, PT, PT, PT, PT, 0x8, 0x0 ;  /* 0x000000000000781c */ /* 0x000fe20003f6e170 */
[C---:B------:R-:W-:Y:S01]  /*2a60*/  VIADD R58, R6.reuse, 0x3 ;  /* 0x00000003063a7836 */ /* 0x040fe20000000000 */
[----:B------:R-:W-:Y:S01]  /*2a70*/  FMNMX R3, R3, |R17|, !PT ;  /* 0x4000001103037209 */ /* 0x000fe20007800000 */
[----:B------:R-:W-:Y:S01]  /*2a80*/  VIADD R59, R6, 0x4 ;  /* 0x00000004063b7836 */ /* 0x000fe20000000000 */
[----:B------:R-:W-:Y:S02]  /*2a90*/  ISETP.GE.AND P1, PT, R52, UR19, PT ;  /* 0x0000001334007c0c */ /* 0x000fe4000bf26270 */
[----:B------:R-:W-:Y:S02]  /*2aa0*/  PLOP3.LUT P4, PT, PT, PT, PT, 0x8, 0x0 ;  /* 0x000000000000781c */ /* 0x000fe40003f8e170 */
[----:B------:R-:W-:-:S02]  /*2ab0*/  ISETP.GE.AND P2, PT, R11, UR19, PT ;  /* 0x000000130b007c0c */ /* 0x000fc4000bf46270 */
[----:B------:R-:W-:Y:S02]  /*2ac0*/  P2R R52, PR, RZ, 0x2 ;  /* 0x00000002ff347803 */ /* 0x000fe40000000000 */
[----:B------:R-:W-:Y:S02]  /*2ad0*/  @!P0 PLOP3.LUT P3, PT, P6, PT, PT, 0x80, 0x0 ;  /* 0x000000000000881c */ /* 0x000fe4000376f070 */
[----:B------:R-:W-:Y:S02]  /*2ae0*/  PLOP3.LUT P5, PT, PT, PT, PT, 0x8, 0x0 ;  /* 0x000000000000781c */ /* 0x000fe40003fae170 */
[----:B------:R-:W-:Y:S02]  /*2af0*/  P2R R54, PR, RZ, 0x4 ;  /* 0x00000004ff367803 */ /* 0x000fe40000000000 */
[----:B------:R-:W-:Y:S02]  /*2b00*/  @!P1 FMNMX R3, R3, |R18|, !PT ;  /* 0x4000001203039209 */ /* 0x000fe40007800000 */
[----:B------:R-:W-:-:S02]  /*2b10*/  @!P1 PLOP3.LUT P4, PT, P6, PT, PT, 0x80, 0x0 ;  /* 0x000000000000981c */ /* 0x000fc4000378f070 */
[-C--:B------:R-:W-:Y:S02]  /*2b20*/  @!P0 FMNMX R3, R3, |R19|.reuse, !PT ;  /* 0x4000001303038209 */ /* 0x080fe40007800000 */
[----:B------:R-:W-:Y:S01]  /*2b30*/  ISETP.NE.AND P1, PT, RZ, UR16, PT ;  /* 0x00000010ff007c0c */ /* 0x000fe2000bf25270 */
[----:B-----5:R-:W-:Y:S01]  /*2b40*/  @P3 FMUL R19, R2, R19 ;  /* 0x0000001302133220 */ /* 0x020fe20000400000 */
[----:B------:R-:W-:Y:S02]  /*2b50*/  ISETP.GE.AND P3, PT, R12, UR19, PT ;  /* 0x000000130c007c0c */ /* 0x000fe4000bf66270 */
[----:B------:R-:W-:Y:S02]  /*2b60*/  @!P2 PLOP3.LUT P5, PT, P1, PT, PT, 0x80, 0x0 ;  /* 0x000000000000a81c */ /* 0x000fe40000faf070 */
[----:B------:R-:W-:Y:S02]  /*2b70*/  PLOP3.LUT P2, PT, PT, PT, PT, 0x8, 0x0 ;  /* 0x000000000000781c */ /* 0x000fe40003f4e170 */
[----:B------:R-:W-:Y:S01]  /*2b80*/  P2R R55, PR, RZ, 0x20 ;  /* 0x00000020ff377803 */ /* 0x000fe20000000000 */
[----:B------:R-:W-:Y:S01]  /*2b90*/  @P4 FMUL R18, R2, R18 ;  /* 0x0000001202124220 */ /* 0x000fe20000400000 */
[----:B------:R-:W-:-:S02]  /*2ba0*/  PLOP3.LUT P4, PT, PT, PT, PT, 0x8, 0x0 ;  /* 0x000000000000781c */ /* 0x000fc40003f8e170 */
[----:B------:R-:W-:Y:S01]  /*2bb0*/  ISETP.GE.AND P5, PT, R59, UR19, PT ;  /* 0x000000133b007c0c */ /* 0x000fe2000bfa6270 */
[----:B------:R-:W-:Y:S01]  /*2bc0*/  @P1 FMUL R17, R2, R17 ;  /* 0x0000001102111220 */ /* 0x000fe20000400000 */
[----:B------:R-:W-:Y:S02]  /*2bd0*/  P2R R56, PR, RZ, 0x8 ;  /* 0x00000008ff387803 */ /* 0x000fe40000000000 */
[----:B------:R-:W-:Y:S02]  /*2be0*/  @!P3 PLOP3.LUT P4, PT, P1, PT, PT, 0x80, 0x0 ;  /* 0x000000000000b81c */ /* 0x000fe40000f8f070 */
[----:B------:R-:W-:Y:S02]  /*2bf0*/  PLOP3.LUT P3, PT, PT, PT, PT, 0x8, 0x0 ;  /* 0x000000000000781c */ /* 0x000fe40003f6e170 */
[----:B------:R-:W-:Y:S02]  /*2c00*/  P2R R57, PR, RZ, 0x10 ;  /* 0x00000010ff397803 */ /* 0x000fe40000000000 */
[----:B------:R-:W-:Y:S01]  /*2c10*/  ISETP.GE.AND P4, PT, R58, UR19, PT ;  /* 0x000000133a007c0c */ /* 0x000fe2000bf86270 */
[----:B------:R-:W-:Y:S01]  /*2c20*/  VIADD R58, R6, 0x5 ;  /* 0x00000005063a7836 */ /* 0x000fe20000000000 */
[----:B------:R-:W-:-:S02]  /*2c30*/  P2R R60, PR, RZ, 0x20 ;  /* 0x00000020ff3c7803 */ /* 0x000fc40000000000 */
[----:B------:R-:W-:Y:S02]  /*2c40*/  @!P5 PLOP3.LUT P3, PT, P1, PT, PT, 0x80, 0x0 ;  /* 0x000000000000d81c */ /* 0x000fe40000f6f070 */
[----:B------:R-:W-:Y:S02]  /*2c50*/  ISETP.GE.AND P6, PT, R58, UR19, PT ;  /* 0x000000133a007c0c */ /* 0x000fe4000bfc6270 */
[----:B------:R-:W-:-:S05]  /*2c60*/  ISETP.NE.AND P0, PT, R55, RZ, PT ;  /* 0x000000ff3700720c */ /* 0x000fca0003f05270 */
[----:B------:R-:W-:Y:S02]  /*2c70*/  @!P4 PLOP3.LUT P2, PT, P1, PT, PT, 0x80, 0x0 ;  /* 0x000000000000c81c */ /* 0x000fe40000f4f070 */
[----:B------:R-:W-:Y:S02]  /*2c80*/  @!P4 FMNMX R3, R3, |R32|, !PT ;  /* 0x400000200303c209 */ /* 0x000fe40007800000 */
[----:B------:R-:W-:Y:S02]  /*2c90*/  P2R R59, PR, RZ, 0x4 ;  /* 0x00000004ff3b7803 */ /* 0x000fe40000000000 */
[----:B------:R-:W-:Y:S02]  /*2ca0*/  PLOP3.LUT P2, PT, PT, PT, PT, 0x8, 0x0 ;  /* 0x000000000000781c */ /* 0x000fe40003f4e170 */
[----:B------:R-:W-:Y:S02]  /*2cb0*/  ISETP.NE.AND P5, PT, R59, RZ, PT ;  /* 0x000000ff3b00720c */ /* 0x000fe40003fa5270 */
[----:B------:R-:W-:-:S02]  /*2cc0*/  @!P6 PLOP3.LUT P2, PT, P1, PT, PT, 0x80, 0x0 ;  /* 0x000000000000e81c */ /* 0x000fc40000f4f070 */
[----:B------:R-:W-:Y:S02]  /*2cd0*/  ISETP.NE.AND P1, PT, R52, RZ, PT ;  /* 0x000000ff3400720c */ /* 0x000fe40003f25270 */
[----:B------:R-:W-:-:S07]  /*2ce0*/  ISETP.NE.AND P1, PT, R57, RZ, PT ;  /* 0x000000ff3900720c */ /* 0x000fce0003f25270 */
[----:B------:R-:W-:Y:S01]  /*2cf0*/  @P5 FMUL R32, R2, R32 ;  /* 0x0000002002205220 */ /* 0x000fe20000400000 */
[----:B------:R-:W-:-:S13]  /*2d00*/  ISETP.NE.AND P5, PT, R60, RZ, PT ;  /* 0x000000ff3c00720c */ /* 0x000fda0003fa5270 */
[-C--:B------:R-:W-:Y:S01]  /*2d10*/  @!P5 FMNMX R3, R3, |R33|.reuse, !PT ;  /* 0x400000210303d209 */ /* 0x080fe20007800000 */
[----:B------:R-:W-:Y:S01]  /*2d20*/  @P3 FMUL R33, R2, R33 ;  /* 0x0000002102213220 */ /* 0x000fe20000400000 */
[----:B------:R-:W-:Y:S02]  /*2d30*/  ISETP.NE.AND P3, PT, R56, RZ, PT ;  /* 0x000000ff3800720c */ /* 0x000fe40003f65270 */
[-C--:B------:R-:W-:Y:S01]  /*2d40*/  @!P6 FMNMX R3, R3, |R46|.reuse, !PT ;  /* 0x4000002e0303e209 */ /* 0x080fe20007800000 */
[----:B------:R-:W-:Y:S01]  /*2d50*/  @P2 FMUL R46, R2, R46 ;  /* 0x0000002e022e2220 */ /* 0x000fe20000400000 */
[----:B------:R-:W-:-:S13]  /*2d60*/  ISETP.NE.AND P2, PT, R54, RZ, PT ;  /* 0x000000ff3600720c */ /* 0x000fda0003f45270 */
[-C--:B------:R-:W-:Y:S01]  /*2d70*/  @!P2 FMNMX R3, R3, |R47|.reuse, !PT ;  /* 0x4000002f0303a209 */ /* 0x080fe20007800000 */
[----:B------:R-:W-:-:S03]  /*2d80*/  @P0 FMUL R47, R2, R47 ;  /* 0x0000002f022f0220 */ /* 0x000fc60000400000 */
[-C--:B------:R-:W-:Y:S01]  /*2d90*/  @!P3 FMNMX R3, R3, |R50|.reuse, !PT ;  /* 0x400000320303b209 */ /* 0x080fe20007800000 */
[----:B------:R-:W-:-:S07]  /*2da0*/  @P1 FMUL R50, R2, R50 ;  /* 0x0000003202321220 */ /* 0x000fce0000400000 */
.L_x_2138:
[----:B------:R-:W0:Y:S01]  /*2db0*/  LDC.64 R54, c[0x0][0x258] ;  /* 0x00009600ff367b82 */ /* 0x000e220000000a00 */
[----:B------:R-:W-:Y:S01]  /*2dc0*/  ISETP.NE.AND P6, PT, R51, RZ, PT ;  /* 0x000000ff3300720c */ /* 0x000fe20003fc5270 */
[----:B------:R-:W-:Y:S01]  /*2dd0*/  BSSY B1, `(.L_x_2139) ;  /* 0x000000d000017945 */ /* 0x000fe20003800000 */
[----:B------:R-:W-:Y:S02]  /*2de0*/  F2FP.BF16.F32.PACK_AB R51, R18, R17 ;  /* 0x000000111233723e */ /* 0x000fe400000010ff */
[----:B------:R-:W-:Y:S02]  /*2df0*/  F2FP.BF16.F32.PACK_AB R17, R32, R19 ;  /* 0x000000132011723e */ /* 0x000fe400000010ff */
[----:B------:R-:W-:Y:S02]  /*2e00*/  F2FP.BF16.F32.PACK_AB R18, R46, R33 ;  /* 0x000000212e12723e */ /* 0x000fe400000010ff */
[----:B------:R-:W-:Y:S01]  /*2e10*/  F2FP.BF16.F32.PACK_AB R19, R50, R47 ;  /* 0x0000002f3213723e */ /* 0x000fe200000010ff */
[----:B0-----:R-:W-:-:S04]  /*2e20*/  IMAD.WIDE R32, R16, 0x2, R54 ;  /* 0x0000000210207825 */ /* 0x001fc800078e0236 */
[----:B------:R-:W-:Y:S05]  /*2e30*/  @!P6 BRA `(.L_x_2140) ;  /* 0x000000000018e947 */ /* 0x000fea0003800000 */
[----:B------:R-:W-:-:S05]  /*2e40*/  IMAD.U32 R16, R16, 0x2, R61 ;  /* 0x0000000210107824 */ /* 0x000fca00078e003d */
[----:B------:R-:W-:-:S13]  /*2e50*/  LOP3.LUT P0, RZ, R16, 0xf, RZ, 0xc0, !PT ;  /* 0x0000000f10ff7812 */ /* 0x000fda000780c0ff */
[----:B------:R-:W-:Y:S01]  /*2e60*/  @!P0 IMAD.MOV.U32 R16, RZ, RZ, R51 ;  /* 0x000000ffff108224 */ /* 0x000fe200078e0033 */
[----:B------:R-:W-:Y:S05]  /*2e70*/  @!P0 BREAK B1 ;  /* 0x0000000000018942 */ /* 0x000fea0003800000 */
[----:B------:R2:W-:Y:S01]  /*2e80*/  @!P0 STG.E.128 desc[UR14][R32.64], R16 ;  /* 0x0000001020008986 */ /* 0x0005e2000c101d0e */
[----:B------:R-:W-:Y:S05]  /*2e90*/  @!P0 BRA `(.L_x_2134) ;  /* 0x0000000000508947 */ /* 0x000fea0003800000 */
.L_x_2140:
[----:B------:R-:W-:Y:S05]  /*2ea0*/  BSYNC B1 ;  /* 0x0000000000017941 */ /* 0x000fea0003800000 */
.L_x_2139:
        /* <DEDUP_REMOVED lines=11> */
[----:B------:R-:W-:Y:S02]  /*2f60*/  PRMT R47, R18, 0x7632, R47 ;  /* 0x00007632122f7816 */ /* 0x000fe4000000002f */
[----:B------:R-:W-:Y:S01]  /*2f70*/  PRMT R50, R19, 0x7632, R50 ;  /* 0x0000763213327816 */ /* 0x000fe20000000032 */
[----:B------:R3:W-:Y:S04]  /*2f80*/  @P1 STG.E.U16 desc[UR14][R32.64+0x4], R17 ;  /* 0x0000041120001986 */ /* 0x0007e8000c10150e */
[----:B------:R3:W-:Y:S04]  /*2f90*/  @P3 STG.E.U16 desc[UR14][R32.64+0x8], R18 ;  /* 0x0000081220003986 */ /* 0x0007e8000c10150e */
[----:B------:R3:W-:Y:S04]  /*2fa0*/  @P2 STG.E.U16 desc[UR14][R32.64+0x6], R46 ;  /* 0x0000062e20002986 */ /* 0x0007e8000c10150e */
[----:B------:R3:W-:Y:S04]  /*2fb0*/  @P4 STG.E.U16 desc[UR14][R32.64+0xa], R47 ;  /* 0x00000a2f20004986 */ /* 0x0007e8000c10150e */
[----:B------:R3:W-:Y:S04]  /*2fc0*/  @P5 STG.E.U16 desc[UR14][R32.64+0xc], R19 ;  /* 0x00000c1320005986 */ /* 0x0007e8000c10150e */
[----:B------:R3:W-:Y:S02]  /*2fd0*/  @P6 STG.E.U16 desc[UR14][R32.64+0xe], R50 ;  /* 0x00000e3220006986 */ /* 0x0007e4000c10150e */
.L_x_2134:
[----:B------:R-:W-:Y:S05]  /*2fe0*/  BSYNC B0 ;  /* 0x0000000000007941 */ /* 0x000fea0003800000 */
.L_x_2133:
[----:B------:R-:W-:Y:S05]  /*2ff0*/  WARPSYNC.ALL ;  /* 0x0000000000007948 */ /* 0x000fea0003800000 */
[----:B------:R-:W-:Y:S02]  /*3000*/  ULDC UR9, c[0x0][0x210] ;  /* 0x0000840000097ab9 */ /* 0x000fe40000000800 */
[----:B------:R-:W-:-:S04]  /*3010*/  ULEA UR7, UR9, UR7, 0x2 ;  /* 0x0000000709077291 */ /* 0x000fc8000f8e103f */
[----:B------:R-:W-:-:S06]  /*3020*/  UISETP.GE.AND UP0, UPT, UR7, UR18, UPT ;  /* 0x000000120700728c */ /* 0x000fcc000bf06270 */
[----:B------:R-:W-:-:S13]  /*3030*/  PLOP3.LUT P0, PT, PT, PT, UP0, 0x80, 0x0 ;  /* 0x000000000000781c */ /* 0x000fda0003f0f008 */
[----:B------:R-:W-:Y:S05]  /*3040*/  @!P0 BRA `(.L_x_2141) ;  /* 0xffffffdc00388947 */ /* 0x000fea000383ffff */
.L_x_2109:
[----:B------:R-:W-:Y:S02]  /*3050*/  ULDC.64 UR4, c[0x0][0x288] ;  /* 0x0000a20000047ab9 */ /* 0x000fe40000000a00 */
[----:B------:R-:W-:-:S04]  /*3060*/  ISETP.NE.U32.AND P0, PT, RZ, UR4, PT ;  /* 0x00000004ff007c0c */ /* 0x000fc8000bf05070 */
[----:B------:R-:W-:-:S13]  /*3070*/  ISETP.NE.AND.EX P0, PT, RZ, UR5, PT, P0 ;  /* 0x00000005ff007c0c */ /* 0x000fda000bf05300 */
[----:B------:R-:W-:Y:S05]  /*3080*/  @!P0 BRA `(.L_x_2142) ;  /* 0x0000000000b48947 */ /* 0x000fea0003800000 */
[----:B------:R-:W4:Y:S01]  /*3090*/  SHFL.DOWN PT, R0, R3, 0x10, 0x1f ;  /* 0x0a001f0003007f89 */ /* 0x000f2200000e0000 */
[----:B------:R-:W-:Y:S01]  /*30a0*/  LOP3.LUT R6, R53, 0x1f, RZ, 0xc0, !PT ;  /* 0x0000001f35067812 */ /* 0x000fe200078ec0ff */
[----:B------:R-:W-:Y:S03]  /*30b0*/  BSSY B0, `(.L_x_2143) ;  /* 0x0000024000007945 */ /* 0x000fe60003800000 */
[----:B------:R-:W-:-:S13]  /*30c0*/  ISETP.NE.AND P0, PT, R6, RZ, PT ;  /* 0x000000ff0600720c */ /* 0x000fda0003f05270 */
[----:B------:R-:W0:Y:S01]  /*30d0*/  @!P0 S2R R8, SR_CgaCtaId ;  /* 0x0000000000088919 */ /* 0x000e220000008800 */
[----:B----4-:R-:W-:Y:S02]  /*30e0*/  FMNMX R0, R0, R3, !PT ;  /* 0x0000000300007209 */ /* 0x010fe40007800000 */
[----:B------:R-:W-:-:S03]  /*30f0*/  @!P0 MOV R3, 0x400 ;  /* 0x0000040000038802 */ /* 0x000fc60000000f00 */
[----:B------:R-:W4:Y:S01]  /*3100*/  SHFL.DOWN PT, R5, R0, 0x8, 0x1f ;  /* 0x09001f0000057f89 */ /* 0x000f2200000e0000 */
[----:B0-----:R-:W-:Y:S02]  /*3110*/  @!P0 LEA R3, R8, R3, 0x18 ;  /* 0x0000000308038211 */ /* 0x001fe400078ec0ff */
[----:B----4-:R-:W-:Y:S02]  /*3120*/  FMNMX R5, R0, R5, !PT ;  /* 0x0000000500057209 */ /* 0x010fe40007800000 */
[----:B------:R-:W-:-:S03]  /*3130*/  @!P0 SHF.R.U32.HI R0, RZ, 0x3, R53 ;  /* 0x00000003ff008819 */ /* 0x000fc60000011635 */
[----:B------:R-:W0:Y:S01]  /*3140*/  SHFL.DOWN PT, R4, R5, 0x4, 0x1f ;  /* 0x08801f0005047f89 */ /* 0x000e2200000e0000 */
[----:B------:R-:W-:-:S05]  /*3150*/  @!P0 LOP3.LUT R0, R0, 0x1ffffffc, RZ, 0xc0, !PT ;  /* 0x1ffffffc00008812 */ /* 0x000fca00078ec0ff */
[----:B------:R-:W-:Y:S01]  /*3160*/  @!P0 IMAD.IADD R0, R0, 0x1, R3 ;  /* 0x0000000100008824 */ /* 0x000fe200078e0203 */
[----:B------:R-:W-:Y:S02]  /*3170*/  SHF.R.U32.HI R3, RZ, 0x5, R53 ;  /* 0x00000005ff037819 */ /* 0x000fe40000011635 */
[----:B0-----:R-:W-:-:S05]  /*3180*/  FMNMX R4, R5, R4, !PT ;  /* 0x0000000405047209 */ /* 0x001fca0007800000 */
[----:B------:R-:W0:Y:S02]  /*3190*/  SHFL.DOWN PT, R7, R4, 0x2, 0x1f ;  /* 0x08401f0004077f89 */ /* 0x000e2400000e0000 */
[----:B0-----:R-:W-:-:S05]  /*31a0*/  FMNMX R7, R4, R7, !PT ;  /* 0x0000000704077209 */ /* 0x001fca0007800000 */
[----:B------:R-:W0:Y:S02]  /*31b0*/  SHFL.DOWN PT, R6, R7, 0x1, 0x1f ;  /* 0x08201f0007067f89 */ /* 0x000e2400000e0000 */
[----:B0-----:R-:W-:-:S05]  /*31c0*/  FMNMX R5, R7, R6, !PT ;  /* 0x0000000607057209 */ /* 0x001fca0007800000 */
[----:B------:R0:W-:Y:S01]  /*31d0*/  @!P0 STS [R0], R5 ;  /* 0x0000000500008388 */ /* 0x0001e20000000800 */
[----:B------:R-:W-:Y:S01]  /*31e0*/  BAR.SYNC.DEFER_BLOCKING 0x0 ;  /* 0x0000000000007b1d */ /* 0x000fe20000010000 */
[----:B------:R-:W-:Y:S01]  /*31f0*/  ISETP.NE.AND P0, PT, R3, RZ, PT ;  /* 0x000000ff0300720c */ /* 0x000fe20003f05270 */
[----:B------:R-:W-:-:S12]  /*3200*/  IMAD.MOV.U32 R3, RZ, RZ, RZ ;  /* 0x000000ffff037224 */ /* 0x000fd800078e00ff */
        /* <DEDUP_REMOVED lines=10> */
[----:B0---4-:R-:W0:Y:S02]  /*32b0*/  SHFL.DOWN PT, R3, R0, 0x2, 0x1f ;  /* 0x08401f0000037f89 */ /* 0x011e2400000e0000 */
[----:B0-----:R-:W-:-:S05]  /*32c0*/  FMNMX R3, R3, R0, !PT ;  /* 0x0000000003037209 */ /* 0x001fca0007800000 */
[----:B------:R0:W4:Y:S02]  /*32d0*/  SHFL.DOWN PT, R4, R3, 0x1, 0x1f ;  /* 0x08201f0003047f89 */ /* 0x00012400000e0000 */
.L_x_2152:
[----:B0---4-:R-:W-:-:S07]  /*32e0*/  FMNMX R3, R3, R4, !PT ;  /* 0x0000000403037209 */ /* 0x011fce0007800000 */
.L_x_2144:
[----:B------:R-:W-:Y:S05]  /*32f0*/  BSYNC B0 ;  /* 0x0000000000007941 */ /* 0x000fea0003800000 */
.L_x_2143:
[----:B------:R-:W-:Y:S01]  /*3300*/  ISETP.NE.AND P0, PT, R53, RZ, PT ;  /* 0x000000ff3500720c */ /* 0x000fe20003f05270 */
[----:B------:R-:W-:-:S12]  /*3310*/  BSSY B0, `(.L_x_2142) ;  /* 0x0000004000007945 */ /* 0x000fd80003800000 */
[----:B------:R-:W-:Y:S05]  /*3320*/  @P0 BRA `(.L_x_2146) ;  /* 0x0000000000080947 */ /* 0x000fea0003800000 */
[----:B------:R-:W0:Y:S02]  /*3330*/  LDC.64 R4, c[0x0][0x288] ;  /* 0x0000a200ff047b82 */ /* 0x000e240000000a00 */
[----:B0-----:R0:W-:Y:S02]  /*3340*/  REDG.E.MAX.S32.STRONG.GPU desc[UR14][R4.64], R3 ;  /* 0x000000030400798e */ /* 0x0011e4000d10e38e */
.L_x_2146:
[----:B------:R-:W-:Y:S05]  /*3350*/  BSYNC B0 ;  /* 0x0000000000007941 */ /* 0x000fea0003800000 */
.L_x_2142:
        /* <DEDUP_REMOVED lines=16> */
[----:B0123--:R-:W-:Y:S05]  /*3460*/  CALL.REL.NOINC `($__internal_16_$__cuda_sm20_rcp_rn_f32_slowpath) ;  /* 0x0000000000607944 */ /* 0x00ffea0003c00000 */
[----:B------:R-:W-:Y:S01]  /*3470*/  IMAD.MOV.U32 R5, RZ, RZ, R13 ;  /* 0x000000ffff057224 */ /* 0x000fe200078e000d */
[----:B------:R-:W-:Y:S06]  /*3480*/  BRA `(.L_x_2149) ;  /* 0x0000000000107947 */ /* 0x000fec0003800000 */
.L_x_2148:
[----:B0-----:R-:W0:Y:S02]  /*3490*/  MUFU.RCP R5, R2 ;  /* 0x0000000200057308 */ /* 0x001e240000001000 */
[----:B0-----:R-:W-:-:S04]  /*34a0*/  FFMA R0, R2, R5, -1 ;  /* 0xbf80000002007423 */ /* 0x001fc80000000005 */
[----:B------:R-:W-:-:S04]  /*34b0*/  FADD.FTZ R0, -R0, -RZ ;  /* 0x800000ff00007221 */ /* 0x000fc80000010100 */
[----:B------:R-:W-:-:S07]  /*34c0*/  FFMA R5, R5, R0, R5 ;  /* 0x0000000005057223 */ /* 0x000fce0000000005 */
.L_x_2149:
[----:B------:R-:W-:Y:S05]  /*34d0*/  BSYNC B0 ;  /* 0x0000000000007941 */ /* 0x000fea0003800000 */
.L_x_2147:
[----:B------:R-:W0:Y:S02]  /*34e0*/  LDC.64 R2, c[0x0][0x280] ;  /* 0x0000a000ff027b82 */ /* 0x000e240000000a00 */
[----:B0-----:R-:W-:Y:S01]  /*34f0*/  STG.E desc[UR14][R2.64], R5 ;  /* 0x0000000502007986 */ /* 0x001fe2000c10190e */
[----:B------:R-:W-:Y:S05]  /*3500*/  EXIT ;  /* 0x000000000000794d */ /* 0x000fea0003800000 */
.L_x_2145:
[----:B------:R-:W-:Y:S02]  /*3510*/  IMAD.MOV.U32 R6, RZ, RZ, 0x2 ;  /* 0x00000002ff067424 */ /* 0x000fe400078e00ff */
[----:B------:R-:W-:Y:S02]  /*3520*/  IMAD.MOV.U32 R7, RZ, RZ, 0x1f ;  /* 0x0000001fff077424 */ /* 0x000fe400078e00ff */
[----:B------:R-:W-:-:S07]  /*3530*/  IMAD.MOV.U32 R5, RZ, RZ, -0x1 ;  /* 0xffffffffff057424 */ /* 0x000fce00078e00ff */
[----:B012345:R-:W-:Y:S05]  /*3540*/  WARPSYNC.COLLECTIVE R5, `(.L_x_2150) ;  /* 0x0000000005087348 */ /* 0x03ffea0003c00000 */
[----:B----4-:R4:W0:Y:S02]  /*3550*/  SHFL.DOWN P0, R4, R0, R6, R7 ;  /* 0x0800000600047389 */ /* 0x0108240000000007 */
[----:B012345:R-:W-:Y:S01]  /*3560*/  ENDCOLLECTIVE ;  /* 0x000000000000791b */ /* 0x03ffe20003800000 */
.L_x_2150:
[----:B------:R-:W-:Y:S02]  /*3570*/  IMAD.MOV.U32 R6, RZ, RZ, 0x1 ;  /* 0x00000001ff067424 */ /* 0x000fe400078e00ff */
[----:B------:R-:W-:-:S05]  /*3580*/  IMAD.MOV.U32 R3, RZ, RZ, R4 ;  /* 0x000000ffff037224 */ /* 0x000fca00078e0004 */
[----:B------:R-:W-:-:S05]  /*3590*/  FMNMX R3, R3, R0, !PT ;  /* 0x0000000003037209 */ /* 0x000fca0007800000 */
[----:B------:R-:W-:-:S07]  /*35a0*/  IMAD.MOV.U32 R0, RZ, RZ, R3 ;  /* 0x000000ffff007224 */ /* 0x000fce00078e0003 */
[----:B------:R-:W-:Y:S05]  /*35b0*/  WARPSYNC.COLLECTIVE R5, `(.L_x_2151) ;  /* 0x0000000005087348 */ /* 0x000fea0003c00000 */
[----:B------:R0:W1:Y:S02]  /*35c0*/  SHFL.DOWN P0, R4, R0, R6, R7 ;  /* 0x0800000600047389 */ /* 0x0000640000000007 */
[----:B01----:R-:W-:Y:S01]  /*35d0*/  ENDCOLLECTIVE ;  /* 0x000000000000791b */ /* 0x003fe20003800000 */
.L_x_2151:
[----:B------:R-:W-:Y:S05]  /*35e0*/  BRA `(.L_x_2152) ;  /* 0xfffffffc003c7947 */ /* 0x000fea000383ffff */
        .weak           $__internal_16_$__cuda_sm20_rcp_rn_f32_slowpath
        .type           $__internal_16_$__cuda_sm20_rcp_rn_f32_slowpath,@function
        .size           $__internal_16_$__cuda_sm20_rcp_rn_f32_slowpath,(.L_x_5483 - $__internal_16_$__cuda_sm20_rcp_rn_f32_slowpath)
$__internal_16_$__cuda_sm20_rcp_rn_f32_slowpath:
        /* <DEDUP_REMOVED lines=15> */
.L_x_2154:
        /* <DEDUP_REMOVED lines=33> */
.L_x_2156:
[----:B------:R0:W1:Y:S02]  /*38f0*/  MUFU.RCP R13, R0 ;  /* 0x00000000000d7308 */ /* 0x0000640000001000 */
.L_x_2155:
[----:B------:R-:W-:Y:S05]  /*3900*/  BSYNC B1 ;  /* 0x0000000000017941 */ /* 0x000fea0003800000 */
.L_x_2153:
[----:B------:R-:W-:Y:S02]  /*3910*/  IMAD.MOV.U32 R16, RZ, RZ, R14 ;  /* 0x000000ffff107224 */ /* 0x000fe400078e000e */
[----:B------:R-:W-:-:S04]  /*3920*/  IMAD.MOV.U32 R17, RZ, RZ, 0x0 ;  /* 0x00000000ff117424 */ /* 0x000fc800078e00ff */
[----:B01----:R-:W-:Y:S05]  /*3930*/  RET.REL.NODEC R16 `(_ZN18transformer_engine13normalization26rmsnorm_fwd_general_kernelINS0_13Kernel_traitsI13__nv_bfloat16S3_S3_fjLj512ELj1ELj4ELj1ELj16ENS0_18Kernel_traits_baseILj512ES3_S3_S3_fjLj128EEEEEEEvNS0_19ForwardKernelParamsE) ;  /* 0xffffffc410b07950 */ /* 0x003fea0003c3ffff */
.L_x_2157:
        /* <DEDUP_REMOVED lines=12> */
.L_x_5483:


//--------------------- .text._ZN18transformer_engine13normalization26rmsnorm_fwd_general_kernelINS0_13Kernel_traitsIff6__halffjLj512ELj1ELj4ELj1ELj16ENS0_18Kernel_traits_baseILj512EffS3_fjLj128EEEEEEEvNS0_19ForwardKernelParamsE --------------------------
	.section	.text._ZN18transformer_engine13normalization26rmsnorm_fwd_general_kernelINS0_13Kernel_traitsIff6__halffjLj512ELj1ELj4ELj1ELj16ENS0_18Kernel_traits_baseILj512EffS3_fjLj128EEEEEEEvNS0_19ForwardKernelParamsE,"ax",@progbits
	.align	128
        .global         _ZN18transformer_engine13normalization26rmsnorm_fwd_general_kernelINS0_13Kernel_traitsIff6__halffjLj512ELj1ELj4ELj1ELj16ENS0_18Kernel_traits_baseILj512EffS3_fjLj128EEEEEEEvNS0_19ForwardKernelParamsE
        .type           _ZN18transformer_engine13normalization26rmsnorm_fwd_general_kernelINS0_13Kernel_traitsIff6__halffjLj512ELj1ELj4ELj1ELj16ENS0_18Kernel_traits_baseILj512EffS3_fjLj128EEEEEEEvNS0_19ForwardKernelParamsE,@function
        .size           _ZN18transformer_engine13normalization26rmsnorm_fwd_general_kernelINS0_13Kernel_traitsIff6__halffjLj512ELj1ELj4ELj1ELj16ENS0_18Kernel_traits_baseILj512EffS3_fjLj128EEEEEEEvNS0_19ForwardKernelParamsE,(.L_x_5484 - _ZN18transformer_engine13normalization26rmsnorm_fwd_general_kernelINS0_13Kernel_traitsIff6__halffjLj512ELj1ELj4ELj1ELj16ENS0_18Kernel_traits_baseILj512EffS3_fjLj128EEEEEEEvNS0_19ForwardKernelParamsE)
        .other          _ZN18transformer_engine13normalization26rmsnorm_fwd_general_kernelINS0_13Kernel_traitsIff6__halffjLj512ELj1ELj4ELj1ELj16ENS0_18Kernel_traits_baseILj512EffS3_fjLj128EEEEEEEvNS0_19ForwardKernelParamsE,@"STO_CUDA_ENTRY STV_DEFAULT"
_ZN18transformer_engine13normalization26rmsnorm_fwd_general_kernelINS0_13Kernel_traitsIff6__halffjLj512ELj1ELj4ELj1ELj16ENS0_18Kernel_traits_baseILj512EffS3_fjLj128EEEEEEEvNS0_19ForwardKernelParamsE:
.text._ZN18transformer_engine13normalization26rmsnorm_fwd_general_kernelINS0_13Kernel_traitsIff6__halffjLj512ELj1ELj4ELj1ELj16ENS0_18Kernel_traits_baseILj512EffS3_fjLj128EEEEEEEvNS0_19ForwardKernelParamsE:
        /* <DEDUP_REMOVED lines=47> */
.L_x_2161:
        /* <DEDUP_REMOVED lines=9> */
.L_x_2162:
[----:B------:R-:W-:Y:S05]  /*0380*/  BSYNC B1 ;  /* 0x0000000000017941 */ /* 0x000fea0003800000 */
.L_x_2160:
        /* <DEDUP_REMOVED lines=13> */
.L_x_2164:
        /* <DEDUP_REMOVED lines=9> */
.L_x_2165:
[----:B------:R-:W-:Y:S05]  /*04f0*/  BSYNC B1 ;  /* 0x0000000000017941 */ /* 0x000fea0003800000 */
.L_x_2163:
        /* <DEDUP_REMOVED lines=12> */
.L_x_2167:
        /* <DEDUP_REMOVED lines=9> */
.L_x_2168:
[----:B------:R-:W-:Y:S05]  /*0650*/  BSYNC B1 ;  /* 0x0000000000017941 */ /* 0x000fea0003800000 */
.L_x_2166:
        /* <DEDUP_REMOVED lines=11> */
.L_x_2169:
        /* <DEDUP_REMOVED lines=9> */
.L_x_2159:
[----:B------:R-:W-:Y:S05]  /*07a0*/  BSYNC B0 ;  /* 0x0000000000007941 */ /* 0x000fea0003800000 */
.L_x_2158:
        /* <DEDUP_REMOVED lines=65> */
[----:B------:R-:W-:Y:S05]  /*0bc0*/  CALL.REL.NOINC `($__internal_17_$__cuda_sm20_rcp_rn_f32_slowpath) ;  /* 0x0000002400e07944 */ /* 0x000fea0003c00000 */
[----:B------:R-:W-:Y:S05]  /*0bd0*/  BRA `(.L_x_2172) ;  /* 0x0000000000107947 */ /* 0x000fea0003800000 */
.L_x_2171:
[----:B------:R-:W0:Y:S02]  /*0be0*/  MUFU.RCP R55, R2 ;  /* 0x0000000200377308 */ /* 0x000e240000001000 */
[----:B0-----:R-:W-:-:S04]  /*0bf0*/  FFMA R4, R2, R55, -1 ;  /* 0xbf80000002047423 */ /* 0x001fc80000000037 */
[----:B------:R-:W-:-:S04]  /*0c00*/  FADD.FTZ R4, -R4, -RZ ;  /* 0x800000ff04047221 */ /* 0x000fc80000010100 */
[----:B------:R-:W-:-:S07]  /*0c10*/  FFMA R55, R55, R4, R55 ;  /* 0x0000000437377223 */ /* 0x000fce0000000037 */
.L_x_2172:
[----:B------:R-:W-:Y:S01]  /*0c20*/  ULDC.64 UR8, c[0x0][0x210] ;  /* 0x0000840000087ab9 */ /* 0x000fe20000000a00 */
[----:B------:R-:W-:Y:S01]  /*0c30*/  IMAD.MOV.U32 R2, RZ, RZ, RZ ;  /* 0x000000ffff027224 */ /* 0x000fe200078e00ff */
[----:B------:R-:W-:-:S04]  /*0c40*/  UIMAD UR4, UR9, UR8, URZ ;  /* 0x00000008090472a4 */ /* 0x000fc8000f8e023f */
[----:B------:R-:W-:-:S03]  /*0c50*/  USHF.L.U32 UR7, UR4, 0x2, URZ ;  /* 0x0000000204077899 */ /* 0x000fc6000800063f */
[----:B------:R-:W-:-:S09]  /*0c60*/  UMOV UR4, URZ ;  /* 0x0000003f00047c82 */ /* 0x000fd20008000000 */
.L_x_2210:
        /* <DEDUP_REMOVED lines=21> */
.L_x_2176:
        /* <DEDUP_REMOVED lines=9> */
.L_x_2177:
[----:B------:R-:W-:Y:S05]  /*0e50*/  BSYNC B1 ;  /* 0x0000000000017941 */ /* 0x000fea0003800000 */
.L_x_2175:
        /* <DEDUP_REMOVED lines=11> */
.L_x_2179:
        /* <DEDUP_REMOVED lines=9> */
.L_x_2180:
[----:B------:R-:W-:Y:S05]  /*0fa0*/  BSYNC B1 ;  /* 0x0000000000017941 */ /* 0x000fea0003800000 */
.L_x_2178:
        /* <DEDUP_REMOVED lines=11> */
.L_x_2182:
        /* <DEDUP_REMOVED lines=9> */
.L_x_2183:
[----:B------:R-:W-:Y:S05]  /*10f0*/  BSYNC B1 ;  /* 0x0000000000017941 */ /* 0x000fea0003800000 */
.L_x_2181:
        /* <DEDUP_REMOVED lines=10> */
.L_x_2184:
        /* <DEDUP_REMOVED lines=9> */
.L_x_2174:
[----:B------:R-:W-:Y:S05]  /*1230*/  BSYNC B0 ;  /* 0x0000000000007941 */ /* 0x000fea0003800000 */
.L_x_2173:
        /* <DEDUP_REMOVED lines=43> */
.L_x_2186:
[----:B------:R-:W-:Y:S05]  /*14f0*/  BSYNC B0 ;  /* 0x0000000000007941 */ /* 0x000fea0003800000 */
.L_x_2185:
        /* <DEDUP_REMOVED lines=59> */
.L_x_2189:
[----:B------:R-:W2:Y:S04]  /*18b0*/  LDG.E.STRONG.GPU R40, desc[UR14][R38.64] ;  /* 0x0000000e26287981 */ /* 0x000ea8000c1ef900 */
[----:B--2---:R-:W-:Y:S01]  /*18c0*/  CCTL.IVALL ;  /* 0x00000000ff00798f */ /* 0x004fe20002000000 */
[----:B------:R-:W-:Y:S05]  /*18d0*/  YIELD ;  /* 0x0000000000007946 */ /* 0x000fea0003800000 */
[----:B------:R-:W-:-:S13]  /*18e0*/  ISETP.NE.AND P0, PT, R40, R51, PT ;  /* 0x000000332800720c */ /* 0x000fda0003f05270 */
[----:B------:R-:W-:Y:S05]  /*18f0*/  @P0 BRA `(.L_x_2189) ;  /* 0xfffffffc00ec0947 */ /* 0x000fea000383ffff */
.L_x_2188:
        /* <DEDUP_REMOVED lines=14> */
.L_x_2194:
        /* <DEDUP_REMOVED lines=31> */
.L_x_2193:
[----:B------:R-:W-:Y:S05]  /*1bd0*/  BSYNC B1 ;  /* 0x0000000000017941 */ /* 0x000fea0003800000 */
.L_x_2192:
        /* <DEDUP_REMOVED lines=20> */
.L_x_2196:
[----:B------:R-:W-:Y:S05]  /*1d20*/  BSYNC B1 ;  /* 0x0000000000017941 */ /* 0x000fea0003800000 */
.L_x_2195:
        /* <DEDUP_REMOVED lines=9> */
.L_x_2191:
[----:B------:R-:W-:Y:S05]  /*1dc0*/  BSYNC B0 ;  /* 0x0000000000007941 */ /* 0x000fea0003800000 */
.L_x_2190:
        /* <DEDUP_REMOVED lines=13> */
.L_x_2187:
        /* <DEDUP_REMOVED lines=10> */
.L_x_2197:
        /* <DEDUP_REMOVED lines=46> */
.L_x_2200:
[----:B------:R-:W0:Y:S01]  /*2220*/  LDC.64 R40, c[0x0][0x258] ;  /* 0x00009600ff287b82 */ /* 0x000e220000000a00 */
[----:B------:R-:W-:Y:S01]  /*2230*/  IMAD R39, R42, UR19, R39 ;  /* 0x000000132a277c24 */ /* 0x000fe2000f8e0227 */
[----:B------:R-:W-:Y:S01]  /*2240*/  F2F.F16.F32 R51, R51 ;  /* 0x0000003300337304 */ /* 0x000fe20000200800 */
[----:B------:R-:W-:Y:S01]  /*2250*/  BSSY B1, `(.L_x_2201) ;  /* 0x0000016000017945 */ /* 0x000fe20003800000 */
[----:B------:R-:W-:-:S06]  /*2260*/  ISETP.GE.AND P5, PT, R13, UR19, PT ;  /* 0x000000130d007c0c */ /* 0x000fcc000bfa6270 */
[----:B------:R-:W1:Y:S08]  /*2270*/  F2F.F16.F32 R57, R57 ;  /* 0x0000003900397304 */ /* 0x000e700000200800 */
[----:B------:R-:W2:Y:S01]  /*2280*/  F2F.F16.F32 R53, R53 ;  /* 0x0000003500357304 */ /* 0x000ea20000200800 */
[----:B0-----:R-:W-:-:S07]  /*2290*/  IMAD.WIDE R38, R39, 0x2, R40 ;  /* 0x0000000227267825 */ /* 0x001fce00078e0228 */
[----:B------:R-:W0:Y:S01]  /*22a0*/  F2F.F16.F32 R58, R58 ;  /* 0x0000003a003a7304 */ /* 0x000e220000200800 */
        /* <DEDUP_REMOVED lines=16> */
.L_x_2202:
[----:B------:R-:W-:Y:S05]  /*23b0*/  BSYNC B1 ;  /* 0x0000000000017941 */ /* 0x000fea0003800000 */
.L_x_2201:
        /* <DEDUP_REMOVED lines=28> */
.L_x_2203:
        /* <DEDUP_REMOVED lines=25> */
.L_x_2205:
[----:B------:R-:W-:Y:S05]  /*2710*/  BSYNC B1 ;  /* 0x0000000000017941 */ /* 0x000fea0003800000 */
.L_x_2204:
        /* <DEDUP_REMOVED lines=25> */
.L_x_2206:
        /* <DEDUP_REMOVED lines=25> */
.L_x_2208:
[----:B------:R-:W-:Y:S05]  /*2a40*/  BSYNC B1 ;  /* 0x0000000000017941 */ /* 0x000fea0003800000 */
.L_x_2207:
        /* <DEDUP_REMOVED lines=26> */
.L_x_2209:
[----:B------:R-:W0:Y:S01]  /*2bf0*/  LDC.64 R40, c[0x0][0x258] ;  /* 0x00009600ff287b82 */ /* 0x000e220000000a00 */
[----:B------:R-:W1:Y:S08]  /*2c00*/  F2F.F16.F32 R43, R59 ;  /* 0x0000003b002b7304 */ /* 0x000e700000200800 */
[----:B------:R-:W2:Y:S08]  /*2c10*/  F2F.F16.F32 R57, R57 ;  /* 0x0000003900397304 */ /* 0x000eb00000200800 */
[----:B------:R-:W-:Y:S01]  /*2c20*/  F2F.F16.F32 R53, R53 ;  /* 0x0000003500357304 */ /* 0x000fe20000200800 */
[----:B0-----:R-:W-:-:S07]  /*2c30*/  IMAD.WIDE R38, R38, 0x2, R40 ;  /* 0x0000000226267825 */ /* 0x001fce00078e0228 */
[----:B------:R-:W0:Y:S01]  /*2c40*/  F2F.F16.F32 R51, R51 ;  /* 0x0000003300337304 */ /* 0x000e220000200800 */
        /* <DEDUP_REMOVED lines=16> */
.L_x_2199:
[----:B------:R-:W-:Y:S05]  /*2d50*/  BSYNC B0 ;  /* 0x0000000000007941 */ /* 0x000fea0003800000 */
.L_x_2198:
[----:B0123--:R-:W0:Y:S02]  /*2d60*/  LDC R39, c[0x0][0x210] ;  /* 0x00008400ff277b82 */ /* 0x00fe240000000800 */
[----:B0-----:R-:W-:-:S05]  /*2d70*/  IMAD R0, R39, 0x4, R0 ;  /* 0x0000000427007824 */ /* 0x001fca00078e0200 */
[----:B------:R-:W-:-:S13]  /*2d80*/  ISETP.GE.AND P0, PT, R0, UR18, PT ;  /* 0x0000001200007c0c */ /* 0x000fda000bf06270 */
[----:B------:R-:W-:Y:S05]  /*2d90*/  @!P0 BRA `(.L_x_2210) ;  /* 0xffffffdc00b48947 */ /* 0x000fea000383ffff */
.L_x_2170:
        /* <DEDUP_REMOVED lines=41> */
.L_x_2220:
[----:B-1----:R-:W-:-:S07]  /*3030*/  FMNMX R5, R3, R2, !PT ;  /* 0x0000000203057209 */ /* 0x002fce0007800000 */
.L_x_2213:
[----:B------:R-:W-:Y:S05]  /*3040*/  BSYNC B0 ;  /* 0x0000000000007941 */ /* 0x000fea0003800000 */
.L_x_2212:
[----:B------:R-:W-:Y:S01]  /*3050*/  ISETP.NE.AND P0, PT, R38, RZ, PT ;  /* 0x000000ff2600720c */ /* 0x000fe20003f05270 */
[----:B------:R-:W-:-:S12]  /*3060*/  BSSY B0, `(.L_x_2211) ;  /* 0x0000004000007945 */ /* 0x000fd80003800000 */
[----:B------:R-:W-:Y:S05]  /*3070*/  @P0 BRA `(.L_x_2215) ;  /* 0x0000000000080947 */ /* 0x000fea0003800000 */
[----:B0-----:R-:W0:Y:S02]  /*3080*/  LDC.64 R2, c[0x0][0x288] ;  /* 0x0000a200ff027b82 */ /* 0x001e240000000a00 */
[----:B0-----:R1:W-:Y:S02]  /*3090*/  REDG.E.MAX.S32.STRONG.GPU desc[UR14][R2.64], R5 ;  /* 0x000000050200798e */ /* 0x0013e4000d10e38e */
.L_x_2215:
[----:B------:R-:W-:Y:S05]  /*30a0*/  BSYNC B0 ;  /* 0x0000000000007941 */ /* 0x000fea0003800000 */
.L_x_2211:
        /* <DEDUP_REMOVED lines=17> */
[----:B0-----:R-:W-:Y:S05]  /*31c0*/  CALL.REL.NOINC `($__internal_17_$__cuda_sm20_rcp_rn_f32_slowpath) ;  /* 0x0000000000607944 */ /* 0x001fea0003c00000 */
[----:B------:R-:W-:Y:S01]  /*31d0*/  IMAD.MOV.U32 R5, RZ, RZ, R55 ;  /* 0x000000ffff057224 */ /* 0x000fe200078e0037 */
[----:B------:R-:W-:Y:S06]  /*31e0*/  BRA `(.L_x_2217) ;  /* 0x0000000000147947 */ /* 0x000fec0003800000 */
.L_x_2216:
[----:B-1---5:R-:W1:Y:S01]  /*31f0*/  MUFU.RCP R5, UR11 ;  /* 0x0000000b00057d08 */ /* 0x022e620008001000 */
[----:B------:R-:W-:-:S04]  /*3200*/  IMAD.U32 R0, RZ, RZ, UR11 ;  /* 0x0000000bff007e24 */ /* 0x000fc8000f8e00ff */
[----:B-1----:R-:W-:-:S04]  /*3210*/  FFMA R0, R5, R0, -1 ;  /* 0xbf80000005007423 */ /* 0x002fc80000000000 */
[----:B------:R-:W-:-:S04]  /*3220*/  FADD.FTZ R0, -R0, -RZ ;  /* 0x800000ff00007221 */ /* 0x000fc80000010100 */
[----:B------:R-:W-:-:S07]  /*3230*/  FFMA R5, R5, R0, R5 ;  /* 0x0000000005057223 */ /* 0x000fce0000000005 */
.L_x_2217:
[----:B0-----:R-:W0:Y:S02]  /*3240*/  LDC.64 R2, c[0x0][0x280] ;  /* 0x0000a000ff027b82 */ /* 0x001e240000000a00 */
[----:B0-----:R-:W-:Y:S01]  /*3250*/  STG.E desc[UR14][R2.64], R5 ;  /* 0x0000000502007986 */ /* 0x001fe2000c10190e */
[----:B------:R-:W-:Y:S05]  /*3260*/  EXIT ;  /* 0x000000000000794d */ /* 0x000fea0003800000 */
.L_x_2214:
[----:B------:R-:W-:Y:S02]  /*3270*/  IMAD.MOV.U32 R5, RZ, RZ, 0x2 ;  /* 0x00000002ff057424 */ /* 0x000fe400078e00ff */
[----:B------:R-:W-:Y:S02]  /*3280*/  IMAD.MOV.U32 R7, RZ, RZ, 0x1f ;  /* 0x0000001fff077424 */ /* 0x000fe400078e00ff */
[----:B------:R-:W-:-:S07]  /*3290*/  IMAD.MOV.U32 R4, RZ, RZ, -0x1 ;  /* 0xffffffffff047424 */ /* 0x000fce00078e00ff */
[----:B01----:R-:W-:Y:S05]  /*32a0*/  WARPSYNC.COLLECTIVE R4, `(.L_x_2218) ;  /* 0x0000000004087348 */ /* 0x003fea0003c00000 */
[----:B01----:R0:W1:Y:S02]  /*32b0*/  SHFL.DOWN P0, R2, R0, R5, R7 ;  /* 0x0800000500027389 */ /* 0x0030640000000007 */
[----:B01----:R-:W-:Y:S01]  /*32c0*/  ENDCOLLECTIVE ;  /* 0x000000000000791b */ /* 0x003fe20003800000 */
.L_x_2218:
[----:B------:R-:W-:Y:S02]  /*32d0*/  IMAD.MOV.U32 R5, RZ, RZ, 0x1 ;  /* 0x00000001ff057424 */ /* 0x000fe400078e00ff */
[----:B------:R-:W-:-:S05]  /*32e0*/  IMAD.MOV.U32 R3, RZ, RZ, R2 ;  /* 0x000000ffff037224 */ /* 0x000fca00078e0002 */
[----:B------:R-:W-:-:S05]  /*32f0*/  FMNMX R3, R3, R0, !PT ;  /* 0x0000000003037209 */ /* 0x000fca0007800000 */
[----:B------:R-:W-:-:S07]  /*3300*/  IMAD.MOV.U32 R0, RZ, RZ, R3 ;  /* 0x000000ffff007224 */ /* 0x000fce00078e0003 */
[----:B------:R-:W-:Y:S05]  /*3310*/  WARPSYNC.COLLECTIVE R4, `(.L_x_2219) ;  /* 0x0000000004087348 */ /* 0x000fea0003c00000 */
[----:B------:R0:W1:Y:S02]  /*3320*/  SHFL.DOWN P0, R2, R0, R5, R7 ;  /* 0x0800000500027389 */ /* 0x0000640000000007 */
[----:B01----:R-:W-:Y:S01]  /*3330*/  ENDCOLLECTIVE ;  /* 0x000000000000791b */ /* 0x003fe20003800000 */
.L_x_2219:
[----:B------:R-:W-:Y:S05]  /*3340*/  BRA `(.L_x_2220) ;  /* 0xfffffffc00387947 */ /* 0x000fea000383ffff */
        .weak           $__internal_17_$__cuda_sm20_rcp_rn_f32_slowpath
        .type           $__internal_17_$__cuda_sm20_rcp_rn_f32_slowpath,@function
        .size           $__internal_17_$__cuda_sm20_rcp_rn_f32_slowpath,(.L_x_5484 - $__internal_17_$__cuda_sm20_rcp_rn_f32_slowpath)
$__internal_17_$__cuda_sm20_rcp_rn_f32_slowpath:
        /* <DEDUP_REMOVED lines=14> */
.L_x_2221:
        /* <DEDUP_REMOVED lines=33> */
.L_x_2223:
[----:B------:R0:W1:Y:S02]  /*3640*/  MUFU.RCP R38, R4 ;  /* 0x0000000400267308 */ /* 0x0000640000001000 */
.L_x_2222:
[----:B-1----:R-:W-:Y:S02]  /*3650*/  IMAD.MOV.U32 R55, RZ, RZ, R38 ;  /* 0x000000ffff377224 */ /* 0x002fe400078e0026 */
[----:B------:R-:W-:Y:S02]  /*3660*/  IMAD.MOV.U32 R38, RZ, RZ, R5 ;  /* 0x000000ffff267224 */ /* 0x000fe400078e0005 */
[----:B------:R-:W-:-:S04]  /*3670*/  IMAD.MOV.U32 R39, RZ, RZ, 0x0 ;  /* 0x00000000ff277424 */ /* 0x000fc800078e00ff */
[----:B0-----:R-:W-:Y:S05]  /*3680*/  RET.REL.NODEC R38 `(_ZN18transformer_engine13normalization26rmsnorm_fwd_general_kernelINS0_13Kernel_traitsIff6__halffjLj512ELj1ELj4ELj1ELj16ENS0_18Kernel_traits_baseILj512EffS3_fjLj128EEEEEEEvNS0_19ForwardKernelParamsE) ;  /* 0xffffffc8265c7950 */ /* 0x001fea0003c3ffff */
.L_x_2224:
        /* <DEDUP_REMOVED lines=15> */
.L_x_5484:


//--------------------- .text._ZN18transformer_engine13normalization26rmsnorm_fwd_general_kernelINS0_13Kernel_traitsI6__halfS3_S3_fjLj512ELj1ELj4ELj1ELj16ENS0_18Kernel_traits_baseILj512ES3_S3_S3_fjLj128EEEEEEEvNS0_19ForwardKernelParamsE --------------------------
	.section	.text._ZN18transformer_engine13normalization26rmsnorm_fwd_general_kernelINS0_13Kernel_traitsI6__halfS3_S3_fjLj512ELj1ELj4ELj1ELj16ENS0_18Kernel_traits_baseILj512ES3_S3_S3_fjLj128EEEEEEEvNS0_19ForwardKernelParamsE,"ax",@progbits
	.align	128
        .global         _ZN18transformer_engine13normalization26rmsnorm_fwd_general_kernelINS0_13Kernel_traitsI6__halfS3_S3_fjLj512ELj1ELj4ELj1ELj16ENS0_18Kernel_traits_baseILj512ES3_S3_S3_fjLj128EEEEEEEvNS0_19ForwardKernelParamsE
        .type           _ZN18transformer_engine13normalization26rmsnorm_fwd_general_kernelINS0_13Kernel_traitsI6__halfS3_S3_fjLj512ELj1ELj4ELj1ELj16ENS0_18Kernel_traits_baseILj512ES3_S3_S3_fjLj128EEEEEEEvNS0_19ForwardKernelParamsE,@function
        .size           _ZN18transformer_engine13normalization26rmsnorm_fwd_general_kernelINS0_13Kernel_traitsI6__halfS3_S3_fjLj512ELj1ELj4ELj1ELj16ENS0_18Kernel_traits_baseILj512ES3_S3_S3_fjLj128EEEEEEEvNS0_19ForwardKernelParamsE,(.L_x_5485 - _ZN18transformer_engine13normalization26rmsnorm_fwd_general_kernelINS0_13Kernel_traitsI6__halfS3_S3_fjLj512ELj1ELj4ELj1ELj16ENS0_18Kernel_traits_baseILj512ES3_S3_S3_fjLj128EEEEEEEvNS0_19ForwardKernelParamsE)
        .other          _ZN18transformer_engine13normalization26rmsnorm_fwd_general_kernelINS0_13Kernel_traitsI6__halfS3_S3_fjLj512ELj1ELj4ELj1ELj16ENS0_18Kernel_traits_baseILj512ES3_S3_S3_fjLj128EEEEEEEvNS0_19ForwardKernelParamsE,@"STO_CUDA_ENTRY STV_DEFAULT"
_ZN18transformer_engine13normalization26rmsnorm_fwd_general_kernelINS0_13Kernel_traitsI6__halfS3_S3_fjLj512ELj1ELj4ELj1ELj16ENS0_18Kernel_traits_baseILj512ES3_S3_S3_fjLj128EEEEEEEvNS0_19ForwardKernelParamsE:
.text._ZN18transformer_engine13normalization26rmsnorm_fwd_general_kernelINS0_13Kernel_traitsI6__halfS3_S3_fjLj512ELj1ELj4ELj1ELj16ENS0_18Kernel_traits_baseILj512ES3_S3_S3_fjLj128EEEEEEEvNS0_19ForwardKernelParamsE:
        /* <DEDUP_REMOVED lines=47> */
.L_x_2228:
        /* <DEDUP_REMOVED lines=28> */
.L_x_2229:
[----:B------:R-:W-:Y:S05]  /*04b0*/  BSYNC B1 ;  /* 0x0000000000017941 */ /* 0x000fea0003800000 */
.L_x_2227:
        /* <DEDUP_REMOVED lines=20> */
.L_x_2231:
        /* <DEDUP_REMOVED lines=28> */
.L_x_2232:
[----:B------:R-:W-:Y:S05]  /*07c0*/  BSYNC B1 ;  /* 0x0000000000017941 */ /* 0x000fea0003800000 */
.L_x_2230:
[--C-:B-----5:R-:W-:Y:S02]  /*07d0*/  HADD2.F32 R0, -RZ, R4.reuse.H0_H0 ;  /* 0x20000004ff007230 */ /* 0x120fe40000004100 */
[----:B------:R-:W-:Y:S02]  /*07e0*/  HADD2.F32 R9, -RZ, R4.H1_H1 ;  /* 0x30000004ff097230 */ /* 0x000fe40000004100 */
[--C-:B------:R-:W-:Y:S02]  /*07f0*/  HADD2.F32 R4, -RZ, R5.reuse.H0_H0 ;  /* 0x20000005ff047230 */ /* 0x100fe40000004100 */
[--C-:B------:R-:W-:Y:S02]  /*0800*/  HADD2.F32 R10, -RZ, R6.reuse.H0_H0 ;  /* 0x20000006ff0a7230 */ /* 0x100fe40000004100 */
[----:B------:R-:W-:Y:S02]  /*0810*/  HADD2.F32 R11, -RZ, R6.H1_H1 ;  /* 0x30000006ff0b7230 */ /* 0x000fe40000004100 */
[----:B------:R-:W-:-:S02]  /*0820*/  HADD2.F32 R5, -RZ, R5.H1_H1 ;  /* 0x30000005ff057230 */ /* 0x000fc40000004100 */
[--C-:B------:R-:W-:Y:S02]  /*0830*/  HADD2.F32 R6, -RZ, R7.reuse.H0_H0 ;  /* 0x20000007ff067230 */ /* 0x100fe40000004100 */
[----:B------:R-:W-:-:S07]  /*0840*/  HADD2.F32 R20, -RZ, R7.H1_H1 ;  /* 0x30000007ff147230 */ /* 0x000fce0000004100 */
.L_x_2226:
[----:B------:R-:W-:Y:S05]  /*0850*/  BSYNC B0 ;  /* 0x0000000000007941 */ /* 0x000fea0003800000 */
.L_x_2225:
        /* <DEDUP_REMOVED lines=8> */
.L_x_2233:
        /* <DEDUP_REMOVED lines=10> */
[----:B------:R-:W-:Y:S01]  /*0980*/  I2FP.F32.S32 R0, UR4 ;  /* 0x0000000400007c45 */ /* 0x000fe20008201400 */
[----:B------:R-:W-:Y:S01]  /*0990*/  FADD R35, R10, 1 ;  /* 0x3f8000000a237421 */ /* 0x000fe20000000000 */
[----:B------:R-:W-:Y:S01]  /*09a0*/  FSEL R36, R5, R36, !P0 ;  /* 0x0000002405247208 */ /* 0x000fe20004000000 */
[----:B------:R-:W-:Y:S01]  /*09b0*/  FADD R5, R6, 1 ;  /* 0x3f80000006057421 */ /* 0x000fe20000000000 */
[----:B------:R-:W-:Y:S01]  /*09c0*/  FSEL R38, R9, R38, !P0 ;  /* 0x0000002609267208 */ /* 0x000fe20004000000 */
[----:B------:R-:W-:Y:S01]  /*09d0*/  VIADD R3, R0, 0x1800000 ;  /* 0x0180000000037836 */ /* 0x000fe20000000000 */
[----:B------:R-:W-:Y:S01]  /*09e0*/  FSEL R37, R4, R37, !P0 ;  /* 0x0000002504257208 */ /* 0x000fe20004000000 */
[----:B------:R-:W-:-:S02]  /*09f0*/  IMAD.U32 R9, RZ, RZ, UR8 ;  /* 0x00000008ff097e24 */ /* 0x000fc4000f8e00ff */
        /* <DEDUP_REMOVED lines=27> */
[----:B------:R-:W-:Y:S02]  /*0bb0*/  IADD3 R8, -R8, UR4, RZ ;  /* 0x0000000408087c10 */ /* 0x000fe4000fffe1ff */
[----:B------:R-:W-:Y:S01]  /*0bc0*/  IADD3 R9, -R6, UR4, RZ ;  /* 0x0000000406097c10 */ /* 0x000fe2000fffe1ff */
[----:B------:R-:W-:Y:S06]  /*0bd0*/  @P1 BRA `(.L_x_2235) ;  /* 0x00000000000c1947 */ /* 0x000fec0003800000 */
[----:B------:R-:W-:-:S07]  /*0be0*/  MOV R14, 0xc00 ;  /* 0x00000c00000e7802 */ /* 0x000fce0000000f00 */
[----:B-----5:R-:W-:Y:S05]  /*0bf0*/  CALL.REL.NOINC `($__internal_18_$__cuda_sm20_rcp_rn_f32_slowpath) ;  /* 0x00000028003c7944 */ /* 0x020fea0003c00000 */
[----:B------:R-:W-:Y:S05]  /*0c00*/  BRA `(.L_x_2236) ;  /* 0x0000000000107947 */ /* 0x000fea0003800000 */
.L_x_2235:
[----:B------:R-:W0:Y:S02]  /*0c10*/  MUFU.RCP R13, R0 ;  /* 0x00000000000d7308 */ /* 0x000e240000001000 */
[----:B0-----:R-:W-:-:S04]  /*0c20*/  FFMA R3, R0, R13, -1 ;  /* 0xbf80000000037423 */ /* 0x001fc8000000000d */
[----:B------:R-:W-:-:S04]  /*0c30*/  FADD.FTZ R14, -R3, -RZ ;  /* 0x800000ff030e7221 */ /* 0x000fc80000010100 */
[----:B------:R-:W-:-:S07]  /*0c40*/  FFMA R13, R13, R14, R13 ;  /* 0x0000000e0d0d7223 */ /* 0x000fce000000000d */
.L_x_2236:
[----:B------:R-:W-:Y:S01]  /*0c50*/  ULDC.64 UR8, c[0x0][0x210] ;  /* 0x0000840000087ab9 */ /* 0x000fe20000000a00 */
[----:B------:R-:W-:Y:S01]  /*0c60*/  IMAD.MOV.U32 R3, RZ, RZ, RZ ;  /* 0x000000ffff037224 */ /* 0x000fe200078e00ff */
[----:B------:R-:W-:Y:S01]  /*0c70*/  UIMAD UR4, UR9, UR8, URZ ;  /* 0x00000008090472a4 */ /* 0x000fe2000f8e023f */
[----:B------:R-:W-:-:S03]  /*0c80*/  ULDC.U8 UR16, c[0x0][0x294] ;  /* 0x0000a50000107ab9 */ /* 0x000fc60000000000 */
[----:B------:R-:W-:-:S03]  /*0c90*/  USHF.L.U32 UR8, UR4, 0x2, URZ ;  /* 0x0000000204087899 */ /* 0x000fc6000800063f */
[----:B------:R-:W-:-:S09]  /*0ca0*/  UMOV UR4, URZ ;  /* 0x0000003f00047c82 */ /* 0x000fd20008000000 */
.L_x_2266:
        /* <DEDUP_REMOVED lines=20> */
.L_x_2240:
        /* <DEDUP_REMOVED lines=28> */
.L_x_2241:
[----:B------:R-:W-:Y:S05]  /*0fb0*/  BSYNC B1 ;  /* 0x0000000000017941 */ /* 0x000fea0003800000 */
.L_x_2239:
        /* <DEDUP_REMOVED lines=18> */
.L_x_2243:
        /* <DEDUP_REMOVED lines=28> */
.L_x_2244:
[----:B------:R-:W-:Y:S05]  /*12a0*/  BSYNC B1 ;  /* 0x0000000000017941 */ /* 0x000fea0003800000 */
.L_x_2242:
        /* <DEDUP_REMOVED lines=8> */
.L_x_2238:
[----:B------:R-:W-:Y:S05]  /*1330*/  BSYNC B0 ;  /* 0x0000000000007941 */ /* 0x000fea0003800000 */
.L_x_2237:
        /* <DEDUP_REMOVED lines=48> */
.L_x_2246:
[----:B------:R-:W-:Y:S05]  /*1640*/  BSYNC B0 ;  /* 0x0000000000007941 */ /* 0x000fea0003800000 */
.L_x_2245:
        /* <DEDUP_REMOVED lines=57> */
.L_x_2249:
[----:B------:R-:W2:Y:S04]  /*19e0*/  LDG.E.STRONG.GPU R18, desc[UR14][R16.64] ;  /* 0x0000000e10127981 */ /* 0x000ea8000c1ef900 */
[----:B--2---:R-:W-:Y:S01]  /*19f0*/  CCTL.IVALL ;  /* 0x00000000ff00798f */ /* 0x004fe20002000000 */
[----:B------:R-:W-:Y:S05]  /*1a00*/  YIELD ;  /* 0x0000000000007946 */ /* 0x000fea0003800000 */
[----:B------:R-:W-:-:S13]  /*1a10*/  ISETP.NE.AND P0, PT, R18, R51, PT ;  /* 0x000000331200720c */ /* 0x000fda0003f05270 */
[----:B------:R-:W-:Y:S05]  /*1a20*/  @P0 BRA `(.L_x_2249) ;  /* 0xfffffffc00ec0947 */ /* 0x000fea000383ffff */
.L_x_2248:
        /* <DEDUP_REMOVED lines=14> */
.L_x_2254:
        /* <DEDUP_REMOVED lines=30> */
.L_x_2253:
[----:B------:R-:W-:Y:S05]  /*1cf0*/  BSYNC B1 ;  /* 0x0000000000017941 */ /* 0x000fea0003800000 */
.L_x_2252:
        /* <DEDUP_REMOVED lines=20> */
.L_x_2256:
[----:B------:R-:W-:Y:S05]  /*1e40*/  BSYNC B1 ;  /* 0x0000000000017941 */ /* 0x000fea0003800000 */
.L_x_2255:
        /* <DEDUP_REMOVED lines=9> */
.L_x_2251:
[----:B------:R-:W-:Y:S05]  /*1ee0*/  BSYNC B0 ;  /* 0x0000000000007941 */ /* 0x000fea0003800000 */
.L_x_2250:
        /* <DEDUP_REMOVED lines=13> */
.L_x_2247:
        /* <DEDUP_REMOVED lines=10> */
.L_x_2257:
        /* <DEDUP_REMOVED lines=85> */
.L_x_2260:
[----:B------:R-:W-:Y:S01]  /*25b0*/  F2FP.F16.F32.PACK_AB R51, R52, R51 ;  /* 0x000000333433723e */ /* 0x000fe200000000ff */
[----:B------:R-:W-:Y:S01]  /*25c0*/  BSSY B1, `(.L_x_2261) ;  /* 0x0000020000017945 */ /* 0x000fe20003800000 */
[----:B------:R-:W-:Y:S02]  /*25d0*/  F2FP.F16.F32.PACK_AB R52, R46, R19 ;  /* 0x000000132e34723e */ /* 0x000fe400000000ff */
[----:B------:R-:W-:Y:S01]  /*25e0*/  F2FP.F16.F32.PACK_AB R50, R33, R50 ;  /* 0x000000322132723e */ /* 0x000fe200000000ff */
[----:B------:R-:W-:Y:S01]  /*25f0*/  IMAD.WIDE R32, R16, 0x2, R56 ;  /* 0x0000000210207825 */ /* 0x000fe200078e0238 */
[----:B------:R-:W-:Y:S02]  /*2600*/  F2FP.F16.F32.PACK_AB R46, R18, R17 ;  /* 0x00000011122e723e */ /* 0x000fe400000000ff */
        /* <DEDUP_REMOVED lines=27> */
.L_x_2262:
[----:B------:R-:W-:Y:S05]  /*27c0*/  BSYNC B1 ;  /* 0x0000000000017941 */ /* 0x000fea0003800000 */
.L_x_2261:
        /* <DEDUP_REMOVED lines=78> */
.L_x_2263:
[----:B------:R-:W0:Y:S01]  /*2cb0*/  LDC.64 R54, c[0x0][0x258] ;  /* 0x00009600ff367b82 */ /* 0x000e220000000a00 */
[----:B------:R-:W-:Y:S01]  /*2cc0*/  ISETP.NE.AND P6, PT, R51, RZ, PT ;  /* 0x000000ff3300720c */ /* 0x000fe20003fc5270 */
[----:B------:R-:W-:Y:S01]  /*2cd0*/  BSSY B1, `(.L_x_2264) ;  /* 0x000000d000017945 */ /* 0x000fe20003800000 */
[----:B------:R-:W-:Y:S02]  /*2ce0*/  F2FP.F16.F32.PACK_AB R51, R18, R17 ;  /* 0x000000111233723e */ /* 0x000fe400000000ff */
[----:B------:R-:W-:Y:S02]  /*2cf0*/  F2FP.F16.F32.PACK_AB R17, R32, R19 ;  /* 0x000000132011723e */ /* 0x000fe400000000ff */
[----:B------:R-:W-:Y:S02]  /*2d00*/  F2FP.F16.F32.PACK_AB R18, R46, R33 ;  /* 0x000000212e12723e */ /* 0x000fe400000000ff */
[----:B------:R-:W-:Y:S01]  /*2d10*/  F2FP.F16.F32.PACK_AB R19, R50, R47 ;  /* 0x0000002f3213723e */ /* 0x000fe200000000ff */
        /* <DEDUP_REMOVED lines=8> */
.L_x_2265:
[----:B------:R-:W-:Y:S05]  /*2da0*/  BSYNC B1 ;  /* 0x0000000000017941 */ /* 0x000fea0003800000 */
.L_x_2264:
        /* <DEDUP_REMOVED lines=19> */
.L_x_2259:
[----:B------:R-:W-:Y:S05]  /*2ee0*/  BSYNC B0 ;  /* 0x0000000000007941 */ /* 0x000fea0003800000 */
.L_x_2258:
[----:B------:R-:W-:Y:S05]  /*2ef0*/  WARPSYNC.ALL ;  /* 0x0000000000007948 */ /* 0x000fea0003800000 */
[----:B------:R-:W-:Y:S02]  /*2f00*/  ULDC UR9, c[0x0][0x210] ;  /* 0x0000840000097ab9 */ /* 0x000fe40000000800 */
[----:B------:R-:W-:-:S04]  /*2f10*/  ULEA UR7, UR9, UR7, 0x2 ;  /* 0x0000000709077291 */ /* 0x000fc8000f8e103f */
[----:B------:R-:W-:-:S06]  /*2f20*/  UISETP.GE.AND UP0, UPT, UR7, UR18, UPT ;  /* 0x000000120700728c */ /* 0x000fcc000bf06270 */
[----:B------:R-:W-:-:S13]  /*2f30*/  PLOP3.LUT P0, PT, PT, PT, UP0, 0x80, 0x0 ;  /* 0x000000000000781c */ /* 0x000fda0003f0f008 */
[----:B------:R-:W-:Y:S05]  /*2f40*/  @!P0 BRA `(.L_x_2266) ;  /* 0xffffffdc00588947 */ /* 0x000fea000383ffff */
.L_x_2234:
        /* <DEDUP_REMOVED lines=41> */
.L_x_2277:
[----:B0---4-:R-:W-:-:S07]  /*31e0*/  FMNMX R3, R3, R4, !PT ;  /* 0x0000000403037209 */ /* 0x011fce0007800000 */
.L_x_2269:
[----:B------:R-:W-:Y:S05]  /*31f0*/  BSYNC B0 ;  /* 0x0000000000007941 */ /* 0x000fea0003800000 */
.L_x_2268:
[----:B------:R-:W-:Y:S01]  /*3200*/  ISETP.NE.AND P0, PT, R53, RZ, PT ;  /* 0x000000ff3500720c */ /* 0x000fe20003f05270 */
[----:B------:R-:W-:-:S12]  /*3210*/  BSSY B0, `(.L_x_2267) ;  /* 0x0000004000007945 */ /* 0x000fd80003800000 */
[----:B------:R-:W-:Y:S05]  /*3220*/  @P0 BRA `(.L_x_2271) ;  /* 0x0000000000080947 */ /* 0x000fea0003800000 */
[----:B------:R-:W0:Y:S02]  /*3230*/  LDC.64 R4, c[0x0][0x288] ;  /* 0x0000a200ff047b82 */ /* 0x000e240000000a00 */
[----:B0-----:R0:W-:Y:S02]  /*3240*/  REDG.E.MAX.S32.STRONG.GPU desc[UR14][R4.64], R3 ;  /* 0x000000030400798e */ /* 0x0011e4000d10e38e */
.L_x_2271:
[----:B------:R-:W-:Y:S05]  /*3250*/  BSYNC B0 ;  /* 0x0000000000007941 */ /* 0x000fea0003800000 */
.L_x_2267:
        /* <DEDUP_REMOVED lines=16> */
[----:B0123--:R-:W-:Y:S05]  /*3360*/  CALL.REL.NOINC `($__internal_18_$__cuda_sm20_rcp_rn_f32_slowpath) ;  /* 0x0000000000607944 */ /* 0x00ffea0003c00000 */
[----:B------:R-:W-:Y:S01]  /*3370*/  IMAD.MOV.U32 R5, RZ, RZ, R13 ;  /* 0x000000ffff057224 */ /* 0x000fe200078e000d */
[----:B------:R-:W-:Y:S06]  /*3380*/  BRA `(.L_x_2274) ;  /* 0x0000000000107947 */ /* 0x000fec0003800000 */
.L_x_2273:
[----:B0-----:R-:W0:Y:S02]  /*3390*/  MUFU.RCP R5, R2 ;  /* 0x0000000200057308 */ /* 0x001e240000001000 */
[----:B0-----:R-:W-:-:S04]  /*33a0*/  FFMA R0, R2, R5, -1 ;  /* 0xbf80000002007423 */ /* 0x001fc80000000005 */
[----:B------:R-:W-:-:S04]  /*33b0*/  FADD.FTZ R0, -R0, -RZ ;  /* 0x800000ff00007221 */ /* 0x000fc80000010100 */
[----:B------:R-:W-:-:S07]  /*33c0*/  FFMA R5, R5, R0, R5 ;  /* 0x0000000005057223 */ /* 0x000fce0000000005 */
.L_x_2274:
[----:B------:R-:W-:Y:S05]  /*33d0*/  BSYNC B0 ;  /* 0x0000000000007941 */ /* 0x000fea0003800000 */
.L_x_2272:
[----:B------:R-:W0:Y:S02]  /*33e0*/  LDC.64 R2, c[0x0][0x280] ;  /* 0x0000a000ff027b82 */ /* 0x000e240000000a00 */
[----:B0-----:R-:W-:Y:S01]  /*33f0*/  STG.E desc[UR14][R2.64], R5 ;  /* 0x0000000502007986 */ /* 0x001fe2000c10190e */
[----:B------:R-:W-:Y:S05]  /*3400*/  EXIT ;  /* 0x000000000000794d */ /* 0x000fea0003800000 */
.L_x_2270:
[----:B------:R-:W-:Y:S02]  /*3410*/  IMAD.MOV.U32 R6, RZ, RZ, 0x2 ;  /* 0x00000002ff067424 */ /* 0x000fe400078e00ff */
[----:B------:R-:W-:Y:S02]  /*3420*/  IMAD.MOV.U32 R7, RZ, RZ, 0x1f ;  /* 0x0000001fff077424 */ /* 0x000fe400078e00ff */
[----:B------:R-:W-:-:S07]  /*3430*/  IMAD.MOV.U32 R5, RZ, RZ, -0x1 ;  /* 0xffffffffff057424 */ /* 0x000fce00078e00ff */
[----:B012345:R-:W-:Y:S05]  /*3440*/  WARPSYNC.COLLECTIVE R5, `(.L_x_2275) ;  /* 0x0000000005087348 */ /* 0x03ffea0003c00000 */
[----:B----4-:R4:W0:Y:S02]  /*3450*/  SHFL.DOWN P0, R4, R0, R6, R7 ;  /* 0x0800000600047389 */ /* 0x0108240000000007 */
[----:B012345:R-:W-:Y:S01]  /*3460*/  ENDCOLLECTIVE ;  /* 0x000000000000791b */ /* 0x03ffe20003800000 */
.L_x_2275:
[----:B------:R-:W-:Y:S02]  /*3470*/  IMAD.MOV.U32 R6, RZ, RZ, 0x1 ;  /* 0x00000001ff067424 */ /* 0x000fe400078e00ff */
[----:B------:R-:W-:-:S05]  /*3480*/  IMAD.MOV.U32 R3, RZ, RZ, R4 ;  /* 0x000000ffff037224 */ /* 0x000fca00078e0004 */
[----:B------:R-:W-:-:S05]  /*3490*/  FMNMX R3, R3, R0, !PT ;  /* 0x0000000003037209 */ /* 0x000fca0007800000 */
[----:B------:R-:W-:-:S07]  /*34a0*/  IMAD.MOV.U32 R0, RZ, RZ, R3 ;  /* 0x000000ffff007224 */ /* 0x000fce00078e0003 */
[----:B------:R-:W-:Y:S05]  /*34b0*/  WARPSYNC.COLLECTIVE R5, `(.L_x_2276) ;  /* 0x0000000005087348 */ /* 0x000fea0003c00000 */
[----:B------:R0:W1:Y:S02]  /*34c0*/  SHFL.DOWN P0, R4, R0, R6, R7 ;  /* 0x0800000600047389 */ /* 0x0000640000000007 */
[----:B01----:R-:W-:Y:S01]  /*34d0*/  ENDCOLLECTIVE ;  /* 0x000000000000791b */ /* 0x003fe20003800000 */
.L_x_2276:
[----:B------:R-:W-:Y:S05]  /*34e0*/  BRA `(.L_x_2277) ;  /* 0xfffffffc003c7947 */ /* 0x000fea000383ffff */
        .weak           $__internal_18_$__cuda_sm20_rcp_rn_f32_slowpath
        .type           $__internal_18_$__cuda_sm20_rcp_rn_f32_slowpath,@function
        .size           $__internal_18_$__cuda_sm20_rcp_rn_f32_slowpath,(.L_x_5485 - $__internal_18_$__cuda_sm20_rcp_rn_f32_slowpath)
$__internal_18_$__cuda_sm20_rcp_rn_f32_slowpath:
        /* <DEDUP_REMOVED lines=15> */
.L_x_2279:
        /* <DEDUP_REMOVED lines=33> */
.L_x_2281:
[----:B------:R0:W1:Y:S02]  /*37f0*/  MUFU.RCP R13, R0 ;  /* 0x00000000000d7308 */ /* 0x0000640000001000 */
.L_x_2280:
[----:B------:R-:W-:Y:S05]  /*3800*/  BSYNC B1 ;  /* 0x0000000000017941 */ /* 0x000fea0003800000 */
.L_x_2278:
[----:B------:R-:W-:Y:S02]  /*3810*/  IMAD.MOV.U32 R16, RZ, RZ, R14 ;  /* 0x000000ffff107224 */ /* 0x000fe400078e000e */
[----:B------:R-:W-:-:S04]  /*3820*/  IMAD.MOV.U32 R17, RZ, RZ, 0x0 ;  /* 0x00000000ff117424 */ /* 0x000fc800078e00ff */
[----:B01----:R-:W-:Y:S05]  /*3830*/  RET.REL.NODEC R16 `(_ZN18transformer_engine13normalization26rmsnorm_fwd_general_kernelINS0_13Kernel_traitsI6__halfS3_S3_fjLj512ELj1ELj4ELj1ELj16ENS0_18Kernel_traits_baseILj512ES3_S3_S3_fjLj128EEEEEEEvNS0_19ForwardKernelParamsE) ;  /* 0xffffffc410f07950 */ /* 0x003fea0003c3ffff */
.L_x_2282:
        /* <DEDUP_REMOVED lines=12> */
.L_x_5485:


//--------------------- .text._ZN18transformer_engine13normalization26rmsnorm_fwd_general_kernelINS0_13Kernel_traitsIffffjLj512ELj1ELj4ELj1ELj16ENS0_18Kernel_traits_baseILj512EffffjLj128EEEEEEEvNS0_19ForwardKernelParamsE --------------------------
	.section	.text._ZN18transformer_engine13normalization26rmsnorm_fwd_general_kernelINS0_13Kernel_traitsIffffjLj512ELj1ELj4ELj1ELj16ENS0_18Kernel_traits_baseILj512EffffjLj128EEEEEEEvNS0_19ForwardKernelParamsE,"ax",@progbits
	.align	128
        .global         _ZN18transformer_engine13normalization26rmsnorm_fwd_general_kernelINS0_13Kernel_traitsIffffjLj512ELj1ELj4ELj1ELj16ENS0_18Kernel_traits_baseILj512EffffjLj128EEEEEEEvNS0_19ForwardKernelParamsE
        .type           _ZN18transformer_engine13normalization26rmsnorm_fwd_general_kernelINS0_13Kernel_traitsIffffjLj512ELj1ELj4ELj1ELj16ENS0_18Kernel_traits_baseILj512EffffjLj128EEEEEEEvNS0_19ForwardKernelParamsE,@function
        .size           _ZN18transformer_engine13normalization26rmsnorm_fwd_general_kernelINS0_13Kernel_traitsIffffjLj512ELj1ELj4ELj1ELj16ENS0_18Kernel_traits_baseILj512EffffjLj128EEEEEEEvNS0_19ForwardKernelParamsE,(.L_x_5486 - _ZN18transformer_engine13normalization26rmsnorm_fwd_general_kernelINS0_13Kernel_traitsIffffjLj512ELj1ELj4ELj1ELj16ENS0_18Kernel_traits_baseILj512EffffjLj128EEEEEEEvNS0_19ForwardKernelParamsE)
        .other          _ZN18transformer_engine13normalization26rmsnorm_fwd_general_kernelINS0_13Kernel_traitsIffffjLj512ELj1ELj4ELj1ELj16ENS0_18Kernel_traits_baseILj512EffffjLj128EEEEEEEvNS0_19ForwardKernelParamsE,@"STO_CUDA_ENTRY STV_DEFAULT"
_ZN18transformer_engine13normalization26rmsnorm_fwd_general_kernelINS0_13Kernel_traitsIffffjLj512ELj1ELj4ELj1ELj16ENS0_18Kernel_traits_baseILj512EffffjLj128EEEEEEEvNS0_19ForwardKernelParamsE:
.text._ZN18transformer_engine13normalization26rmsnorm_fwd_general_kernelINS0_13Kernel_traitsIffffjLj512ELj1ELj4ELj1ELj16ENS0_18Kernel_traits_baseILj512EffffjLj128EEEEEEEvNS0_19ForwardKernelParamsE:
[----:B------:R-:W-:Y:S01]  /*0000*/  LDC R1, c[0x0][0x28] ;  /* 0x00000a00ff017b82 */ /* 0x000fe20000000800 */
[----:B------:R-:W-:-:S07]  /*0010*/  ULDC UR8, c[0x0][0x214] ;  /* 0x0000850000087ab9 */ /* 0x000fce0000000800 */
[----:B------:R-:W0:Y:S01]  /*0020*/  S2UR UR6, SR_CTAID.X ;  /* 0x00000000000679c3 */ /* 0x000e220000002500 */
[----:B------:R-:W1:Y:S01]  /*0030*/  I2F.U32.RP R0, UR8 ;  /* 0x0000000800007d06 */ /* 0x000e620008209000 */
[----:B------:R-:W-:Y:S01]  /*0040*/  UMOV UR4, URZ ;  /* 0x0000003f00047c82 */ /* 0x000fe20008000000 */
[----:B------:R-:W-:Y:S01]  /*0050*/  UISETP.NE.U32.AND UP2, UPT, UR8, URZ, UPT ;  /* 0x0000003f0800728c */ /* 0x000fe2000bf45070 */
[----:B------:R-:W-:Y:S01]  /*0060*/  BSSY B0, `(.L_x_2283) ;  /* 0x0000074000007945 */ /* 0x000fe20003800000 */
[----:B------:R-:W-:-:S04]  /*0070*/  ULDC.64 UR14, c[0x0][0x208] ;  /* 0x00008200000e7ab9 */ /* 0x000fc80000000a00 */
[----:B-1----:R-:W1:Y:S02]  /*0080*/  MUFU.RCP R0, R0 ;  /* 0x0000000000007308 */ /* 0x002e640000001000 */
[----:B-1----:R-:W-:Y:S02]  /*0090*/  VIADD R2, R0, 0xffffffe ;  /* 0x0ffffffe00027836 */ /* 0x002fe40000000000 */
[----:B------:R-:W1:Y:S04]  /*00a0*/  S2R R0, SR_TID.X ;  /* 0x0000000000007919 */ /* 0x000e680000002100 */
[----:B------:R-:W2:Y:S02]  /*00b0*/  F2I.FTZ.U32.TRUNC.NTZ R2, R2 ;  /* 0x0000000200027305 */ /* 0x000ea4000021f000 */
[----:B--2---:R-:W-:-:S13]  /*00c0*/  R2UR UR5, R2 ;  /* 0x00000000020572ca */ /* 0x004fda00000e0000 */
[----:B------:R-:W-:Y:S01]  /*00d0*/  UIADD3 UR7, URZ, -UR5, URZ ;  /* 0x800000053f077290 */ /* 0x000fe2000fffe03f */
[----:B-1----:R-:W-:-:S03]  /*00e0*/  LOP3.LUT R2, R0, 0x1f, RZ, 0xc0, !PT ;  /* 0x0000001f00027812 */ /* 0x002fc600078ec0ff */
        /* <DEDUP_REMOVED lines=32> */
.L_x_2286:
        /* <DEDUP_REMOVED lines=9> */
.L_x_2287:
[----:B------:R-:W-:Y:S05]  /*0380*/  BSYNC B1 ;  /* 0x0000000000017941 */ /* 0x000fea0003800000 */
.L_x_2285:
        /* <DEDUP_REMOVED lines=13> */
.L_x_2289:
        /* <DEDUP_REMOVED lines=9> */
.L_x_2290:
[----:B------:R-:W-:Y:S05]  /*04f0*/  BSYNC B1 ;  /* 0x0000000000017941 */ /* 0x000fea0003800000 */
.L_x_2288:
        /* <DEDUP_REMOVED lines=12> */
.L_x_2292:
        /* <DEDUP_REMOVED lines=9> */
.L_x_2293:
[----:B------:R-:W-:Y:S05]  /*0650*/  BSYNC B1 ;  /* 0x0000000000017941 */ /* 0x000fea0003800000 */
.L_x_2291:
        /* <DEDUP_REMOVED lines=11> */
.L_x_2294:
        /* <DEDUP_REMOVED lines=9> */
.L_x_2284:
[----:B------:R-:W-:Y:S05]  /*07a0*/  BSYNC B0 ;  /* 0x0000000000007941 */ /* 0x000fea0003800000 */
.L_x_2283:
[----:B------:R-:W-:Y:S01]  /*07b0*/  ULDC.U8 UR16, c[0x0][0x294] ;  /* 0x0000a50000107ab9 */ /* 0x000fe20000000000 */
[----:B------:R-:W-:Y:S01]  /*07c0*/  ULDC UR4, c[0x0][0x218] ;  /* 0x0000860000047ab9 */ /* 0x000fe20000000800 */
[----:B------:R-:W-:-:S13]  /*07d0*/  ISETP.NE.AND P0, PT, RZ, UR16, PT ;  /* 0x00000010ff007c0c */ /* 0x000fda000bf05270 */
[----:B------:R-:W4:Y:S02]  /*07e0*/  @P0 LDC.64 R10, c[0x0][0x270] ;  /* 0x00009c00ff0a0b82 */ /* 0x000f240000000a00 */
[----:B----4-:R-:W4:Y:S01]  /*07f0*/  @P0 LDG.E R10, desc[UR14][R10.64] ;  /* 0x0000000e0a0a0981 */ /* 0x010f22000c1e1900 */
[----:B--23--:R-:W-:Y:S01]  /*0800*/  IMAD.MOV.U32 R8, RZ, RZ, RZ ;  /* 0x000000ffff087224 */ /* 0x00cfe200078e00ff */
[----:B----4-:R-:W-:Y:S02]  /*0810*/  @P0 R2UR UR11, R10 ;  /* 0x000000000a0b02ca */ /* 0x010fe400000e0000 */
[----:B------:R-:W-:-:S13]  /*0820*/  ISETP.GE.AND P0, PT, R3, UR4, PT ;  /* 0x0000000403007c0c */ /* 0x000fda000bf06270 */
[----:B------:R-:W-:Y:S05]  /*0830*/  @P0 BRA `(.L_x_2295) ;  /* 0x0000002000d00947 */ /* 0x000fea0003800000 */
[----:B------:R-:W-:Y:S01]  /*0840*/  I2FP.F32.S32 R8, UR7 ;  /* 0x0000000700087c45 */ /* 0x000fe20008201400 */
[----:B------:R-:W2:Y:S01]  /*0850*/  LDC.64 R24, c[0x0][0x288] ;  /* 0x0000a200ff187b82 */ /* 0x000ea20000000a00 */
[----:B-----5:R-:W-:Y:S01]  /*0860*/  IMAD.MOV.U32 R34, RZ, RZ, R16 ;  /* 0x000000ffff227224 */ /* 0x020fe200078e0010 */
[----:B------:R-:W-:Y:S01]  /*0870*/  ULDC.U8 UR4, c[0x0][0x250] ;  /* 0x0000940000047ab9 */ /* 0x000fe20000000000 */
[----:B------:R-:W-:Y:S01]  /*0880*/  IMAD.U32 R42, RZ, RZ, UR8 ;  /* 0x00000008ff2a7e24 */ /* 0x000fe2000f8e00ff */
[----:B------:R-:W-:Y:S01]  /*0890*/  IADD3 R46, -R45, UR7, RZ ;  /* 0x000000072d2e7c10 */ /* 0x000fe2000fffe1ff */
[----:B------:R-:W-:Y:S01]  /*08a0*/  VIADD R16, R8, 0x1800000 ;  /* 0x0180000008107836 */ /* 0x000fe20000000000 */
[----:B------:R-:W-:Y:S01]  /*08b0*/  ISETP.NE.AND P2, PT, RZ, UR4, PT ;  /* 0x00000004ff007c0c */ /* 0x000fe2000bf45270 */
[----:B------:R-:W-:Y:S01]  /*08c0*/  IMAD R45, R42, 0x80, R45 ;  /* 0x000000802a2d7824 */ /* 0x000fe200078e022d */
[----:B------:R-:W-:Y:S01]  /*08d0*/  ISETP.NE.AND P1, PT, RZ, UR16, PT ;  /* 0x00000010ff007c0c */ /* 0x000fe2000bf25270 */
[----:B------:R-:W-:Y:S01]  /*08e0*/  IMAD.MOV.U32 R10, RZ, RZ, R12 ;  /* 0x000000ffff0a7224 */ /* 0x000fe200078e000c */
[----:B------:R-:W-:Y:S01]  /*08f0*/  LOP3.LUT R16, R16, 0x7f800000, RZ, 0xc0, !PT ;  /* 0x7f80000010107812 */ /* 0x000fe200078ec0ff */
[----:B------:R-:W-:Y:S01]  /*0900*/  IMAD R44, R42, 0x80, R45 ;  /* 0x000000802a2c7824 */ /* 0x000fe200078e022d */
[----:B------:R-:W-:Y:S01]  /*0910*/  IADD3 R43, -R45, UR7, RZ ;  /* 0x000000072d2b7c10 */ /* 0x000fe2000fffe1ff */
[----:B------:R-:W-:Y:S01]  /*0920*/  IMAD.MOV.U32 R9, RZ, RZ, R13 ;  /* 0x000000ffff097224 */ /* 0x000fe200078e000d */
[----:B------:R-:W-:Y:S01]  /*0930*/  ISETP.GT.U32.AND P3, PT, R16, 0x1ffffff, PT ;  /* 0x01ffffff1000780c */ /* 0x000fe20003f64070 */
[----:B------:R-:W-:Y:S01]  /*0940*/  IMAD.MOV.U32 R11, RZ, RZ, R15 ;  /* 0x000000ffff0b7224 */ /* 0x000fe200078e000f */
[----:B------:R-:W-:Y:S01]  /*0950*/  IADD3 R41, -R44, UR7, RZ ;  /* 0x000000072c297c10 */ /* 0x000fe2000fffe1ff */
[----:B------:R-:W-:-:S02]  /*0960*/  IMAD.MOV.U32 R12, RZ, RZ, R14 ;  /* 0x000000ffff0c7224 */ /* 0x000fc400078e000e */
[----:B------:R-:W-:Y:S02]  /*0970*/  IMAD R42, R42, 0x80, R44 ;  /* 0x000000802a2a7824 */ /* 0x000fe400078e022c */
        /* <DEDUP_REMOVED lines=29> */
[----:B------:R-:W-:Y:S01]  /*0b50*/  VIADD R54, R44, 0x1 ;  /* 0x000000012c367836 */ /* 0x000fe20000000000 */
[----:B------:R-:W-:Y:S01]  /*0b60*/  IADD3 R40, -R42, UR7, RZ ;  /* 0x000000072a287c10 */ /* 0x000fe2000fffe1ff */
[----:B------:R-:W-:-:S02]  /*0b70*/  VIADD R53, R44, 0x2 ;  /* 0x000000022c357836 */ /* 0x000fc40000000000 */
[----:B------:R-:W-:Y:S02]  /*0b80*/  VIADD R52, R44, 0x3 ;  /* 0x000000032c347836 */ /* 0x000fe40000000000 */
[C---:B------:R-:W-:Y:S02]  /*0b90*/  VIADD R51, R42.reuse, 0x1 ;  /* 0x000000012a337836 */ /* 0x040fe40000000000 */
[C---:B------:R-:W-:Y:S02]  /*0ba0*/  VIADD R50, R42.reuse, 0x2 ;  /* 0x000000022a327836 */ /* 0x040fe40000000000 */
[----:B------:R-:W-:Y:S01]  /*0bb0*/  VIADD R49, R42, 0x3 ;  /* 0x000000032a317836 */ /* 0x000fe20000000000 */
[----:B------:R-:W-:Y:S06]  /*0bc0*/  @P3 BRA `(.L_x_2296) ;  /* 0x0000000000103947 */ /* 0x000fec0003800000 */
[----:B01----:R-:W-:Y:S01]  /*0bd0*/  IMAD.MOV.U32 R4, RZ, RZ, R8 ;  /* 0x000000ffff047224 */ /* 0x003fe200078e0008 */
[----:B------:R-:W-:-:S07]  /*0be0*/  MOV R5, 0xc00 ;  /* 0x00000c0000057802 */ /* 0x000fce0000000f00 */
[----:B------:R-:W-:Y:S05]  /*0bf0*/  CALL.REL.NOINC `($__internal_19_$__cuda_sm20_rcp_rn_f32_slowpath) ;  /* 0x0000002400447944 */ /* 0x000fea0003c00000 */
[----:B------:R-:W-:Y:S05]  /*0c00*/  BRA `(.L_x_2297) ;  /* 0x0000000000107947 */ /* 0x000fea0003800000 */
.L_x_2296:
[----:B01----:R-:W0:Y:S02]  /*0c10*/  MUFU.RCP R5, R8 ;  /* 0x0000000800057308 */ /* 0x003e240000001000 */
[----:B0-----:R-:W-:-:S04]  /*0c20*/  FFMA R4, R8, R5, -1 ;  /* 0xbf80000008047423 */ /* 0x001fc80000000005 */
[----:B------:R-:W-:-:S04]  /*0c30*/  FADD.FTZ R4, -R4, -RZ ;  /* 0x800000ff04047221 */ /* 0x000fc80000010100 */
[----:B------:R-:W-:-:S07]  /*0c40*/  FFMA R48, R5, R4, R5 ;  /* 0x0000000405307223 */ /* 0x000fce0000000005 */
.L_x_2297:
[----:B------:R-:W-:Y:S01]  /*0c50*/  ULDC.64 UR8, c[0x0][0x210] ;  /* 0x0000840000087ab9 */ /* 0x000fe20000000a00 */
[----:B------:R-:W-:Y:S01]  /*0c60*/  IMAD.MOV.U32 R8, RZ, RZ, RZ ;  /* 0x000000ffff087224 */ /* 0x000fe200078e00ff */
[----:B------:R-:W-:-:S04]  /*0c70*/  UIMAD UR4, UR9, UR8, URZ ;  /* 0x00000008090472a4 */ /* 0x000fc8000f8e023f */
[----:B------:R-:W-:-:S03]  /*0c80*/  USHF.L.U32 UR7, UR4, 0x2, URZ ;  /* 0x0000000204077899 */ /* 0x000fc6000800063f */
[----:B------:R-:W-:-:S09]  /*0c90*/  UMOV UR4, URZ ;  /* 0x0000003f00047c82 */ /* 0x000fd20008000000 */
.L_x_2335:
[----:B------:R-:W-:Y:S01]  /*0ca0*/  USHF.L.U32 UR8, UR6, 0x5, URZ ;  /* 0x0000000506087899 */ /* 0x000fe2000800063f */
[----:B------:R-:W-:Y:S01]  /*0cb0*/  LEA.HI R56, R0, R3, RZ, 0x1b ;  /* 0x0000000300387211 */ /* 0x000fe200078fd8ff */
[----:B------:R-:W-:Y:S01]  /*0cc0*/  ULDC.64 UR18, c[0x0][0x218] ;  /* 0x0000860000127ab9 */ /* 0x000fe20000000a00 */
[----:B------:R-:W-:Y:S03]  /*0cd0*/  BSSY B0, `(.L_x_2298) ;  /* 0x0000058000007945 */ /* 0x000fe60003800000 */
[----:B------:R-:W-:-:S05]  /*0ce0*/  IMAD.U32 R55, RZ, RZ, UR8 ;  /* 0x00000008ff377e24 */ /* 0x000fca000f8e00ff */
[----:B------:R-:W-:-:S05]  /*0cf0*/  LOP3.LUT R55, R55, 0xffffffe0, R2, 0xe2, !PT ;  /* 0xffffffe037377812 */ /* 0x000fca00078ee202 */
[----:B------:R-:W-:-:S05]  /*0d00*/  IMAD.SHL.U32 R55, R55, 0x4, RZ ;  /* 0x0000000437377824 */ /* 0x000fca00078e00ff */
[----:B------:R-:W-:-:S04]  /*0d10*/  ISETP.GE.AND P2, PT, R55, UR19, PT ;  /* 0x0000001337007c0c */ /* 0x000fc8000bf46270 */
        /* <DEDUP_REMOVED lines=12> */
.L_x_2301:
        /* <DEDUP_REMOVED lines=9> */
.L_x_2302:
[----:B------:R-:W-:Y:S05]  /*0e70*/  BSYNC B1 ;  /* 0x0000000000017941 */ /* 0x000fea0003800000 */
.L_x_2300:
        /* <DEDUP_REMOVED lines=11> */
.L_x_2304:
        /* <DEDUP_REMOVED lines=9> */
.L_x_2305:
[----:B------:R-:W-:Y:S05]  /*0fc0*/  BSYNC B1 ;  /* 0x0000000000017941 */ /* 0x000fea0003800000 */
.L_x_2303:
        /* <DEDUP_REMOVED lines=11> */
.L_x_2307:
        /* <DEDUP_REMOVED lines=9> */
.L_x_2308:
[----:B------:R-:W-:Y:S05]  /*1110*/  BSYNC B1 ;  /* 0x0000000000017941 */ /* 0x000fea0003800000 */
.L_x_2306:
        /* <DEDUP_REMOVED lines=10> */
.L_x_2309:
        /* <DEDUP_REMOVED lines=9> */
.L_x_2299:
[----:B------:R-:W-:Y:S05]  /*1250*/  BSYNC B0 ;  /* 0x0000000000007941 */ /* 0x000fea0003800000 */
.L_x_2298:
[----:B------:R-:W-:Y:S01]  /*1260*/  BSSY B0, `(.L_x_2310) ;  /* 0x000002b000007945 */ /* 0x000fe20003800000 */
[----:B--23--:R-:W-:-:S03]  /*1270*/  IMAD.MOV.U32 R31, RZ, RZ, RZ ;  /* 0x000000ffff1f7224 */ /* 0x00cfc600078e00ff */
[----:B------:R-:W-:Y:S05]  /*1280*/  @!P2 BRA `(.L_x_2311) ;  /* 0x0000000000a0a947 */ /* 0x000fea0003800000 */
[C---:B01----:R-:W-:Y:S02]  /*1290*/  VIADD R29, R55.reuse, 0x1 ;  /* 0x00000001371d7836 */ /* 0x043fe40000000000 */
[----:B-----5:R-:W-:Y:S01]  /*12a0*/  FFMA R31, R4, R4, RZ ;  /* 0x00000004041f7223 */ /* 0x020fe200000000ff */
[C---:B------:R-:W-:Y:S02]  /*12b0*/  VIADD R28, R55.reuse, 0x2 ;  /* 0x00000002371c7836 */ /* 0x040fe40000000000 */
[----:B------:R-:W-:Y:S01]  /*12c0*/  VIADD R55, R55, 0x3 ;  /* 0x0000000337377836 */ /* 0x000fe20000000000 */
[----:B------:R-:W-:Y:S02]  /*12d0*/  ISETP.GE.AND P4, PT, R29, UR19, PT ;  /* 0x000000131d007c0c */ /* 0x000fe4000bf86270 */
        /* <DEDUP_REMOVED lines=35> */
.L_x_2311:
[----:B------:R-:W-:Y:S05]  /*1510*/  BSYNC B0 ;  /* 0x0000000000007941 */ /* 0x000fea0003800000 */
.L_x_2310:
[----:B------:R-:W2:Y:S02]  /*1520*/  LDC R57, c[0x0][0x214] ;  /* 0x00008500ff397b82 */ /* 0x000ea40000000800 */
[----:B--2---:R-:W-:-:S13]  /*1530*/  ISETP.NE.AND P0, PT, R57, 0x1, PT ;  /* 0x000000013900780c */ /* 0x004fda0003f05270 */
[----:B------:R-:W-:Y:S05]  /*1540*/  @!P0 BRA `(.L_x_2312) ;  /* 0x00000008005c8947 */ /* 0x000fea0003800000 */
[----:B------:R-:W-:Y:S01]  /*1550*/  ISETP.NE.AND P0, PT, R2, RZ, PT ;  /* 0x000000ff0200720c */ /* 0x000fe20003f05270 */
[----:B------:R-:W-:Y:S01]  /*1560*/  ULOP3.LUT UR9, UR4, 0x1, URZ, 0xc0, !UPT ;  /* 0x0000000104097892 */ /* 0x000fe2000f8ec03f */
[----:B------:R-:W-:Y:S01]  /*1570*/  SHF.R.U32.HI R30, RZ, 0x5, R0 ;  /* 0x00000005ff1e7819 */ /* 0x000fe20000011600 */
[----:B------:R-:W-:Y:S01]  /*1580*/  IMAD.U32 R55, RZ, RZ, UR5 ;  /* 0x00000005ff377e24 */ /* 0x000fe2000f8e00ff */
[----:B------:R-:W-:Y:S01]  /*1590*/  ULDC.64 UR20, c[0x0][0x240] ;  /* 0x0000900000147ab9 */ /* 0x000fe20000000a00 */
[----:B------:R-:W-:Y:S01]  /*15a0*/  UIADD3 UR8, -UR9, URZ, URZ ;  /* 0x0000003f09087290 */ /* 0x000fe2000fffe13f */
[----:B------:R-:W-:Y:S01]  /*15b0*/  IMAD.U32 R58, RZ, RZ, UR6 ;  /* 0x00000006ff3a7e24 */ /* 0x000fe2000f8e00ff */
[----:B------:R-:W-:Y:S01]  /*15c0*/  UISETP.NE.AND UP0, UPT, UR9, URZ, UPT ;  /* 0x0000003f0900728c */ /* 0x000fe2000bf05270 */
[----:B------:R-:W-:Y:S01]  /*15d0*/  IMAD R30, R55, 0x4, R30 ;  /* 0x00000004371e7824 */ /* 0x000fe200078e021e */
[----:B------:R-:W-:-:S03]  /*15e0*/  ULOP3.LUT UR8, UR8, UR7, URZ, 0xc0, !UPT ;  /* 0x0000000708087292 */ /* 0x000fc6000f8ec03f */
[----:B------:R-:W-:Y:S01]  /*15f0*/  IMAD R30, R30, R57, RZ ;  /* 0x000000391e1e7224 */ /* 0x000fe200078e02ff */
[----:B01----:R-:W0:Y:S04]  /*1600*/  @!P0 LDC.64 R28, c[0x0][0x240] ;  /* 0x00009000ff1c8b82 */ /* 0x003e280000000a00 */
[----:B------:R-:W-:-:S05]  /*1610*/  IADD3 R56, P3, R30, UR8, RZ ;  /* 0x000000081e387c10 */ /* 0x000fca000ff7e0ff */
[----:B------:R-:W-:Y:S01]  /*1620*/  IMAD.X R55, RZ, RZ, RZ, P3 ;  /* 0x000000ffff377224 */ /* 0x000fe200018e06ff */
[----:B------:R-:W-:-:S04]  /*1630*/  @!P0 IADD3 R30, P3, R56, UR6, RZ ;  /* 0x00000006381e8c10 */ /* 0x000fc8000ff7e0ff */
[----:B------:R-:W-:Y:S02]  /*1640*/  @!P0 LEA.HI.X.SX32 R58, R58, R55, 0x1, P3 ;  /* 0x000000373a3a8211 */ /* 0x000fe400018f0eff */
[----:B0-----:R-:W-:-:S04]  /*1650*/  @!P0 LEA R28, P3, R30, R28, 0x2 ;  /* 0x0000001c1e1c8211 */ /* 0x001fc800078610ff */
[----:B------:R-:W-:Y:S02]  /*1660*/  @!P0 LEA.HI.X R29, R30, R29, R58, 0x2, P3 ;  /* 0x0000001d1e1d8211 */ /* 0x000fe400018f143a */
        /* <DEDUP_REMOVED lines=11> */
[----:B------:R0:W-:Y:S01]  /*1720*/  @!P0 STG.E desc[UR14][R28.64], R60 ;  /* 0x0000003c1c008986 */ /* 0x0001e2000c10190e */
[----:B------:R-:W-:Y:S05]  /*1730*/  @P3 BRA `(.L_x_2313) ;  /* 0x0000000000783947 */ /* 0x000fea0003800000 */
[----:B------:R-:W-:Y:S01]  /*1740*/  ULDC UR8, c[0x0][0x210] ;  /* 0x0000840000087ab9 */ /* 0x000fe20000000800 */
[----:B------:R-:W-:Y:S01]  /*1750*/  USHF.R.S32.HI UR9, URZ, 0x1f, UR5 ;  /* 0x0000001f3f097899 */ /* 0x000fe20008011405 */
[----:B------:R-:W-:Y:S01]  /*1760*/  IMAD.MOV.U32 R31, RZ, RZ, -0x1 ;  /* 0xffffffffff1f7424 */ /* 0x000fe200078e00ff */
        /* <DEDUP_REMOVED lines=9> */
[----:B0-----:R-:W-:Y:S01]  /*1800*/  IMAD.U32 R28, RZ, RZ, UR8 ;  /* 0x00000008ff1c7e24 */ /* 0x001fe2000f8e00ff */
        /* <DEDUP_REMOVED lines=12> */
.L_x_2314:
[----:B------:R-:W2:Y:S04]  /*18d0*/  LDG.E.STRONG.GPU R30, desc[UR14][R28.64] ;  /* 0x0000000e1c1e7981 */ /* 0x000ea8000c1ef900 */
[----:B--2---:R-:W-:Y:S01]  /*18e0*/  CCTL.IVALL ;  /* 0x00000000ff00798f */ /* 0x004fe20002000000 */
[----:B------:R-:W-:Y:S05]  /*18f0*/  YIELD ;  /* 0x0000000000007946 */ /* 0x000fea0003800000 */
[----:B------:R-:W-:-:S13]  /*1900*/  ISETP.NE.AND P0, PT, R30, R59, PT ;  /* 0x0000003b1e00720c */ /* 0x000fda0003f05270 */
[----:B------:R-:W-:Y:S05]  /*1910*/  @P0 BRA `(.L_x_2314) ;  /* 0xfffffffc00ec0947 */ /* 0x000fea000383ffff */
.L_x_2313:
        /* <DEDUP_REMOVED lines=15> */
.L_x_2319:
        /* <DEDUP_REMOVED lines=11> */
[----:B------:R-:W-:Y:S02]  /*1ac0*/  VIADD R61, R60, 0x40 ;  /* 0x000000403c3d7836 */ /* 0x000fe40000000000 */
[----:B--2---:R-:W-:-:S04]  /*1ad0*/  FADD R59, R30, R59 ;  /* 0x0000003b1e3b7221 */ /* 0x004fc80000000000 */
[----:B---3--:R-:W-:Y:S01]  /*1ae0*/  FADD R59, R59, R28 ;  /* 0x0000001c3b3b7221 */ /* 0x008fe20000000000 */
        /* <DEDUP_REMOVED lines=16> */
.L_x_2318:
[----:B------:R-:W-:Y:S05]  /*1bf0*/  BSYNC B1 ;  /* 0x0000000000017941 */ /* 0x000fea0003800000 */
.L_x_2317:
        /* <DEDUP_REMOVED lines=20> */
.L_x_2321:
[----:B------:R-:W-:Y:S05]  /*1d40*/  BSYNC B1 ;  /* 0x0000000000017941 */ /* 0x000fea0003800000 */
.L_x_2320:
        /* <DEDUP_REMOVED lines=9> */
.L_x_2316:
[----:B------:R-:W-:Y:S05]  /*1de0*/  BSYNC B0 ;  /* 0x0000000000007941 */ /* 0x000fea0003800000 */
.L_x_2315:
        /* <DEDUP_REMOVED lines=13> */
.L_x_2312:
        /* <DEDUP_REMOVED lines=10> */
.L_x_2322:
[----:B------:R-:W-:Y:S01]  /*1f60*/  USHF.L.U32 UR8, UR6, 0x5, URZ ;  /* 0x0000000506087899 */ /* 0x000fe2000800063f */
[----:B------:R-:W-:Y:S01]  /*1f70*/  LEA.HI R55, R0, R3, RZ, 0x1b ;  /* 0x0000000300377211 */ /* 0x000fe200078fd8ff */
[----:B------:R-:W-:Y:S03]  /*1f80*/  BSSY B0, `(.L_x_2323) ;  /* 0x00000bb000007945 */ /* 0x000fe60003800000 */
[----:B------:R-:W-:Y:S01]  /*1f90*/  ISETP.GE.AND P0, PT, R55, UR18, PT ;  /* 0x0000001237007c0c */ /* 0x000fe2000bf06270 */
[----:B------:R-:W-:Y:S01]  /*1fa0*/  IMAD.U32 R29, RZ, RZ, UR8 ;  /* 0x00000008ff1d7e24 */ /* 0x000fe2000f8e00ff */
[----:B------:R-:W-:Y:S02]  /*1fb0*/  ULDC UR8, c[0x0][0x268] ;  /* 0x00009a0000087ab9 */ /* 0x000fe40000000800 */
[----:B------:R-:W-:Y:S02]  /*1fc0*/  FFMA R57, R57, R48, UR8 ;  /* 0x0000000839397e23 */ /* 0x000fe40008000030 */
[----:B------:R-:W-:-:S03]  /*1fd0*/  LOP3.LUT R60, R29, 0xffffffe0, R2, 0xe2, !PT ;  /* 0xffffffe01d3c7812 */ /* 0x000fc600078ee202 */
[----:B------:R-:W-:Y:S02]  /*1fe0*/  FSETP.GEU.AND P3, PT, |R57|, 1.175494350822287508e-38, PT ;  /* 0x008000003900780b */ /* 0x000fe40003f6e200 */
[----:B------:R-:W-:-:S11]  /*1ff0*/  ISETP.NE.OR P0, PT, R60, RZ, P0 ;  /* 0x000000ff3c00720c */ /* 0x000fd60000705670 */
[----:B------:R-:W-:Y:S02]  /*2000*/  @!P3 FMUL R57, R57, 16777216 ;  /* 0x4b8000003939b820 */ /* 0x000fe40000400000 */
[----:B------:R-:W0:Y:S02]  /*2010*/  @!P0 LDC.64 R28, c[0x0][0x230] ;  /* 0x00008c00ff1c8b82 */ /* 0x000e240000000a00 */
[----:B------:R-:W1:Y:S02]  /*2020*/  MUFU.RSQ R56, R57 ;  /* 0x0000003900387308 */ /* 0x000e640000001400 */
[----:B-1----:R-:W-:Y:S01]  /*2030*/  @!P3 FMUL R56, R56, 4096 ;  /* 0x458000003838b820 */ /* 0x002fe20000400000 */
[----:B0-----:R-:W-:-:S05]  /*2040*/  @!P0 IMAD.WIDE R28, R55, 0x4, R28 ;  /* 0x00000004371c8825 */ /* 0x001fca00078e021c */
[----:B------:R0:W-:Y:S01]  /*2050*/  @!P0 STG.E desc[UR14][R28.64], R56 ;  /* 0x000000381c008986 */ /* 0x0001e2000c10190e */
[----:B------:R-:W-:Y:S05]  /*2060*/  @!P2 BRA `(.L_x_2324) ;  /* 0x0000000800b0a947 */ /* 0x000fea0003800000 */
[-C--:B0----5:R-:W-:Y:S01]  /*2070*/  FMUL R29, R4, R56.reuse ;  /* 0x00000038041d7220 */ /* 0x0a1fe20000400000 */
[-C--:B------:R-:W-:Y:S01]  /*2080*/  FMUL R30, R5, R56.reuse ;  /* 0x00000038051e7220 */ /* 0x080fe20000400000 */
[-C--:B------:R-:W-:Y:S01]  /*2090*/  FMUL R31, R6, R56.reuse ;  /* 0x00000038061f7220 */ /* 0x080fe20000400000 */
[----:B------:R-:W-:Y:S01]  /*20a0*/  FMUL R58, R7, R56 ;  /* 0x00000038073a7220 */ /* 0x000fe20000400000 */
[----:B------:R-:W-:Y:S01]  /*20b0*/  FMUL R28, R10, R29 ;  /* 0x0000001d0a1c7220 */ /* 0x000fe20000400000 */
[----:B------:R-:W-:Y:S01]  /*20c0*/  FMUL R29, R9, R30 ;  /* 0x0000001e091d7220 */ /* 0x000fe20000400000 */
[----:B------:R-:W-:Y:S01]  /*20d0*/  FMUL R30, R12, R31 ;  /* 0x0000001f0c1e7220 */ /* 0x000fe20000400000 */
[----:B------:R-:W-:Y:S02]  /*20e0*/  IMAD.SHL.U32 R60, R60, 0x4, RZ ;  /* 0x000000043c3c7824 */ /* 0x000fe400078e00ff */
        /* <DEDUP_REMOVED lines=20> */
.L_x_2325:
[----:B------:R-:W0:Y:S01]  /*2230*/  LDC.64 R58, c[0x0][0x258] ;  /* 0x00009600ff3a7b82 */ /* 0x000e220000000a00 */
[----:B------:R-:W-:Y:S01]  /*2240*/  IMAD R61, R55, UR19, R60 ;  /* 0x00000013373d7c24 */ /* 0x000fe2000f8e023c */
[----:B------:R-:W-:Y:S03]  /*2250*/  BSSY B1, `(.L_x_2326) ;  /* 0x000000e000017945 */ /* 0x000fe60003800000 */
[----:B0-----:R-:W-:-:S03]  /*2260*/  IMAD.WIDE R60, R61, 0x4, R58 ;  /* 0x000000043d3c7825 */ /* 0x001fc600078e023a */
[----:B------:R-:W-:-:S04]  /*2270*/  LOP3.LUT P0, RZ, R60, 0xf, RZ, 0xc0, !PT ;  /* 0x0000000f3cff7812 */ /* 0x000fc8000780c0ff */
[----:B------:R-:W-:-:S13]  /*2280*/  ISETP.LT.U32.OR P0, PT, R46, 0x4, P0 ;  /* 0x000000042e00780c */ /* 0x000fda0000701470 */
[----:B------:R0:W-:Y:S01]  /*2290*/  @!P0 STG.E.128 desc[UR14][R60.64], R28 ;  /* 0x0000001c3c008986 */ /* 0x0001e2000c101d0e */
[----:B------:R-:W-:Y:S05]  /*22a0*/  @!P0 BRA `(.L_x_2327) ;  /* 0x0000000000208947 */ /* 0x000fea0003800000 */
[C---:B------:R-:W-:Y:S02]  /*22b0*/  ISETP.NE.AND P0, PT, R46.reuse, RZ, PT ;  /* 0x000000ff2e00720c */ /* 0x040fe40003f05270 */
[----:B------:R-:W-:-:S11]  /*22c0*/  ISETP.GE.U32.AND P2, PT, R46, 0x3, PT ;  /* 0x000000032e00780c */ /* 0x000fd60003f46070 */
[----:B------:R1:W-:Y:S01]  /*22d0*/  @P0 STG.E desc[UR14][R60.64], R28 ;  /* 0x0000001c3c000986 */ /* 0x0003e2000c10190e */
[----:B------:R-:W-:-:S03]  /*22e0*/  ISETP.GE.U32.AND P0, PT, R46, 0x2, PT ;  /* 0x000000022e00780c */ /* 0x000fc60003f06070 */
[----:B------:R1:W-:Y:S10]  /*22f0*/  @P2 STG.E desc[UR14][R60.64+0x8], R30 ;  /* 0x0000081e3c002986 */ /* 0x0003f4000c10190e */
[----:B------:R1:W-:Y:S01]  /*2300*/  @P0 STG.E desc[UR14][R60.64+0x4], R29 ;  /* 0x0000041d3c000986 */ /* 0x0003e2000c10190e */
[----:B------:R-:W-:-:S13]  /*2310*/  ISETP.GE.U32.AND P0, PT, R46, 0x4, PT ;  /* 0x000000042e00780c */ /* 0x000fda0003f06070 */
[----:B------:R1:W-:Y:S02]  /*2320*/  @P0 STG.E desc[UR14][R60.64+0xc], R31 ;  /* 0x00000c1f3c000986 */ /* 0x0003e4000c10190e */
.L_x_2327:
[----:B------:R-:W-:Y:S05]  /*2330*/  BSYNC B1 ;  /* 0x0000000000017941 */ /* 0x000fea0003800000 */
.L_x_2326:
        /* <DEDUP_REMOVED lines=29> */
.L_x_2328:
[----:B------:R-:W-:Y:S01]  /*2510*/  IMAD R61, R55, UR19, R45 ;  /* 0x00000013373d7c24 */ /* 0x000fe2000f8e022d */
[----:B------:R-:W-:Y:S03]  /*2520*/  BSSY B1, `(.L_x_2329) ;  /* 0x000000e000017945 */ /* 0x000fe60003800000 */
[----:B------:R-:W-:-:S03]  /*2530*/  IMAD.WIDE R60, R61, 0x4, R58 ;  /* 0x000000043d3c7825 */ /* 0x000fc600078e023a */
        /* <DEDUP_REMOVED lines=12> */
.L_x_2330:
[----:B------:R-:W-:Y:S05]  /*2600*/  BSYNC B1 ;  /* 0x0000000000017941 */ /* 0x000fea0003800000 */
.L_x_2329:
        /* <DEDUP_REMOVED lines=26> */
.L_x_2331:
        /* <DEDUP_REMOVED lines=15> */
.L_x_2333:
[----:B------:R-:W-:Y:S05]  /*28a0*/  BSYNC B1 ;  /* 0x0000000000017941 */ /* 0x000fea0003800000 */
.L_x_2332:
[----:B------:R-:W-:-:S13]  /*28b0*/  ISETP.GE.AND P0, PT, R42, UR19, PT ;  /* 0x000000132a007c0c */ /* 0x000fda000bf06270 */
        /* <DEDUP_REMOVED lines=13> */
[----:B------:R-:W-:-:S12]  /*2990*/  @!P1 BRA `(.L_x_2334) ;  /* 0x00000000003c9947 */ /* 0x000fd80003800000 */
[----:B------:R-:W-:Y:S02]  /*29a0*/  ISETP.GE.AND P4, PT, R51, UR19, PT ;  /* 0x0000001333007c0c */ /* 0x000fe4000bf86270 */
[----:B------:R-:W-:Y:S02]  /*29b0*/  ISETP.GE.AND P3, PT, R50, UR19, PT ;  /* 0x0000001332007c0c */ /* 0x000fe4000bf66270 */
[----:B------:R-:W-:Y:S02]  /*29c0*/  ISETP.NE.AND P5, PT, RZ, UR16, !P4 ;  /* 0x00000010ff007c0c */ /* 0x000fe4000e7a5270 */
[----:B------:R-:W-:Y:S02]  /*29d0*/  ISETP.NE.AND P6, PT, RZ, UR16, !P3 ;  /* 0x00000010ff007c0c */ /* 0x000fe4000dfc5270 */
[----:B------:R-:W-:Y:S02]  /*29e0*/  FMNMX R8, R8, |R28|, !PT ;  /* 0x4000001c08087209 */ /* 0x000fe40007800000 */
[----:B------:R-:W-:-:S03]  /*29f0*/  ISETP.GE.AND P2, PT, R49, UR19, PT ;  /* 0x0000001331007c0c */ /* 0x000fc6000bf46270 */
[----:B------:R-:W-:-:S04]  /*2a00*/  @!P4 FMNMX R8, R8, |R29|, !PT ;  /* 0x4000001d0808c209 */ /* 0x000fc80007800000 */
[----:B------:R-:W-:Y:S01]  /*2a10*/  @!P3 FMNMX R8, R8, |R30|, !PT ;  /* 0x4000001e0808b209 */ /* 0x000fe20007800000 */
[----:B------:R-:W-:Y:S01]  /*2a20*/  @P5 FMUL R29, R29, UR11 ;  /* 0x0000000b1d1d5c20 */ /* 0x000fe20008400000 */
[----:B------:R-:W-:Y:S01]  /*2a30*/  @P6 FMUL R30, R30, UR11 ;  /* 0x0000000b1e1e6c20 */ /* 0x000fe20008400000 */
[----:B------:R-:W-:Y:S02]  /*2a40*/  ISETP.NE.AND P5, PT, RZ, UR16, !P2 ;  /* 0x00000010ff007c0c */ /* 0x000fe4000d7a5270 */
[----:B------:R-:W-:Y:S02]  /*2a50*/  ISETP.NE.AND P6, PT, RZ, UR16, PT ;  /* 0x00000010ff007c0c */ /* 0x000fe4000bfc5270 */
[----:B------:R-:W-:-:S09]  /*2a60*/  @!P2 FMNMX R8, R8, |R31|, !PT ;  /* 0x4000001f0808a209 */ /* 0x000fd20007800000 */
[----:B------:R-:W-:Y:S02]  /*2a70*/  @P5 FMUL R31, R31, UR11 ;  /* 0x0000000b1f1f5c20 */ /* 0x000fe40008400000 */
[----:B------:R-:W-:-:S07]  /*2a80*/  @P6 FMUL R28, R28, UR11 ;  /* 0x0000000b1c1c6c20 */ /* 0x000fce0008400000 */
.L_x_2334:
        /* <DEDUP_REMOVED lines=10> */
.L_x_2324:
[----:B------:R-:W-:Y:S05]  /*2b30*/  BSYNC B0 ;  /* 0x0000000000007941 */ /* 0x000fea0003800000 */
.L_x_2323:
[----:B0123--:R-:W0:Y:S02]  /*2b40*/  LDC R28, c[0x0][0x210] ;  /* 0x00008400ff1c7b82 */ /* 0x00fe240000000800 */
[----:B0-----:R-:W-:-:S05]  /*2b50*/  IMAD R3, R28, 0x4, R3 ;  /* 0x000000041c037824 */ /* 0x001fca00078e0203 */
[----:B------:R-:W-:-:S13]  /*2b60*/  ISETP.GE.AND P0, PT, R3, UR18, PT ;  /* 0x0000001203007c0c */ /* 0x000fda000bf06270 */
[----:B------:R-:W-:Y:S05]  /*2b70*/  @!P0 BRA `(.L_x_2335) ;  /* 0xffffffe000488947 */ /* 0x000fea000383ffff */
.L_x_2295:
        /* <DEDUP_REMOVED lines=8> */
[----:B------:R-:W-:-:S04]  /*2c00*/  @!P0 SHF.R.U32.HI R2, RZ, 0x3, R0 ;  /* 0x00000003ff028819 */ /* 0x000fc80000011600 */
[----:B------:R-:W-:Y:S02]  /*2c10*/  @!P0 LOP3.LUT R2, R2, 0x1ffffffc, RZ, 0xc0, !PT ;  /* 0x1ffffffc02028812 */ /* 0x000fe400078ec0ff */
[----:B--2---:R-:W-:Y:S02]  /*2c20*/  FMNMX R3, R3, R8, !PT ;  /* 0x0000000803037209 */ /* 0x004fe40007800000 */
[----:B------:R-:W-:-:S03]  /*2c30*/  @!P0 MOV R8, 0x400 ;  /* 0x0000040000088802 */ /* 0x000fc60000000f00 */
[----:B01---5:R-:W0:Y:S02]  /*2c40*/  SHFL.DOWN PT, R4, R3, 0x8, 0x1f ;  /* 0x09001f0003047f89 */ /* 0x023e2400000e0000 */
        /* <DEDUP_REMOVED lines=27> */
.L_x_2345:
[----:B-1----:R-:W-:-:S07]  /*2e00*/  FMNMX R5, R3, R4, !PT ;  /* 0x0000000403057209 */ /* 0x002fce0007800000 */
.L_x_2338:
[----:B------:R-:W-:Y:S05]  /*2e10*/  BSYNC B0 ;  /* 0x0000000000007941 */ /* 0x000fea0003800000 */
.L_x_2337:
[----:B------:R-:W-:Y:S01]  /*2e20*/  ISETP.NE.AND P0, PT, R0, RZ, PT ;  /* 0x000000ff0000720c */ /* 0x000fe20003f05270 */
[----:B------:R-:W-:-:S12]  /*2e30*/  BSSY B0, `(.L_x_2336) ;  /* 0x0000004000007945 */ /* 0x000fd80003800000 */
[----:B------:R-:W-:Y:S05]  /*2e40*/  @P0 BRA `(.L_x_2340) ;  /* 0x0000000000080947 */ /* 0x000fea0003800000 */
[----:B0-----:R-:W0:Y:S02]  /*2e50*/  LDC.64 R2, c[0x0][0x288] ;  /* 0x0000a200ff027b82 */ /* 0x001e240000000a00 */
[----:B0-----:R1:W-:Y:S02]  /*2e60*/  REDG.E.MAX.S32.STRONG.GPU desc[UR14][R2.64], R5 ;  /* 0x000000050200798e */ /* 0x0013e4000d10e38e */
.L_x_2340:
[----:B------:R-:W-:Y:S05]  /*2e70*/  BSYNC B0 ;  /* 0x0000000000007941 */ /* 0x000fea0003800000 */
.L_x_2336:
        /* <DEDUP_REMOVED lines=16> */
[----:B------:R-:W-:Y:S05]  /*2f80*/  CALL.REL.NOINC `($__internal_19_$__cuda_sm20_rcp_rn_f32_slowpath) ;  /* 0x0000000000607944 */ /* 0x000fea0003c00000 */
[----:B------:R-:W-:Y:S01]  /*2f90*/  IMAD.MOV.U32 R5, RZ, RZ, R48 ;  /* 0x000000ffff057224 */ /* 0x000fe200078e0030 */
[----:B------:R-:W-:Y:S06]  /*2fa0*/  BRA `(.L_x_2342) ;  /* 0x0000000000147947 */ /* 0x000fec0003800000 */
.L_x_2341:
[----:B01---5:R-:W0:Y:S01]  /*2fb0*/  MUFU.RCP R5, UR11 ;  /* 0x0000000b00057d08 */ /* 0x023e220008001000 */
[----:B------:R-:W-:-:S04]  /*2fc0*/  IMAD.U32 R0, RZ, RZ, UR11 ;  /* 0x0000000bff007e24 */ /* 0x000fc8000f8e00ff */
[----:B0-----:R-:W-:-:S04]  /*2fd0*/  FFMA R0, R5, R0, -1 ;  /* 0xbf80000005007423 */ /* 0x001fc80000000000 */
[----:B------:R-:W-:-:S04]  /*2fe0*/  FADD.FTZ R0, -R0, -RZ ;  /* 0x800000ff00007221 */ /* 0x000fc80000010100 */
[----:B------:R-:W-:-:S07]  /*2ff0*/  FFMA R5, R5, R0, R5 ;  /* 0x0000000005057223 */ /* 0x000fce0000000005 */
.L_x_2342:
[----:B------:R-:W0:Y:S02]  /*3000*/  LDC.64 R2, c[0x0][0x280] ;  /* 0x0000a000ff027b82 */ /* 0x000e240000000a00 */
[----:B0-----:R-:W-:Y:S01]  /*3010*/  STG.E desc[UR14][R2.64], R5 ;  /* 0x0000000502007986 */ /* 0x001fe2000c10190e */
[----:B------:R-:W-:Y:S05]  /*3020*/  EXIT ;  /* 0x000000000000794d */ /* 0x000fea0003800000 */
.L_x_2339:
[----:B------:R-:W-:Y:S02]  /*3030*/  IMAD.MOV.U32 R6, RZ, RZ, 0x2 ;  /* 0x00000002ff067424 */ /* 0x000fe400078e00ff */
[----:B------:R-:W-:Y:S02]  /*3040*/  IMAD.MOV.U32 R7, RZ, RZ, 0x1f ;  /* 0x0000001fff077424 */ /* 0x000fe400078e00ff */
[----:B------:R-:W-:-:S07]  /*3050*/  IMAD.MOV.U32 R5, RZ, RZ, -0x1 ;  /* 0xffffffffff057424 */ /* 0x000fce00078e00ff */
[----:B01----:R-:W-:Y:S05]  /*3060*/  WARPSYNC.COLLECTIVE R5, `(.L_x_2343) ;  /* 0x0000000005087348 */ /* 0x003fea0003c00000 */
[----:B-1----:R1:W2:Y:S02]  /*3070*/  SHFL.DOWN P0, R4, R2, R6, R7 ;  /* 0x0800000602047389 */ /* 0x0022a40000000007 */
[----:B012---:R-:W-:Y:S01]  /*3080*/  ENDCOLLECTIVE ;  /* 0x000000000000791b */ /* 0x007fe20003800000 */
.L_x_2343:
[----:B------:R-:W-:Y:S02]  /*3090*/  IMAD.MOV.U32 R6, RZ, RZ, 0x1 ;  /* 0x00000001ff067424 */ /* 0x000fe400078e00ff */
[----:B------:R-:W-:-:S05]  /*30a0*/  IMAD.MOV.U32 R3, RZ, RZ, R4 ;  /* 0x000000ffff037224 */ /* 0x000fca00078e0004 */
[----:B------:R-:W-:-:S05]  /*30b0*/  FMNMX R3, R3, R2, !PT ;  /* 0x0000000203037209 */ /* 0x000fca0007800000 */
[----:B------:R-:W-:-:S07]  /*30c0*/  IMAD.MOV.U32 R2, RZ, RZ, R3 ;  /* 0x000000ffff027224 */ /* 0x000fce00078e0003 */
[----:B------:R-:W-:Y:S05]  /*30d0*/  WARPSYNC.COLLECTIVE R5, `(.L_x_2344) ;  /* 0x0000000005087348 */ /* 0x000fea0003c00000 */
[----:B------:R0:W1:Y:S02]  /*30e0*/  SHFL.DOWN P0, R4, R2, R6, R7 ;  /* 0x0800000602047389 */ /* 0x0000640000000007 */
[----:B01----:R-:W-:Y:S01]  /*30f0*/  ENDCOLLECTIVE ;  /* 0x000000000000791b */ /* 0x003fe20003800000 */
.L_x_2344:
[----:B------:R-:W-:Y:S05]  /*3100*/  BRA `(.L_x_2345) ;  /* 0xfffffffc003c7947 */ /* 0x000fea000383ffff */
        .weak           $__internal_19_$__cuda_sm20_rcp_rn_f32_slowpath
        .type           $__internal_19_$__cuda_sm20_rcp_rn_f32_slowpath,@function
        .size           $__internal_19_$__cuda_sm20_rcp_rn_f32_slowpath,(.L_x_5486 - $__internal_19_$__cuda_sm20_rcp_rn_f32_slowpath)
$__internal_19_$__cuda_sm20_rcp_rn_f32_slowpath:
        /* <DEDUP_REMOVED lines=14> */
.L_x_2346:
[----:B------:R-:W-:-:S05]  /*31f0*/  VIADD R28, R8, 0xffffff03 ;  /* 0xffffff03081c7836 */ /* 0x000fca0000000000 */
[----:B------:R-:W-:-:S13]  /*3200*/  ISETP.GT.U32.AND P0, PT, R28, 0x1, PT ;  /* 0x000000011c00780c */ /* 0x000fda0003f04070 */
[----:B------:R-:W-:Y:S05]  /*3210*/  @P0 BRA `(.L_x_2348) ;  /* 0x0000000000780947 */ /* 0x000fea0003800000 */
[----:B------:R-:W-:Y:S01]  /*3220*/  LOP3.LUT R29, R4, 0x7fffff, RZ, 0xc0, !PT ;  /* 0x007fffff041d7812 */ /* 0x000fe200078ec0ff */
[----:B------:R-:W-:Y:S02]  /*3230*/  IMAD.MOV.U32 R55, RZ, RZ, 0x3 ;  /* 0x00000003ff377424 */ /* 0x000fe400078e00ff */
[----:B------:R-:W-:Y:S01]  /*3240*/  VIADD R8, R8, 0xffffff04 ;  /* 0xffffff0408087836 */ /* 0x000fe20000000000 */
[----:B------:R-:W-:-:S04]  /*3250*/  LOP3.LUT R29, R29, 0x3f800000, RZ, 0xfc, !PT ;  /* 0x3f8000001d1d7812 */ /* 0x000fc800078efcff */
[----:B------:R-:W0:Y:S02]  /*3260*/  MUFU.RCP R30, R29 ;  /* 0x0000001d001e7308 */ /* 0x000e240000001000 */
[----:B0-----:R-:W-:-:S04]  /*3270*/  FFMA R31, R29, R30, -1 ;  /* 0xbf8000001d1f7423 */ /* 0x001fc8000000001e */
[----:B------:R-:W-:-:S04]  /*3280*/  FADD.FTZ R31, -R31, -RZ ;  /* 0x800000ff1f1f7221 */ /* 0x000fc80000010100 */
[CCC-:B------:R-:W-:Y:S01]  /*3290*/  FFMA.RM R48, R30.reuse, R31.reuse, R30.reuse ;  /* 0x0000001f1e307223 */ /* 0x1c0fe2000000401e */
[----:B------:R-:W-:-:S04]  /*32a0*/  FFMA.RP R31, R30, R31, R30 ;  /* 0x0000001f1e1f7223 */ /* 0x000fc8000000801e */
[C---:B------:R-:W-:Y:S02]  /*32b0*/  LOP3.LUT R30, R48.reuse, 0x7fffff, RZ, 0xc0, !PT ;  /* 0x007fffff301e7812 */ /* 0x040fe400078ec0ff */
[----:B------:R-:W-:Y:S02]  /*32c0*/  FSETP.NEU.FTZ.AND P0, PT, R48, R31, PT ;  /* 0x0000001f3000720b */ /* 0x000fe40003f1d000 */
[----:B------:R-:W-:Y:S02]  /*32d0*/  SHF.L.U32 R48, R55, R28, RZ ;  /* 0x0000001c37307219 */ /* 0x000fe400000006ff */
        /* <DEDUP_REMOVED lines=18> */
.L_x_2348:
[----:B------:R0:W1:Y:S02]  /*3400*/  MUFU.RCP R28, R4 ;  /* 0x00000004001c7308 */ /* 0x0000640000001000 */
.L_x_2347:
[----:B-1----:R-:W-:Y:S02]  /*3410*/  IMAD.MOV.U32 R48, RZ, RZ, R28 ;  /* 0x000000ffff307224 */ /* 0x002fe400078e001c */
[----:B------:R-:W-:Y:S02]  /*3420*/  IMAD.MOV.U32 R28, RZ, RZ, R5 ;  /* 0x000000ffff1c7224 */ /* 0x000fe400078e0005 */
[----:B------:R-:W-:-:S04]  /*3430*/  IMAD.MOV.U32 R29, RZ, RZ, 0x0 ;  /* 0x00000000ff1d7424 */ /* 0x000fc800078e00ff */
[----:B0-----:R-:W-:Y:S05]  /*3440*/  RET.REL.NODEC R28 `(_ZN18transformer_engine13normalization26rmsnorm_fwd_general_kernelINS0_13Kernel_traitsIffffjLj512ELj1ELj4ELj1ELj16ENS0_18Kernel_traits_baseILj512EffffjLj128EEEEEEEvNS0_19ForwardKernelParamsE) ;  /* 0xffffffc81cec7950 */ /* 0x001fea0003c3ffff */
.L_x_2349:
        /* <DEDUP_REMOVED lines=11> */
.L_x_5486:


//--------------------- .text._ZN18transformer_engine13normalization26rmsnorm_fwd_general_kernelINS0_13Kernel_traitsIff13__nv_bfloat16fjLj128ELj1ELj4ELj1ELj8ENS0_18Kernel_traits_baseILj128EffS3_fjLj128EEEEEEEvNS0_19ForwardKernelParamsE --------------------------
	.section	.text._ZN18transformer_engine13normalization26rmsnorm_fwd_general_kernelINS0_13Kernel_traitsIff13__nv_bfloat16fjLj128ELj1ELj4ELj1ELj8ENS0_18Kernel_traits_baseILj128EffS3_fjLj128EEEEEEEvNS0_19ForwardKernelParamsE,"ax",@progbits
	.align	128
        .global         _ZN18transformer_engine13normalization26rmsnorm_fwd_general_kernelINS0_13Kernel_traitsIff13__nv_bfloat16fjLj128ELj1ELj4ELj1ELj8ENS0_18Kernel_traits_baseILj128EffS3_fjLj128EEEEEEEvNS0_19ForwardKernelParamsE
        .type           _ZN18transformer_engine13normalization26rmsnorm_fwd_general_kernelINS0_13Kernel_traitsIff13__nv_bfloat16fjLj128ELj1ELj4ELj1ELj8ENS0_18Kernel_traits_baseILj128EffS3_fjLj128EEEEEEEvNS0_19ForwardKernelParamsE,@function
        .size           _ZN18transformer_engine13normalization26rmsnorm_fwd_general_kernelINS0_13Kernel_traitsIff13__nv_bfloat16fjLj128ELj1ELj4ELj1ELj8ENS0_18Kernel_traits_baseILj128EffS3_fjLj128EEEEEEEvNS0_19ForwardKernelParamsE,(.L_x_5487 - _ZN18transformer_engine13normalization26rmsnorm_fwd_general_kernelINS0_13Kernel_traitsIff13__nv_bfloat16fjLj128ELj1ELj4ELj1ELj8ENS0_18Kernel_traits_baseILj128EffS3_fjLj128EEEEEEEvNS0_19ForwardKernelParamsE)
        .other          _ZN18transformer_engine13normalization26rmsnorm_fwd_general_kernelINS0_13Kernel_traitsIff13__nv_bfloat16fjLj128ELj1ELj4ELj1ELj8ENS0_18Kernel_traits_baseILj128EffS3_fjLj128EEEEEEEvNS0_19ForwardKernelParamsE,@"STO_CUDA_ENTRY STV_DEFAULT"
_ZN18transformer_engine13normalization26rmsnorm_fwd_general_kernelINS0_13Kernel_traitsIff13__nv_bfloat16fjLj128ELj1ELj4ELj1ELj8ENS0_18Kernel_traits_baseILj128EffS3_fjLj128EEEEEEEvNS0_19ForwardKernelParamsE:
.text._ZN18transformer_engine13normalization26rmsnorm_fwd_general_kernelINS0_13Kernel_traitsIff13__nv_bfloat16fjLj128ELj1ELj4ELj1ELj8ENS0_18Kernel_traits_baseILj128EffS3_fjLj128EEEEEEEvNS0_19ForwardKernelParamsE:
        /* <DEDUP_REMOVED lines=9> */
[----:B-1----:R-:W-:-:S06]  /*0090*/  VIADD R2, R0, 0xffffffe ;  /* 0x0ffffffe00027836 */ /* 0x002fcc0000000000 */
[----:B------:R-:W1:Y:S02]  /*00a0*/  F2I.FTZ.U32.TRUNC.NTZ R2, R2 ;  /* 0x0000000200027305 */ /* 0x000e64000021f000 */
[----:B-1----:R-:W-:Y:S02]  /*00b0*/  R2UR UR5, R2 ;  /* 0x00000000020572ca */ /* 0x002fe400000e0000 */
[----:B------:R-:W1:Y:S11]  /*00c0*/  S2R R2, SR_TID.X ;  /* 0x0000000000027919 */ /* 0x000e760000002100 */
[----:B------:R-:W-:-:S04]  /*00d0*/  UIADD3 UR7, URZ, -UR5, URZ ;  /* 0x800000053f077290 */ /* 0x000fc8000fffe03f */
[----:B------:R-:W-:-:S04]  /*00e0*/  UIMAD UR7, UR7, UR8, URZ ;  /* 0x00000008070772a4 */ /* 0x000fc8000f8e023f */
[----:B------:R-:W-:-:S04]  /*00f0*/  UIMAD.WIDE.U32 UR4, UR5, UR7, UR4 ;  /* 0x00000007050472a5 */ /* 0x000fc8000f8e0004 */
[----:B0-----:R-:W-:-:S04]  /*0100*/  UIMAD.WIDE.U32 UR4, UR5, UR6, URZ ;  /* 0x00000006050472a5 */ /* 0x001fc8000f8e003f */
[----:B------:R-:W-:-:S04]  /*0110*/  UIADD3 UR4, -UR5, URZ, URZ ;  /* 0x0000003f05047290 */ /* 0x000fc8000fffe13f */
[----:B------:R-:W-:Y:S01]  /*0120*/  UIMAD UR4, UR8, UR4, UR6 ;  /* 0x00000004080472a4 */ /* 0x000fe2000f8e0206 */
[----:B-1----:R-:W-:Y:S02]  /*0130*/  LOP3.LUT R0, R2, 0x1f, RZ, 0xc0, !PT ;  /* 0x0000001f02007812 */ /* 0x002fe400078ec0ff */
[----:B------:R-:W-:Y:S01]  /*0140*/  SHF.R.U32.HI R2, RZ, 0x5, R2 ;  /* 0x00000005ff027819 */ /* 0x000fe20000011602 */
        /* <DEDUP_REMOVED lines=21> */
[----:B------:R-:W-:Y:S02]  /*02a0*/  LOP3.LUT P0, RZ, R3, 0x7, RZ, 0xc0, !PT ;  /* 0x0000000703ff7812 */ /* 0x000fe4000780c0ff */
[C---:B------:R-:W-:Y:S02]  /*02b0*/  ISETP.GE.U32.AND P1, PT, R0.reuse, 0x2, PT ;  /* 0x000000020000780c */ /* 0x040fe40003f26070 */
[----:B------:R-:W-:Y:S01]  /*02c0*/  ISETP.LT.U32.OR P0, PT, R0, 0x2, P0 ;  /* 0x000000020000780c */ /* 0x000fe20000701470 */
[----:B0-----:R-:W-:-:S12]  /*02d0*/  IMAD.WIDE R6, R9, 0x4, R10 ;  /* 0x0000000409067825 */ /* 0x001fd800078e020a */
[----:B------:R-:W-:Y:S05]  /*02e0*/  @P0 BRA `(.L_x_2353) ;  /* 0x0000000000080947 */ /* 0x000fea0003800000 */
[----:B------:R0:W5:Y:S01]  /*02f0*/  LDG.E.64 R4, desc[UR14][R6.64] ;  /* 0x0000000e06047981 */ /* 0x000162000c1e1b00 */
[----:B------:R-:W-:Y:S05]  /*0300*/  BRA `(.L_x_2354) ;  /* 0x0000000000107947 */ /* 0x000fea0003800000 */
.L_x_2353:
[----:B------:R-:W-:Y:S02]  /*0310*/  ISETP.NE.AND P0, PT, R0, RZ, PT ;  /* 0x000000ff0000720c */ /* 0x000fe40003f05270 */
[----:B------:R-:W-:-:S06]  /*0320*/  CS2R R4, SRZ ;  /* 0x0000000000047805 */ /* 0x000fcc000001ff00 */
[----:B------:R1:W5:Y:S05]  /*0330*/  @P1 LDG.E R5, desc[UR14][R6.64+0x4] ;  /* 0x0000040e06051981 */ /* 0x00036a000c1e1900 */
[----:B------:R1:W5:Y:S02]  /*0340*/  @P0 LDG.E R4, desc[UR14][R6.64] ;  /* 0x0000000e06040981 */ /* 0x000364000c1e1900 */
.L_x_2354:
[----:B------:R-:W-:Y:S05]  /*0350*/  BSYNC B1 ;  /* 0x0000000000017941 */ /* 0x000fea0003800000 */
.L_x_2352:
[----:B------:R-:W-:-:S04]  /*0360*/  IMAD.U32 R0, RZ, RZ, UR8 ;  /* 0x00000008ff007e24 */ /* 0x000fc8000f8e00ff */
        /* <DEDUP_REMOVED lines=9> */
[----:B01----:R3:W5:Y:S01]  /*0400*/  LDG.E.64 R6, desc[UR14][R10.64] ;  /* 0x0000000e0a067981 */ /* 0x003762000c1e1b00 */
[----:B------:R-:W-:Y:S05]  /*0410*/  BRA `(.L_x_2351) ;  /* 0x0000000000107947 */ /* 0x000fea0003800000 */
.L_x_2355:
[----:B------:R-:W-:Y:S02]  /*0420*/  ISETP.NE.AND P0, PT, R3, RZ, PT ;  /* 0x000000ff0300720c */ /* 0x000fe40003f05270 */
[----:B01----:R-:W-:-:S06]  /*0430*/  CS2R R6, SRZ ;  /* 0x0000000000067805 */ /* 0x003fcc000001ff00 */
[----:B------:R2:W5:Y:S05]  /*0440*/  @P1 LDG.E R7, desc[UR14][R10.64+0x4] ;  /* 0x0000040e0a071981 */ /* 0x00056a000c1e1900 */
[----:B------:R2:W5:Y:S02]  /*0450*/  @P0 LDG.E R6, desc[UR14][R10.64] ;  /* 0x0000000e0a060981 */ /* 0x000564000c1e1900 */
.L_x_2351:
[----:B------:R-:W-:Y:S05]  /*0460*/  BSYNC B0 ;  /* 0x0000000000007941 */ /* 0x000fea0003800000 */
.L_x_2350:
[----:B------:R-:W-:Y:S01]  /*0470*/  ULDC.U8 UR19, c[0x0][0x294] ;  /* 0x0000a50000137ab9 */ /* 0x000fe20000000000 */
[----:B------:R-:W-:Y:S01]  /*0480*/  ULDC UR9, c[0x0][0x218] ;  /* 0x0000860000097ab9 */ /* 0x000fe20000000800 */
[----:B------:R-:W-:-:S13]  /*0490*/  ISETP.NE.AND P0, PT, RZ, UR19, PT ;  /* 0x00000013ff007c0c */ /* 0x000fda000bf05270 */
[----:B--23--:R-:W2:Y:S02]  /*04a0*/  @P0 LDC.64 R10, c[0x0][0x270] ;  /* 0x00009c00ff0a0b82 */ /* 0x00cea40000000a00 */
[----:B--2---:R-:W2:Y:S01]  /*04b0*/  @P0 LDG.E R10, desc[UR14][R10.64] ;  /* 0x0000000e0a0a0981 */ /* 0x004ea2000c1e1900 */
[----:B------:R-:W-:Y:S01]  /*04c0*/  UISETP.GE.AND UP0, UPT, UR7, UR9, UPT ;  /* 0x000000090700728c */ /* 0x000fe2000bf06270 */
[----:B------:R-:W-:Y:S01]  /*04d0*/  IMAD.MOV.U32 R23, RZ, RZ, RZ ;  /* 0x000000ffff177224 */ /* 0x000fe200078e00ff */
[----:B--2---:R-:W-:-:S04]  /*04e0*/  @P0 R2UR UR18, R10 ;  /* 0x000000000a1202ca */ /* 0x004fc800000e0000 */
[----:B------:R-:W-:-:S13]  /*04f0*/  PLOP3.LUT P0, PT, PT, PT, UP0, 0x80, 0x0 ;  /* 0x000000000000781c */ /* 0x000fda0003f0f008 */
[----:B------:R-:W-:Y:S05]  /*0500*/  @P0 BRA `(.L_x_2356) ;  /* 0x0000001400440947 */ /* 0x000fea0003800000 */
[----:B------:R-:W2:Y:S01]  /*0510*/  LDC.64 R10, c[0x0][0x288] ;  /* 0x0000a200ff0a7b82 */ /* 0x000ea20000000a00 */
[----:B------:R-:W-:Y:S01]  /*0520*/  I2FP.F32.S32 R0, UR4 ;  /* 0x0000000400007c45 */ /* 0x000fe20008201400 */
[----:B------:R-:W-:Y:S01]  /*0530*/  ULDC.U8 UR9, c[0x0][0x250] ;  /* 0x0000940000097ab9 */ /* 0x000fe20000000000 */
[----:B------:R-:W-:Y:S01]  /*0540*/  ISETP.NE.AND P1, PT, RZ, UR19, PT ;  /* 0x00000013ff007c0c */ /* 0x000fe2000bf25270 */
[----:B-----5:R-:W-:Y:S01]  /*0550*/  IMAD.MOV.U32 R22, RZ, RZ, R5 ;  /* 0x000000ffff167224 */ /* 0x020fe200078e0005 */
[----:B------:R-:W-:Y:S01]  /*0560*/  ISETP.NE.AND P2, PT, RZ, UR9, PT ;  /* 0x00000009ff007c0c */ /* 0x000fe2000bf45270 */
[----:B------:R-:W-:Y:S02]  /*0570*/  VIADD R3, R0, 0x1800000 ;  /* 0x0180000000037836 */ /* 0x000fe40000000000 */
[----:B------:R-:W-:Y:S02]  /*0580*/  IMAD.MOV.U32 R13, RZ, RZ, R4 ;  /* 0x000000ffff0d7224 */ /* 0x000fe400078e0004 */
[----:B------:R-:W-:Y:S01]  /*0590*/  IMAD.MOV.U32 R12, RZ, RZ, R7 ;  /* 0x000000ffff0c7224 */ /* 0x000fe200078e0007 */
[----:B------:R-:W-:-:S07]  /*05a0*/  LOP3.LUT R3, R3, 0x7f800000, RZ, 0xc0, !PT ;  /* 0x7f80000003037812 */ /* 0x000fce00078ec0ff */
[----:B------:R-:W-:Y:S01]  /*05b0*/  @P2 FADD R13, R13, 1 ;  /* 0x3f8000000d0d2421 */ /* 0x000fe20000000000 */
[----:B------:R-:W-:Y:S01]  /*05c0*/  @P2 FADD R22, R22, 1 ;  /* 0x3f80000016162421 */ /* 0x000fe20000000000 */
[----:B------:R-:W-:Y:S01]  /*05d0*/  @P2 FADD R12, R12, 1 ;  /* 0x3f8000000c0c2421 */ /* 0x000fe20000000000 */
[----:B--2---:R-:W-:Y:S01]  /*05e0*/  ISETP.NE.U32.AND P0, PT, R10, RZ, PT ;  /* 0x000000ff0a00720c */ /* 0x004fe20003f05070 */
[----:B------:R-:W-:-:S03]  /*05f0*/  IMAD.U32 R10, RZ, RZ, UR8 ;  /* 0x00000008ff0a7e24 */ /* 0x000fc6000f8e00ff */
[----:B------:R-:W-:Y:S01]  /*0600*/  ISETP.NE.OR.EX P1, PT, R11, RZ, P1, P0 ;  /* 0x000000ff0b00720c */ /* 0x000fe20000f25700 */
[----:B------:R-:W-:Y:S01]  /*0610*/  IMAD R10, R10, 0x40, R9 ;  /* 0x000000400a0a7824 */ /* 0x000fe200078e0209 */
[----:B------:R-:W-:Y:S01]  /*0620*/  ISETP.GT.U32.AND P0, PT, R3, 0x1ffffff, PT ;  /* 0x01ffffff0300780c */ /* 0x000fe20003f04070 */
[----:B------:R-:W-:Y:S01]  /*0630*/  IMAD.MOV.U32 R11, RZ, RZ, R6 ;  /* 0x000000ffff0b7224 */ /* 0x000fe200078e0006 */
[----:B------:R-:W-:Y:S02]  /*0640*/  IADD3 R9, -R9, UR4, RZ ;  /* 0x0000000409097c10 */ /* 0x000fe4000fffe1ff */
[----:B------:R-:W-:Y:S01]  /*0650*/  IADD3 R8, -R10, UR4, RZ ;  /* 0x000000040a087c10 */ /* 0x000fe2000fffe1ff */
[----:B------:R-:W-:Y:S01]  /*0660*/  UMOV UR4, URZ ;  /* 0x0000003f00047c82 */ /* 0x000fe20008000000 */
[----:B------:R-:W-:-:S07]  /*0670*/  @P2 FADD R11, R11, 1 ;  /* 0x3f8000000b0b2421 */ /* 0x000fce0000000000 */
[----:B------:R-:W-:Y:S05]  /*0680*/  @P0 BRA `(.L_x_2357) ;  /* 0x0000000000100947 */ /* 0x000fea0003800000 */
[----:B01----:R-:W-:-:S07]  /*0690*/  MOV R6, 0x6b0 ;  /* 0x000006b000067802 */ /* 0x003fce0000000f00 */
[----:B------:R-:W-:Y:S05]  /*06a0*/  CALL.REL.NOINC `($__internal_20_$__cuda_sm20_rcp_rn_f32_slowpath) ;  /* 0x00000018003c7944 */ /* 0x000fea0003c00000 */
[----:B------:R-:W-:Y:S01]  /*06b0*/  IMAD.MOV.U32 R7, RZ, RZ, R5 ;  /* 0x000000ffff077224 */ /* 0x000fe200078e0005 */
[----:B------:R-:W-:Y:S06]  /*06c0*/  BRA `(.L_x_2358) ;  /* 0x0000000000107947 */ /* 0x000fec0003800000 */
.L_x_2357:
[----:B01----:R-:W0:Y:S02]  /*06d0*/  MUFU.RCP R7, R0 ;  /* 0x0000000000077308 */ /* 0x003e240000001000 */
[----:B0-----:R-:W-:-:S04]  /*06e0*/  FFMA R3, R0, R7, -1 ;  /* 0xbf80000000037423 */ /* 0x001fc80000000007 */
[----:B------:R-:W-:-:S04]  /*06f0*/  FADD.FTZ R4, -R3, -RZ ;  /* 0x800000ff03047221 */ /* 0x000fc80000010100 */
[----:B------:R-:W-:-:S07]  /*0700*/  FFMA R7, R7, R4, R7 ;  /* 0x0000000407077223 */ /* 0x000fce0000000007 */
.L_x_2358:
[----:B------:R-:W-:Y:S01]  /*0710*/  VIADD R2, R2, UR7 ;  /* 0x0000000702027c36 */ /* 0x000fe20008000000 */
[----:B------:R-:W-:Y:S01]  /*0720*/  ULDC.64 UR8, c[0x0][0x210] ;  /* 0x0000840000087ab9 */ /* 0x000fe20000000a00 */
[----:B------:R-:W-:Y:S01]  /*0730*/  IMAD.MOV.U32 R23, RZ, RZ, RZ ;  /* 0x000000ffff177224 */ /* 0x000fe200078e00ff */
[----:B------:R-:W-:Y:S02]  /*0740*/  UIMAD UR8, UR9, UR8, URZ ;  /* 0x00000008090872a4 */ /* 0x000fe4000f8e023f */
[----:B------:R-:W-:Y:S02]  /*0750*/  IMAD R6, R2, UR9, RZ ;  /* 0x0000000902067c24 */ /* 0x000fe4000f8e02ff */
[----:B------:R-:W-:-:S12]  /*0760*/  USHF.L.U32 UR8, UR8, 0x2, URZ ;  /* 0x0000000208087899 */ /* 0x000fd8000800063f */
.L_x_2384:
[----:B0-----:R-:W0:Y:S01]  /*0770*/  S2R R18, SR_TID.X ;  /* 0x0000000000127919 */ /* 0x001e220000002100 */
[----:B------:R-:W-:Y:S01]  /*0780*/  USHF.L.U32 UR9, UR6, 0x5, URZ ;  /* 0x0000000506097899 */ /* 0x000fe2000800063f */
[----:B------:R-:W-:Y:S01]  /*0790*/  BSSY B0, `(.L_x_2359) ;  /* 0x0000028000007945 */ /* 0x000fe20003800000 */
[----:B------:R-:W-:-:S04]  /*07a0*/  ULDC.64 UR16, c[0x0][0x218] ;  /* 0x0000860000107ab9 */ /* 0x000fc80000000a00 */
[----:B-1-3--:R-:W-:Y:S01]  /*07b0*/  IMAD.U32 R0, RZ, RZ, UR9 ;  /* 0x00000009ff007e24 */ /* 0x00afe2000f8e00ff */
[----:B0-----:R-:W-:Y:S02]  /*07c0*/  LOP3.LUT R25, R18, 0x1f, RZ, 0xc0, !PT ;  /* 0x0000001f12197812 */ /* 0x001fe400078ec0ff */
[----:B------:R-:W-:Y:S02]  /*07d0*/  SHF.R.U32.HI R19, RZ, 0x5, R18 ;  /* 0x00000005ff137819 */ /* 0x000fe40000011612 */
[----:B------:R-:W-:-:S03]  /*07e0*/  LOP3.LUT R0, R0, 0xffffffe0, R25, 0xe2, !PT ;  /* 0xffffffe000007812 */ /* 0x000fc600078ee219 */
[----:B------:R-:W-:Y:S02]  /*07f0*/  VIADD R19, R19, UR7 ;  /* 0x0000000713137c36 */ /* 0x000fe40008000000 */
[----:B------:R-:W-:-:S05]  /*0800*/  IMAD.SHL.U32 R20, R0, 0x2, RZ ;  /* 0x0000000200147824 */ /* 0x000fca00078e00ff */
[----:B------:R-:W-:-:S04]  /*0810*/  ISETP.GE.AND P2, PT, R20, UR17, PT ;  /* 0x0000001114007c0c */ /* 0x000fc8000bf46270 */
[----:B------:R-:W-:-:S13]  /*0820*/  ISETP.LT.AND P2, PT, R19, UR16, !P2 ;  /* 0x0000001013007c0c */ /* 0x000fda000d741270 */
[----:B--2--5:R-:W-:Y:S05]  /*0830*/  @!P2 BRA `(.L_x_2360) ;  /* 0x000000000074a947 */ /* 0x024fea0003800000 */
        /* <DEDUP_REMOVED lines=8> */
[----:B------:R0:W5:Y:S01]  /*08c0*/  LDG.E.64 R2, desc[UR14][R16.64] ;  /* 0x0000000e10027981 */ /* 0x000162000c1e1b00 */
[----:B------:R-:W-:Y:S05]  /*08d0*/  BRA `(.L_x_2363) ;  /* 0x0000000000107947 */ /* 0x000fea0003800000 */
.L_x_2362:
[----:B------:R-:W-:Y:S02]  /*08e0*/  ISETP.NE.AND P0, PT, R9, RZ, PT ;  /* 0x000000ff0900720c */ /* 0x000fe40003f05270 */
[----:B------:R-:W-:-:S06]  /*08f0*/  CS2R R2, SRZ ;  /* 0x0000000000027805 */ /* 0x000fcc000001ff00 */
[----:B------:R1:W5:Y:S05]  /*0900*/  @P3 LDG.E R3, desc[UR14][R16.64+0x4] ;  /* 0x0000040e10033981 */ /* 0x00036a000c1e1900 */
[----:B------:R1:W5:Y:S02]  /*0910*/  @P0 LDG.E R2, desc[UR14][R16.64] ;  /* 0x0000000e10020981 */ /* 0x000364000c1e1900 */
.L_x_2363:
[----:B------:R-:W-:Y:S05]  /*0920*/  BSYNC B1 ;  /* 0x0000000000017941 */ /* 0x000fea0003800000 */
.L_x_2361:
        /* <DEDUP_REMOVED lines=8> */
[----:B------:R2:W5:Y:S01]  /*09b0*/  LDG.E.64 R14, desc[UR14][R4.64] ;  /* 0x0000000e040e7981 */ /* 0x000562000c1e1b00 */
[----:B------:R-:W-:Y:S05]  /*09c0*/  BRA `(.L_x_2360) ;  /* 0x0000000000107947 */ /* 0x000fea0003800000 */
.L_x_2364:
[----:B------:R-:W-:Y:S02]  /*09d0*/  ISETP.NE.AND P0, PT, R8, RZ, PT ;  /* 0x000000ff0800720c */ /* 0x000fe40003f05270 */
[----:B------:R-:W-:-:S06]  /*09e0*/  CS2R R14, SRZ ;  /* 0x00000000000e7805 */ /* 0x000fcc000001ff00 */
[----:B------:R3:W5:Y:S05]  /*09f0*/  @P3 LDG.E R15, desc[UR14][R4.64+0x4] ;  /* 0x0000040e040f3981 */ /* 0x00076a000c1e1900 */
[----:B------:R3:W5:Y:S02]  /*0a00*/  @P0 LDG.E R14, desc[UR14][R4.64] ;  /* 0x0000000e040e0981 */ /* 0x000764000c1e1900 */
.L_x_2360:
[----:B------:R-:W-:Y:S05]  /*0a10*/  BSYNC B0 ;  /* 0x0000000000007941 */ /* 0x000fea0003800000 */
.L_x_2359:
[----:B--23--:R-:W2:Y:S01]  /*0a20*/  LDC R5, c[0x0][0x214] ;  /* 0x00008500ff057b82 */ /* 0x00cea20000000800 */
[----:B------:R-:W-:Y:S01]  /*0a30*/  BSSY B0, `(.L_x_2365) ;  /* 0x000000e000007945 */ /* 0x000fe20003800000 */
[----:B------:R-:W-:Y:S01]  /*0a40*/  IMAD.MOV.U32 R0, RZ, RZ, RZ ;  /* 0x000000ffff007224 */ /* 0x000fe200078e00ff */
[----:B--2---:R-:W-:Y:S02]  /*0a50*/  ISETP.NE.AND P3, PT, R5, 0x1, PT ;  /* 0x000000010500780c */ /* 0x004fe40003f65270 */
[----:B------:R-:W-:Y:S11]  /*0a60*/  @!P2 BRA `(.L_x_2366) ;  /* 0x000000000028a947 */ /* 0x000ff60003800000 */
[----:B------:R-:W-:Y:S01]  /*0a70*/  VIADD R20, R20, 0x1 ;  /* 0x0000000114147836 */ /* 0x000fe20000000000 */
[C---:B------:R-:W-:Y:S01]  /*0a80*/  ISETP.GE.AND P4, PT, R10.reuse, UR17, PT ;  /* 0x000000110a007c0c */ /* 0x040fe2000bf86270 */
[----:B------:R-:W-:-:S03]  /*0a90*/  VIADD R0, R10, 0x1 ;  /* 0x000000010a007836 */ /* 0x000fc60000000000 */
[----:B------:R-:W-:Y:S02]  /*0aa0*/  ISETP.GE.AND P0, PT, R20, UR17, PT ;  /* 0x0000001114007c0c */ /* 0x000fe4000bf06270 */
[----:B------:R-:W-:Y:S01]  /*0ab0*/  ISETP.GE.OR P5, PT, R0, UR17, P4 ;  /* 0x0000001100007c0c */ /* 0x000fe2000a7a6670 */
[----:B-----5:R-:W-:-:S10]  /*0ac0*/  FFMA R0, R2, R2, RZ ;  /* 0x0000000202007223 */ /* 0x020fd400000000ff */
[----:B------:R-:W-:-:S04]  /*0ad0*/  @!P0 FFMA R0, R3, R3, R0 ;  /* 0x0000000303008223 */ /* 0x000fc80000000000 */
[----:B------:R-:W-:-:S04]  /*0ae0*/  @!P4 FFMA R4, R14, R14, R0 ;  /* 0x0000000e0e04c223 */ /* 0x000fc80000000000 */
[----:B------:R-:W-:-:S04]  /*0af0*/  @!P5 FFMA R4, R15, R15, R4 ;  /* 0x0000000f0f04d223 */ /* 0x000fc80000000004 */
[----:B------:R-:W-:-:S07]  /*0b00*/  @!P4 IMAD.MOV.U32 R0, RZ, RZ, R4 ;  /* 0x000000ffff00c224 */ /* 0x000fce00078e0004 */
.L_x_2366:
[----:B------:R-:W-:Y:S05]  /*0b10*/  BSYNC B0 ;  /* 0x0000000000007941 */ /* 0x000fea0003800000 */
.L_x_2365:
[----:B------:R-:W-:Y:S05]  /*0b20*/  @!P3 BRA `(.L_x_2367) ;  /* 0x000000080048b947 */ /* 0x000fea0003800000 */
[----:B01----:R-:W0:Y:S01]  /*0b30*/  SHFL.DOWN PT, R17, R0, 0x10, 0x1f ;  /* 0x0a001f0000117f89 */ /* 0x003e2200000e0000 */
[----:B------:R-:W-:Y:S01]  /*0b40*/  ISETP.NE.AND P0, PT, R25, RZ, PT ;  /* 0x000000ff1900720c */ /* 0x000fe20003f05270 */
[----:B------:R-:W-:Y:S01]  /*0b50*/  ULOP3.LUT UR10, UR4, 0x1, URZ, 0xc0, !UPT ;  /* 0x00000001040a7892 */ /* 0x000fe2000f8ec03f */
[----:B------:R-:W-:Y:S01]  /*0b60*/  IMAD.U32 R27, RZ, RZ, UR6 ;  /* 0x00000006ff1b7e24 */ /* 0x000fe2000f8e00ff */
[----:B------:R-:W-:Y:S02]  /*0b70*/  ULDC.64 UR20, c[0x0][0x240] ;  /* 0x0000900000147ab9 */ /* 0x000fe40000000a00 */
[----:B------:R-:W-:Y:S02]  /*0b80*/  UIADD3 UR9, -UR10, URZ, URZ ;  /* 0x0000003f0a097290 */ /* 0x000fe4000fffe13f */
[----:B------:R-:W-:Y:S02]  /*0b90*/  UISETP.NE.AND UP0, UPT, UR10, URZ, UPT ;  /* 0x0000003f0a00728c */ /* 0x000fe4000bf05270 */
[----:B------:R-:W-:Y:S01]  /*0ba0*/  ULOP3.LUT UR9, UR9, UR8, URZ, 0xc0, !UPT ;  /* 0x0000000809097292 */ /* 0x000fe2000f8ec03f */
[----:B0-----:R-:W-:-:S05]  /*0bb0*/  FADD R4, R17, R0 ;  /* 0x0000000011047221 */ /* 0x001fca0000000000 */
[----:B------:R-:W0:Y:S02]  /*0bc0*/  SHFL.DOWN PT, R17, R4, 0x8, 0x1f ;  /* 0x09001f0004117f89 */ /* 0x000e2400000e0000 */
[----:B0-----:R-:W-:Y:S01]  /*0bd0*/  FADD R19, R4, R17 ;  /* 0x0000001104137221 */ /* 0x001fe20000000000 */
[----:B------:R-:W-:-:S04]  /*0be0*/  IADD3 R4, P3, R6, UR9, RZ ;  /* 0x0000000906047c10 */ /* 0x000fc8000ff7e0ff */
[----:B------:R-:W0:Y:S01]  /*0bf0*/  SHFL.DOWN PT, R16, R19, 0x4, 0x1f ;  /* 0x08801f0013107f89 */ /* 0x000e2200000e0000 */
[----:B------:R-:W-:Y:S02]  /*0c00*/  IMAD.X R0, RZ, RZ, RZ, P3 ;  /* 0x000000ffff007224 */ /* 0x000fe400018e06ff */
[----:B0-----:R-:W-:Y:S01]  /*0c10*/  FADD R20, R19, R16 ;  /* 0x0000001013147221 */ /* 0x001fe20000000000 */
[----:B------:R-:W-:Y:S01]  /*0c20*/  @!P0 IADD3 R19, P3, R4, UR6, RZ ;  /* 0x0000000604138c10 */ /* 0x000fe2000ff7e0ff */
[----:B------:R-:W0:Y:S03]  /*0c30*/  @!P0 LDC.64 R16, c[0x0][0x240] ;  /* 0x00009000ff108b82 */ /* 0x000e260000000a00 */
[----:B------:R-:W1:Y:S01]  /*0c40*/  SHFL.DOWN PT, R21, R20, 0x2, 0x1f ;  /* 0x08401f0014157f89 */ /* 0x000e6200000e0000 */
[----:B0-----:R-:W-:Y:S01]  /*0c50*/  @!P0 LEA R16, P4, R19, R16, 0x2 ;  /* 0x0000001013108211 */ /* 0x001fe200078810ff */
[----:B-1----:R-:W-:Y:S01]  /*0c60*/  FADD R21, R20, R21 ;  /* 0x0000001514157221 */ /* 0x002fe20000000000 */
[----:B------:R-:W-:-:S02]  /*0c70*/  @!P0 LEA.HI.X.SX32 R20, R27, R0, 0x1, P3 ;  /* 0x000000001b148211 */ /* 0x000fc400018f0eff */
[----:B------:R-:W-:Y:S02]  /*0c80*/  ISETP.NE.AND P3, PT, R18, RZ, PT ;  /* 0x000000ff1200720c */ /* 0x000fe40003f65270 */
[----:B------:R-:W0:Y:S01]  /*0c90*/  SHFL.DOWN PT, R24, R21, 0x1, 0x1f ;  /* 0x08201f0015187f89 */ /* 0x000e2200000e0000 */
[----:B------:R-:W-:Y:S01]  /*0ca0*/  @!P0 LEA.HI.X R17, R19, R17, R20, 0x2, P4 ;  /* 0x0000001113118211 */ /* 0x000fe200020f1414 */
[----:B0-----:R-:W-:-:S05]  /*0cb0*/  FADD R19, R21, R24 ;  /* 0x0000001815137221 */ /* 0x001fca0000000000 */
[----:B------:R0:W-:Y:S04]  /*0cc0*/  @!P0 STG.E desc[UR14][R16.64], R19 ;  /* 0x0000001310008986 */ /* 0x0001e8000c10190e */
        /* <DEDUP_REMOVED lines=26> */
.L_x_2369:
[----:B------:R-:W2:Y:S04]  /*0e70*/  LDG.E.STRONG.GPU R18, desc[UR14][R16.64] ;  /* 0x0000000e10127981 */ /* 0x000ea8000c1ef900 */
[----:B--2---:R-:W-:Y:S01]  /*0e80*/  CCTL.IVALL ;  /* 0x00000000ff00798f */ /* 0x004fe20002000000 */
[----:B------:R-:W-:Y:S05]  /*0e90*/  YIELD ;  /* 0x0000000000007946 */ /* 0x000fea0003800000 */
[----:B------:R-:W-:-:S13]  /*0ea0*/  ISETP.NE.AND P0, PT, R18, R21, PT ;  /* 0x000000151200720c */ /* 0x000fda0003f05270 */
[----:B------:R-:W-:Y:S05]  /*0eb0*/  @P0 BRA `(.L_x_2369) ;  /* 0xfffffffc00ec0947 */ /* 0x000fea000383ffff */
.L_x_2368:
[----:B------:R-:W-:Y:S01]  /*0ec0*/  ISETP.GE.AND P0, PT, R25, R5, PT ;  /* 0x000000051900720c */ /* 0x000fe20003f06270 */
[----:B------:R-:W-:Y:S05]  /*0ed0*/  WARPSYNC.ALL ;  /* 0x0000000000007948 */ /* 0x000fea0003800000 */
[----:B------:R-:W-:Y:S01]  /*0ee0*/  BAR.SYNC.DEFER_BLOCKING 0x0 ;  /* 0x0000000000007b1d */ /* 0x000fe20000010000 */
[----:B------:R-:W-:-:S05]  /*0ef0*/  IMAD.MOV.U32 R24, RZ, RZ, RZ ;  /* 0x000000ffff187224 */ /* 0x000fca00078e00ff */
[----:B------:R-:W-:Y:S04]  /*0f00*/  BSSY B0, `(.L_x_2370) ;  /* 0x0000047000007945 */ /* 0x000fe80003800000 */
[----:B------:R-:W-:Y:S05]  /*0f10*/  @P0 BRA `(.L_x_2371) ;  /* 0x0000000400140947 */ /* 0x000fea0003800000 */
[----:B0-----:R-:W-:Y:S01]  /*0f20*/  IMAD.IADD R16, R5, 0x1, -R25 ;  /* 0x0000000105107824 */ /* 0x001fe200078e0a19 */
[----:B------:R-:W-:Y:S01]  /*0f30*/  BSSY B1, `(.L_x_2372) ;  /* 0x0000025000017945 */ /* 0x000fe20003800000 */
[----:B------:R-:W-:Y:S01]  /*0f40*/  PLOP3.LUT P0, PT, PT, PT, PT, 0x80, 0x0 ;  /* 0x000000000000781c */ /* 0x000fe20003f0f070 */
[----:B------:R-:W-:Y:S02]  /*0f50*/  IMAD.MOV.U32 R24, RZ, RZ, RZ ;  /* 0x000000ffff187224 */ /* 0x000fe400078e00ff */
[----:B------:R-:W-:-:S13]  /*0f60*/  ISETP.GT.AND P3, PT, R16, 0x60, PT ;  /* 0x000000601000780c */ /* 0x000fda0003f64270 */
[----:B------:R-:W-:Y:S05]  /*0f70*/  @!P3 BRA `(.L_x_2373) ;  /* 0x000000000080b947 */ /* 0x000fea0003800000 */
[----:B------:R-:W-:Y:S01]  /*0f80*/  PLOP3.LUT P0, PT, PT, PT, PT, 0x8, 0x0 ;  /* 0x000000000000781c */ /* 0x000fe20003f0e170 */
[----:B------:R-:W-:-:S12]  /*0f90*/  VIADD R26, R5, 0xffffffa0 ;  /* 0xffffffa0051a7836 */ /* 0x000fd80000000000 */
.L_x_2374:
[C---:B------:R-:W-:Y:S01]  /*0fa0*/  IADD3 R16, P3, R25.reuse, R4, RZ ;  /* 0x0000000419107210 */ /* 0x040fe20007f7e0ff */
[----:B------:R-:W-:-:S03]  /*0fb0*/  VIADD R19, R25, 0x20 ;  /* 0x0000002019137836 */ /* 0x000fc60000000000 */
[C---:B------:R-:W-:Y:S02]  /*0fc0*/  LEA.HI.X.SX32 R17, R25.reuse, R0, 0x1, P3 ;  /* 0x0000000019117211 */ /* 0x040fe400018f0eff */
[----:B------:R-:W-:Y:S01]  /*0fd0*/  LEA R20, P3, R16, UR20, 0x2 ;  /* 0x0000001410147c11 */ /* 0x000fe2000f8610ff */
[----:B------:R-:W-:-:S03]  /*0fe0*/  VIADD R29, R25, 0x40 ;  /* 0x00000040191d7836 */ /* 0x000fc60000000000 */
[----:B------:R-:W-:Y:S02]  /*0ff0*/  LEA.HI.X R21, R16, UR21, R17, 0x2, P3 ;  /* 0x0000001510157c11 */ /* 0x000fe400098f1411 */
[----:B------:R-:W-:-:S03]  /*1000*/  IADD3 R17, P3, R19, R4, RZ ;  /* 0x0000000413117210 */ /* 0x000fc60007f7e0ff */
[----:B------:R0:W2:Y:S01]  /*1010*/  LDG.E R27, desc[UR14][R20.64] ;  /* 0x0000000e141b7981 */ /* 0x0000a2000c1e1900 */
[----:B------:R-:W-:Y:S02]  /*1020*/  LEA.HI.X.SX32 R18, R19, R0, 0x1, P3 ;  /* 0x0000000013127211 */ /* 0x000fe400018f0eff */
[----:B------:R-:W-:Y:S02]  /*1030*/  LEA R16, P3, R17, UR20, 0x2 ;  /* 0x0000001411107c11 */ /* 0x000fe4000f8610ff */
[----:B------:R-:W-:Y:S02]  /*1040*/  IADD3 R19, P4, R29, R4, RZ ;  /* 0x000000041d137210 */ /* 0x000fe40007f9e0ff */
[----:B------:R-:W-:Y:S02]  /*1050*/  LEA.HI.X R17, R17, UR21, R18, 0x2, P3 ;  /* 0x0000001511117c11 */ /* 0x000fe400098f1412 */
[----:B------:R-:W-:Y:S01]  /*1060*/  LEA.HI.X.SX32 R28, R29, R0, 0x1, P4 ;  /* 0x000000001d1c7211 */ /* 0x000fe200020f0eff */
[----:B------:R-:W-:Y:S01]  /*1070*/  VIADD R29, R25, 0x60 ;  /* 0x00000060191d7836 */ /* 0x000fe20000000000 */
[C---:B------:R-:W-:Y:S01]  /*1080*/  LEA R18, P3, R19.reuse, UR20, 0x2 ;  /* 0x0000001413127c11 */ /* 0x040fe2000f8610ff */
[----:B------:R-:W3:Y:S03]  /*1090*/  LDG.E R16, desc[UR14][R16.64] ;  /* 0x0000000e10107981 */ /* 0x000ee6000c1e1900 */
[----:B------:R-:W-:-:S02]  /*10a0*/  LEA.HI.X R19, R19, UR21, R28, 0x2, P3 ;  /* 0x0000001513137c11 */ /* 0x000fc400098f141c */
[----:B0-----:R-:W-:-:S03]  /*10b0*/  IADD3 R21, P3, R29, R4, RZ ;  /* 0x000000041d157210 */ /* 0x001fc60007f7e0ff */
        /* <DEDUP_REMOVED lines=12> */
.L_x_2373:
[----:B------:R-:W-:Y:S05]  /*1180*/  BSYNC B1 ;  /* 0x0000000000017941 */ /* 0x000fea0003800000 */
.L_x_2372:
        /* <DEDUP_REMOVED lines=8> */
[----:B------:R-:W-:Y:S02]  /*1210*/  LEA R16, P0, R17, UR10, 0x2 ;  /* 0x0000000a11107c11 */ /* 0x000fe4000f8010ff */
        /* <DEDUP_REMOVED lines=11> */
.L_x_2376:
[----:B------:R-:W-:Y:S05]  /*12d0*/  BSYNC B1 ;  /* 0x0000000000017941 */ /* 0x000fea0003800000 */
.L_x_2375:
        /* <DEDUP_REMOVED lines=9> */
.L_x_2371:
[----:B------:R-:W-:Y:S05]  /*1370*/  BSYNC B0 ;  /* 0x0000000000007941 */ /* 0x000fea0003800000 */
.L_x_2370:
[----:B------:R-:W1:Y:S01]  /*1380*/  SHFL.BFLY PT, R5, R24, 0x1, 0x1f ;  /* 0x0c201f0018057f89 */ /* 0x000e6200000e0000 */
[----:B------:R-:W-:-:S04]  /*1390*/  UIADD3 UR4, UR4, 0x1, URZ ;  /* 0x0000000104047890 */ /* 0x000fc8000fffe03f */
[----:B------:R-:W-:Y:S01]  /*13a0*/  ULOP3.LUT UR4, UR4, 0x3, URZ, 0xc0, !UPT ;  /* 0x0000000304047892 */ /* 0x000fe2000f8ec03f */
[----:B-1----:R-:W-:-:S05]  /*13b0*/  FADD R5, R5, R24 ;  /* 0x0000001805057221 */ /* 0x002fca0000000000 */
[----:B------:R-:W1:Y:S02]  /*13c0*/  SHFL.BFLY PT, R0, R5, 0x2, 0x1f ;  /* 0x0c401f0005007f89 */ /* 0x000e6400000e0000 */
[----:B-1----:R-:W-:-:S05]  /*13d0*/  FADD R0, R5, R0 ;  /* 0x0000000005007221 */ /* 0x002fca0000000000 */
[----:B0-----:R-:W0:Y:S02]  /*13e0*/  SHFL.BFLY PT, R17, R0, 0x4, 0x1f ;  /* 0x0c801f0000117f89 */ /* 0x001e2400000e0000 */
[----:B0-----:R-:W-:-:S05]  /*13f0*/  FADD R17, R0, R17 ;  /* 0x0000001100117221 */ /* 0x001fca0000000000 */
[----:B------:R-:W0:Y:S02]  /*1400*/  SHFL.BFLY PT, R4, R17, 0x8, 0x1f ;  /* 0x0d001f0011047f89 */ /* 0x000e2400000e0000 */
[----:B0-----:R-:W-:-:S05]  /*1410*/  FADD R4, R17, R4 ;  /* 0x0000000411047221 */ /* 0x001fca0000000000 */
[----:B------:R-:W0:Y:S02]  /*1420*/  SHFL.BFLY PT, R19, R4, 0x10, 0x1f ;  /* 0x0e001f0004137f89 */ /* 0x000e2400000e0000 */
[----:B0-----:R-:W-:Y:S01]  /*1430*/  FADD R18, R4, R19 ;  /* 0x0000001304127221 */ /* 0x001fe20000000000 */
[----:B------:R-:W-:Y:S06]  /*1440*/  BRA `(.L_x_2377) ;  /* 0x0000000000287947 */ /* 0x000fec0003800000 */
.L_x_2367:
[----:B------:R-:W2:Y:S02]  /*1450*/  SHFL.BFLY PT, R5, R0, 0x1, 0x1f ;  /* 0x0c201f0000057f89 */ /* 0x000ea400000e0000 */
[----:B--2---:R-:W-:-:S05]  /*1460*/  FADD R5, R5, R0 ;  /* 0x0000000005057221 */ /* 0x004fca0000000000 */
[----:B------:R-:W2:Y:S02]  /*1470*/  SHFL.BFLY PT, R4, R5, 0x2, 0x1f ;  /* 0x0c401f0005047f89 */ /* 0x000ea400000e0000 */
[----:B--2---:R-:W-:-:S05]  /*1480*/  FADD R4, R5, R4 ;  /* 0x0000000405047221 */ /* 0x004fca0000000000 */
[----:B01----:R-:W0:Y:S02]  /*1490*/  SHFL.BFLY PT, R17, R4, 0x4, 0x1f ;  /* 0x0c801f0004117f89 */ /* 0x003e2400000e0000 */
[----:B0-----:R-:W-:-:S05]  /*14a0*/  FADD R17, R4, R17 ;  /* 0x0000001104117221 */ /* 0x001fca0000000000 */
[----:B------:R-:W0:Y:S02]  /*14b0*/  SHFL.BFLY PT, R16, R17, 0x8, 0x1f ;  /* 0x0d001f0011107f89 */ /* 0x000e2400000e0000 */
[----:B0-----:R-:W-:-:S05]  /*14c0*/  FADD R16, R17, R16 ;  /* 0x0000001011107221 */ /* 0x001fca0000000000 */
[----:B------:R-:W0:Y:S02]  /*14d0*/  SHFL.BFLY PT, R19, R16, 0x10, 0x1f ;  /* 0x0e001f0010137f89 */ /* 0x000e2400000e0000 */
[----:B0-----:R-:W-:-:S07]  /*14e0*/  FADD R18, R16, R19 ;  /* 0x0000001310127221 */ /* 0x001fce0000000000 */
.L_x_2377:
[----:B------:R-:W0:Y:S01]  /*14f0*/  S2R R0, SR_TID.X ;  /* 0x0000000000007919 */ /* 0x000e220000002100 */
[----:B------:R-:W-:Y:S01]  /*1500*/  USHF.L.U32 UR9, UR6, 0x5, URZ ;  /* 0x0000000506097899 */ /* 0x000fe2000800063f */
[----:B------:R-:W-:Y:S05]  /*1510*/  BSSY B0, `(.L_x_2378) ;  /* 0x000004b000007945 */ /* 0x000fea0003800000 */
[----:B------:R-:W-:Y:S01]  /*1520*/  IMAD.U32 R5, RZ, RZ, UR9 ;  /* 0x00000009ff057e24 */ /* 0x000fe2000f8e00ff */
[----:B------:R-:W-:Y:S02]  /*1530*/  ULDC UR9, c[0x0][0x268] ;  /* 0x00009a0000097ab9 */ /* 0x000fe40000000800 */
[----:B------:R-:W-:-:S05]  /*1540*/  FFMA R18, R18, R7, UR9 ;  /* 0x0000000912127e23 */ /* 0x000fca0008000007 */
[----:B------:R-:W-:-:S13]  /*1550*/  FSETP.GEU.AND P3, PT, |R18|, 1.175494350822287508e-38, PT ;  /* 0x008000001200780b */ /* 0x000fda0003f6e200 */
[----:B------:R-:W-:Y:S01]  /*1560*/  @!P3 FMUL R18, R18, 16777216 ;  /* 0x4b8000001212b820 */ /* 0x000fe20000400000 */
[----:B0-----:R-:W-:-:S03]  /*1570*/  SHF.R.U32.HI R21, RZ, 0x5, R0 ;  /* 0x00000005ff157819 */ /* 0x001fc60000011600 */
[----:B------:R-:W0:Y:S01]  /*1580*/  MUFU.RSQ R19, R18 ;  /* 0x0000001200137308 */ /* 0x000e220000001400 */
[----:B------:R-:W-:Y:S01]  /*1590*/  LOP3.LUT R0, R0, 0x1f, RZ, 0xc0, !PT ;  /* 0x0000001f00007812 */ /* 0x000fe200078ec0ff */
[----:B------:R-:W-:-:S03]  /*15a0*/  VIADD R21, R21, UR7 ;  /* 0x0000000715157c36 */ /* 0x000fc60008000000 */
[----:B------:R-:W-:Y:S02]  /*15b0*/  LOP3.LUT R0, R5, 0xffffffe0, R0, 0xe2, !PT ;  /* 0xffffffe005007812 */ /* 0x000fe400078ee200 */
[----:B------:R-:W-:-:S04]  /*15c0*/  ISETP.GE.AND P0, PT, R21, UR16, PT ;  /* 0x0000001015007c0c */ /* 0x000fc8000bf06270 */
[----:B------:R-:W-:Y:S01]  /*15d0*/  ISETP.NE.OR P0, PT, R0, RZ, P0 ;  /* 0x000000ff0000720c */ /* 0x000fe20000705670 */
[----:B0-----:R-:W-:-:S12]  /*15e0*/  @!P3 FMUL R19, R19, 4096 ;  /* 0x458000001313b820 */ /* 0x001fd80000400000 */
[----:B------:R-:W0:Y:S02]  /*15f0*/  @!P0 LDC.64 R4, c[0x0][0x230] ;  /* 0x00008c00ff048b82 */ /* 0x000e240000000a00 */
[----:B0-----:R-:W-:-:S05]  /*1600*/  @!P0 IMAD.WIDE R4, R21, 0x4, R4 ;  /* 0x0000000415048825 */ /* 0x001fca00078e0204 */
[----:B------:R0:W-:Y:S01]  /*1610*/  @!P0 STG.E desc[UR14][R4.64], R19 ;  /* 0x0000001304008986 */ /* 0x0001e2000c10190e */
[----:B------:R-:W-:Y:S05]  /*1620*/  @!P2 BRA `(.L_x_2379) ;  /* 0x0000000000e4a947 */ /* 0x000fea0003800000 */
[----:B0-----:R-:W0:Y:S01]  /*1630*/  LDC.64 R4, c[0x0][0x258] ;  /* 0x00009600ff047b82 */ /* 0x001e220000000a00 */
[----:B------:R-:W-:Y:S02]  /*1640*/  IMAD.SHL.U32 R16, R0, 0x2, RZ ;  /* 0x0000000200107824 */ /* 0x000fe400078e00ff */
[-C--:B-----5:R-:W-:Y:S01]  /*1650*/  FMUL R18, R2, R19.reuse ;  /* 0x0000001302127220 */ /* 0x0a0fe20000400000 */
[----:B------:R-:W-:Y:S01]  /*1660*/  FMUL R25, R3, R19 ;  /* 0x0000001303197220 */ /* 0x000fe20000400000 */
[----:B------:R-:W-:Y:S02]  /*1670*/  IMAD R17, R21, UR17, R16 ;  /* 0x0000001115117c24 */ /* 0x000fe4000f8e0210 */
[----:B------:R-:W-:Y:S01]  /*1680*/  FMUL R18, R13, R18 ;  /* 0x000000120d127220 */ /* 0x000fe20000400000 */
[----:B------:R-:W-:Y:S01]  /*1690*/  FMUL R25, R22, R25 ;  /* 0x0000001916197220 */ /* 0x000fe20000400000 */
[----:B0-----:R-:W-:-:S03]  /*16a0*/  IMAD.WIDE R16, R17, 0x2, R4 ;  /* 0x0000000211107825 */ /* 0x001fc600078e0204 */
[----:B------:R-:W-:-:S04]  /*16b0*/  LOP3.LUT P0, RZ, R16, 0x3, RZ, 0xc0, !PT ;  /* 0x0000000310ff7812 */ /* 0x000fc8000780c0ff */
[----:B------:R-:W-:Y:S01]  /*16c0*/  ISETP.LT.U32.OR P0, PT, R9, 0x2, P0 ;  /* 0x000000020900780c */ /* 0x000fe20000701470 */
[----:B------:R-:W-:-:S12]  /*16d0*/  @!P1 BRA `(.L_x_2380) ;  /* 0x0000000000249947 */ /* 0x000fd80003800000 */
[----:B------:R-:W-:Y:S01]  /*16e0*/  IMAD.SHL.U32 R0, R0, 0x2, RZ ;  /* 0x0000000200007824 */ /* 0x000fe200078e00ff */
[----:B------:R-:W-:Y:S02]  /*16f0*/  ISETP.NE.AND P3, PT, RZ, UR19, PT ;  /* 0x00000013ff007c0c */ /* 0x000fe4000bf65270 */
[----:B------:R-:W-:Y:S01]  /*1700*/  FMNMX R23, R23, |R18|, !PT ;  /* 0x4000001217177209 */ /* 0x000fe20007800000 */
[----:B------:R-:W-:-:S05]  /*1710*/  VIADD R0, R0, 0x1 ;  /* 0x0000000100007836 */ /* 0x000fca0000000000 */
[----:B------:R-:W-:-:S04]  /*1720*/  ISETP.GE.AND P2, PT, R0, UR17, PT ;  /* 0x0000001100007c0c */ /* 0x000fc8000bf46270 */
[----:B------:R-:W-:Y:S01]  /*1730*/  ISETP.NE.AND P4, PT, RZ, UR19, !P2 ;  /* 0x00000013ff007c0c */ /* 0x000fe2000d785270 */
[----:B------:R-:W-:-:S08]  /*1740*/  @P3 FMUL R18, R18, UR18 ;  /* 0x0000001212123c20 */ /* 0x000fd00008400000 */
[----:B------:R-:W-:-:S04]  /*1750*/  @!P2 FMNMX R23, R23, |R25|, !PT ;  /* 0x400000191717a209 */ /* 0x000fc80007800000 */
[----:B------:R-:W-:-:S07]  /*1760*/  @P4 FMUL R25, R25, UR18 ;  /* 0x0000001219194c20 */ /* 0x000fce0008400000 */
.L_x_2380:
[----:B------:R-:W-:Y:S01]  /*1770*/  F2FP.BF16.F32.PACK_AB R25, R25, R18 ;  /* 0x000000121919723e */ /* 0x000fe200000010ff */
[----:B------:R-:W-:Y:S01]  /*1780*/  BSSY B1, `(.L_x_2381) ;  /* 0x0000009000017945 */ /* 0x000fe20003800000 */
[----:B------:R-:W-:-:S03]  /*1790*/  ISETP.GE.AND P3, PT, R10, UR17, PT ;  /* 0x000000110a007c0c */ /* 0x000fc6000bf66270 */
[----:B------:R0:W-:Y:S01]  /*17a0*/  @!P0 STG.E desc[UR14][R16.64], R25 ;  /* 0x0000001910008986 */ /* 0x0001e2000c10190e */
[----:B------:R-:W-:Y:S09]  /*17b0*/  @!P0 BRA `(.L_x_2382) ;  /* 0x0000000000148947 */ /* 0x000ff20003800000 */
[C---:B------:R-:W-:Y:S02]  /*17c0*/  ISETP.NE.AND P2, PT, R9.reuse, RZ, PT ;  /* 0x000000ff0900720c */ /* 0x040fe40003f45270 */
[----:B------:R-:W-:Y:S02]  /*17d0*/  ISETP.GE.U32.AND P0, PT, R9, 0x2, PT ;  /* 0x000000020900780c */ /* 0x000fe40003f06070 */
[----:B------:R-:W-:-:S09]  /*17e0*/  PRMT R0, R25, 0x7632, R0 ;  /* 0x0000763219007816 */ /* 0x000fd20000000000 */
[----:B------:R1:W-:Y:S04]  /*17f0*/  @P2 STG.E.U16 desc[UR14][R16.64], R25 ;  /* 0x0000001910002986 */ /* 0x0003e8000c10150e */
[----:B------:R1:W-:Y:S02]  /*1800*/  @P0 STG.E.U16 desc[UR14][R16.64+0x2], R0 ;  /* 0x0000020010000986 */ /* 0x0003e4000c10150e */
.L_x_2382:
[----:B------:R-:W-:Y:S05]  /*1810*/  BSYNC B1 ;  /* 0x0000000000017941 */ /* 0x000fea0003800000 */
.L_x_2381:
[----:B------:R-:W-:Y:S05]  /*1820*/  @P3 BRA `(.L_x_2379) ;  /* 0x0000000000643947 */ /* 0x000fea0003800000 */
[----:B------:R-:W-:Y:S02]  /*1830*/  IMAD R21, R21, UR17, R10 ;  /* 0x0000001115157c24 */ /* 0x000fe4000f8e020a */
[-C--:B-1----:R-:W-:Y:S01]  /*1840*/  FMUL R0, R14, R19.reuse ;  /* 0x000000130e007220 */ /* 0x082fe20000400000 */
[----:B------:R-:W-:Y:S01]  /*1850*/  FMUL R19, R15, R19 ;  /* 0x000000130f137220 */ /* 0x000fe20000400000 */
[----:B------:R-:W-:-:S04]  /*1860*/  IMAD.WIDE R4, R21, 0x2, R4 ;  /* 0x0000000215047825 */ /* 0x000fc800078e0204 */
[----:B------:R-:W-:Y:S01]  /*1870*/  FMUL R0, R11, R0 ;  /* 0x000000000b007220 */ /* 0x000fe20000400000 */
[----:B------:R-:W-:Y:S01]  /*1880*/  FMUL R19, R12, R19 ;  /* 0x000000130c137220 */ /* 0x000fe20000400000 */
[----:B------:R-:W-:-:S04]  /*1890*/  LOP3.LUT P0, RZ, R4, 0x3, RZ, 0xc0, !PT ;  /* 0x0000000304ff7812 */ /* 0x000fc8000780c0ff */
[----:B------:R-:W-:Y:S01]  /*18a0*/  ISETP.LT.U32.OR P0, PT, R8, 0x2, P0 ;  /* 0x000000020800780c */ /* 0x000fe20000701470 */
[----:B------:R-:W-:-:S12]  /*18b0*/  @!P1 BRA `(.L_x_2383) ;  /* 0x0000000000209947 */ /* 0x000fd80003800000 */
[----:B0-----:R-:W-:Y:S01]  /*18c0*/  VIADD R16, R10, 0x1 ;  /* 0x000000010a107836 */ /* 0x001fe20000000000 */
[----:B------:R-:W-:Y:S02]  /*18d0*/  ISETP.NE.AND P3, PT, RZ, UR19, PT ;  /* 0x00000013ff007c0c */ /* 0x000fe4000bf65270 */
[----:B------:R-:W-:Y:S02]  /*18e0*/  FMNMX R23, R23, |R0|, !PT ;  /* 0x4000000017177209 */ /* 0x000fe40007800000 */
[----:B------:R-:W-:-:S04]  /*18f0*/  ISETP.GE.AND P2, PT, R16, UR17, PT ;  /* 0x0000001110007c0c */ /* 0x000fc8000bf46270 */
[----:B------:R-:W-:-:S05]  /*1900*/  ISETP.NE.AND P4, PT, RZ, UR19, !P2 ;  /* 0x00000013ff007c0c */ /* 0x000fca000d785270 */
[----:B------:R-:W-:-:S04]  /*1910*/  @P3 FMUL R0, R0, UR18 ;  /* 0x0000001200003c20 */ /* 0x000fc80008400000 */
[----:B------:R-:W-:-:S04]  /*1920*/  @!P2 FMNMX R23, R23, |R19|, !PT ;  /* 0x400000131717a209 */ /* 0x000fc80007800000 */
[----:B------:R-:W-:-:S07]  /*1930*/  @P4 FMUL R19, R19, UR18 ;  /* 0x0000001213134c20 */ /* 0x000fce0008400000 */
.L_x_2383:
[----:B0-----:R-:W-:-:S05]  /*1940*/  F2FP.BF16.F32.PACK_AB R17, R19, R0 ;  /* 0x000000001311723e */ /* 0x001fca00000010ff */
[----:B------:R2:W-:Y:S01]  /*1950*/  @!P0 STG.E desc[UR14][R4.64], R17 ;  /* 0x0000001104008986 */ /* 0x0005e2000c10190e */
[----:B------:R-:W-:Y:S05]  /*1960*/  @!P0 BRA `(.L_x_2379) ;  /* 0x0000000000148947 */ /* 0x000fea0003800000 */
[C---:B------:R-:W-:Y:S02]  /*1970*/  ISETP.NE.AND P2, PT, R8.reuse, RZ, PT ;  /* 0x000000ff0800720c */ /* 0x040fe40003f45270 */
[----:B------:R-:W-:Y:S02]  /*1980*/  ISETP.GE.U32.AND P0, PT, R8, 0x2, PT ;  /* 0x000000020800780c */ /* 0x000fe40003f06070 */
[----:B------:R-:W-:-:S09]  /*1990*/  PRMT R0, R17, 0x7632, R0 ;  /* 0x0000763211007816 */ /* 0x000fd20000000000 */
[----:B------:R3:W-:Y:S04]  /*19a0*/  @P2 STG.E.U16 desc[UR14][R4.64], R17 ;  /* 0x0000001104002986 */ /* 0x0007e8000c10150e */
[----:B------:R3:W-:Y:S02]  /*19b0*/  @P0 STG.E.U16 desc[UR14][R4.64+0x2], R0 ;  /* 0x0000020004000986 */ /* 0x0007e4000c10150e */
.L_x_2379:
[----:B------:R-:W-:Y:S05]  /*19c0*/  BSYNC B0 ;  /* 0x0000000000007941 */ /* 0x000fea0003800000 */
.L_x_2378:
[----:B------:R-:W-:Y:S02]  /*19d0*/  ULDC UR9, c[0x0][0x210] ;  /* 0x0000840000097ab9 */ /* 0x000fe40000000800 */
[----:B------:R-:W-:-:S04]  /*19e0*/  ULEA UR7, UR9, UR7, 0x2 ;  /* 0x0000000709077291 */ /* 0x000fc8000f8e103f */
[----:B------:R-:W-:-:S06]  /*19f0*/  UISETP.GE.AND UP0, UPT, UR7, UR16, UPT ;  /* 0x000000100700728c */ /* 0x000fcc000bf06270 */
[----:B------:R-:W-:-:S13]  /*1a00*/  PLOP3.LUT P0, PT, PT, PT, UP0, 0x80, 0x0 ;  /* 0x000000000000781c */ /* 0x000fda0003f0f008 */
[----:B------:R-:W-:Y:S05]  /*1a10*/  @!P0 BRA `(.L_x_2384) ;  /* 0xffffffec00548947 */ /* 0x000fea000383ffff */
.L_x_2356:
[----:B------:R-:W-:Y:S01]  /*1a20*/  ULDC.64 UR4, c[0x0][0x288] ;  /* 0x0000a20000047ab9 */ /* 0x000fe20000000a00 */
[----:B-1-3--:R-:W1:Y:S01]  /*1a30*/  S2R R0, SR_TID.X ;  /* 0x0000000000007919 */ /* 0x00ae620000002100 */
[----:B------:R-:W-:-:S04]  /*1a40*/  ISETP.NE.U32.AND P0, PT, RZ, UR4, PT ;  /* 0x00000004ff007c0c */ /* 0x000fc8000bf05070 */
[----:B------:R-:W-:-:S13]  /*1a50*/  ISETP.NE.AND.EX P0, PT, RZ, UR5, PT, P0 ;  /* 0x00000005ff007c0c */ /* 0x000fda000bf05300 */
[----:B------:R-:W-:Y:S05]  /*1a60*/  @!P0 BRA `(.L_x_2385) ;  /* 0x0000000000ac8947 */ /* 0x000fea0003800000 */
[----:B-----5:R-:W3:Y:S01]  /*1a70*/  SHFL.DOWN PT, R2, R23, 0x10, 0x1f ;  /* 0x0a001f0017027f89 */ /* 0x020ee200000e0000 */
[----:B01----:R-:W-:Y:S01]  /*1a80*/  LOP3.LUT R6, R0, 0x1f, RZ, 0xc0, !PT ;  /* 0x0000001f00067812 */ /* 0x003fe200078ec0ff */
[----:B------:R-:W-:Y:S01]  /*1a90*/  BSSY B0, `(.L_x_2386) ;  /* 0x0000022000007945 */ /* 0x000fe20003800000 */
[----:B------:R-:W-:Y:S02]  /*1aa0*/  IMAD.MOV.U32 R9, RZ, RZ, RZ ;  /* 0x000000ffff097224 */ /* 0x000fe400078e00ff */
[----:B------:R-:W-:-:S13]  /*1ab0*/  ISETP.NE.AND P0, PT, R6, RZ, PT ;  /* 0x000000ff0600720c */ /* 0x000fda0003f05270 */
[----:B------:R-:W0:Y:S01]  /*1ac0*/  @!P0 S2R R8, SR_CgaCtaId ;  /* 0x0000000000088919 */ /* 0x000e220000008800 */
[----:B------:R-:W-:Y:S02]  /*1ad0*/  @!P0 MOV R7, 0x400 ;  /* 0x0000040000078802 */ /* 0x000fe40000000f00 */
[----:B---3--:R-:W-:-:S05]  /*1ae0*/  FMNMX R2, R2, R23, !PT ;  /* 0x0000001702027209 */ /* 0x008fca0007800000 */
[----:B------:R-:W1:Y:S01]  /*1af0*/  SHFL.DOWN PT, R3, R2, 0x8, 0x1f ;  /* 0x09001f0002037f89 */ /* 0x000e6200000e0000 */
[----:B0-----:R-:W-:Y:S02]  /*1b00*/  @!P0 LEA R7, R8, R7, 0x18 ;  /* 0x0000000708078211 */ /* 0x001fe400078ec0ff */
[----:B-1----:R-:W-:Y:S02]  /*1b10*/  FMNMX R3, R2, R3, !PT ;  /* 0x0000000302037209 */ /* 0x002fe40007800000 */
[----:B------:R-:W-:-:S03]  /*1b20*/  SHF.R.U32.HI R2, RZ, 0x5, R0 ;  /* 0x00000005ff027819 */ /* 0x000fc60000011600 */
[----:B--2---:R-:W0:Y:S02]  /*1b30*/  SHFL.DOWN PT, R4, R3, 0x4, 0x1f ;  /* 0x08801f0003047f89 */ /* 0x004e2400000e0000 */
[----:B------:R-:W-:Y:S01]  /*1b40*/  @!P0 IMAD R7, R2, 0x4, R7 ;  /* 0x0000000402078824 */ /* 0x000fe200078e0207 */
[----:B0-----:R-:W-:-:S05]  /*1b50*/  FMNMX R4, R3, R4, !PT ;  /* 0x0000000403047209 */ /* 0x001fca0007800000 */
        /* <DEDUP_REMOVED lines=20> */
.L_x_2394:
[----:B-1----:R-:W-:-:S07]  /*1ca0*/  FMNMX R9, R3, R4, !PT ;  /* 0x0000000403097209 */ /* 0x002fce0007800000 */
.L_x_2387:
[----:B------:R-:W-:Y:S05]  /*1cb0*/  BSYNC B0 ;  /* 0x0000000000007941 */ /* 0x000fea0003800000 */
.L_x_2386:
[----:B------:R-:W-:Y:S01]  /*1cc0*/  ISETP.NE.AND P0, PT, R0, RZ, PT ;  /* 0x000000ff0000720c */ /* 0x000fe20003f05270 */
[----:B------:R-:W-:-:S12]  /*1cd0*/  BSSY B0, `(.L_x_2385) ;  /* 0x0000004000007945 */ /* 0x000fd80003800000 */
[----:B------:R-:W-:Y:S05]  /*1ce0*/  @P0 BRA `(.L_x_2389) ;  /* 0x0000000000080947 */ /* 0x000fea0003800000 */
[----:B0-----:R-:W0:Y:S02]  /*1cf0*/  LDC.64 R2, c[0x0][0x288] ;  /* 0x0000a200ff027b82 */ /* 0x001e240000000a00 */
[----:B0-----:R1:W-:Y:S02]  /*1d00*/  REDG.E.MAX.S32.STRONG.GPU desc[UR14][R2.64], R9 ;  /* 0x000000090200798e */ /* 0x0013e4000d10e38e */
.L_x_2389:
[----:B------:R-:W-:Y:S05]  /*1d10*/  BSYNC B0 ;  /* 0x0000000000007941 */ /* 0x000fea0003800000 */
.L_x_2385:
[----:B------:R-:W-:Y:S02]  /*1d20*/  ULDC.U8 UR4, c[0x0][0x294] ;  /* 0x0000a50000047ab9 */ /* 0x000fe40000000000 */
[----:B------:R-:W-:-:S13]  /*1d30*/  ISETP.NE.AND P0, PT, RZ, UR4, PT ;  /* 0x00000004ff007c0c */ /* 0x000fda000bf05270 */
[----:B------:R-:W-:Y:S05]  /*1d40*/  @!P0 EXIT ;  /* 0x000000000000894d */ /* 0x000fea0003800000 */
[----:B------:R-:W1:Y:S01]  /*1d50*/  S2UR UR6, SR_CTAID.X ;  /* 0x00000000000679c3 */ /* 0x000e620000002500 */
[----:B------:R-:W-:Y:S02]  /*1d60*/  ULDC.64 UR4, c[0x0][0x280] ;  /* 0x0000a00000047ab9 */ /* 0x000fe40000000a00 */
[----:B------:R-:W-:Y:S02]  /*1d70*/  ISETP.EQ.U32.AND P1, PT, RZ, UR4, PT ;  /* 0x00000004ff007c0c */ /* 0x000fe4000bf22070 */
[----:B-1----:R-:W-:-:S04]  /*1d80*/  LOP3.LUT P0, RZ, R0, UR6, RZ, 0xfc, !PT ;  /* 0x0000000600ff7c12 */ /* 0x002fc8000f80fcff */
[----:B------:R-:W-:-:S13]  /*1d90*/  ISETP.EQ.OR.EX P0, PT, RZ, UR5, P0, P1 ;  /* 0x00000005ff007c0c */ /* 0x000fda0008702710 */
[----:B------:R-:W-:Y:S05]  /*1da0*/  @P0 EXIT ;  /* 0x000000000000094d */ /* 0x000fea0003800000 */
[----:B------:R-:W-:-:S04]  /*1db0*/  UIADD3 UR4, UR18, 0x1800000, URZ ;  /* 0x0180000012047890 */ /* 0x000fc8000fffe03f */
[----:B------:R-:W-:-:S04]  /*1dc0*/  ULOP3.LUT UR4, UR4, 0x7f800000, URZ, 0xc0, !UPT ;  /* 0x7f80000004047892 */ /* 0x000fc8000f8ec03f */
[----:B------:R-:W-:-:S06]  /*1dd0*/  UISETP.GT.U32.AND UP0, UPT, UR4, 0x1ffffff, UPT ;  /* 0x01ffffff0400788c */ /* 0x000fcc000bf04070 */
[----:B------:R-:W-:-:S13]  /*1de0*/  PLOP3.LUT P0, PT, PT, PT, UP0, 0x80, 0x0 ;  /* 0x000000000000781c */ /* 0x000fda0003f0f008 */
[----:B------:R-:W-:Y:S05]  /*1df0*/  @P0 BRA `(.L_x_2390) ;  /* 0x0000000000100947 */ /* 0x000fea0003800000 */
[----:B------:R-:W-:Y:S01]  /*1e00*/  IMAD.U32 R0, RZ, RZ, UR18 ;  /* 0x00000012ff007e24 */ /* 0x000fe2000f8e00ff */
[----:B0----5:R-:W-:-:S07]  /*1e10*/  MOV R6, 0x1e30 ;  /* 0x00001e3000067802 */ /* 0x021fce0000000f00 */
[----:B--2---:R-:W-:Y:S05]  /*1e20*/  CALL.REL.NOINC `($__internal_20_$__cuda_sm20_rcp_rn_f32_slowpath) ;  /* 0x00000000005c7944 */ /* 0x004fea0003c00000 */
[----:B------:R-:W-:Y:S05]  /*1e30*/  BRA `(.L_x_2391) ;  /* 0x0000000000147947 */ /* 0x000fea0003800000 */
.L_x_2390:
[----:B0-2--5:R-:W0:Y:S01]  /*1e40*/  MUFU.RCP R5, UR18 ;  /* 0x0000001200057d08 */ /* 0x025e220008001000 */
[----:B------:R-:W-:-:S04]  /*1e50*/  IMAD.U32 R0, RZ, RZ, UR18 ;  /* 0x00000012ff007e24 */ /* 0x000fc8000f8e00ff */
[----:B0-----:R-:W-:-:S04]  /*1e60*/  FFMA R0, R5, R0, -1 ;  /* 0xbf80000005007423 */ /* 0x001fc80000000000 */
[----:B------:R-:W-:-:S04]  /*1e70*/  FADD.FTZ R0, -R0, -RZ ;  /* 0x800000ff00007221 */ /* 0x000fc80000010100 */
[----:B------:R-:W-:-:S07]  /*1e80*/  FFMA R5, R5, R0, R5 ;  /* 0x0000000005057223 */ /* 0x000fce0000000005 */
.L_x_2391:
[----:B------:R-:W0:Y:S02]  /*1e90*/  LDC.64 R2, c[0x0][0x280] ;  /* 0x0000a000ff027b82 */ /* 0x000e240000000a00 */
[----:B0-----:R-:W-:Y:S01]  /*1ea0*/  STG.E desc[UR14][R2.64], R5 ;  /* 0x0000000502007986 */ /* 0x001fe2000c10190e */
[----:B------:R-:W-:Y:S05]  /*1eb0*/  EXIT ;  /* 0x000000000000794d */ /* 0x000fea0003800000 */
.L_x_2388:
[----:B------:R-:W-:Y:S02]  /*1ec0*/  IMAD.MOV.U32 R6, RZ, RZ, 0x2 ;  /* 0x00000002ff067424 */ /* 0x000fe400078e00ff */
[----:B------:R-:W-:Y:S02]  /*1ed0*/  IMAD.MOV.U32 R7, RZ, RZ, 0x1f ;  /* 0x0000001fff077424 */ /* 0x000fe400078e00ff */
[----:B------:R-:W-:-:S07]  /*1ee0*/  IMAD.MOV.U32 R5, RZ, RZ, -0x1 ;  /* 0xffffffffff057424 */ /* 0x000fce00078e00ff */
[----:B01----:R-:W-:Y:S05]  /*1ef0*/  WARPSYNC.COLLECTIVE R5, `(.L_x_2392) ;  /* 0x0000000005087348 */ /* 0x003fea0003c00000 */
[----:B-1----:R1:W2:Y:S02]  /*1f00*/  SHFL.DOWN P0, R4, R2, R6, R7 ;  /* 0x0800000602047389 */ /* 0x0022a40000000007 */
[----:B012---:R-:W-:Y:S01]  /*1f10*/  ENDCOLLECTIVE ;  /* 0x000000000000791b */ /* 0x007fe20003800000 */
.L_x_2392:
[----:B------:R-:W-:Y:S02]  /*1f20*/  IMAD.MOV.U32 R6, RZ, RZ, 0x1 ;  /* 0x00000001ff067424 */ /* 0x000fe400078e00ff */
[----:B------:R-:W-:-:S05]  /*1f30*/  IMAD.MOV.U32 R3, RZ, RZ, R4 ;  /* 0x000000ffff037224 */ /* 0x000fca00078e0004 */
[----:B------:R-:W-:-:S05]  /*1f40*/  FMNMX R3, R3, R2, !PT ;  /* 0x0000000203037209 */ /* 0x000fca0007800000 */
[----:B------:R-:W-:-:S07]  /*1f50*/  IMAD.MOV.U32 R2, RZ, RZ, R3 ;  /* 0x000000ffff027224 */ /* 0x000fce00078e0003 */
[----:B------:R-:W-:Y:S05]  /*1f60*/  WARPSYNC.COLLECTIVE R5, `(.L_x_2393) ;  /* 0x0000000005087348 */ /* 0x000fea0003c00000 */
[----:B------:R0:W1:Y:S02]  /*1f70*/  SHFL.DOWN P0, R4, R2, R6, R7 ;  /* 0x0800000602047389 */ /* 0x0000640000000007 */
[----:B01----:R-:W-:Y:S01]  /*1f80*/  ENDCOLLECTIVE ;  /* 0x000000000000791b */ /* 0x003fe20003800000 */
.L_x_2393:
[----:B------:R-:W-:Y:S05]  /*1f90*/  BRA `(.L_x_2394) ;  /* 0xfffffffc00407947 */ /* 0x000fea000383ffff */
        .weak           $__internal_20_$__cuda_sm20_rcp_rn_f32_slowpath
        .type           $__internal_20_$__cuda_sm20_rcp_rn_f32_slowpath,@function
        .size           $__internal_20_$__cuda_sm20_rcp_rn_f32_slowpath,(.L_x_5487 - $__internal_20_$__cuda_sm20_rcp_rn_f32_slowpath)
$__internal_20_$__cuda_sm20_rcp_rn_f32_slowpath:
        /* <DEDUP_REMOVED lines=14> */
.L_x_2395:
        /* <DEDUP_REMOVED lines=33> */
.L_x_2397:
[----:B------:R0:W1:Y:S02]  /*2290*/  MUFU.RCP R5, R0 ;  /* 0x0000000000057308 */ /* 0x0000640000001000 */
.L_x_2396:
[----:B------:R-:W-:-:S04]  /*22a0*/  IMAD.MOV.U32 R7, RZ, RZ, 0x0 ;  /* 0x00000000ff077424 */ /* 0x000fc800078e00ff */
[----:B01----:R-:W-:Y:S05]  /*22b0*/  RET.REL.NODEC R6 `(_ZN18transformer_engine13normalization26rmsnorm_fwd_general_kernelINS0_13Kernel_traitsIff13__nv_bfloat16fjLj128ELj1ELj4ELj1ELj8ENS0_18Kernel_traits_baseILj128EffS3_fjLj128EEEEEEEvNS0_19ForwardKernelParamsE) ;  /* 0xffffffdc06507950 */ /* 0x003fea0003c3ffff */
.L_x_2398:
        /* <DEDUP_REMOVED lines=12> */
.L_x_5487:


//--------------------- .text._ZN18transformer_engine13normalization26rmsnorm_fwd_general_kernelINS0_13Kernel_traitsI13__nv_bfloat16S3_S3_fjLj128ELj1ELj4ELj1ELj8ENS0_18Kernel_traits_baseILj128ES3_S3_S3_fjLj128EEEEEEEvNS0_19ForwardKernelParamsE --------------------------
	.section	.text._ZN18transformer_engine13normalization26rmsnorm_fwd_general_kernelINS0_13Kernel_traitsI13__nv_bfloat16S3_S3_fjLj128ELj1ELj4ELj1ELj8ENS0_18Kernel_traits_baseILj128ES3_S3_S3_fjLj128EEEEEEEvNS0_19ForwardKernelParamsE,"ax",@progbits
	.align	128
        .global         _ZN18transformer_engine13normalization26rmsnorm_fwd_general_kernelINS0_13Kernel_traitsI13__nv_bfloat16S3_S3_fjLj128ELj1ELj4ELj1ELj8ENS0_18Kernel_traits_baseILj128ES3_S3_S3_fjLj128EEEEEEEvNS0_19ForwardKernelParamsE
        .type           _ZN18transformer_engine13normalization26rmsnorm_fwd_general_kernelINS0_13Kernel_traitsI13__nv_bfloat16S3_S3_fjLj128ELj1ELj4ELj1ELj8ENS0_18Kernel_traits_baseILj128ES3_S3_S3_fjLj128EEEEEEEvNS0_19ForwardKernelParamsE,@function
        .size           _ZN18transformer_engine13normalization26rmsnorm_fwd_general_kernelINS0_13Kernel_traitsI13__nv_bfloat16S3_S3_fjLj128ELj1ELj4ELj1ELj8ENS0_18Kernel_traits_baseILj128ES3_S3_S3_fjLj128EEEEEEEvNS0_19ForwardKernelParamsE,(.L_x_5488 - _ZN18transformer_engine13normalization26rmsnorm_fwd_general_kernelINS0_13Kernel_traitsI13__nv_bfloat16S3_S3_fjLj128ELj1ELj4ELj1ELj8ENS0_18Kernel_traits_baseILj128ES3_S3_S3_fjLj128EEEEEEEvNS0_19ForwardKernelParamsE)
        .other          _ZN18transformer_engine13normalization26rmsnorm_fwd_general_kernelINS0_13Kernel_traitsI13__nv_bfloat16S3_S3_fjLj128ELj1ELj4ELj1ELj8ENS0_18Kernel_traits_baseILj128ES3_S3_S3_fjLj128EEEEEEEvNS0_19ForwardKernelParamsE,@"STO_CUDA_ENTRY STV_DEFAULT"
_ZN18transformer_engine13normalization26rmsnorm_fwd_general_kernelINS0_13Kernel_traitsI13__nv_bfloat16S3_S3_fjLj128ELj1ELj4ELj1ELj8ENS0_18Kernel_traits_baseILj128ES3_S3_S3_fjLj128EEEEEEEvNS0_19ForwardKernelParamsE:
.text._ZN18transformer_engine13normalization26rmsnorm_fwd_general_kernelINS0_13Kernel_traitsI13__nv_bfloat16S3_S3_fjLj128ELj1ELj4ELj1ELj8ENS0_18Kernel_traits_baseILj128ES3_S3_S3_fjLj128EEEEEEEvNS0_19ForwardKernelParamsE:
        /* <DEDUP_REMOVED lines=11> */
[----:B--2---:R-:W-:Y:S02]  /*00b0*/  LOP3.LUT R0, R10, 0x1f, RZ, 0xc0, !PT ;  /* 0x0000001f0a007812 */ /* 0x004fe400078ec0ff */
[----:B------:R-:W-:-:S03]  /*00c0*/  SHF.R.U32.HI R10, RZ, 0x5, R10 ;  /* 0x00000005ff0a7819 */ /* 0x000fc6000001160a */
        /* <DEDUP_REMOVED lines=15> */
[----:B------:R-:W-:Y:S02]  /*01c0*/  UIMAD UR6, UR7, UR4, UR6 ;  /* 0x00000004070672a4 */ /* 0x000fe4000f8e0206 */
[----:B------:R-:W-:Y:S02]  /*01d0*/  USHF.L.U32 UR7, UR5, 0x2, URZ ;  /* 0x0000000205077899 */ /* 0x000fe4000800063f */
        /* <DEDUP_REMOVED lines=14> */
[----:B------:R-:W2:Y:S02]  /*02c0*/  LDG.E.64 R2, desc[UR12][R2.64] ;  /* 0x0000000c02027981 */ /* 0x000ea4000c1e1b00 */
[C-C-:B--2---:R-:W-:Y:S02]  /*02d0*/  SHF.R.U64 R4, R2.reuse, 0x10, R3.reuse ;  /* 0x0000001002047819 */ /* 0x144fe40000001203 */
[----:B------:R-:W-:Y:S02]  /*02e0*/  SHF.R.U32.HI R6, RZ, 0x10, R3 ;  /* 0x00000010ff067819 */ /* 0x000fe40000011603 */
[----:B------:R-:W-:Y:S02]  /*02f0*/  PRMT R0, R2, 0x7610, R0 ;  /* 0x0000761002007816 */ /* 0x000fe40000000000 */
[----:B------:R-:W-:Y:S01]  /*0300*/  PRMT R5, R3, 0x7610, R5 ;  /* 0x0000761003057816 */ /* 0x000fe20000000005 */
[----:B------:R-:W-:Y:S06]  /*0310*/  BRA `(.L_x_2403) ;  /* 0x0000000000307947 */ /* 0x000fec0003800000 */
.L_x_2402:
[C---:B------:R-:W-:Y:S02]  /*0320*/  ISETP.GT.U32.AND P1, PT, R0.reuse, 0x1, PT ;  /* 0x000000010000780c */ /* 0x040fe40003f24070 */
[C---:B------:R-:W-:Y:S02]  /*0330*/  ISETP.GT.U32.AND P2, PT, R0.reuse, 0x2, PT ;  /* 0x000000020000780c */ /* 0x040fe40003f44070 */
[C---:B------:R-:W-:Y:S02]  /*0340*/  ISETP.GT.U32.AND P3, PT, R0.reuse, 0x3, PT ;  /* 0x000000030000780c */ /* 0x040fe40003f64070 */
[----:B------:R-:W-:-:S07]  /*0350*/  ISETP.NE.AND P0, PT, R0, RZ, PT ;  /* 0x000000ff0000720c */ /* 0x000fce0003f05270 */
[----:B------:R-:W-:Y:S02]  /*0360*/  @!P1 PRMT R4, RZ, 0x7610, R4 ;  /* 0x00007610ff049816 */ /* 0x000fe40000000004 */
[----:B------:R-:W-:Y:S02]  /*0370*/  @!P2 PRMT R5, RZ, 0x7610, R5 ;  /* 0x00007610ff05a816 */ /* 0x000fe40000000005 */
[----:B------:R-:W-:Y:S02]  /*0380*/  @!P3 PRMT R6, RZ, 0x7610, R6 ;  /* 0x00007610ff06b816 */ /* 0x000fe40000000006 */
[----:B------:R0:W5:Y:S04]  /*0390*/  @P0 LDG.E.U16 R0, desc[UR12][R2.64] ;  /* 0x0000000c02000981 */ /* 0x000168000c1e1500 */
[----:B------:R0:W5:Y:S04]  /*03a0*/  @P1 LDG.E.U16 R4, desc[UR12][R2.64+0x2] ;  /* 0x0000020c02041981 */ /* 0x000168000c1e1500 */
[----:B------:R0:W5:Y:S04]  /*03b0*/  @P2 LDG.E.U16 R5, desc[UR12][R2.64+0x4] ;  /* 0x0000040c02052981 */ /* 0x000168000c1e1500 */
[----:B------:R0:W5:Y:S02]  /*03c0*/  @P3 LDG.E.U16 R6, desc[UR12][R2.64+0x6] ;  /* 0x0000060c02063981 */ /* 0x000164000c1e1500 */
[----:B0-----:R-:W-:-:S07]  /*03d0*/  @!P0 PRMT R0, RZ, 0x7610, R0 ;  /* 0x00007610ff008816 */ /* 0x001fce0000000000 */
.L_x_2403:
[----:B------:R-:W-:Y:S05]  /*03e0*/  BSYNC B1 ;  /* 0x0000000000017941 */ /* 0x000fea0003800000 */
.L_x_2401:
[----:B-----5:R-:W-:Y:S02]  /*03f0*/  IMAD.U32 R9, R0, 0x10000, RZ ;  /* 0x0001000000097824 */ /* 0x020fe400078e00ff */
[----:B------:R-:W-:Y:S02]  /*0400*/  IMAD.U32 R12, R4, 0x10000, RZ ;  /* 0x00010000040c7824 */ /* 0x000fe400078e00ff */
[----:B------:R-:W-:Y:S02]  /*0410*/  IMAD.U32 R11, R5, 0x10000, RZ ;  /* 0x00010000050b7824 */ /* 0x000fe400078e00ff */
[----:B------:R-:W-:-:S07]  /*0420*/  IMAD.U32 R14, R6, 0x10000, RZ ;  /* 0x00010000060e7824 */ /* 0x000fce00078e00ff */
.L_x_2400:
[----:B------:R-:W-:Y:S05]  /*0430*/  BSYNC B0 ;  /* 0x0000000000007941 */ /* 0x000fea0003800000 */
.L_x_2399:
[----:B------:R-:W-:Y:S01]  /*0440*/  ULDC.U8 UR14, c[0x0][0x294] ;  /* 0x0000a500000e7ab9 */ /* 0x000fe20000000000 */
[----:B------:R-:W-:Y:S01]  /*0450*/  ULDC UR8, c[0x0][0x218] ;  /* 0x0000860000087ab9 */ /* 0x000fe20000000800 */
[----:B------:R-:W-:Y:S01]  /*0460*/  ISETP.NE.AND P0, PT, RZ, UR14, PT ;  /* 0x0000000eff007c0c */ /* 0x000fe2000bf05270 */
[----:B------:R-:W-:-:S06]  /*0470*/  UISETP.GE.AND UP0, UPT, UR7, UR8, UPT ;  /* 0x000000080700728c */ /* 0x000fcc000bf06270 */
[----:B------:R-:W-:-:S06]  /*0480*/  PLOP3.LUT P1, PT, PT, PT, UP0, 0x80, 0x0 ;  /* 0x000000000000781c */ /* 0x000fcc0003f2f008 */
[----:B------:R-:W-:Y:S07]  /*0490*/  @!P0 BRA `(.L_x_2404) ;  /* 0x0000000000088947 */ /* 0x000fee0003800000 */
[----:B------:R-:W0:Y:S02]  /*04a0*/  LDC.64 R2, c[0x0][0x270] ;  /* 0x00009c00ff027b82 */ /* 0x000e240000000a00 */
[----:B0-----:R0:W5:Y:S02]  /*04b0*/  LDG.E R2, desc[UR12][R2.64] ;  /* 0x0000000c02027981 */ /* 0x001164000c1e1900 */
.L_x_2404:
[----:B0-----:R-:W-:Y:S01]  /*04c0*/  IMAD.MOV.U32 R3, RZ, RZ, RZ ;  /* 0x000000ffff037224 */ /* 0x001fe200078e00ff */
[----:B------:R-:W-:Y:S06]  /*04d0*/  @P1 BRA `(.L_x_2405) ;  /* 0x00000014002c1947 */ /* 0x000fec0003800000 */
[----:B------:R-:W0:Y:S01]  /*04e0*/  LDC.64 R4, c[0x0][0x288] ;  /* 0x0000a200ff047b82 */ /* 0x000e220000000a00 */
[----:B------:R-:W-:Y:S01]  /*04f0*/  I2FP.F32.S32 R0, UR4 ;  /* 0x0000000400007c45 */ /* 0x000fe20008201400 */
[----:B------:R-:W-:Y:S01]  /*0500*/  ULDC.U8 UR8, c[0x0][0x250] ;  /* 0x0000940000087ab9 */ /* 0x000fe20000000000 */
[----:B------:R-:W-:Y:S01]  /*0510*/  ISETP.NE.AND P1, PT, RZ, UR14, PT ;  /* 0x0000000eff007c0c */ /* 0x000fe2000bf25270 */
[----:B------:R-:W-:Y:S01]  /*0520*/  FADD R6, R11, 1 ;  /* 0x3f8000000b067421 */ /* 0x000fe20000000000 */
[----:B------:R-:W-:Y:S01]  /*0530*/  FADD R7, R14, 1 ;  /* 0x3f8000000e077421 */ /* 0x000fe20000000000 */
[----:B------:R-:W-:Y:S01]  /*0540*/  VIADD R3, R0, 0x1800000 ;  /* 0x0180000000037836 */ /* 0x000fe20000000000 */
[----:B------:R-:W-:Y:S01]  /*0550*/  IADD3 R8, -R8, UR4, RZ ;  /* 0x0000000408087c10 */ /* 0x000fe2000fffe1ff */
[----:B------:R-:W-:-:S03]  /*0560*/  UMOV UR4, URZ ;  /* 0x0000003f00047c82 */ /* 0x000fc60008000000 */
[----:B------:R-:W-:-:S04]  /*0570*/  LOP3.LUT R3, R3, 0x7f800000, RZ, 0xc0, !PT ;  /* 0x7f80000003037812 */ /* 0x000fc800078ec0ff */
[----:B------:R-:W-:Y:S02]  /*0580*/  ISETP.GT.U32.AND P2, PT, R3, 0x1ffffff, PT ;  /* 0x01ffffff0300780c */ /* 0x000fe40003f44070 */
[----:B0-----:R-:W-:Y:S01]  /*0590*/  ISETP.NE.U32.AND P0, PT, R4, RZ, PT ;  /* 0x000000ff0400720c */ /* 0x001fe20003f05070 */
[----:B------:R-:W-:-:S03]  /*05a0*/  FADD R4, R9, 1 ;  /* 0x3f80000009047421 */ /* 0x000fc60000000000 */
[----:B------:R-:W-:Y:S01]  /*05b0*/  ISETP.NE.OR.EX P1, PT, R5, RZ, P1, P0 ;  /* 0x000000ff0500720c */ /* 0x000fe20000f25700 */
[----:B------:R-:W-:Y:S01]  /*05c0*/  FADD R5, R12, 1 ;  /* 0x3f8000000c057421 */ /* 0x000fe20000000000 */
[----:B------:R-:W-:-:S04]  /*05d0*/  ISETP.NE.AND P0, PT, RZ, UR8, PT ;  /* 0x00000008ff007c0c */ /* 0x000fc8000bf05270 */
[----:B------:R-:W-:Y:S02]  /*05e0*/  FSEL R4, R9, R4, !P0 ;  /* 0x0000000409047208 */ /* 0x000fe40004000000 */
[----:B------:R-:W-:Y:S02]  /*05f0*/  FSEL R5, R12, R5, !P0 ;  /* 0x000000050c057208 */ /* 0x000fe40004000000 */
[----:B------:R-:W-:Y:S02]  /*0600*/  FSEL R6, R11, R6, !P0 ;  /* 0x000000060b067208 */ /* 0x000fe40004000000 */
[----:B------:R-:W-:Y:S01]  /*0610*/  FSEL R7, R14, R7, !P0 ;  /* 0x000000070e077208 */ /* 0x000fe20004000000 */
[----:B------:R-:W-:Y:S06]  /*0620*/  @P2 BRA `(.L_x_2406) ;  /* 0x00000000000c2947 */ /* 0x000fec0003800000 */
[----:B------:R-:W-:-:S07]  /*0630*/  MOV R12, 0x650 ;  /* 0x00000650000c7802 */ /* 0x000fce0000000f00 */
[----:B-----5:R-:W-:Y:S05]  /*0640*/  CALL.REL.NOINC `($__internal_21_$__cuda_sm20_rcp_rn_f32_slowpath) ;  /* 0x0000001800347944 */ /* 0x020fea0003c00000 */
[----:B------:R-:W-:Y:S05]  /*0650*/  BRA `(.L_x_2407) ;  /* 0x0000000000107947 */ /* 0x000fea0003800000 */
.L_x_2406:
[----:B------:R-:W0:Y:S02]  /*0660*/  MUFU.RCP R9, R0 ;  /* 0x0000000000097308 */ /* 0x000e240000001000 */
[----:B0-----:R-:W-:-:S04]  /*0670*/  FFMA R3, R0, R9, -1 ;  /* 0xbf80000000037423 */ /* 0x001fc80000000009 */
[----:B------:R-:W-:-:S04]  /*0680*/  FADD.FTZ R12, -R3, -RZ ;  /* 0x800000ff030c7221 */ /* 0x000fc80000010100 */
[----:B------:R-:W-:-:S07]  /*0690*/  FFMA R9, R9, R12, R9 ;  /* 0x0000000c09097223 */ /* 0x000fce0000000009 */
.L_x_2407:
[----:B------:R-:W-:Y:S01]  /*06a0*/  VIADD R10, R10, UR7 ;  /* 0x000000070a0a7c36 */ /* 0x000fe20008000000 */
[----:B------:R-:W-:Y:S01]  /*06b0*/  ULDC.64 UR10, c[0x0][0x210] ;  /* 0x00008400000a7ab9 */ /* 0x000fe20000000a00 */
[----:B------:R-:W-:Y:S01]  /*06c0*/  IMAD.MOV.U32 R3, RZ, RZ, RZ ;  /* 0x000000ffff037224 */ /* 0x000fe200078e00ff */
[----:B------:R-:W-:Y:S02]  /*06d0*/  UIMAD UR8, UR11, UR10, URZ ;  /* 0x0000000a0b0872a4 */ /* 0x000fe4000f8e023f */
[----:B------:R-:W-:Y:S01]  /*06e0*/  IMAD R10, R10, UR11, RZ ;  /* 0x0000000b0a0a7c24 */ /* 0x000fe2000f8e02ff */
[----:B------:R-:W-:Y:S02]  /*06f0*/  USHF.R.S32.HI UR10, URZ, 0x1f, UR5 ;  /* 0x0000001f3f0a7899 */ /* 0x000fe40008011405 */
[----:B------:R-:W-:-:S12]  /*0700*/  USHF.L.U32 UR9, UR8, 0x2, URZ ;  /* 0x0000000208097899 */ /* 0x000fd8000800063f */
.L_x_2427:
[----:B0-----:R-:W0:Y:S01]  /*0710*/  S2R R22, SR_TID.X ;  /* 0x0000000000167919 */ /* 0x001e220000002100 */
[----:B------:R-:W-:Y:S01]  /*0720*/  USHF.L.U32 UR8, UR6, 0x5, URZ ;  /* 0x0000000506087899 */ /* 0x000fe2000800063f */
[----:B------:R-:W-:Y:S01]  /*0730*/  BSSY B0, `(.L_x_2408) ;  /* 0x0000029000007945 */ /* 0x000fe20003800000 */
[----:B------:R-:W-:-:S04]  /*0740*/  ULDC.64 UR16, c[0x0][0x218] ;  /* 0x0000860000107ab9 */ /* 0x000fc80000000a00 */
[----:B-1----:R-:W-:Y:S01]  /*0750*/  IMAD.U32 R14, RZ, RZ, UR8 ;  /* 0x00000008ff0e7e24 */ /* 0x002fe2000f8e00ff */
[----:B0-2---:R-:W-:Y:S02]  /*0760*/  LOP3.LUT R25, R22, 0x1f, RZ, 0xc0, !PT ;  /* 0x0000001f16197812 */ /* 0x005fe400078ec0ff */
[----:B------:R-:W-:Y:S02]  /*0770*/  SHF.R.U32.HI R15, RZ, 0x5, R22 ;  /* 0x00000005ff0f7819 */ /* 0x000fe40000011616 */
[----:B------:R-:W-:-:S03]  /*0780*/  LOP3.LUT R14, R14, 0xffffffe0, R25, 0xe2, !PT ;  /* 0xffffffe00e0e7812 */ /* 0x000fc600078ee219 */
[----:B------:R-:W-:Y:S02]  /*0790*/  VIADD R15, R15, UR7 ;  /* 0x000000070f0f7c36 */ /* 0x000fe40008000000 */
        /* <DEDUP_REMOVED lines=17> */
.L_x_2411:
        /* <DEDUP_REMOVED lines=12> */
.L_x_2412:
[----:B------:R-:W-:Y:S05]  /*0970*/  BSYNC B1 ;  /* 0x0000000000017941 */ /* 0x000fea0003800000 */
.L_x_2410:
[----:B-----5:R-:W-:Y:S02]  /*0980*/  IMAD.U32 R0, R0, 0x10000, RZ ;  /* 0x0001000000007824 */ /* 0x020fe400078e00ff */
[----:B------:R-:W-:Y:S02]  /*0990*/  IMAD.U32 R11, R11, 0x10000, RZ ;  /* 0x000100000b0b7824 */ /* 0x000fe400078e00ff */
[----:B------:R-:W-:Y:S02]  /*09a0*/  IMAD.U32 R16, R16, 0x10000, RZ ;  /* 0x0001000010107824 */ /* 0x000fe400078e00ff */
[----:B------:R-:W-:-:S07]  /*09b0*/  IMAD.U32 R17, R17, 0x10000, RZ ;  /* 0x0001000011117824 */ /* 0x000fce00078e00ff */
.L_x_2409:
[----:B------:R-:W-:Y:S05]  /*09c0*/  BSYNC B0 ;  /* 0x0000000000007941 */ /* 0x000fea0003800000 */
.L_x_2408:
[C---:B------:R-:W-:Y:S01]  /*09d0*/  VIADD R12, R14.reuse, 0x1 ;  /* 0x000000010e0c7836 */ /* 0x040fe20000000000 */
[----:B------:R-:W-:Y:S01]  /*09e0*/  ULDC UR15, c[0x0][0x214] ;  /* 0x00008500000f7ab9 */ /* 0x000fe20000000800 */
[C---:B------:R-:W-:Y:S01]  /*09f0*/  VIADD R13, R14.reuse, 0x2 ;  /* 0x000000020e0d7836 */ /* 0x040fe20000000000 */
[----:B------:R-:W-:Y:S01]  /*0a00*/  UISETP.NE.AND UP0, UPT, UR15, 0x1, UPT ;  /* 0x000000010f00788c */ /* 0x000fe2000bf05270 */
[----:B------:R-:W-:Y:S01]  /*0a10*/  VIADD R14, R14, 0x3 ;  /* 0x000000030e0e7836 */ /* 0x000fe20000000000 */
[----:B------:R-:W-:Y:S01]  /*0a20*/  ISETP.GE.OR P0, PT, R12, UR17, !P2 ;  /* 0x000000110c007c0c */ /* 0x000fe2000d706670 */
[----:B------:R-:W-:Y:S01]  /*0a30*/  @P2 FFMA R12, R0, R0, RZ ;  /* 0x00000000000c2223 */ /* 0x000fe200000000ff */
[----:B------:R-:W-:Y:S02]  /*0a40*/  ISETP.GE.OR P3, PT, R13, UR17, !P2 ;  /* 0x000000110d007c0c */ /* 0x000fe4000d766670 */
[----:B------:R-:W-:Y:S01]  /*0a50*/  ISETP.GE.OR P4, PT, R14, UR17, !P2 ;  /* 0x000000110e007c0c */ /* 0x000fe2000d786670 */
[----:B------:R-:W-:-:S08]  /*0a60*/  IMAD.MOV.U32 R14, RZ, RZ, RZ ;  /* 0x000000ffff0e7224 */ /* 0x000fd000078e00ff */
[----:B------:R-:W-:Y:S01]  /*0a70*/  @!P0 FFMA R12, R11, R11, R12 ;  /* 0x0000000b0b0c8223 */ /* 0x000fe2000000000c */
[----:B------:R-:W-:-:S03]  /*0a80*/  PLOP3.LUT P0, PT, PT, PT, UP0, 0x80, 0x0 ;  /* 0x000000000000781c */ /* 0x000fc60003f0f008 */
[----:B------:R-:W-:-:S04]  /*0a90*/  @!P3 FFMA R12, R16, R16, R12 ;  /* 0x00000010100cb223 */ /* 0x000fc8000000000c */
[----:B------:R-:W-:-:S04]  /*0aa0*/  @!P4 FFMA R12, R17, R17, R12 ;  /* 0x00000011110cc223 */ /* 0x000fc8000000000c */
[----:B------:R-:W-:Y:S02]  /*0ab0*/  @P2 IMAD.MOV.U32 R14, RZ, RZ, R12 ;  /* 0x000000ffff0e2224 */ /* 0x000fe400078e000c */
[----:B------:R-:W-:Y:S05]  /*0ac0*/  @!P0 BRA `(.L_x_2413) ;  /* 0x0000000800448947 */ /* 0x000fea0003800000 */
[----:B------:R-:W0:Y:S01]  /*0ad0*/  SHFL.DOWN PT, R13, R14, 0x10, 0x1f ;  /* 0x0a001f000e0d7f89 */ /* 0x000e2200000e0000 */
[----:B------:R-:W-:Y:S01]  /*0ae0*/  ISETP.NE.AND P0, PT, R25, RZ, PT ;  /* 0x000000ff1900720c */ /* 0x000fe20003f05270 */
[----:B------:R-:W-:Y:S01]  /*0af0*/  ULOP3.LUT UR11, UR4, 0x1, URZ, 0xc0, !UPT ;  /* 0x00000001040b7892 */ /* 0x000fe2000f8ec03f */
[----:B------:R-:W1:Y:S01]  /*0b00*/  LDC R23, c[0x0][0x210] ;  /* 0x00008400ff177b82 */ /* 0x000e620000000800 */
[----:B------:R-:W-:Y:S01]  /*0b10*/  IMAD.U32 R26, RZ, RZ, UR6 ;  /* 0x00000006ff1a7e24 */ /* 0x000fe2000f8e00ff */
[----:B------:R-:W-:Y:S01]  /*0b20*/  ULDC.64 UR18, c[0x0][0x240] ;  /* 0x0000900000127ab9 */ /* 0x000fe20000000a00 */
[----:B------:R-:W-:-:S04]  /*0b30*/  UIADD3 UR8, -UR11, URZ, URZ ;  /* 0x0000003f0b087290 */ /* 0x000fc8000fffe13f */
[----:B------:R-:W-:-:S06]  /*0b40*/  ULOP3.LUT UR8, UR8, UR9, URZ, 0xc0, !UPT ;  /* 0x0000000908087292 */ /* 0x000fcc000f8ec03f */
[----:B------:R-:W-:Y:S01]  /*0b50*/  IADD3 R18, P3, R10, UR8, RZ ;  /* 0x000000080a127c10 */ /* 0x000fe2000ff7e0ff */
[----:B------:R-:W-:-:S04]  /*0b60*/  USHF.R.U32.HI UR8, URZ, 0x1, UR4 ;  /* 0x000000013f087899 */ /* 0x000fc80008011604 */
[----:B------:R-:W-:Y:S01]  /*0b70*/  ULOP3.LUT UR8, UR8, 0x1, URZ, 0xc0, !UPT ;  /* 0x0000000108087892 */ /* 0x000fe2000f8ec03f */
[----:B0-----:R-:W-:-:S03]  /*0b80*/  FADD R15, R13, R14 ;  /* 0x0000000e0d0f7221 */ /* 0x001fc60000000000 */
[----:B------:R-:W-:Y:S02]  /*0b90*/  UISETP.NE.U32.AND UP0, UPT, UR8, 0x1, UPT ;  /* 0x000000010800788c */ /* 0x000fe4000bf05070 */
[----:B------:R-:W0:Y:S02]  /*0ba0*/  SHFL.DOWN PT, R12, R15, 0x8, 0x1f ;  /* 0x09001f000f0c7f89 */ /* 0x000e2400000e0000 */
[----:B0-----:R-:W-:Y:S02]  /*0bb0*/  FADD R19, R15, R12 ;  /* 0x0000000c0f137221 */ /* 0x001fe40000000000 */
[----:B------:R-:W0:Y:S03]  /*0bc0*/  LDC.64 R14, c[0x0][0x248] ;  /* 0x00009200ff0e7b82 */ /* 0x000e260000000a00 */
[----:B------:R-:W2:Y:S02]  /*0bd0*/  SHFL.DOWN PT, R12, R19, 0x4, 0x1f ;  /* 0x08801f00130c7f89 */ /* 0x000ea400000e0000 */
[----:B--2---:R-:W-:Y:S01]  /*0be0*/  FADD R20, R19, R12 ;  /* 0x0000000c13147221 */ /* 0x004fe20000000000 */
[----:B------:R-:W-:-:S02]  /*0bf0*/  IMAD.X R19, RZ, RZ, RZ, P3 ;  /* 0x000000ffff137224 */ /* 0x000fc400018e06ff */
[----:B------:R-:W2:Y:S01]  /*0c00*/  @!P0 LDC.64 R12, c[0x0][0x240] ;  /* 0x00009000ff0c8b82 */ /* 0x000ea20000000a00 */
[----:B------:R-:W-:Y:S01]  /*0c10*/  @!P0 IADD3 R24, P3, R18, UR6, RZ ;  /* 0x0000000612188c10 */ /* 0x000fe2000ff7e0ff */
[----:B------:R-:W3:Y:S03]  /*0c20*/  SHFL.DOWN PT, R21, R20, 0x2, 0x1f ;  /* 0x08401f0014157f89 */ /* 0x000ee600000e0000 */
[----:B------:R-:W-:Y:S02]  /*0c30*/  @!P0 LEA.HI.X.SX32 R26, R26, R19, 0x1, P3 ;  /* 0x000000131a1a8211 */ /* 0x000fe400018f0eff */
[----:B--2---:R-:W-:Y:S01]  /*0c40*/  @!P0 LEA R12, P3, R24, R12, 0x2 ;  /* 0x0000000c180c8211 */ /* 0x004fe200078610ff */
[----:B---3--:R-:W-:-:S03]  /*0c50*/  FADD R21, R20, R21 ;  /* 0x0000001514157221 */ /* 0x008fc60000000000 */
[----:B------:R-:W-:Y:S02]  /*0c60*/  @!P0 LEA.HI.X R13, R24, R13, R26, 0x2, P3 ;  /* 0x0000000d180d8211 */ /* 0x000fe400018f141a */
[----:B------:R-:W-:Y:S01]  /*0c70*/  ISETP.NE.AND P3, PT, RZ, UR11, PT ;  /* 0x0000000bff007c0c */ /* 0x000fe2000bf65270 */
[----:B------:R-:W-:Y:S01]  /*0c80*/  USEL UR11, UR15, URZ, UP0 ;  /* 0x0000003f0f0b7287 */ /* 0x000fe20008000000 */
[----:B------:R-:W2:Y:S02]  /*0c90*/  SHFL.DOWN PT, R20, R21, 0x1, 0x1f ;  /* 0x08201f0015147f89 */ /* 0x000ea400000e0000 */
[----:B-1----:R-:W-:Y:S02]  /*0ca0*/  SEL R23, R23, RZ, P3 ;  /* 0x000000ff17177207 */ /* 0x002fe40001800000 */
[----:B------:R-:W-:Y:S02]  /*0cb0*/  ISETP.NE.AND P3, PT, R22, RZ, PT ;  /* 0x000000ff1600720c */ /* 0x000fe40003f65270 */
[----:B------:R-:W-:-:S02]  /*0cc0*/  SHF.R.S32.HI R22, RZ, 0x1f, R23 ;  /* 0x0000001fff167819 */ /* 0x000fc40000011417 */
[----:B------:R-:W-:-:S04]  /*0cd0*/  IADD3 R23, P4, R23, UR5, RZ ;  /* 0x0000000517177c10 */ /* 0x000fc8000ff9e0ff */
[----:B------:R-:W-:Y:S02]  /*0ce0*/  IADD3.X R22, R22, UR10, RZ, P4, !PT ;  /* 0x0000000a16167c10 */ /* 0x000fe4000a7fe4ff */
[----:B0-----:R-:W-:-:S04]  /*0cf0*/  LEA R14, P4, R23, R14, 0x2 ;  /* 0x0000000e170e7211 */ /* 0x001fc800078810ff */
[----:B------:R-:W-:Y:S01]  /*0d00*/  LEA.HI.X R15, R23, R15, R22, 0x2, P4 ;  /* 0x0000000f170f7211 */ /* 0x000fe200020f1416 */
[----:B--2---:R-:W-:-:S05]  /*0d10*/  FADD R21, R21, R20 ;  /* 0x0000001415157221 */ /* 0x004fca0000000000 */
[----:B------:R0:W-:Y:S01]  /*0d20*/  @!P0 STG.E desc[UR12][R12.64], R21 ;  /* 0x000000150c008986 */ /* 0x0001e2000c10190c */
[----:B------:R-:W-:Y:S05]  /*0d30*/  @P3 BRA `(.L_x_2414) ;  /* 0x0000000000403947 */ /* 0x000fea0003800000 */
[----:B------:R-:W-:Y:S01]  /*0d40*/  ULOP3.LUT UR8, UR4, 0x2, URZ, 0xc0, !UPT ;  /* 0x0000000204087892 */ /* 0x000fe2000f8ec03f */
[----:B0-----:R-:W-:Y:S01]  /*0d50*/  IMAD.MOV.U32 R13, RZ, RZ, -0x1 ;  /* 0xffffffffff0d7424 */ /* 0x001fe200078e00ff */
[----:B------:R-:W-:-:S04]  /*0d60*/  UISETP.NE.AND UP0, UPT, UR11, -0x1, UPT ;  /* 0xffffffff0b00788c */ /* 0x000fc8000bf05270 */
[----:B------:R-:W-:-:S04]  /*0d70*/  ISETP.NE.AND P0, PT, RZ, UR8, PT ;  /* 0x00000008ff007c0c */ /* 0x000fc8000bf05270 */
[----:B------:R-:W-:Y:S02]  /*0d80*/  SEL R13, R13, 0x1, P0 ;  /* 0x000000010d0d7807 */ /* 0x000fe40000000000 */
[----:B------:R-:W-:Y:S01]  /*0d90*/  PLOP3.LUT P0, PT, PT, PT, UP0, 0x80, 0x0 ;  /* 0x000000000000781c */ /* 0x000fe20003f0f008 */
[----:B------:R-:W-:Y:S06]  /*0da0*/  MEMBAR.ALL.GPU ;  /* 0x0000000000007992 */ /* 0x000fec000000a000 */
[----:B------:R-:W-:-:S00]  /*0db0*/  ERRBAR ;  /* 0x00000000000079ab */ /* 0x000fc00000000000 */
[----:B------:R-:W-:Y:S06]  /*0dc0*/  CGAERRBAR ;  /* 0x00000000000075ab */ /* 0x000fec0000000000 */
[----:B------:R1:W-:Y:S01]  /*0dd0*/  REDG.E.ADD.S32.STRONG.GPU desc[UR12][R14.64], R13 ;  /* 0x0000000d0e00798e */ /* 0x0003e2000c10e38c */
[----:B------:R-:W-:Y:S05]  /*0de0*/  @!P0 BRA `(.L_x_2414) ;  /* 0x0000000000148947 */ /* 0x000fea0003800000 */
.L_x_2415:
[----:B------:R-:W2:Y:S04]  /*0df0*/  LDG.E.STRONG.GPU R12, desc[UR12][R14.64] ;  /* 0x0000000c0e0c7981 */ /* 0x000ea8000c1ef900 */
[----:B--2---:R-:W-:Y:S01]  /*0e00*/  CCTL.IVALL ;  /* 0x00000000ff00798f */ /* 0x004fe20002000000 */
[----:B------:R-:W-:Y:S05]  /*0e10*/  YIELD ;  /* 0x0000000000007946 */ /* 0x000fea0003800000 */
[----:B------:R-:W-:-:S13]  /*0e20*/  ISETP.NE.AND P0, PT, R12, UR11, PT ;  /* 0x0000000b0c007c0c */ /* 0x000fda000bf05270 */
[----:B------:R-:W-:Y:S05]  /*0e30*/  @P0 BRA `(.L_x_2415) ;  /* 0xfffffffc00ec0947 */ /* 0x000fea000383ffff */
.L_x_2414:
[----:B------:R-:W-:Y:S01]  /*0e40*/  ISETP.GE.AND P0, PT, R25, UR15, PT ;  /* 0x0000000f19007c0c */ /* 0x000fe2000bf06270 */
[----:B------:R-:W-:Y:S05]  /*0e50*/  WARPSYNC.ALL ;  /* 0x0000000000007948 */ /* 0x000fea0003800000 */
[----:B------:R-:W-:Y:S01]  /*0e60*/  BAR.SYNC.DEFER_BLOCKING 0x0 ;  /* 0x0000000000007b1d */ /* 0x000fe20000010000 */
[----:B------:R-:W-:-:S05]  /*0e70*/  IMAD.MOV.U32 R24, RZ, RZ, RZ ;  /* 0x000000ffff187224 */ /* 0x000fca00078e00ff */
[----:B------:R-:W-:Y:S04]  /*0e80*/  BSSY B0, `(.L_x_2416) ;  /* 0x0000048000007945 */ /* 0x000fe80003800000 */
[----:B------:R-:W-:Y:S05]  /*0e90*/  @P0 BRA `(.L_x_2417) ;  /* 0x0000000400180947 */ /* 0x000fea0003800000 */
[----:B0-----:R-:W-:Y:S01]  /*0ea0*/  IADD3 R12, -R25, UR15, RZ ;  /* 0x0000000f190c7c10 */ /* 0x001fe2000fffe1ff */
[----:B------:R-:W-:Y:S01]  /*0eb0*/  BSSY B1, `(.L_x_2418) ;  /* 0x0000026000017945 */ /* 0x000fe20003800000 */
[----:B------:R-:W-:Y:S01]  /*0ec0*/  PLOP3.LUT P0, PT, PT, PT, PT, 0x80, 0x0 ;  /* 0x000000000000781c */ /* 0x000fe20003f0f070 */
[----:B------:R-:W-:Y:S01]  /*0ed0*/  IMAD.MOV.U32 R24, RZ, RZ, RZ ;  /* 0x000000ffff187224 */ /* 0x000fe200078e00ff */
[----:B------:R-:W-:-:S13]  /*0ee0*/  ISETP.GT.AND P3, PT, R12, 0x60, PT ;  /* 0x000000600c00780c */ /* 0x000fda0003f64270 */
[----:B------:R-:W-:Y:S05]  /*0ef0*/  @!P3 BRA `(.L_x_2419) ;  /* 0x000000000084b947 */ /* 0x000fea0003800000 */
[----:B------:R-:W-:Y:S01]  /*0f00*/  IMAD.U32 R26, RZ, RZ, UR15 ;  /* 0x0000000fff1a7e24 */ /* 0x000fe2000f8e00ff */
[----:B------:R-:W-:-:S03]  /*0f10*/  PLOP3.LUT P0, PT, PT, PT, PT, 0x8, 0x0 ;  /* 0x000000000000781c */ /* 0x000fc60003f0e170 */
[----:B------:R-:W-:-:S10]  /*0f20*/  VIADD R26, R26, 0xffffffa0 ;  /* 0xffffffa01a1a7836 */ /* 0x000fd40000000000 */
.L_x_2420:
[C---:B-1----:R-:W-:Y:S01]  /*0f30*/  IADD3 R13, P3, R25.reuse, R18, RZ ;  /* 0x00000012190d7210 */ /* 0x042fe20007f7e0ff */
[----:B------:R-:W-:-:S03]  /*0f40*/  VIADD R12, R25, 0x20 ;  /* 0x00000020190c7836 */ /* 0x000fc60000000000 */
[-C--:B------:R-:W-:Y:S02]  /*0f50*/  LEA.HI.X.SX32 R20, R25, R19.reuse, 0x1, P3 ;  /* 0x0000001319147211 */ /* 0x080fe400018f0eff */
[C---:B------:R-:W-:Y:S02]  /*0f60*/  LEA R22, P3, R13.reuse, UR18, 0x2 ;  /* 0x000000120d167c11 */ /* 0x040fe4000f8610ff */
[C---:B------:R-:W-:Y:S02]  /*0f70*/  IADD3 R14, P4, R12.reuse, R18, RZ ;  /* 0x000000120c0e7210 */ /* 0x040fe40007f9e0ff */
[----:B------:R-:W-:Y:S01]  /*0f80*/  LEA.HI.X R23, R13, UR19, R20, 0x2, P3 ;  /* 0x000000130d177c11 */ /* 0x000fe200098f1414 */
[C---:B------:R-:W-:Y:S01]  /*0f90*/  VIADD R13, R25.reuse, 0x40 ;  /* 0x00000040190d7836 */ /* 0x040fe20000000000 */
[----:B------:R-:W-:Y:S02]  /*0fa0*/  LEA.HI.X.SX32 R15, R12, R19, 0x1, P4 ;  /* 0x000000130c0f7211 */ /* 0x000fe400020f0eff */
[C---:B------:R-:W-:Y:S01]  /*0fb0*/  LEA R20, P3, R14.reuse, UR18, 0x2 ;  /* 0x000000120e147c11 */ /* 0x040fe2000f8610ff */
[----:B------:R-:W-:Y:S01]  /*0fc0*/  VIADD R27, R25, 0x60 ;  /* 0x00000060191b7836 */ /* 0x000fe20000000000 */
[----:B------:R-:W2:Y:S02]  /*0fd0*/  LDG.E R23, desc[UR12][R22.64] ;  /* 0x0000000c16177981 */ /* 0x000ea4000c1e1900 */
[----:B------:R-:W-:-:S02]  /*0fe0*/  LEA.HI.X R21, R14, UR19, R15, 0x2, P3 ;  /* 0x000000130e157c11 */ /* 0x000fc400098f140f */
[----:B------:R-:W-:-:S03]  /*0ff0*/  IADD3 R12, P3, R13, R18, RZ ;  /* 0x000000120d0c7210 */ /* 0x000fc60007f7e0ff */
[----:B------:R-:W3:Y:S01]  /*1000*/  LDG.E R20, desc[UR12][R20.64] ;  /* 0x0000000c14147981 */ /* 0x000ee2000c1e1900 */
[-C--:B------:R-:W-:Y:S02]  /*1010*/  LEA.HI.X.SX32 R15, R13, R19.reuse, 0x1, P3 ;  /* 0x000000130d0f7211 */ /* 0x080fe400018f0eff */
[C---:B------:R-:W-:Y:S02]  /*1020*/  LEA R14, P3, R12.reuse, UR18, 0x2 ;  /* 0x000000120c0e7c11 */ /* 0x040fe4000f8610ff */
[C---:B------:R-:W-:Y:S02]  /*1030*/  IADD3 R13, P4, R27.reuse, R18, RZ ;  /* 0x000000121b0d7210 */ /* 0x040fe40007f9e0ff */
[----:B------:R-:W-:Y:S02]  /*1040*/  LEA.HI.X R15, R12, UR19, R15, 0x2, P3 ;  /* 0x000000130c0f7c11 */ /* 0x000fe400098f140f */
[----:B------:R-:W-:Y:S02]  /*1050*/  LEA.HI.X.SX32 R28, R27, R19, 0x1, P4 ;  /* 0x000000131b1c7211 */ /* 0x000fe400020f0eff */
[----:B------:R-:W-:-:S02]  /*1060*/  LEA R12, P3, R13, UR18, 0x2 ;  /* 0x000000120d0c7c11 */ /* 0x000fc4000f8610ff */
        /* <DEDUP_REMOVED lines=10> */
.L_x_2419:
[----:B------:R-:W-:Y:S05]  /*1110*/  BSYNC B1 ;  /* 0x0000000000017941 */ /* 0x000fea0003800000 */
.L_x_2418:
[----:B------:R-:W-:Y:S01]  /*1120*/  IADD3 R12, -R25, UR15, RZ ;  /* 0x0000000f190c7c10 */ /* 0x000fe2000fffe1ff */
[----:B------:R-:W-:Y:S03]  /*1130*/  BSSY B1, `(.L_x_2421) ;  /* 0x0000013000017945 */ /* 0x000fe60003800000 */
[----:B------:R-:W-:-:S13]  /*1140*/  ISETP.GT.AND P3, PT, R12, 0x20, PT ;  /* 0x000000200c00780c */ /* 0x000fda0003f64270 */
[----:B------:R-:W-:Y:S05]  /*1150*/  @!P3 BRA `(.L_x_2422) ;  /* 0x000000000040b947 */ /* 0x000fea0003800000 */
[CC--:B-1----:R-:W-:Y:S01]  /*1160*/  IADD3 R13, P0, R25.reuse, R18.reuse, RZ ;  /* 0x00000012190d7210 */ /* 0x0c2fe20007f1e0ff */
        /* <DEDUP_REMOVED lines=15> */
.L_x_2422:
[----:B------:R-:W-:Y:S05]  /*1260*/  BSYNC B1 ;  /* 0x0000000000017941 */ /* 0x000fea0003800000 */
.L_x_2421:
[----:B------:R-:W-:-:S13]  /*1270*/  ISETP.LT.OR P0, PT, R25, UR15, P0 ;  /* 0x0000000f19007c0c */ /* 0x000fda0008701670 */
[----:B------:R-:W-:Y:S05]  /*1280*/  @!P0 BRA `(.L_x_2417) ;  /* 0x00000000001c8947 */ /* 0x000fea0003800000 */
[----:B------:R-:W-:Y:S01]  /*1290*/  IADD3 R18, P0, R25, R18, RZ ;  /* 0x0000001219127210 */ /* 0x000fe20007f1e0ff */
[----:B------:R-:W-:-:S03]  /*12a0*/  ULDC.64 UR20, c[0x0][0x240] ;  /* 0x0000900000147ab9 */ /* 0x000fc60000000a00 */
[----:B------:R-:W-:Y:S02]  /*12b0*/  LEA.HI.X.SX32 R19, R25, R19, 0x1, P0 ;  /* 0x0000001319137211 */ /* 0x000fe400000f0eff */
[----:B------:R-:W-:-:S04]  /*12c0*/  LEA R12, P0, R18, UR20, 0x2 ;  /* 0x00000014120c7c11 */ /* 0x000fc8000f8010ff */
[----:B-1----:R-:W-:-:S06]  /*12d0*/  LEA.HI.X R13, R18, UR21, R19, 0x2, P0 ;  /* 0x00000015120d7c11 */ /* 0x002fcc00080f1413 */
[----:B------:R-:W2:Y:S02]  /*12e0*/  LDG.E R13, desc[UR12][R12.64] ;  /* 0x0000000c0c0d7981 */ /* 0x000ea4000c1e1900 */
[----:B--2---:R-:W-:-:S07]  /*12f0*/  FADD R24, R24, R13 ;  /* 0x0000000d18187221 */ /* 0x004fce0000000000 */
.L_x_2417:
[----:B------:R-:W-:Y:S05]  /*1300*/  BSYNC B0 ;  /* 0x0000000000007941 */ /* 0x000fea0003800000 */
.L_x_2416:
[----:B01----:R-:W0:Y:S01]  /*1310*/  SHFL.BFLY PT, R13, R24, 0x1, 0x1f ;  /* 0x0c201f00180d7f89 */ /* 0x003e2200000e0000 */
        /* <DEDUP_REMOVED lines=12> */
.L_x_2413:
        /* <DEDUP_REMOVED lines=10> */
.L_x_2423:
        /* <DEDUP_REMOVED lines=21> */
[----:B------:R-:W-:Y:S01]  /*15d0*/  USHF.L.U32 UR8, UR6, 0x5, URZ ;  /* 0x0000000506087899 */ /* 0x000fe2000800063f */
[-C--:B------:R-:W-:Y:S01]  /*15e0*/  FMUL R19, R0, R15.reuse ;  /* 0x0000000f00137220 */ /* 0x080fe20000400000 */
[-C--:B------:R-:W-:Y:S01]  /*15f0*/  FMUL R20, R11, R15.reuse ;  /* 0x0000000f0b147220 */ /* 0x080fe20000400000 */
[-C--:B------:R-:W-:Y:S01]  /*1600*/  FMUL R21, R16, R15.reuse ;  /* 0x0000000f10157220 */ /* 0x080fe20000400000 */
[----:B------:R-:W-:Y:S01]  /*1610*/  FMUL R22, R17, R15 ;  /* 0x0000000f11167220 */ /* 0x000fe20000400000 */
[----:B------:R-:W-:Y:S02]  /*1620*/  VIADD R14, R14, UR7 ;  /* 0x000000070e0e7c36 */ /* 0x000fe40008000000 */
[----:B------:R-:W-:Y:S02]  /*1630*/  IMAD.U32 R23, RZ, RZ, UR8 ;  /* 0x00000008ff177e24 */ /* 0x000fe4000f8e00ff */
[----:B------:R-:W-:-:S03]  /*1640*/  FMUL R21, R6, R21 ;  /* 0x0000001506157220 */ /* 0x000fc60000400000 */
[----:B------:R-:W-:Y:S01]  /*1650*/  LOP3.LUT R23, R23, 0xffffffe0, R18, 0xe2, !PT ;  /* 0xffffffe017177812 */ /* 0x000fe200078ee212 */
[----:B------:R-:W-:Y:S01]  /*1660*/  FMUL R18, R4, R19 ;  /* 0x0000001304127220 */ /* 0x000fe20000400000 */
[----:B------:R-:W-:Y:S01]  /*1670*/  FMUL R19, R5, R20 ;  /* 0x0000001405137220 */ /* 0x000fe20000400000 */
[----:B------:R-:W-:Y:S02]  /*1680*/  FMUL R20, R7, R22 ;  /* 0x0000001607147220 */ /* 0x000fe40000400000 */
[----:B------:R-:W-:Y:S01]  /*1690*/  IMAD.SHL.U32 R23, R23, 0x4, RZ ;  /* 0x0000000417177824 */ /* 0x000fe200078e00ff */
        /* <DEDUP_REMOVED lines=12> */
[----:B-----5:R-:W-:Y:S01]  /*1760*/  @P6 FMUL R19, R2, R19 ;  /* 0x0000001302136220 */ /* 0x020fe20000400000 */
[----:B------:R-:W-:Y:S02]  /*1770*/  ISETP.NE.AND P6, PT, RZ, UR14, PT ;  /* 0x0000000eff007c0c */ /* 0x000fe4000bfc5270 */
[----:B------:R-:W-:-:S03]  /*1780*/  @!P2 FMNMX R3, R3, |R21|, !PT ;  /* 0x400000150303a209 */ /* 0x000fc60007800000 */
[C---:B------:R-:W-:Y:S01]  /*1790*/  @P4 FMUL R21, R2.reuse, R21 ;  /* 0x0000001502154220 */ /* 0x040fe20000400000 */
[-C--:B------:R-:W-:Y:S01]  /*17a0*/  @!P3 FMNMX R3, R3, |R20|.reuse, !PT ;  /* 0x400000140303b209 */ /* 0x080fe20007800000 */
[----:B------:R-:W-:-:S06]  /*17b0*/  @P5 FMUL R20, R2, R20 ;  /* 0x0000001402145220 */ /* 0x000fcc0000400000 */
[----:B------:R-:W-:-:S07]  /*17c0*/  @P6 FMUL R18, R2, R18 ;  /* 0x0000001202126220 */ /* 0x000fce0000400000 */
.L_x_2426:
[----:B------:R-:W-:Y:S01]  /*17d0*/  IMAD R15, R14, UR17, R23 ;  /* 0x000000110e0f7c24 */ /* 0x000fe2000f8e0217 */
[----:B------:R-:W1:Y:S03]  /*17e0*/  F2F.BF16.F32 R19, R19 ;  /* 0x0000001300137304 */ /* 0x000e660000202000 */
[----:B0-----:R-:W-:-:S03]  /*17f0*/  IMAD.WIDE R12, R15, 0x2, R12 ;  /* 0x000000020f0c7825 */ /* 0x001fc600078e020c */
[----:B------:R-:W-:Y:S02]  /*1800*/  LOP3.LUT P0, RZ, R12, 0x7, RZ, 0xc0, !PT ;  /* 0x000000070cff7812 */ /* 0x000fe4000780c0ff */
[----:B------:R-:W0:Y:S02]  /*1810*/  F2F.BF16.F32 R27, R20 ;  /* 0x00000014001b7304 */ /* 0x000e240000202000 */
[----:B------:R-:W-:-:S06]  /*1820*/  ISETP.LT.U32.OR P0, PT, R8, 0x4, P0 ;  /* 0x000000040800780c */ /* 0x000fcc0000701470 */
        /* <DEDUP_REMOVED lines=16> */
.L_x_2425:
[----:B------:R-:W-:Y:S05]  /*1930*/  BSYNC B0 ;  /* 0x0000000000007941 */ /* 0x000fea0003800000 */
.L_x_2424:
[----:B------:R-:W-:Y:S02]  /*1940*/  ULDC UR8, c[0x0][0x210] ;  /* 0x0000840000087ab9 */ /* 0x000fe40000000800 */
[----:B------:R-:W-:-:S04]  /*1950*/  ULEA UR7, UR8, UR7, 0x2 ;  /* 0x0000000708077291 */ /* 0x000fc8000f8e103f */
[----:B------:R-:W-:-:S06]  /*1960*/  UISETP.GE.AND UP0, UPT, UR7, UR16, UPT ;  /* 0x000000100700728c */ /* 0x000fcc000bf06270 */
[----:B------:R-:W-:-:S13]  /*1970*/  PLOP3.LUT P0, PT, PT, PT, UP0, 0x80, 0x0 ;  /* 0x000000000000781c */ /* 0x000fda0003f0f008 */
[----:B------:R-:W-:Y:S05]  /*1980*/  @!P0 BRA `(.L_x_2427) ;  /* 0xffffffec00608947 */ /* 0x000fea000383ffff */
.L_x_2405:
[----:B------:R-:W-:Y:S01]  /*1990*/  ULDC.64 UR4, c[0x0][0x288] ;  /* 0x0000a20000047ab9 */ /* 0x000fe20000000a00 */
[----:B------:R-:W3:Y:S01]  /*19a0*/  S2R R0, SR_TID.X ;  /* 0x0000000000007919 */ /* 0x000ee20000002100 */
[----:B------:R-:W-:-:S04]  /*19b0*/  ISETP.NE.U32.AND P0, PT, RZ, UR4, PT ;  /* 0x00000004ff007c0c */ /* 0x000fc8000bf05070 */
[----:B------:R-:W-:-:S13]  /*19c0*/  ISETP.NE.AND.EX P0, PT, RZ, UR5, PT, P0 ;  /* 0x00000005ff007c0c */ /* 0x000fda000bf05300 */
[----:B------:R-:W-:Y:S05]  /*19d0*/  @!P0 BRA `(.L_x_2428) ;  /* 0x0000000000ac8947 */ /* 0x000fea0003800000 */
[----:B------:R-:W4:Y:S01]  /*19e0*/  SHFL.DOWN PT, R4, R3, 0x10, 0x1f ;  /* 0x0a001f0003047f89 */ /* 0x000f2200000e0000 */
[----:B---3--:R-:W-:Y:S01]  /*19f0*/  LOP3.LUT R8, R0, 0x1f, RZ, 0xc0, !PT ;  /* 0x0000001f00087812 */ /* 0x008fe200078ec0ff */
[----:B------:R-:W-:Y:S01]  /*1a00*/  BSSY B0, `(.L_x_2429) ;  /* 0x0000022000007945 */ /* 0x000fe20003800000 */
[----:B------:R-:W-:Y:S02]  /*1a10*/  IMAD.MOV.U32 R9, RZ, RZ, RZ ;  /* 0x000000ffff097224 */ /* 0x000fe400078e00ff */
[----:B------:R-:W-:-:S13]  /*1a20*/  ISETP.NE.AND P0, PT, R8, RZ, PT ;  /* 0x000000ff0800720c */ /* 0x000fda0003f05270 */
[----:B------:R-:W3:Y:S01]  /*1a30*/  @!P0 S2R R10, SR_CgaCtaId ;  /* 0x00000000000a8919 */ /* 0x000ee20000008800 */
[----:B----4-:R-:W-:Y:S02]  /*1a40*/  FMNMX R4, R4, R3, !PT ;  /* 0x0000000304047209 */ /* 0x010fe40007800000 */
[----:B------:R-:W-:-:S03]  /*1a50*/  @!P0 MOV R3, 0x400 ;  /* 0x0000040000038802 */ /* 0x000fc60000000f00 */
[----:B------:R-:W4:Y:S01]  /*1a60*/  SHFL.DOWN PT, R5, R4, 0x8, 0x1f ;  /* 0x09001f0004057f89 */ /* 0x000f2200000e0000 */
[----:B---3--:R-:W-:Y:S02]  /*1a70*/  @!P0 LEA R3, R10, R3, 0x18 ;  /* 0x000000030a038211 */ /* 0x008fe400078ec0ff */
[----:B----4-:R-:W-:Y:S02]  /*1a80*/  FMNMX R5, R4, R5, !PT ;  /* 0x0000000504057209 */ /* 0x010fe40007800000 */
[----:B------:R-:W-:-:S03]  /*1a90*/  SHF.R.U32.HI R4, RZ, 0x5, R0 ;  /* 0x00000005ff047819 */ /* 0x000fc60000011600 */
[----:B------:R-:W3:Y:S02]  /*1aa0*/  SHFL.DOWN PT, R6, R5, 0x4, 0x1f ;  /* 0x08801f0005067f89 */ /* 0x000ee400000e0000 */
[----:B------:R-:W-:Y:S01]  /*1ab0*/  @!P0 IMAD R3, R4, 0x4, R3 ;  /* 0x0000000404038824 */ /* 0x000fe200078e0203 */
[----:B---3--:R-:W-:-:S05]  /*1ac0*/  FMNMX R6, R5, R6, !PT ;  /* 0x0000000605067209 */ /* 0x008fca0007800000 */
[----:B------:R-:W3:Y:S02]  /*1ad0*/  SHFL.DOWN PT, R7, R6, 0x2, 0x1f ;  /* 0x08401f0006077f89 */ /* 0x000ee400000e0000 */
[----:B---3--:R-:W-:-:S05]  /*1ae0*/  FMNMX R7, R6, R7, !PT ;  /* 0x0000000706077209 */ /* 0x008fca0007800000 */
[----:B------:R-:W3:Y:S02]  /*1af0*/  SHFL.DOWN PT, R8, R7, 0x1, 0x1f ;  /* 0x08201f0007087f89 */ /* 0x000ee400000e0000 */
[----:B---3--:R-:W-:-:S05]  /*1b00*/  FMNMX R8, R7, R8, !PT ;  /* 0x0000000807087209 */ /* 0x008fca0007800000 */
[----:B------:R3:W-:Y:S01]  /*1b10*/  @!P0 STS [R3], R8 ;  /* 0x0000000803008388 */ /* 0x0007e20000000800 */
[----:B------:R-:W-:Y:S01]  /*1b20*/  BAR.SYNC.DEFER_BLOCKING 0x0 ;  /* 0x0000000000007b1d */ /* 0x000fe20000010000 */
[----:B------:R-:W-:-:S13]  /*1b30*/  ISETP.NE.AND P0, PT, R4, RZ, PT ;  /* 0x000000ff0400720c */ /* 0x000fda0003f05270 */
[----:B---3--:R-:W-:Y:S05]  /*1b40*/  @P0 BRA `(.L_x_2430) ;  /* 0x0000000000340947 */ /* 0x008fea0003800000 */
[----:B------:R-:W-:Y:S01]  /*1b50*/  ISETP.GT.U32.AND P0, PT, R0, 0x3, PT ;  /* 0x000000030000780c */ /* 0x000fe20003f04070 */
[----:B------:R-:W-:-:S12]  /*1b60*/  UMOV UR4, 0xffffffff ;  /* 0xffffffff00047882 */ /* 0x000fd80000000000 */
[----:B------:R-:W3:Y:S01]  /*1b70*/  @!P0 S2R R4, SR_CgaCtaId ;  /* 0x0000000000048919 */ /* 0x000ee20000008800 */
[----:B------:R-:W-:-:S04]  /*1b80*/  @!P0 MOV R3, 0x400 ;  /* 0x0000040000038802 */ /* 0x000fc80000000f00 */
[----:B---3--:R-:W-:Y:S01]  /*1b90*/  @!P0 LEA R5, R4, R3, 0x18 ;  /* 0x0000000304058211 */ /* 0x008fe200078ec0ff */
[----:B------:R-:W-:-:S04]  /*1ba0*/  IMAD.MOV.U32 R3, RZ, RZ, RZ ;  /* 0x000000ffff037224 */ /* 0x000fc800078e00ff */
[----:B------:R-:W-:-:S05]  /*1bb0*/  @!P0 IMAD R4, R0, 0x4, R5 ;  /* 0x0000000400048824 */ /* 0x000fca00078e0205 */
[----:B------:R3:W4:Y:S01]  /*1bc0*/  @!P0 LDS R3, [R4] ;  /* 0x0000000004038984 */ /* 0x0007220000000800 */
[----:B------:R-:W-:Y:S05]  /*1bd0*/  BRA.DIV UR4, `(.L_x_2431) ;  /* 0x0000000204987947 */ /* 0x000fea000b800000 */
[----:B---34-:R-:W3:Y:S02]  /*1be0*/  SHFL.DOWN PT, R4, R3, 0x2, 0x1f ;  /* 0x08401f0003047f89 */ /* 0x018ee400000e0000 */
[----:B---3--:R-:W-:-:S05]  /*1bf0*/  FMNMX R4, R4, R3, !PT ;  /* 0x0000000304047209 */ /* 0x008fca0007800000 */
[----:B------:R3:W4:Y:S02]  /*1c00*/  SHFL.DOWN PT, R9, R4, 0x1, 0x1f ;  /* 0x08201f0004097f89 */ /* 0x00072400000e0000 */
.L_x_2438:
[----:B----4-:R-:W-:-:S07]  /*1c10*/  FMNMX R9, R4, R9, !PT ;  /* 0x0000000904097209 */ /* 0x010fce0007800000 */
.L_x_2430:
[----:B------:R-:W-:Y:S05]  /*1c20*/  BSYNC B0 ;  /* 0x0000000000007941 */ /* 0x000fea0003800000 */
.L_x_2429:
[----:B------:R-:W-:Y:S01]  /*1c30*/  ISETP.NE.AND P0, PT, R0, RZ, PT ;  /* 0x000000ff0000720c */ /* 0x000fe20003f05270 */
[----:B------:R-:W-:-:S12]  /*1c40*/  BSSY B0, `(.L_x_2428) ;  /* 0x0000004000007945 */ /* 0x000fd80003800000 */
[----:B------:R-:W-:Y:S05]  /*1c50*/  @P0 BRA `(.L_x_2432) ;  /* 0x0000000000080947 */ /* 0x000fea0003800000 */
[----:B---3--:R-:W3:Y:S02]  /*1c60*/  LDC.64 R4, c[0x0][0x288] ;  /* 0x0000a200ff047b82 */ /* 0x008ee40000000a00 */
[----:B---3--:R4:W-:Y:S02]  /*1c70*/  REDG.E.MAX.S32.STRONG.GPU desc[UR12][R4.64], R9 ;  /* 0x000000090400798e */ /* 0x0089e4000d10e38c */
.L_x_2432:
[----:B------:R-:W-:Y:S05]  /*1c80*/  BSYNC B0 ;  /* 0x0000000000007941 */ /* 0x000fea0003800000 */
.L_x_2428:
        /* <DEDUP_REMOVED lines=15> */
[----:B012---:R-:W-:-:S07]  /*1d80*/  MOV R12, 0x1da0 ;  /* 0x00001da0000c7802 */ /* 0x007fce0000000f00 */
[----:B----4-:R-:W-:Y:S05]  /*1d90*/  CALL.REL.NOINC `($__internal_21_$__cuda_sm20_rcp_rn_f32_slowpath) ;  /* 0x0000000000607944 */ /* 0x010fea0003c00000 */
[----:B------:R-:W-:Y:S01]  /*1da0*/  IMAD.MOV.U32 R5, RZ, RZ, R9 ;  /* 0x000000ffff057224 */ /* 0x000fe200078e0009 */
[----:B------:R-:W-:Y:S06]  /*1db0*/  BRA `(.L_x_2435) ;  /* 0x0000000000107947 */ /* 0x000fec0003800000 */
.L_x_2434:
[----:B----4-:R-:W3:Y:S02]  /*1dc0*/  MUFU.RCP R5, R2 ;  /* 0x0000000200057308 */ /* 0x010ee40000001000 */
[----:B---3--:R-:W-:-:S04]  /*1dd0*/  FFMA R0, R2, R5, -1 ;  /* 0xbf80000002007423 */ /* 0x008fc80000000005 */
[----:B------:R-:W-:-:S04]  /*1de0*/  FADD.FTZ R0, -R0, -RZ ;  /* 0x800000ff00007221 */ /* 0x000fc80000010100 */
[----:B------:R-:W-:-:S07]  /*1df0*/  FFMA R5, R5, R0, R5 ;  /* 0x0000000005057223 */ /* 0x000fce0000000005 */
.L_x_2435:
[----:B------:R-:W-:Y:S05]  /*1e00*/  BSYNC B0 ;  /* 0x0000000000007941 */ /* 0x000fea0003800000 */
.L_x_2433:
[----:B------:R-:W3:Y:S02]  /*1e10*/  LDC.64 R2, c[0x0][0x280] ;  /* 0x0000a000ff027b82 */ /* 0x000ee40000000a00 */
[----:B---3--:R-:W-:Y:S01]  /*1e20*/  STG.E desc[UR12][R2.64], R5 ;  /* 0x0000000502007986 */ /* 0x008fe2000c10190c */
[----:B------:R-:W-:Y:S05]  /*1e30*/  EXIT ;  /* 0x000000000000794d */ /* 0x000fea0003800000 */
.L_x_2431:
[----:B------:R-:W-:Y:S02]  /*1e40*/  IMAD.MOV.U32 R6, RZ, RZ, 0x2 ;  /* 0x00000002ff067424 */ /* 0x000fe400078e00ff */
[----:B------:R-:W-:Y:S02]  /*1e50*/  IMAD.MOV.U32 R8, RZ, RZ, 0x1f ;  /* 0x0000001fff087424 */ /* 0x000fe400078e00ff */
[----:B------:R-:W-:-:S07]  /*1e60*/  IMAD.MOV.U32 R5, RZ, RZ, -0x1 ;  /* 0xffffffffff057424 */ /* 0x000fce00078e00ff */
[----:B012345:R-:W-:Y:S05]  /*1e70*/  WARPSYNC.COLLECTIVE R5, `(.L_x_2436) ;  /* 0x0000000005087348 */ /* 0x03ffea0003c00000 */
[----:B----4-:R4:W0:Y:S02]  /*1e80*/  SHFL.DOWN P0, R9, R3, R6, R8 ;  /* 0x0800000603097389 */ /* 0x0108240000000008 */
[----:B012345:R-:W-:Y:S01]  /*1e90*/  ENDCOLLECTIVE ;  /* 0x000000000000791b */ /* 0x03ffe20003800000 */
.L_x_2436:
[----:B------:R-:W-:Y:S02]  /*1ea0*/  IMAD.MOV.U32 R6, RZ, RZ, 0x1 ;  /* 0x00000001ff067424 */ /* 0x000fe400078e00ff */
[----:B------:R-:W-:-:S05]  /*1eb0*/  IMAD.MOV.U32 R4, RZ, RZ, R9 ;  /* 0x000000ffff047224 */ /* 0x000fca00078e0009 */
[----:B------:R-:W-:-:S05]  /*1ec0*/  FMNMX R4, R4, R3, !PT ;  /* 0x0000000304047209 */ /* 0x000fca0007800000 */
[----:B------:R-:W-:-:S07]  /*1ed0*/  IMAD.MOV.U32 R3, RZ, RZ, R4 ;  /* 0x000000ffff037224 */ /* 0x000fce00078e0004 */
[----:B------:R-:W-:Y:S05]  /*1ee0*/  WARPSYNC.COLLECTIVE R5, `(.L_x_2437) ;  /* 0x0000000005087348 */ /* 0x000fea0003c00000 */
[----:B------:R0:W1:Y:S02]  /*1ef0*/  SHFL.DOWN P0, R9, R3, R6, R8 ;  /* 0x0800000603097389 */ /* 0x0000640000000008 */
[----:B01----:R-:W-:Y:S01]  /*1f00*/  ENDCOLLECTIVE ;  /* 0x000000000000791b */ /* 0x003fe20003800000 */
.L_x_2437:
[----:B------:R-:W-:Y:S05]  /*1f10*/  BRA `(.L_x_2438) ;  /* 0xfffffffc003c7947 */ /* 0x000fea000383ffff */
        .weak           $__internal_21_$__cuda_sm20_rcp_rn_f32_slowpath
        .type           $__internal_21_$__cuda_sm20_rcp_rn_f32_slowpath,@function
        .size           $__internal_21_$__cuda_sm20_rcp_rn_f32_slowpath,(.L_x_5488 - $__internal_21_$__cuda_sm20_rcp_rn_f32_slowpath)
$__internal_21_$__cuda_sm20_rcp_rn_f32_slowpath:
        /* <DEDUP_REMOVED lines=15> */
.L_x_2440:
        /* <DEDUP_REMOVED lines=17> */
[----:B------:R-:W-:Y:S02]  /*2120*/  LOP3.LUT R18, R19, R14, RZ, 0xc0, !PT ;  /* 0x0000000e13127212 */ /* 0x000fe400078ec0ff */
[----:B------:R-:W-:Y:S01]  /*2130*/  SHF.R.U32.HI R3, RZ, R3, R14 ;  /* 0x00000003ff037219 */ /* 0x000fe2000001160e */
        /* <DEDUP_REMOVED lines=9> */
[----:B------:R-:W-:-:S13]  /*21d0*/  ISETP.GE.AND P0, PT, R9, RZ, PT ;  /* 0x000000ff0900720c */ /* 0x000fda0003f06270 */
[----:B------:R-:W-:-:S04]  /*21e0*/  @!P0 VIADD R3, R3, 0x1 ;  /* 0x0000000103038836 */ /* 0x000fc80000000000 */
[----:B------:R-:W-:-:S05]  /*21f0*/  @!P2 IMAD.SHL.U32 R3, R3, 0x2, RZ ;  /* 0x000000020303a824 */ /* 0x000fca00078e00ff */
[----:B------:R-:W-:Y:S01]  /*2200*/  LOP3.LUT R9, R3, 0x80000000, R0, 0xf8, !PT ;  /* 0x8000000003097812 */ /* 0x000fe200078ef800 */
[----:B------:R-:W-:Y:S06]  /*2210*/  BRA `(.L_x_2441) ;  /* 0x0000000000047947 */ /* 0x000fec0003800000 */
.L_x_2442:
[----:B------:R0:W1:Y:S02]  /*2220*/  MUFU.RCP R9, R0 ;  /* 0x0000000000097308 */ /* 0x0000640000001000 */
.L_x_2441:
[----:B------:R-:W-:Y:S05]  /*2230*/  BSYNC B1 ;  /* 0x0000000000017941 */ /* 0x000fea0003800000 */
.L_x_2439:
[----:B------:R-:W-:-:S04]  /*2240*/  IMAD.MOV.U32 R13, RZ, RZ, 0x0 ;  /* 0x00000000ff0d7424 */ /* 0x000fc800078e00ff */
[----:B01----:R-:W-:Y:S05]  /*2250*/  RET.REL.NODEC R12 `(_ZN18transformer_engine13normalization26rmsnorm_fwd_general_kernelINS0_13Kernel_traitsI13__nv_bfloat16S3_S3_fjLj128ELj1ELj4ELj1ELj8ENS0_18Kernel_traits_baseILj128ES3_S3_S3_fjLj128EEEEEEEvNS0_19ForwardKernelParamsE) ;  /* 0xffffffdc0c687950 */ /* 0x003fea0003c3ffff */
.L_x_2443:
        /* <DEDUP_REMOVED lines=10> */
.L_x_5488:


//--------------------- .text._ZN18transformer_engine13normalization26rmsnorm_fwd_general_kernelINS0_13Kernel_traitsIff6__halffjLj128ELj1ELj4ELj1ELj8ENS0_18Kernel_traits_baseILj128EffS3_fjLj128EEEEEEEvNS0_19ForwardKernelParamsE --------------------------
	.section	.text._ZN18transformer_engine13normalization26rmsnorm_fwd_general_kernelINS0_13Kernel_traitsIff6__halffjLj128ELj1ELj4ELj1ELj8ENS0_18Kernel_traits_baseILj128EffS3_fjLj128EEEEEEEvNS0_19ForwardKernelParamsE,"ax",@progbits
	.align	128
        .global         _ZN18transformer_engine13normalization26rmsnorm_fwd_general_kernelINS0_13Kernel_traitsIff6__halffjLj128ELj1ELj4ELj1ELj8ENS0_18Kernel_traits_baseILj128EffS3_fjLj128EEEEEEEvNS0_19ForwardKernelParamsE
        .type           _ZN18transformer_engine13normalization26rmsnorm_fwd_general_kernelINS0_13Kernel_traitsIff6__halffjLj128ELj1ELj4ELj1ELj8ENS0_18Kernel_traits_baseILj128EffS3_fjLj128EEEEEEEvNS0_19ForwardKernelParamsE,@function
        .size           _ZN18transformer_engine13normalization26rmsnorm_fwd_general_kernelINS0_13Kernel_traitsIff6__halffjLj128ELj1ELj4ELj1ELj8ENS0_18Kernel_traits_baseILj128EffS3_fjLj128EEEEEEEvNS0_19ForwardKernelParamsE,(.L_x_5489 - _ZN18transformer_engine13normalization26rmsnorm_fwd_general_kernelINS0_13Kernel_traitsIff6__halffjLj128ELj1ELj4ELj1ELj8ENS0_18Kernel_traits_baseILj128EffS3_fjLj128EEEEEEEvNS0_19ForwardKernelParamsE)
        .other          _ZN18transformer_engine13normalization26rmsnorm_fwd_general_kernelINS0_13Kernel_traitsIff6__halffjLj128ELj1ELj4ELj1ELj8ENS0_18Kernel_traits_baseILj128EffS3_fjLj128EEEEEEEvNS0_19ForwardKernelParamsE,@"STO_CUDA_ENTRY STV_DEFAULT"
_ZN18transformer_engine13normalization26rmsnorm_fwd_general_kernelINS0_13Kernel_traitsIff6__halffjLj128ELj1ELj4ELj1ELj8ENS0_18Kernel_traits_baseILj128EffS3_fjLj128EEEEEEEvNS0_19ForwardKernelParamsE:
.text._ZN18transformer_engine13normalization26rmsnorm_fwd_general_kernelINS0_13Kernel_traitsIff6__halffjLj128ELj1ELj4ELj1ELj8ENS0_18Kernel_traits_baseILj128EffS3_fjLj128EEEEEEEvNS0_19ForwardKernelParamsE:
        /* <DEDUP_REMOVED lines=49> */
.L_x_2447:
[----:B------:R-:W-:Y:S02]  /*0310*/  ISETP.NE.AND P0, PT, R0, RZ, PT ;  /* 0x000000ff0000720c */ /* 0x000fe40003f05270 */
[----:B------:R-:W-:-:S06]  /*0320*/  CS2R R4, SRZ ;  /* 0x0000000000047805 */ /* 0x000fcc000001ff00 */
[----:B------:R1:W5:Y:S05]  /*0330*/  @P1 LDG.E R5, desc[UR14][R6.64+0x4] ;  /* 0x0000040e06051981 */ /* 0x00036a000c1e1900 */
[----:B------:R1:W5:Y:S02]  /*0340*/  @P0 LDG.E R4, desc[UR14][R6.64] ;  /* 0x0000000e06040981 */ /* 0x000364000c1e1900 */
.L_x_2448:
[----:B------:R-:W-:Y:S05]  /*0350*/  BSYNC B1 ;  /* 0x0000000000017941 */ /* 0x000fea0003800000 */
.L_x_2446:
        /* <DEDUP_REMOVED lines=12> */
.L_x_2449:
[----:B------:R-:W-:Y:S02]  /*0420*/  ISETP.NE.AND P0, PT, R3, RZ, PT ;  /* 0x000000ff0300720c */ /* 0x000fe40003f05270 */
[----:B01----:R-:W-:-:S06]  /*0430*/  CS2R R6, SRZ ;  /* 0x0000000000067805 */ /* 0x003fcc000001ff00 */
[----:B------:R2:W5:Y:S05]  /*0440*/  @P1 LDG.E R7, desc[UR14][R10.64+0x4] ;  /* 0x0000040e0a071981 */ /* 0x00056a000c1e1900 */
[----:B------:R2:W5:Y:S02]  /*0450*/  @P0 LDG.E R6, desc[UR14][R10.64] ;  /* 0x0000000e0a060981 */ /* 0x000564000c1e1900 */
.L_x_2445:
[----:B------:R-:W-:Y:S05]  /*0460*/  BSYNC B0 ;  /* 0x0000000000007941 */ /* 0x000fea0003800000 */
.L_x_2444:
        /* <DEDUP_REMOVED lines=35> */
[----:B------:R-:W-:Y:S05]  /*06a0*/  CALL.REL.NOINC `($__internal_22_$__cuda_sm20_rcp_rn_f32_slowpath) ;  /* 0x00000018003c7944 */ /* 0x000fea0003c00000 */
[----:B------:R-:W-:Y:S01]  /*06b0*/  IMAD.MOV.U32 R7, RZ, RZ, R5 ;  /* 0x000000ffff077224 */ /* 0x000fe200078e0005 */
[----:B------:R-:W-:Y:S06]  /*06c0*/  BRA `(.L_x_2452) ;  /* 0x0000000000107947 */ /* 0x000fec0003800000 */
.L_x_2451:
[----:B01----:R-:W0:Y:S02]  /*06d0*/  MUFU.RCP R7, R0 ;  /* 0x0000000000077308 */ /* 0x003e240000001000 */
[----:B0-----:R-:W-:-:S04]  /*06e0*/  FFMA R3, R0, R7, -1 ;  /* 0xbf80000000037423 */ /* 0x001fc80000000007 */
[----:B------:R-:W-:-:S04]  /*06f0*/  FADD.FTZ R4, -R3, -RZ ;  /* 0x800000ff03047221 */ /* 0x000fc80000010100 */
[----:B------:R-:W-:-:S07]  /*0700*/  FFMA R7, R7, R4, R7 ;  /* 0x0000000407077223 */ /* 0x000fce0000000007 */
.L_x_2452:
[----:B------:R-:W-:Y:S01]  /*0710*/  VIADD R2, R2, UR7 ;  /* 0x0000000702027c36 */ /* 0x000fe20008000000 */
[----:B------:R-:W-:Y:S01]  /*0720*/  ULDC.64 UR8, c[0x0][0x210] ;  /* 0x0000840000087ab9 */ /* 0x000fe20000000a00 */
[----:B------:R-:W-:Y:S01]  /*0730*/  IMAD.MOV.U32 R23, RZ, RZ, RZ ;  /* 0x000000ffff177224 */ /* 0x000fe200078e00ff */
[----:B------:R-:W-:Y:S02]  /*0740*/  UIMAD UR8, UR9, UR8, URZ ;  /* 0x00000008090872a4 */ /* 0x000fe4000f8e023f */
[----:B------:R-:W-:Y:S02]  /*0750*/  IMAD R6, R2, UR9, RZ ;  /* 0x0000000902067c24 */ /* 0x000fe4000f8e02ff */
[----:B------:R-:W-:-:S12]  /*0760*/  USHF.L.U32 UR8, UR8, 0x2, URZ ;  /* 0x0000000208087899 */ /* 0x000fd8000800063f */
.L_x_2478:
        /* <DEDUP_REMOVED lines=23> */
.L_x_2456:
[----:B------:R-:W-:Y:S02]  /*08e0*/  ISETP.NE.AND P0, PT, R9, RZ, PT ;  /* 0x000000ff0900720c */ /* 0x000fe40003f05270 */
[----:B------:R-:W-:-:S06]  /*08f0*/  CS2R R2, SRZ ;  /* 0x0000000000027805 */ /* 0x000fcc000001ff00 */
[----:B------:R1:W5:Y:S05]  /*0900*/  @P3 LDG.E R3, desc[UR14][R16.64+0x4] ;  /* 0x0000040e10033981 */ /* 0x00036a000c1e1900 */
[----:B------:R1:W5:Y:S02]  /*0910*/  @P0 LDG.E R2, desc[UR14][R16.64] ;  /* 0x0000000e10020981 */ /* 0x000364000c1e1900 */
.L_x_2457:
[----:B------:R-:W-:Y:S05]  /*0920*/  BSYNC B1 ;  /* 0x0000000000017941 */ /* 0x000fea0003800000 */
.L_x_2455:
        /* <DEDUP_REMOVED lines=10> */
.L_x_2458:
[----:B------:R-:W-:Y:S02]  /*09d0*/  ISETP.NE.AND P0, PT, R8, RZ, PT ;  /* 0x000000ff0800720c */ /* 0x000fe40003f05270 */
[----:B------:R-:W-:-:S06]  /*09e0*/  CS2R R14, SRZ ;  /* 0x00000000000e7805 */ /* 0x000fcc000001ff00 */
[----:B------:R3:W5:Y:S05]  /*09f0*/  @P3 LDG.E R15, desc[UR14][R4.64+0x4] ;  /* 0x0000040e040f3981 */ /* 0x00076a000c1e1900 */
[----:B------:R3:W5:Y:S02]  /*0a00*/  @P0 LDG.E R14, desc[UR14][R4.64] ;  /* 0x0000000e040e0981 */ /* 0x000764000c1e1900 */
.L_x_2454:
[----:B------:R-:W-:Y:S05]  /*0a10*/  BSYNC B0 ;  /* 0x0000000000007941 */ /* 0x000fea0003800000 */
.L_x_2453:
        /* <DEDUP_REMOVED lines=15> */
.L_x_2460:
[----:B------:R-:W-:Y:S05]  /*0b10*/  BSYNC B0 ;  /* 0x0000000000007941 */ /* 0x000fea0003800000 */
.L_x_2459:
        /* <DEDUP_REMOVED lines=53> */
.L_x_2463:
[----:B------:R-:W2:Y:S04]  /*0e70*/  LDG.E.STRONG.GPU R18, desc[UR14][R16.64] ;  /* 0x0000000e10127981 */ /* 0x000ea8000c1ef900 */
[----:B--2---:R-:W-:Y:S01]  /*0e80*/  CCTL.IVALL ;  /* 0x00000000ff00798f */ /* 0x004fe20002000000 */
[----:B------:R-:W-:Y:S05]  /*0e90*/  YIELD ;  /* 0x0000000000007946 */ /* 0x000fea0003800000 */
[----:B------:R-:W-:-:S13]  /*0ea0*/  ISETP.NE.AND P0, PT, R18, R21, PT ;  /* 0x000000151200720c */ /* 0x000fda0003f05270 */
[----:B------:R-:W-:Y:S05]  /*0eb0*/  @P0 BRA `(.L_x_2463) ;  /* 0xfffffffc00ec0947 */ /* 0x000fea000383ffff */
.L_x_2462:
        /* <DEDUP_REMOVED lines=14> */
.L_x_2468:
        /* <DEDUP_REMOVED lines=30> */
.L_x_2467:
[----:B------:R-:W-:Y:S05]  /*1180*/  BSYNC B1 ;  /* 0x0000000000017941 */ /* 0x000fea0003800000 */
.L_x_2466:
        /* <DEDUP_REMOVED lines=20> */
.L_x_2470:
[----:B------:R-:W-:Y:S05]  /*12d0*/  BSYNC B1 ;  /* 0x0000000000017941 */ /* 0x000fea0003800000 */
.L_x_2469:
        /* <DEDUP_REMOVED lines=9> */
.L_x_2465:
[----:B------:R-:W-:Y:S05]  /*1370*/  BSYNC B0 ;  /* 0x0000000000007941 */ /* 0x000fea0003800000 */
.L_x_2464:
        /* <DEDUP_REMOVED lines=13> */
.L_x_2461:
        /* <DEDUP_REMOVED lines=10> */
.L_x_2471:
        /* <DEDUP_REMOVED lines=40> */
.L_x_2474:
[----:B------:R-:W-:Y:S01]  /*1770*/  F2FP.F16.F32.PACK_AB R25, R25, R18 ;  /* 0x000000121919723e */ /* 0x000fe200000000ff */
        /* <DEDUP_REMOVED lines=9> */
.L_x_2476:
[----:B------:R-:W-:Y:S05]  /*1810*/  BSYNC B1 ;  /* 0x0000000000017941 */ /* 0x000fea0003800000 */
.L_x_2475:
        /* <DEDUP_REMOVED lines=18> */
.L_x_2477:
[----:B0-----:R-:W-:-:S05]  /*1940*/  F2FP.F16.F32.PACK_AB R17, R19, R0 ;  /* 0x000000001311723e */ /* 0x001fca00000000ff */
[----:B------:R2:W-:Y:S01]  /*1950*/  @!P0 STG.E desc[UR14][R4.64], R17 ;  /* 0x0000001104008986 */ /* 0x0005e2000c10190e */
[----:B------:R-:W-:Y:S05]  /*1960*/  @!P0 BRA `(.L_x_2473) ;  /* 0x0000000000148947 */ /* 0x000fea0003800000 */
[C---:B------:R-:W-:Y:S02]  /*1970*/  ISETP.NE.AND P2, PT, R8.reuse, RZ, PT ;  /* 0x000000ff0800720c */ /* 0x040fe40003f45270 */
[----:B------:R-:W-:Y:S02]  /*1980*/  ISETP.GE.U32.AND P0, PT, R8, 0x2, PT ;  /* 0x000000020800780c */ /* 0x000fe40003f06070 */
[----:B------:R-:W-:-:S09]  /*1990*/  PRMT R0, R17, 0x7632, R0 ;  /* 0x0000763211007816 */ /* 0x000fd20000000000 */
[----:B------:R3:W-:Y:S04]  /*19a0*/  @P2 STG.E.U16 desc[UR14][R4.64], R17 ;  /* 0x0000001104002986 */ /* 0x0007e8000c10150e */
[----:B------:R3:W-:Y:S02]  /*19b0*/  @P0 STG.E.U16 desc[UR14][R4.64+0x2], R0 ;  /* 0x0000020004000986 */ /* 0x0007e4000c10150e */
.L_x_2473:
[----:B------:R-:W-:Y:S05]  /*19c0*/  BSYNC B0 ;  /* 0x0000000000007941 */ /* 0x000fea0003800000 */
.L_x_2472:
[----:B------:R-:W-:Y:S02]  /*19d0*/  ULDC UR9, c[0x0][0x210] ;  /* 0x0000840000097ab9 */ /* 0x000fe40000000800 */
[----:B------:R-:W-:-:S04]  /*19e0*/  ULEA UR7, UR9, UR7, 0x2 ;  /* 0x0000000709077291 */ /* 0x000fc8000f8e103f */
[----:B------:R-:W-:-:S06]  /*19f0*/  UISETP.GE.AND UP0, UPT, UR7, UR16, UPT ;  /* 0x000000100700728c */ /* 0x000fcc000bf06270 */
[----:B------:R-:W-:-:S13]  /*1a00*/  PLOP3.LUT P0, PT, PT, PT, UP0, 0x80, 0x0 ;  /* 0x000000000000781c */ /* 0x000fda0003f0f008 */
[----:B------:R-:W-:Y:S05]  /*1a10*/  @!P0 BRA `(.L_x_2478) ;  /* 0xffffffec00548947 */ /* 0x000fea000383ffff */
.L_x_2450:
        /* <DEDUP_REMOVED lines=40> */
.L_x_2488:
[----:B-1----:R-:W-:-:S07]  /*1ca0*/  FMNMX R9, R3, R4, !PT ;  /* 0x0000000403097209 */ /* 0x002fce0007800000 */
.L_x_2481:
[----:B------:R-:W-:Y:S05]  /*1cb0*/  BSYNC B0 ;  /* 0x0000000000007941 */ /* 0x000fea0003800000 */
.L_x_2480:
[----:B------:R-:W-:Y:S01]  /*1cc0*/  ISETP.NE.AND P0, PT, R0, RZ, PT ;  /* 0x000000ff0000720c */ /* 0x000fe20003f05270 */
[----:B------:R-:W-:-:S12]  /*1cd0*/  BSSY B0, `(.L_x_2479) ;  /* 0x0000004000007945 */ /* 0x000fd80003800000 */
[----:B------:R-:W-:Y:S05]  /*1ce0*/  @P0 BRA `(.L_x_2483) ;  /* 0x0000000000080947 */ /* 0x000fea0003800000 */
[----:B0-----:R-:W0:Y:S02]  /*1cf0*/  LDC.64 R2, c[0x0][0x288] ;  /* 0x0000a200ff027b82 */ /* 0x001e240000000a00 */
[----:B0-----:R1:W-:Y:S02]  /*1d00*/  REDG.E.MAX.S32.STRONG.GPU desc[UR14][R2.64], R9 ;  /* 0x000000090200798e */ /* 0x0013e4000d10e38e */
.L_x_2483:
[----:B------:R-:W-:Y:S05]  /*1d10*/  BSYNC B0 ;  /* 0x0000000000007941 */ /* 0x000fea0003800000 */
.L_x_2479:
        /* <DEDUP_REMOVED lines=16> */
[----:B--2---:R-:W-:Y:S05]  /*1e20*/  CALL.REL.NOINC `($__internal_22_$__cuda_sm20_rcp_rn_f32_slowpath) ;  /* 0x00000000005c7944 */ /* 0x004fea0003c00000 */
[----:B------:R-:W-:Y:S05]  /*1e30*/  BRA `(.L_x_2485) ;  /* 0x0000000000147947 */ /* 0x000fea0003800000 */
.L_x_2484:
[----:B0-2--5:R-:W0:Y:S01]  /*1e40*/  MUFU.RCP R5, UR18 ;  /* 0x0000001200057d08 */ /* 0x025e220008001000 */
[----:B------:R-:W-:-:S04]  /*1e50*/  IMAD.U32 R0, RZ, RZ, UR18 ;  /* 0x00000012ff007e24 */ /* 0x000fc8000f8e00ff */
[----:B0-----:R-:W-:-:S04]  /*1e60*/  FFMA R0, R5, R0, -1 ;  /* 0xbf80000005007423 */ /* 0x001fc80000000000 */
[----:B------:R-:W-:-:S04]  /*1e70*/  FADD.FTZ R0, -R0, -RZ ;  /* 0x800000ff00007221 */ /* 0x000fc80000010100 */
[----:B------:R-:W-:-:S07]  /*1e80*/  FFMA R5, R5, R0, R5 ;  /* 0x0000000005057223 */ /* 0x000fce0000000005 */
.L_x_2485:
[----:B------:R-:W0:Y:S02]  /*1e90*/  LDC.64 R2, c[0x0][0x280] ;  /* 0x0000a000ff027b82 */ /* 0x000e240000000a00 */
[----:B0-----:R-:W-:Y:S01]  /*1ea0*/  STG.E desc[UR14][R2.64], R5 ;  /* 0x0000000502007986 */ /* 0x001fe2000c10190e */
[----:B------:R-:W-:Y:S05]  /*1eb0*/  EXIT ;  /* 0x000000000000794d */ /* 0x000fea0003800000 */
.L_x_2482:
[----:B------:R-:W-:Y:S02]  /*1ec0*/  IMAD.MOV.U32 R6, RZ, RZ, 0x2 ;  /* 0x00000002ff067424 */ /* 0x000fe400078e00ff */
[----:B------:R-:W-:Y:S02]  /*1ed0*/  IMAD.MOV.U32 R7, RZ, RZ, 0x1f ;  /* 0x0000001fff077424 */ /* 0x000fe400078e00ff */
[----:B------:R-:W-:-:S07]  /*1ee0*/  IMAD.MOV.U32 R5, RZ, RZ, -0x1 ;  /* 0xffffffffff057424 */ /* 0x000fce00078e00ff */
[----:B01----:R-:W-:Y:S05]  /*1ef0*/  WARPSYNC.COLLECTIVE R5, `(.L_x_2486) ;  /* 0x0000000005087348 */ /* 0x003fea0003c00000 */
[----:B-1----:R1:W2:Y:S02]  /*1f00*/  SHFL.DOWN P0, R4, R2, R6, R7 ;  /* 0x0800000602047389 */ /* 0x0022a40000000007 */
[----:B012---:R-:W-:Y:S01]  /*1f10*/  ENDCOLLECTIVE ;  /* 0x000000000000791b */ /* 0x007fe20003800000 */
.L_x_2486:
[----:B------:R-:W-:Y:S02]  /*1f20*/  IMAD.MOV.U32 R6, RZ, RZ, 0x1 ;  /* 0x00000001ff067424 */ /* 0x000fe400078e00ff */
[----:B------:R-:W-:-:S05]  /*1f30*/  IMAD.MOV.U32 R3, RZ, RZ, R4 ;  /* 0x000000ffff037224 */ /* 0x000fca00078e0004 */
[----:B------:R-:W-:-:S05]  /*1f40*/  FMNMX R3, R3, R2, !PT ;  /* 0x0000000203037209 */ /* 0x000fca0007800000 */
[----:B------:R-:W-:-:S07]  /*1f50*/  IMAD.MOV.U32 R2, RZ, RZ, R3 ;  /* 0x000000ffff027224 */ /* 0x000fce00078e0003 */
[----:B------:R-:W-:Y:S05]  /*1f60*/  WARPSYNC.COLLECTIVE R5, `(.L_x_2487) ;  /* 0x0000000005087348 */ /* 0x000fea0003c00000 */
[----:B------:R0:W1:Y:S02]  /*1f70*/  SHFL.DOWN P0, R4, R2, R6, R7 ;  /* 0x0800000602047389 */ /* 0x0000640000000007 */
[----:B01----:R-:W-:Y:S01]  /*1f80*/  ENDCOLLECTIVE ;  /* 0x000000000000791b */ /* 0x003fe20003800000 */
.L_x_2487:
[----:B------:R-:W-:Y:S05]  /*1f90*/  BRA `(.L_x_2488) ;  /* 0xfffffffc00407947 */ /* 0x000fea000383ffff */
        .weak           $__internal_22_$__cuda_sm20_rcp_rn_f32_slowpath
        .type           $__internal_22_$__cuda_sm20_rcp_rn_f32_slowpath,@function
        .size           $__internal_22_$__cuda_sm20_rcp_rn_f32_slowpath,(.L_x_5489 - $__internal_22_$__cuda_sm20_rcp_rn_f32_slowpath)
$__internal_22_$__cuda_sm20_rcp_rn_f32_slowpath:
        /* <DEDUP_REMOVED lines=14> */
.L_x_2489:
        /* <DEDUP_REMOVED lines=33> */
.L_x_2491:
[----:B------:R0:W1:Y:S02]  /*2290*/  MUFU.RCP R5, R0 ;  /* 0x0000000000057308 */ /* 0x0000640000001000 */
.L_x_2490:
[----:B------:R-:W-:-:S04]  /*22a0*/  IMAD.MOV.U32 R7, RZ, RZ, 0x0 ;  /* 0x00000000ff077424 */ /* 0x000fc800078e00ff */
[----:B01----:R-:W-:Y:S05]  /*22b0*/  RET.REL.NODEC R6 `(_ZN18transformer_engine13normalization26rmsnorm_fwd_general_kernelINS0_13Kernel_traitsIff6__halffjLj128ELj1ELj4ELj1ELj8ENS0_18Kernel_traits_baseILj128EffS3_fjLj128EEEEEEEvNS0_19ForwardKernelParamsE) ;  /* 0xffffffdc06507950 */ /* 0x003fea0003c3ffff */
.L_x_2492:
        /* <DEDUP_REMOVED lines=12> */
.L_x_5489:


//--------------------- .text._ZN18transformer_engine13normalization26rmsnorm_fwd_general_kernelINS0_13Kernel_traitsI6__halfS3_S3_fjLj128ELj1ELj4ELj1ELj8ENS0_18Kernel_traits_baseILj128ES3_S3_S3_fjLj128EEEEEEEvNS0_19ForwardKernelParamsE --------------------------
	.section	.text._ZN18transformer_engine13normalization26rmsnorm_fwd_general_kernelINS0_13Kernel_traitsI6__halfS3_S3_fjLj128ELj1ELj4ELj1ELj8ENS0_18Kernel_traits_baseILj128ES3_S3_S3_fjLj128EEEEEEEvNS0_19ForwardKernelParamsE,"ax",@progbits
	.align	128
        .global         _ZN18transformer_engine13normalization26rmsnorm_fwd_general_kernelINS0_13Kernel_traitsI6__halfS3_S3_fjLj128ELj1ELj4ELj1ELj8ENS0_18Kernel_traits_baseILj128ES3_S3_S3_fjLj128EEEEEEEvNS0_19ForwardKernelParamsE
        .type           _ZN18transformer_engine13normalization26rmsnorm_fwd_general_kernelINS0_13Kernel_traitsI6__halfS3_S3_fjLj128ELj1ELj4ELj1ELj8ENS0_18Kernel_traits_baseILj128ES3_S3_S3_fjLj128EEEEEEEvNS0_19ForwardKernelParamsE,@function
        .size           _ZN18transformer_engine13normalization26rmsnorm_fwd_general_kernelINS0_13Kernel_traitsI6__halfS3_S3_fjLj128ELj1ELj4ELj1ELj8ENS0_18Kernel_traits_baseILj128ES3_S3_S3_fjLj128EEEEEEEvNS0_19ForwardKernelParamsE,(.L_x_5490 - _ZN18transformer_engine13normalization26rmsnorm_fwd_general_kernelINS0_13Kernel_traitsI6__halfS3_S3_fjLj128ELj1ELj4ELj1ELj8ENS0_18Kernel_traits_baseILj128ES3_S3_S3_fjLj128EEEEEEEvNS0_19ForwardKernelParamsE)
        .other          _ZN18transformer_engine13normalization26rmsnorm_fwd_general_kernelINS0_13Kernel_traitsI6__halfS3_S3_fjLj128ELj1ELj4ELj1ELj8ENS0_18Kernel_traits_baseILj128ES3_S3_S3_fjLj128EEEEEEEvNS0_19ForwardKernelParamsE,@"STO_CUDA_ENTRY STV_DEFAULT"
_ZN18transformer_engine13normalization26rmsnorm_fwd_general_kernelINS0_13Kernel_traitsI6__halfS3_S3_fjLj128ELj1ELj4ELj1ELj8ENS0_18Kernel_traits_baseILj128ES3_S3_S3_fjLj128EEEEEEEvNS0_19ForwardKernelParamsE:
.text._ZN18transformer_engine13normalization26rmsnorm_fwd_general_kernelINS0_13Kernel_traitsI6__halfS3_S3_fjLj128ELj1ELj4ELj1ELj8ENS0_18Kernel_traits_baseILj128ES3_S3_S3_fjLj128EEEEEEEvNS0_19ForwardKernelParamsE:
        /* <DEDUP_REMOVED lines=50> */
.L_x_2496:
        /* <DEDUP_REMOVED lines=12> */
.L_x_2497:
[----:B------:R-:W-:Y:S05]  /*03e0*/  BSYNC B1 ;  /* 0x0000000000017941 */ /* 0x000fea0003800000 */
.L_x_2495:
[----:B-----5:R-:W-:Y:S02]  /*03f0*/  HADD2.F32 R9, -RZ, R0.H0_H0 ;  /* 0x20000000ff097230 */ /* 0x020fe40000004100 */
[----:B------:R-:W-:Y:S02]  /*0400*/  HADD2.F32 R12, -RZ, R4.H0_H0 ;  /* 0x20000004ff0c7230 */ /* 0x000fe40000004100 */
[----:B------:R-:W-:Y:S02]  /*0410*/  HADD2.F32 R11, -RZ, R5.H0_H0 ;  /* 0x20000005ff0b7230 */ /* 0x000fe40000004100 */
[----:B------:R-:W-:-:S07]  /*0420*/  HADD2.F32 R14, -RZ, R6.H0_H0 ;  /* 0x20000006ff0e7230 */ /* 0x000fce0000004100 */
.L_x_2494:
[----:B------:R-:W-:Y:S05]  /*0430*/  BSYNC B0 ;  /* 0x0000000000007941 */ /* 0x000fea0003800000 */
.L_x_2493:
        /* <DEDUP_REMOVED lines=8> */
.L_x_2498:
        /* <DEDUP_REMOVED lines=24> */
[----:B-----5:R-:W-:Y:S05]  /*0640*/  CALL.REL.NOINC `($__internal_23_$__cuda_sm20_rcp_rn_f32_slowpath) ;  /* 0x0000001800347944 */ /* 0x020fea0003c00000 */
[----:B------:R-:W-:Y:S05]  /*0650*/  BRA `(.L_x_2501) ;  /* 0x0000000000107947 */ /* 0x000fea0003800000 */
.L_x_2500:
[----:B------:R-:W0:Y:S02]  /*0660*/  MUFU.RCP R9, R0 ;  /* 0x0000000000097308 */ /* 0x000e240000001000 */
[----:B0-----:R-:W-:-:S04]  /*0670*/  FFMA R3, R0, R9, -1 ;  /* 0xbf80000000037423 */ /* 0x001fc80000000009 */
[----:B------:R-:W-:-:S04]  /*0680*/  FADD.FTZ R12, -R3, -RZ ;  /* 0x800000ff030c7221 */ /* 0x000fc80000010100 */
[----:B------:R-:W-:-:S07]  /*0690*/  FFMA R9, R9, R12, R9 ;  /* 0x0000000c09097223 */ /* 0x000fce0000000009 */
.L_x_2501:
[----:B------:R-:W-:Y:S01]  /*06a0*/  VIADD R10, R10, UR7 ;  /* 0x000000070a0a7c36 */ /* 0x000fe20008000000 */
[----:B------:R-:W-:Y:S01]  /*06b0*/  ULDC.64 UR10, c[0x0][0x210] ;  /* 0x00008400000a7ab9 */ /* 0x000fe20000000a00 */
[----:B------:R-:W-:Y:S01]  /*06c0*/  IMAD.MOV.U32 R3, RZ, RZ, RZ ;  /* 0x000000ffff037224 */ /* 0x000fe200078e00ff */
[----:B------:R-:W-:Y:S02]  /*06d0*/  UIMAD UR8, UR11, UR10, URZ ;  /* 0x0000000a0b0872a4 */ /* 0x000fe4000f8e023f */
[----:B------:R-:W-:Y:S01]  /*06e0*/  IMAD R10, R10, UR11, RZ ;  /* 0x0000000b0a0a7c24 */ /* 0x000fe2000f8e02ff */
[----:B------:R-:W-:Y:S02]  /*06f0*/  USHF.R.S32.HI UR10, URZ, 0x1f, UR5 ;  /* 0x0000001f3f0a7899 */ /* 0x000fe40008011405 */
[----:B------:R-:W-:-:S12]  /*0700*/  USHF.L.U32 UR9, UR8, 0x2, URZ ;  /* 0x0000000208097899 */ /* 0x000fd8000800063f */
.L_x_2521:
        /* <DEDUP_REMOVED lines=26> */
.L_x_2505:
        /* <DEDUP_REMOVED lines=12> */
.L_x_2506:
[----:B------:R-:W-:Y:S05]  /*0970*/  BSYNC B1 ;  /* 0x0000000000017941 */ /* 0x000fea0003800000 */
.L_x_2504:
[----:B-----5:R-:W-:Y:S02]  /*0980*/  HADD2.F32 R0, -RZ, R0.H0_H0 ;  /* 0x20000000ff007230 */ /* 0x020fe40000004100 */
[----:B------:R-:W-:Y:S02]  /*0990*/  HADD2.F32 R11, -RZ, R11.H0_H0 ;  /* 0x2000000bff0b7230 */ /* 0x000fe40000004100 */
[----:B------:R-:W-:Y:S02]  /*09a0*/  HADD2.F32 R16, -RZ, R16.H0_H0 ;  /* 0x20000010ff107230 */ /* 0x000fe40000004100 */
[----:B------:R-:W-:-:S07]  /*09b0*/  HADD2.F32 R17, -RZ, R17.H0_H0 ;  /* 0x20000011ff117230 */ /* 0x000fce0000004100 */
.L_x_2503:
[----:B------:R-:W-:Y:S05]  /*09c0*/  BSYNC B0 ;  /* 0x0000000000007941 */ /* 0x000fea0003800000 */
.L_x_2502:
        /* <DEDUP_REMOVED lines=66> */
.L_x_2509:
[----:B------:R-:W2:Y:S04]  /*0df0*/  LDG.E.STRONG.GPU R12, desc[UR12][R14.64] ;  /* 0x0000000c0e0c7981 */ /* 0x000ea8000c1ef900 */
[----:B--2---:R-:W-:Y:S01]  /*0e00*/  CCTL.IVALL ;  /* 0x00000000ff00798f */ /* 0x004fe20002000000 */
[----:B------:R-:W-:Y:S05]  /*0e10*/  YIELD ;  /* 0x0000000000007946 */ /* 0x000fea0003800000 */
[----:B------:R-:W-:-:S13]  /*0e20*/  ISETP.NE.AND P0, PT, R12, UR11, PT ;  /* 0x0000000b0c007c0c */ /* 0x000fda000bf05270 */
[----:B------:R-:W-:Y:S05]  /*0e30*/  @P0 BRA `(.L_x_2509) ;  /* 0xfffffffc00ec0947 */ /* 0x000fea000383ffff */
.L_x_2508:
        /* <DEDUP_REMOVED lines=15> */
.L_x_2514:
        /* <DEDUP_REMOVED lines=30> */
.L_x_2513:
[----:B------:R-:W-:Y:S05]  /*1110*/  BSYNC B1 ;  /* 0x0000000000017941 */ /* 0x000fea0003800000 */
.L_x_2512:
        /* <DEDUP_REMOVED lines=20> */
.L_x_2516:
[----:B------:R-:W-:Y:S05]  /*1260*/  BSYNC B1 ;  /* 0x0000000000017941 */ /* 0x000fea0003800000 */
.L_x_2515:
        /* <DEDUP_REMOVED lines=9> */
.L_x_2511:
[----:B------:R-:W-:Y:S05]  /*1300*/  BSYNC B0 ;  /* 0x0000000000007941 */ /* 0x000fea0003800000 */
.L_x_2510:
        /* <DEDUP_REMOVED lines=13> */
.L_x_2507:
        /* <DEDUP_REMOVED lines=10> */
.L_x_2517:
        /* <DEDUP_REMOVED lines=53> */
.L_x_2520:
[----:B------:R-:W-:Y:S01]  /*17d0*/  IMAD R15, R14, UR17, R23 ;  /* 0x000000110e0f7c24 */ /* 0x000fe2000f8e0217 */
[----:B------:R-:W1:Y:S03]  /*17e0*/  F2F.F16.F32 R19, R19 ;  /* 0x0000001300137304 */ /* 0x000e660000200800 */
[----:B0-----:R-:W-:-:S03]  /*17f0*/  IMAD.WIDE R12, R15, 0x2, R12 ;  /* 0x000000020f0c7825 */ /* 0x001fc600078e020c */
[----:B------:R-:W-:Y:S02]  /*1800*/  LOP3.LUT P0, RZ, R12, 0x7, RZ, 0xc0, !PT ;  /* 0x000000070cff7812 */ /* 0x000fe4000780c0ff */
[----:B------:R-:W0:Y:S02]  /*1810*/  F2F.F16.F32 R27, R20 ;  /* 0x00000014001b7304 */ /* 0x000e240000200800 */
[----:B------:R-:W-:-:S06]  /*1820*/  ISETP.LT.U32.OR P0, PT, R8, 0x4, P0 ;  /* 0x000000040800780c */ /* 0x000fcc0000701470 */
        /* <DEDUP_REMOVED lines=16> */
.L_x_2519:
[----:B------:R-:W-:Y:S05]  /*1930*/  BSYNC B0 ;  /* 0x0000000000007941 */ /* 0x000fea0003800000 */
.L_x_2518:
[----:B------:R-:W-:Y:S02]  /*1940*/  ULDC UR8, c[0x0][0x210] ;  /* 0x0000840000087ab9 */ /* 0x000fe40000000800 */
[----:B------:R-:W-:-:S04]  /*1950*/  ULEA UR7, UR8, UR7, 0x2 ;  /* 0x0000000708077291 */ /* 0x000fc8000f8e103f */
[----:B------:R-:W-:-:S06]  /*1960*/  UISETP.GE.AND UP0, UPT, UR7, UR16, UPT ;  /* 0x000000100700728c */ /* 0x000fcc000bf06270 */
[----:B------:R-:W-:-:S13]  /*1970*/  PLOP3.LUT P0, PT, PT, PT, UP0, 0x80, 0x0 ;  /* 0x000000000000781c */ /* 0x000fda0003f0f008 */
[----:B------:R-:W-:Y:S05]  /*1980*/  @!P0 BRA `(.L_x_2521) ;  /* 0xffffffec00608947 */ /* 0x000fea000383ffff */
.L_x_2499:
        /* <DEDUP_REMOVED lines=40> */
.L_x_2532:
[----:B----4-:R-:W-:-:S07]  /*1c10*/  FMNMX R9, R4, R9, !PT ;  /* 0x0000000904097209 */ /* 0x010fce0007800000 */
.L_x_2524:
[----:B------:R-:W-:Y:S05]  /*1c20*/  BSYNC B0 ;  /* 0x0000000000007941 */ /* 0x000fea0003800000 */
.L_x_2523:
[----:B------:R-:W-:Y:S01]  /*1c30*/  ISETP.NE.AND P0, PT, R0, RZ, PT ;  /* 0x000000ff0000720c */ /* 0x000fe20003f05270 */
[----:B------:R-:W-:-:S12]  /*1c40*/  BSSY B0, `(.L_x_2522) ;  /* 0x0000004000007945 */ /* 0x000fd80003800000 */
[----:B------:R-:W-:Y:S05]  /*1c50*/  @P0 BRA `(.L_x_2526) ;  /* 0x0000000000080947 */ /* 0x000fea0003800000 */
[----:B---3--:R-:W3:Y:S02]  /*1c60*/  LDC.64 R4, c[0x0][0x288] ;  /* 0x0000a200ff047b82 */ /* 0x008ee40000000a00 */
[----:B---3--:R4:W-:Y:S02]  /*1c70*/  REDG.E.MAX.S32.STRONG.GPU desc[UR12][R4.64], R9 ;  /* 0x000000090400798e */ /* 0x0089e4000d10e38c */
.L_x_2526:
[----:B------:R-:W-:Y:S05]  /*1c80*/  BSYNC B0 ;  /* 0x0000000000007941 */ /* 0x000fea0003800000 */
.L_x_2522:
        /* <DEDUP_REMOVED lines=16> */
[----:B----4-:R-:W-:Y:S05]  /*1d90*/  CALL.REL.NOINC `($__internal_23_$__cuda_sm20_rcp_rn_f32_slowpath) ;  /* 0x0000000000607944 */ /* 0x010fea0003c00000 */
[----:B------:R-:W-:Y:S01]  /*1da0*/  IMAD.MOV.U32 R5, RZ, RZ, R9 ;  /* 0x000000ffff057224 */ /* 0x000fe200078e0009 */
[----:B------:R-:W-:Y:S06]  /*1db0*/  BRA `(.L_x_2529) ;  /* 0x0000000000107947 */ /* 0x000fec0003800000 */
.L_x_2528:
[----:B----4-:R-:W3:Y:S02]  /*1dc0*/  MUFU.RCP R5, R2 ;  /* 0x0000000200057308 */ /* 0x010ee40000001000 */
[----:B---3--:R-:W-:-:S04]  /*1dd0*/  FFMA R0, R2, R5, -1 ;  /* 0xbf80000002007423 */ /* 0x008fc80000000005 */
[----:B------:R-:W-:-:S04]  /*1de0*/  FADD.FTZ R0, -R0, -RZ ;  /* 0x800000ff00007221 */ /* 0x000fc80000010100 */
[----:B------:R-:W-:-:S07]  /*1df0*/  FFMA R5, R5, R0, R5 ;  /* 0x0000000005057223 */ /* 0x000fce0000000005 */
.L_x_2529:
[----:B------:R-:W-:Y:S05]  /*1e00*/  BSYNC B0 ;  /* 0x0000000000007941 */ /* 0x000fea0003800000 */
.L_x_2527:
[----:B------:R-:W3:Y:S02]  /*1e10*/  LDC.64 R2, c[0x0][0x280] ;  /* 0x0000a000ff027b82 */ /* 0x000ee40000000a00 */
[----:B---3--:R-:W-:Y:S01]  /*1e20*/  STG.E desc[UR12][R2.64], R5 ;  /* 0x0000000502007986 */ /* 0x008fe2000c10190c */
[----:B------:R-:W-:Y:S05]  /*1e30*/  EXIT ;  /* 0x000000000000794d */ /* 0x000fea0003800000 */
.L_x_2525:
[----:B------:R-:W-:Y:S02]  /*1e40*/  IMAD.MOV.U32 R6, RZ, RZ, 0x2 ;  /* 0x00000002ff067424 */ /* 0x000fe400078e00ff */
[----:B------:R-:W-:Y:S02]  /*1e50*/  IMAD.MOV.U32 R8, RZ, RZ, 0x1f ;  /* 0x0000001fff087424 */ /* 0x000fe400078e00ff */
[----:B------:R-:W-:-:S07]  /*1e60*/  IMAD.MOV.U32 R5, RZ, RZ, -0x1 ;  /* 0xffffffffff057424 */ /* 0x000fce00078e00ff */
[----:B012345:R-:W-:Y:S05]  /*1e70*/  WARPSYNC.COLLECTIVE R5, `(.L_x_2530) ;  /* 0x0000000005087348 */ /* 0x03ffea0003c00000 */
[----:B----4-:R4:W0:Y:S02]  /*1e80*/  SHFL.DOWN P0, R9, R3, R6, R8 ;  /* 0x0800000603097389 */ /* 0x0108240000000008 */
[----:B012345:R-:W-:Y:S01]  /*1e90*/  ENDCOLLECTIVE ;  /* 0x000000000000791b */ /* 0x03ffe20003800000 */
.L_x_2530:
[----:B------:R-:W-:Y:S02]  /*1ea0*/  IMAD.MOV.U32 R6, RZ, RZ, 0x1 ;  /* 0x00000001ff067424 */ /* 0x000fe400078e00ff */
[----:B------:R-:W-:-:S05]  /*1eb0*/  IMAD.MOV.U32 R4, RZ, RZ, R9 ;  /* 0x000000ffff047224 */ /* 0x000fca00078e0009 */
[----:B------:R-:W-:-:S05]  /*1ec0*/  FMNMX R4, R4, R3, !PT ;  /* 0x0000000304047209 */ /* 0x000fca0007800000 */
[----:B------:R-:W-:-:S07]  /*1ed0*/  IMAD.MOV.U32 R3, RZ, RZ, R4 ;  /* 0x000000ffff037224 */ /* 0x000fce00078e0004 */
[----:B------:R-:W-:Y:S05]  /*1ee0*/  WARPSYNC.COLLECTIVE R5, `(.L_x_2531) ;  /* 0x0000000005087348 */ /* 0x000fea0003c00000 */
[----:B------:R0:W1:Y:S02]  /*1ef0*/  SHFL.DOWN P0, R9, R3, R6, R8 ;  /* 0x0800000603097389 */ /* 0x0000640000000008 */
[----:B01----:R-:W-:Y:S01]  /*1f00*/  ENDCOLLECTIVE ;  /* 0x000000000000791b */ /* 0x003fe20003800000 */
.L_x_2531:
[----:B------:R-:W-:Y:S05]  /*1f10*/  BRA `(.L_x_2532) ;  /* 0xfffffffc003c7947 */ /* 0x000fea000383ffff */
        .weak           $__internal_23_$__cuda_sm20_rcp_rn_f32_slowpath
        .type           $__internal_23_$__cuda_sm20_rcp_rn_f32_slowpath,@function
        .size           $__internal_23_$__cuda_sm20_rcp_rn_f32_slowpath,(.L_x_5490 - $__internal_23_$__cuda_sm20_rcp_rn_f32_slowpath)
$__internal_23_$__cuda_sm20_rcp_rn_f32_slowpath:
        /* <DEDUP_REMOVED lines=15> */
.L_x_2534:
        /* <DEDUP_REMOVED lines=33> */
.L_x_2536:
[----:B------:R0:W1:Y:S02]  /*2220*/  MUFU.RCP R9, R0 ;  /* 0x0000000000097308 */ /* 0x0000640000001000 */
.L_x_2535:
[----:B------:R-:W-:Y:S05]  /*2230*/  BSYNC B1 ;  /* 0x0000000000017941 */ /* 0x000fea0003800000 */
.L_x_2533:
[----:B------:R-:W-:-:S04]  /*2240*/  IMAD.MOV.U32 R13, RZ, RZ, 0x0 ;  /* 0x00000000ff0d7424 */ /* 0x000fc800078e00ff */
[----:B01----:R-:W-:Y:S05]  /*2250*/  RET.REL.NODEC R12 `(_ZN18transformer_engine13normalization26rmsnorm_fwd_general_kernelINS0_13Kernel_traitsI6__halfS3_S3_fjLj128ELj1ELj4ELj1ELj8ENS0_18Kernel_traits_baseILj128ES3_S3_S3_fjLj128EEEEEEEvNS0_19ForwardKernelParamsE) ;  /* 0xffffffdc0c687950 */ /* 0x003fea0003c3ffff */
.L_x_2537:
        /* <DEDUP_REMOVED lines=10> */
.L_x_5490:


//--------------------- .text._ZN18transformer_engine13normalization26rmsnorm_fwd_general_kernelINS0_13Kernel_traitsIffffjLj128ELj1ELj4ELj1ELj16ENS0_18Kernel_traits_baseILj128EffffjLj128EEEEEEEvNS0_19ForwardKernelParamsE --------------------------
	.section	.text._ZN18transformer_engine13normalization26rmsnorm_fwd_general_kernelINS0_13Kernel_traitsIffffjLj128ELj1ELj4ELj1ELj16ENS0_18Kernel_traits_baseILj128EffffjLj128EEEEEEEvNS0_19ForwardKernelParamsE,"ax",@progbits
	.align	128
        .global         _ZN18transformer_engine13normalization26rmsnorm_fwd_general_kernelINS0_13Kernel_traitsIffffjLj128ELj1ELj4ELj1ELj16ENS0_18Kernel_traits_baseILj128EffffjLj128EEEEEEEvNS0_19ForwardKernelParamsE
        .type           _ZN18transformer_engine13normalization26rmsnorm_fwd_general_kernelINS0_13Kernel_traitsIffffjLj128ELj1ELj4ELj1ELj16ENS0_18Kernel_traits_baseILj128EffffjLj128EEEEEEEvNS0_19ForwardKernelParamsE,@function
        .size           _ZN18transformer_engine13normalization26rmsnorm_fwd_general_kernelINS0_13Kernel_traitsIffffjLj128ELj1ELj4ELj1ELj16ENS0_18Kernel_traits_baseILj128EffffjLj128EEEEEEEvNS0_19ForwardKernelParamsE,(.L_x_5491 - _ZN18transformer_engine13normalization26rmsnorm_fwd_general_kernelINS0_13Kernel_traitsIffffjLj128ELj1ELj4ELj1ELj16ENS0_18Kernel_traits_baseILj128EffffjLj128EEEEEEEvNS0_19ForwardKernelParamsE)
        .other          _ZN18transformer_engine13normalization26rmsnorm_fwd_general_kernelINS0_13Kernel_traitsIffffjLj128ELj1ELj4ELj1ELj16ENS0_18Kernel_traits_baseILj128EffffjLj128EEEEEEEvNS0_19ForwardKernelParamsE,@"STO_CUDA_ENTRY STV_DEFAULT"
_ZN18transformer_engine13normalization26rmsnorm_fwd_general_kernelINS0_13Kernel_traitsIffffjLj128ELj1ELj4ELj1ELj16ENS0_18Kernel_traits_baseILj128EffffjLj128EEEEEEEvNS0_19ForwardKernelParamsE:
.text._ZN18transformer_engine13normalization26rmsnorm_fwd_general_kernelINS0_13Kernel_traitsIffffjLj128ELj1ELj4ELj1ELj16ENS0_18Kernel_traits_baseILj128EffffjLj128EEEEEEEvNS0_19ForwardKernelParamsE:
        /* <DEDUP_REMOVED lines=14> */
[----:B-1----:R-:W-:Y:S02]  /*00e0*/  LOP3.LUT R2, R0, 0x1f, RZ, 0xc0, !PT ;  /* 0x0000001f00027812 */ /* 0x002fe400078ec0ff */
[----:B------:R-:W-:Y:S01]  /*00f0*/  SHF.R.U32.HI R13, RZ, 0x5, R0 ;  /* 0x00000005ff0d7819 */ /* 0x000fe20000011600 */
        /* <DEDUP_REMOVED lines=22> */
[----:B------:R-:W-:-:S04]  /*0260*/  IADD3 R4, -R11, UR4, RZ ;  /* 0x000000040b047c10 */ /* 0x000fc8000fffe1ff */
[----:B------:R-:W-:Y:S01]  /*0270*/  ISETP.GE.U32.AND P3, PT, R4, 0x4, PT ;  /* 0x000000040400780c */ /* 0x000fe20003f66070 */
[----:B0-----:R-:W-:-:S03]  /*0280*/  IMAD.WIDE R2, R11, 0x4, R2 ;  /* 0x000000040b027825 */ /* 0x001fc600078e0202 */
[----:B------:R-:W-:-:S04]  /*0290*/  LOP3.LUT P0, RZ, R2, 0xf, RZ, 0xc0, !PT ;  /* 0x0000000f02ff7812 */ /* 0x000fc8000780c0ff */
[----:B------:R-:W-:-:S13]  /*02a0*/  ISETP.LT.U32.OR P0, PT, R4, 0x4, P0 ;  /* 0x000000040400780c */ /* 0x000fda0000701470 */
[----:B------:R-:W-:Y:S05]  /*02b0*/  @P0 BRA `(.L_x_2540) ;  /* 0x0000000000080947 */ /* 0x000fea0003800000 */
[----:B------:R0:W5:Y:S01]  /*02c0*/  LDG.E.128 R4, desc[UR14][R2.64] ;  /* 0x0000000e02047981 */ /* 0x000162000c1e1d00 */
[----:B------:R-:W-:Y:S05]  /*02d0*/  BRA `(.L_x_2539) ;  /* 0x0000000000247947 */ /* 0x000fea0003800000 */
.L_x_2540:
        /* <DEDUP_REMOVED lines=9> */
.L_x_2539:
[----:B------:R-:W-:Y:S05]  /*0370*/  BSYNC B0 ;  /* 0x0000000000007941 */ /* 0x000fea0003800000 */
.L_x_2538:
[----:B------:R-:W-:Y:S01]  /*0380*/  ULDC.U8 UR19, c[0x0][0x294] ;  /* 0x0000a50000137ab9 */ /* 0x000fe20000000000 */
[----:B------:R-:W-:Y:S01]  /*0390*/  ULDC UR8, c[0x0][0x218] ;  /* 0x0000860000087ab9 */ /* 0x000fe20000000800 */
[----:B------:R-:W-:-:S13]  /*03a0*/  ISETP.NE.AND P0, PT, RZ, UR19, PT ;  /* 0x00000013ff007c0c */ /* 0x000fda000bf05270 */
[----:B------:R-:W2:Y:S02]  /*03b0*/  @P0 LDC.64 R8, c[0x0][0x270] ;  /* 0x00009c00ff080b82 */ /* 0x000ea40000000a00 */
[----:B--2---:R-:W2:Y:S01]  /*03c0*/  @P0 LDG.E R8, desc[UR14][R8.64] ;  /* 0x0000000e08080981 */ /* 0x004ea2000c1e1900 */
[----:B------:R-:W-:Y:S01]  /*03d0*/  UISETP.GE.AND UP0, UPT, UR7, UR8, UPT ;  /* 0x000000080700728c */ /* 0x000fe2000bf06270 */
[----:B01----:R-:W-:Y:S01]  /*03e0*/  IMAD.MOV.U32 R2, RZ, RZ, RZ ;  /* 0x000000ffff027224 */ /* 0x003fe200078e00ff */
[----:B--2---:R-:W-:-:S04]  /*03f0*/  @P0 R2UR UR18, R8 ;  /* 0x00000000081202ca */ /* 0x004fc800000e0000 */
[----:B------:R-:W-:-:S13]  /*0400*/  PLOP3.LUT P0, PT, PT, PT, UP0, 0x80, 0x0 ;  /* 0x000000000000781c */ /* 0x000fda0003f0f008 */
[----:B------:R-:W-:Y:S05]  /*0410*/  @P0 BRA `(.L_x_2541) ;  /* 0x0000001000c40947 */ /* 0x000fea0003800000 */
[----:B------:R-:W0:Y:S01]  /*0420*/  LDC.64 R8, c[0x0][0x288] ;  /* 0x0000a200ff087b82 */ /* 0x000e220000000a00 */
[----:B------:R-:W-:Y:S01]  /*0430*/  I2FP.F32.S32 R2, UR4 ;  /* 0x0000000400027c45 */ /* 0x000fe20008201400 */
[----:B------:R-:W-:Y:S01]  /*0440*/  ULDC.U8 UR8, c[0x0][0x250] ;  /* 0x0000940000087ab9 */ /* 0x000fe20000000000 */
[----:B------:R-:W-:Y:S01]  /*0450*/  ISETP.NE.AND P1, PT, RZ, UR19, PT ;  /* 0x00000013ff007c0c */ /* 0x000fe2000bf25270 */
[----:B-----5:R-:W-:Y:S01]  /*0460*/  IMAD.MOV.U32 R10, RZ, RZ, R7 ;  /* 0x000000ffff0a7224 */ /* 0x020fe200078e0007 */
[----:B------:R-:W-:Y:S01]  /*0470*/  ISETP.NE.AND P2, PT, RZ, UR8, PT ;  /* 0x00000008ff007c0c */ /* 0x000fe2000bf45270 */
[----:B------:R-:W-:Y:S01]  /*0480*/  VIADD R3, R2, 0x1800000 ;  /* 0x0180000002037836 */ /* 0x000fe20000000000 */
[----:B------:R-:W-:Y:S01]  /*0490*/  IADD3 R11, -R11, UR4, RZ ;  /* 0x000000040b0b7c10 */ /* 0x000fe2000fffe1ff */
[----:B------:R-:W-:-:S03]  /*04a0*/  UMOV UR4, URZ ;  /* 0x0000003f00047c82 */ /* 0x000fc60008000000 */
[----:B------:R-:W-:-:S07]  /*04b0*/  LOP3.LUT R3, R3, 0x7f800000, RZ, 0xc0, !PT ;  /* 0x7f80000003037812 */ /* 0x000fce00078ec0ff */
[----:B------:R-:W-:Y:S01]  /*04c0*/  @P2 FADD R10, R10, 1 ;  /* 0x3f8000000a0a2421 */ /* 0x000fe20000000000 */
[----:B0-----:R-:W-:Y:S01]  /*04d0*/  ISETP.NE.U32.AND P0, PT, R8, RZ, PT ;  /* 0x000000ff0800720c */ /* 0x001fe20003f05070 */
[----:B------:R-:W-:-:S03]  /*04e0*/  IMAD.MOV.U32 R8, RZ, RZ, R5 ;  /* 0x000000ffff087224 */ /* 0x000fc600078e0005 */
[----:B------:R-:W-:Y:S01]  /*04f0*/  ISETP.NE.OR.EX P1, PT, R9, RZ, P1, P0 ;  /* 0x000000ff0900720c */ /* 0x000fe20000f25700 */
[----:B------:R-:W-:Y:S01]  /*0500*/  IMAD.MOV.U32 R9, RZ, RZ, R6 ;  /* 0x000000ffff097224 */ /* 0x000fe200078e0006 */
[----:B------:R-:W-:Y:S01]  /*0510*/  ISETP.GT.U32.AND P0, PT, R3, 0x1ffffff, PT ;  /* 0x01ffffff0300780c */ /* 0x000fe20003f04070 */
[----:B------:R-:W-:Y:S02]  /*0520*/  IMAD.MOV.U32 R3, RZ, RZ, R4 ;  /* 0x000000ffff037224 */ /* 0x000fe400078e0004 */
[----:B------:R-:W-:Y:S01]  /*0530*/  @P2 FADD R8, R8, 1 ;  /* 0x3f80000008082421 */ /* 0x000fe20000000000 */
[----:B------:R-:W-:Y:S01]  /*0540*/  @P2 FADD R9, R9, 1 ;  /* 0x3f80000009092421 */ /* 0x000fe20000000000 */
[----:B------:R-:W-:-:S08]  /*0550*/  @P2 FADD R3, R3, 1 ;  /* 0x3f80000003032421 */ /* 0x000fd00000000000 */
[----:B------:R-:W-:Y:S05]  /*0560*/  @P0 BRA `(.L_x_2542) ;  /* 0x00000000000c0947 */ /* 0x000fea0003800000 */
[----:B------:R-:W-:-:S07]  /*0570*/  MOV R4, 0x590 ;  /* 0x0000059000047802 */ /* 0x000fce0000000f00 */
[----:B------:R-:W-:Y:S05]  /*0580*/  CALL.REL.NOINC `($__internal_24_$__cuda_sm20_rcp_rn_f32_slowpath) ;  /* 0x0000001400c87944 */ /* 0x000fea0003c00000 */
[----:B------:R-:W-:Y:S05]  /*0590*/  BRA `(.L_x_2543) ;  /* 0x0000000000107947 */ /* 0x000fea0003800000 */
.L_x_2542:
[----:B------:R-:W0:Y:S02]  /*05a0*/  MUFU.RCP R5, R2 ;  /* 0x0000000200057308 */ /* 0x000e240000001000 */
[----:B0-----:R-:W-:-:S04]  /*05b0*/  FFMA R4, R2, R5, -1 ;  /* 0xbf80000002047423 */ /* 0x001fc80000000005 */
[----:B------:R-:W-:-:S04]  /*05c0*/  FADD.FTZ R4, -R4, -RZ ;  /* 0x800000ff04047221 */ /* 0x000fc80000010100 */
[----:B------:R-:W-:-:S07]  /*05d0*/  FFMA R16, R5, R4, R5 ;  /* 0x0000000405107223 */ /* 0x000fce0000000005 */
.L_x_2543:
[----:B------:R-:W-:Y:S01]  /*05e0*/  VIADD R13, R13, UR7 ;  /* 0x000000070d0d7c36 */ /* 0x000fe20008000000 */
[----:B------:R-:W-:Y:S01]  /*05f0*/  ULDC.64 UR10, c[0x0][0x210] ;  /* 0x00008400000a7ab9 */ /* 0x000fe20000000a00 */
[----:B------:R-:W-:Y:S01]  /*0600*/  IMAD.MOV.U32 R2, RZ, RZ, RZ ;  /* 0x000000ffff027224 */ /* 0x000fe200078e00ff */
[----:B------:R-:W-:Y:S02]  /*0610*/  UIMAD UR8, UR11, UR10, URZ ;  /* 0x0000000a0b0872a4 */ /* 0x000fe4000f8e023f */
[----:B------:R-:W-:Y:S02]  /*0620*/  IMAD R17, R13, UR11, RZ ;  /* 0x0000000b0d117c24 */ /* 0x000fe4000f8e02ff */
[----:B------:R-:W-:-:S12]  /*0630*/  USHF.L.U32 UR9, UR8, 0x2, URZ ;  /* 0x0000000208097899 */ /* 0x000fd8000800063f */
.L_x_2561:
[----:B------:R-:W-:Y:S01]  /*0640*/  USHF.L.U32 UR8, UR6, 0x5, URZ ;  /* 0x0000000506087899 */ /* 0x000fe2000800063f */
[----:B------:R-:W-:Y:S01]  /*0650*/  LOP3.LUT R25, R0, 0x1f, RZ, 0xc0, !PT ;  /* 0x0000001f00197812 */ /* 0x000fe200078ec0ff */
[----:B------:R-:W-:Y:S01]  /*0660*/  ULDC.64 UR16, c[0x0][0x218] ;  /* 0x0000860000107ab9 */ /* 0x000fe20000000a00 */
[----:B012---:R-:W-:Y:S01]  /*0670*/  SHF.R.U32.HI R13, RZ, 0x5, R0 ;  /* 0x00000005ff0d7819 */ /* 0x007fe20000011600 */
[----:B------:R-:W-:Y:S02]  /*0680*/  BSSY B0, `(.L_x_2544) ;  /* 0x000001a000007945 */ /* 0x000fe40003800000 */
[----:B------:R-:W-:Y:S02]  /*0690*/  IMAD.U32 R12, RZ, RZ, UR8 ;  /* 0x00000008ff0c7e24 */ /* 0x000fe4000f8e00ff */
[----:B------:R-:W-:-:S03]  /*06a0*/  VIADD R13, R13, UR7 ;  /* 0x000000070d0d7c36 */ /* 0x000fc60008000000 */
[----:B------:R-:W-:-:S05]  /*06b0*/  LOP3.LUT R12, R12, 0xffffffe0, R25, 0xe2, !PT ;  /* 0xffffffe00c0c7812 */ /* 0x000fca00078ee219 */
[----:B------:R-:W-:-:S05]  /*06c0*/  IMAD.SHL.U32 R14, R12, 0x4, RZ ;  /* 0x000000040c0e7824 */ /* 0x000fca00078e00ff */
[----:B------:R-:W-:-:S04]  /*06d0*/  ISETP.GE.AND P2, PT, R14, UR17, PT ;  /* 0x000000110e007c0c */ /* 0x000fc8000bf46270 */
[----:B------:R-:W-:-:S13]  /*06e0*/  ISETP.LT.AND P2, PT, R13, UR16, !P2 ;  /* 0x000000100d007c0c */ /* 0x000fda000d741270 */
[----:B------:R-:W-:Y:S05]  /*06f0*/  @!P2 BRA `(.L_x_2545) ;  /* 0x000000000048a947 */ /* 0x000fea0003800000 */
[----:B------:R-:W0:Y:S01]  /*0700*/  LDC.64 R4, c[0x0][0x220] ;  /* 0x00008800ff047b82 */ /* 0x000e220000000a00 */
[----:B------:R-:W-:Y:S01]  /*0710*/  IMAD R13, R13, UR17, R14 ;  /* 0x000000110d0d7c24 */ /* 0x000fe2000f8e020e */
[----:B------:R-:W-:-:S03]  /*0720*/  ISETP.GE.U32.AND P3, PT, R11, 0x4, PT ;  /* 0x000000040b00780c */ /* 0x000fc60003f66070 */
[----:B0-----:R-:W-:-:S03]  /*0730*/  IMAD.WIDE R12, R13, 0x4, R4 ;  /* 0x000000040d0c7825 */ /* 0x001fc600078e0204 */
[----:B------:R-:W-:-:S04]  /*0740*/  LOP3.LUT P0, RZ, R12, 0xf, RZ, 0xc0, !PT ;  /* 0x0000000f0cff7812 */ /* 0x000fc8000780c0ff */
[----:B------:R-:W-:-:S13]  /*0750*/  ISETP.LT.U32.OR P0, PT, R11, 0x4, P0 ;  /* 0x000000040b00780c */ /* 0x000fda0000701470 */
[----:B------:R-:W-:Y:S05]  /*0760*/  @P0 BRA `(.L_x_2546) ;  /* 0x0000000000080947 */ /* 0x000fea0003800000 */
[----:B------:R0:W5:Y:S01]  /*0770*/  LDG.E.128 R4, desc[UR14][R12.64] ;  /* 0x0000000e0c047981 */ /* 0x000162000c1e1d00 */
[----:B------:R-:W-:Y:S05]  /*0780*/  BRA `(.L_x_2545) ;  /* 0x0000000000247947 */ /* 0x000fea0003800000 */
.L_x_2546:
        /* <DEDUP_REMOVED lines=9> */
.L_x_2545:
[----:B------:R-:W-:Y:S05]  /*0820*/  BSYNC B0 ;  /* 0x0000000000007941 */ /* 0x000fea0003800000 */
.L_x_2544:
[----:B------:R-:W2:Y:S01]  /*0830*/  LDC R22, c[0x0][0x214] ;  /* 0x00008500ff167b82 */ /* 0x000ea20000000800 */
[C---:B01----:R-:W-:Y:S02]  /*0840*/  VIADD R13, R14.reuse, 0x1 ;  /* 0x000000010e0d7836 */ /* 0x043fe40000000000 */
[C---:B------:R-:W-:Y:S02]  /*0850*/  VIADD R12, R14.reuse, 0x2 ;  /* 0x000000020e0c7836 */ /* 0x040fe40000000000 */
[----:B------:R-:W-:Y:S01]  /*0860*/  VIADD R14, R14, 0x3 ;  /* 0x000000030e0e7836 */ /* 0x000fe20000000000 */
[----:B------:R-:W-:Y:S02]  /*0870*/  ISETP.GE.OR P0, PT, R13, UR17, !P2 ;  /* 0x000000110d007c0c */ /* 0x000fe4000d706670 */
[----:B------:R-:W-:Y:S01]  /*0880*/  ISETP.GE.OR P3, PT, R12, UR17, !P2 ;  /* 0x000000110c007c0c */ /* 0x000fe2000d766670 */
[----:B------:R-:W-:Y:S01]  /*0890*/  IMAD.MOV.U32 R12, RZ, RZ, RZ ;  /* 0x000000ffff0c7224 */ /* 0x000fe200078e00ff */
[----:B------:R-:W-:Y:S01]  /*08a0*/  ISETP.GE.OR P4, PT, R14, UR17, !P2 ;  /* 0x000000110e007c0c */ /* 0x000fe2000d786670 */
[----:B-----5:R-:W-:-:S08]  /*08b0*/  @P2 FFMA R14, R4, R4, RZ ;  /* 0x00000004040e2223 */ /* 0x020fd000000000ff */
[----:B------:R-:W-:-:S04]  /*08c0*/  @!P0 FFMA R14, R5, R5, R14 ;  /* 0x00000005050e8223 */ /* 0x000fc8000000000e */
[----:B------:R-:W-:Y:S01]  /*08d0*/  @!P3 FFMA R14, R6, R6, R14 ;  /* 0x00000006060eb223 */ /* 0x000fe2000000000e */
[----:B--2---:R-:W-:-:S03]  /*08e0*/  ISETP.NE.AND P0, PT, R22, 0x1, PT ;  /* 0x000000011600780c */ /* 0x004fc60003f05270 */
[----:B------:R-:W-:-:S04]  /*08f0*/  @!P4 FFMA R14, R7, R7, R14 ;  /* 0x00000007070ec223 */ /* 0x000fc8000000000e */
[----:B------:R-:W-:-:S06]  /*0900*/  @P2 IMAD.MOV.U32 R12, RZ, RZ, R14 ;  /* 0x000000ffff0c2224 */ /* 0x000fcc00078e000e */
[----:B------:R-:W-:Y:S05]  /*0910*/  @!P0 BRA `(.L_x_2547) ;  /* 0x0000000800488947 */ /* 0x000fea0003800000 */
[----:B------:R-:W0:Y:S01]  /*0920*/  SHFL.DOWN PT, R13, R12, 0x10, 0x1f ;  /* 0x0a001f000c0d7f89 */ /* 0x000e2200000e0000 */
        /* <DEDUP_REMOVED lines=51> */
.L_x_2549:
[----:B------:R-:W2:Y:S04]  /*0c60*/  LDG.E.STRONG.GPU R18, desc[UR14][R14.64] ;  /* 0x0000000e0e127981 */ /* 0x000ea8000c1ef900 */
[----:B--2---:R-:W-:Y:S01]  /*0c70*/  CCTL.IVALL ;  /* 0x00000000ff00798f */ /* 0x004fe20002000000 */
[----:B------:R-:W-:Y:S05]  /*0c80*/  YIELD ;  /* 0x0000000000007946 */ /* 0x000fea0003800000 */
[----:B------:R-:W-:-:S13]  /*0c90*/  ISETP.NE.AND P0, PT, R18, R21, PT ;  /* 0x000000151200720c */ /* 0x000fda0003f05270 */
[----:B------:R-:W-:Y:S05]  /*0ca0*/  @P0 BRA `(.L_x_2549) ;  /* 0xfffffffc00ec0947 */ /* 0x000fea000383ffff */
.L_x_2548:
        /* <DEDUP_REMOVED lines=14> */
.L_x_2554:
[C---:B------:R-:W-:Y:S01]  /*0d90*/  VIADD R14, R25.reuse, 0x20 ;  /* 0x00000020190e7836 */ /* 0x040fe20000000000 */
[----:B------:R-:W-:-:S04]  /*0da0*/  IADD3 R18, P3, R25, R13, RZ ;  /* 0x0000000d19127210 */ /* 0x000fc80007f7e0ff */
[C---:B------:R-:W-:Y:S02]  /*0db0*/  IADD3 R15, P4, R14.reuse, R13, RZ ;  /* 0x0000000d0e0f7210 */ /* 0x040fe40007f9e0ff */
[-C--:B------:R-:W-:Y:S02]  /*0dc0*/  LEA.HI.X.SX32 R19, R25, R12.reuse, 0x1, P3 ;  /* 0x0000000c19137211 */ /* 0x080fe400018f0eff */
[----:B------:R-:W-:Y:S02]  /*0dd0*/  LEA.HI.X.SX32 R14, R14, R12, 0x1, P4 ;  /* 0x0000000c0e0e7211 */ /* 0x000fe400020f0eff */
[C---:B------:R-:W-:Y:S02]  /*0de0*/  LEA R20, P4, R15.reuse, UR20, 0x2 ;  /* 0x000000140f147c11 */ /* 0x040fe4000f8810ff */
[C---:B------:R-:W-:Y:S02]  /*0df0*/  LEA R26, P3, R18.reuse, UR20, 0x2 ;  /* 0x00000014121a7c11 */ /* 0x040fe4000f8610ff */
[----:B------:R-:W-:Y:S01]  /*0e00*/  LEA.HI.X R21, R15, UR21, R14, 0x2, P4 ;  /* 0x000000150f157c11 */ /* 0x000fe2000a0f140e */
[C---:B------:R-:W-:Y:S01]  /*0e10*/  VIADD R14, R25.reuse, 0x40 ;  /* 0x00000040190e7836 */ /* 0x040fe20000000000 */
[----:B------:R-:W-:Y:S01]  /*0e20*/  LEA.HI.X R27, R18, UR21, R19, 0x2, P3 ;  /* 0x00000015121b7c11 */ /* 0x000fe200098f1413 */
[----:B------:R-:W-:-:S02]  /*0e30*/  VIADD R18, R25, 0x60 ;  /* 0x0000006019127836 */ /* 0x000fc40000000000 */
[----:B------:R-:W2:Y:S01]  /*0e40*/  LDG.E R20, desc[UR14][R20.64] ;  /* 0x0000000e14147981 */ /* 0x000ea2000c1e1900 */
[-C--:B------:R-:W-:Y:S02]  /*0e50*/  IADD3 R15, P3, R14, R13.reuse, RZ ;  /* 0x0000000d0e0f7210 */ /* 0x080fe40007f7e0ff */
[----:B------:R-:W-:Y:S01]  /*0e60*/  IADD3 R19, P4, R18, R13, RZ ;  /* 0x0000000d12137210 */ /* 0x000fe20007f9e0ff */
[----:B------:R-:W3:Y:S01]  /*0e70*/  LDG.E R26, desc[UR14][R26.64] ;  /* 0x0000000e1a1a7981 */ /* 0x000ee2000c1e1900 */
[----:B------:R-:W-:Y:S02]  /*0e80*/  LEA.HI.X.SX32 R28, R14, R12, 0x1, P3 ;  /* 0x0000000c0e1c7211 */ /* 0x000fe400018f0eff */
[----:B------:R-:W-:-:S04]  /*0e90*/  LEA R14, P3, R15, UR20, 0x2 ;  /* 0x000000140f0e7c11 */ /* 0x000fc8000f8610ff */
[----:B------:R-:W-:Y:S02]  /*0ea0*/  LEA.HI.X R15, R15, UR21, R28, 0x2, P3 ;  /* 0x000000150f0f7c11 */ /* 0x000fe400098f141c */
[----:B------:R-:W-:Y:S02]  /*0eb0*/  LEA.HI.X.SX32 R28, R18, R12, 0x1, P4 ;  /* 0x0000000c121c7211 */ /* 0x000fe400020f0eff */
[C---:B------:R-:W-:Y:S02]  /*0ec0*/  LEA R18, P3, R19.reuse, UR20, 0x2 ;  /* 0x0000001413127c11 */ /* 0x040fe4000f8610ff */
[----:B------:R-:W4:Y:S02]  /*0ed0*/  LDG.E R15, desc[UR14][R14.64] ;  /* 0x0000000e0e0f7981 */ /* 0x000f24000c1e1900 */
[----:B------:R-:W-:-:S06]  /*0ee0*/  LEA.HI.X R19, R19, UR21, R28, 0x2, P3 ;  /* 0x0000001513137c11 */ /* 0x000fcc00098f141c */
[----:B------:R-:W5:Y:S01]  /*0ef0*/  LDG.E R19, desc[UR14][R18.64] ;  /* 0x0000000e12137981 */ /* 0x000f62000c1e1900 */
[----:B------:R-:W-:-:S05]  /*0f00*/  VIADD R25, R25, 0x80 ;  /* 0x0000008019197836 */ /* 0x000fca0000000000 */
[----:B------:R-:W-:Y:S01]  /*0f10*/  ISETP.GE.AND P3, PT, R25, R24, PT ;  /* 0x000000181900720c */ /* 0x000fe20003f66270 */
[----:B---3--:R-:W-:-:S04]  /*0f20*/  FADD R23, R26, R23 ;  /* 0x000000171a177221 */ /* 0x008fc80000000000 */
[----:B--2---:R-:W-:-:S04]  /*0f30*/  FADD R20, R23, R20 ;  /* 0x0000001417147221 */ /* 0x004fc80000000000 */
[----:B----4-:R-:W-:-:S04]  /*0f40*/  FADD R20, R20, R15 ;  /* 0x0000000f14147221 */ /* 0x010fc80000000000 */
[----:B-----5:R-:W-:Y:S01]  /*0f50*/  FADD R23, R20, R19 ;  /* 0x0000001314177221 */ /* 0x020fe20000000000 */
[----:B------:R-:W-:Y:S06]  /*0f60*/  @!P3 BRA `(.L_x_2554) ;  /* 0xfffffffc0088b947 */ /* 0x000fec000383ffff */
.L_x_2553:
[----:B------:R-:W-:Y:S05]  /*0f70*/  BSYNC B1 ;  /* 0x0000000000017941 */ /* 0x000fea0003800000 */
.L_x_2552:
        /* <DEDUP_REMOVED lines=20> */
.L_x_2556:
[----:B------:R-:W-:Y:S05]  /*10c0*/  BSYNC B1 ;  /* 0x0000000000017941 */ /* 0x000fea0003800000 */
.L_x_2555:
        /* <DEDUP_REMOVED lines=9> */
.L_x_2551:
[----:B------:R-:W-:Y:S05]  /*1160*/  BSYNC B0 ;  /* 0x0000000000007941 */ /* 0x000fea0003800000 */
.L_x_2550:
        /* <DEDUP_REMOVED lines=13> */
.L_x_2547:
        /* <DEDUP_REMOVED lines=10> */
.L_x_2557:
[----:B------:R-:W-:Y:S01]  /*12e0*/  USHF.L.U32 UR8, UR6, 0x5, URZ ;  /* 0x0000000506087899 */ /* 0x000fe2000800063f */
[----:B------:R-:W-:Y:S01]  /*12f0*/  SHF.R.U32.HI R21, RZ, 0x5, R0 ;  /* 0x00000005ff157819 */ /* 0x000fe20000011600 */
[----:B------:R-:W-:Y:S01]  /*1300*/  BSSY B0, `(.L_x_2558) ;  /* 0x000003d000007945 */ /* 0x000fe20003800000 */
[----:B------:R-:W-:-:S03]  /*1310*/  LOP3.LUT R12, R0, 0x1f, RZ, 0xc0, !PT ;  /* 0x0000001f000c7812 */ /* 0x000fc600078ec0ff */
[----:B------:R-:W-:Y:S01]  /*1320*/  IMAD.U32 R13, RZ, RZ, UR8 ;  /* 0x00000008ff0d7e24 */ /* 0x000fe2000f8e00ff */
[----:B------:R-:W-:Y:S01]  /*1330*/  ULDC UR8, c[0x0][0x268] ;  /* 0x00009a0000087ab9 */ /* 0x000fe20000000800 */
[----:B------:R-:W-:Y:S02]  /*1340*/  VIADD R15, R21, UR7 ;  /* 0x00000007150f7c36 */ /* 0x000fe40008000000 */
[----:B------:R-:W-:Y:S01]  /*1350*/  FFMA R19, R19, R16, UR8 ;  /* 0x0000000813137e23 */ /* 0x000fe20008000010 */
[----:B------:R-:W-:Y:S02]  /*1360*/  LOP3.LUT R20, R13, 0xffffffe0, R12, 0xe2, !PT ;  /* 0xffffffe00d147812 */ /* 0x000fe400078ee20c */
[----:B------:R-:W-:Y:S02]  /*1370*/  ISETP.GE.AND P0, PT, R15, UR16, PT ;  /* 0x000000100f007c0c */ /* 0x000fe4000bf06270 */
        /* <DEDUP_REMOVED lines=9> */
[----:B------:R-:W1:Y:S01]  /*1410*/  LDC.64 R18, c[0x0][0x258] ;  /* 0x00009600ff127b82 */ /* 0x000e620000000a00 */
[----:B------:R-:W-:Y:S02]  /*1420*/  IMAD.SHL.U32 R20, R20, 0x4, RZ ;  /* 0x0000000414147824 */ /* 0x000fe400078e00ff */
[-C--:B0-----:R-:W-:Y:S01]  /*1430*/  FMUL R12, R4, R14.reuse ;  /* 0x0000000e040c7220 */ /* 0x081fe20000400000 */
[----:B------:R-:W-:Y:S02]  /*1440*/  VIADD R13, R21, UR7 ;  /* 0x00000007150d7c36 */ /* 0x000fe40008000000 */
[-C--:B------:R-:W-:Y:S01]  /*1450*/  FMUL R22, R6, R14.reuse ;  /* 0x0000000e06167220 */ /* 0x080fe20000400000 */
[----:B------:R-:W-:Y:S01]  /*1460*/  FMUL R15, R7, R14 ;  /* 0x0000000e070f7220 */ /* 0x000fe20000400000 */
[----:B------:R-:W-:Y:S01]  /*1470*/  FMUL R12, R3, R12 ;  /* 0x0000000c030c7220 */ /* 0x000fe20000400000 */
[----:B------:R-:W-:Y:S02]  /*1480*/  IMAD R13, R13, UR17, R20 ;  /* 0x000000110d0d7c24 */ /* 0x000fe4000f8e0214 */
[----:B------:R-:W-:-:S02]  /*1490*/  FMUL R15, R10, R15 ;  /* 0x0000000f0a0f7220 */ /* 0x000fc40000400000 */
[----:B-1----:R-:W-:-:S04]  /*14a0*/  IMAD.WIDE R18, R13, 0x4, R18 ;  /* 0x000000040d127825 */ /* 0x002fc800078e0212 */
[----:B------:R-:W-:Y:S01]  /*14b0*/  FMUL R13, R5, R14 ;  /* 0x0000000e050d7220 */ /* 0x000fe20000400000 */
[----:B------:R-:W-:Y:S01]  /*14c0*/  FMUL R14, R9, R22 ;  /* 0x00000016090e7220 */ /* 0x000fe20000400000 */
[----:B------:R-:W-:Y:S02]  /*14d0*/  LOP3.LUT P0, RZ, R18, 0xf, RZ, 0xc0, !PT ;  /* 0x0000000f12ff7812 */ /* 0x000fe4000780c0ff */
[----:B------:R-:W-:Y:S02]  /*14e0*/  FMUL R13, R8, R13 ;  /* 0x0000000d080d7220 */ /* 0x000fe40000400000 */
[----:B------:R-:W-:Y:S01]  /*14f0*/  ISETP.LT.U32.OR P0, PT, R11, 0x4, P0 ;  /* 0x000000040b00780c */ /* 0x000fe20000701470 */
[----:B------:R-:W-:-:S12]  /*1500*/  @!P1 BRA `(.L_x_2560) ;  /* 0x0000000000489947 */ /* 0x000fd80003800000 */
[----:B------:R-:W-:Y:S01]  /*1510*/  VIADD R21, R20, 0x1 ;  /* 0x0000000114157836 */ /* 0x000fe20000000000 */
        /* <DEDUP_REMOVED lines=17> */
.L_x_2560:
        /* <DEDUP_REMOVED lines=10> */
.L_x_2559:
[----:B------:R-:W-:Y:S05]  /*16d0*/  BSYNC B0 ;  /* 0x0000000000007941 */ /* 0x000fea0003800000 */
.L_x_2558:
[----:B------:R-:W-:Y:S02]  /*16e0*/  ULDC UR8, c[0x0][0x210] ;  /* 0x0000840000087ab9 */ /* 0x000fe40000000800 */
[----:B------:R-:W-:-:S04]  /*16f0*/  ULEA UR7, UR8, UR7, 0x2 ;  /* 0x0000000708077291 */ /* 0x000fc8000f8e103f */
[----:B------:R-:W-:-:S06]  /*1700*/  UISETP.GE.AND UP0, UPT, UR7, UR16, UPT ;  /* 0x000000100700728c */ /* 0x000fcc000bf06270 */
[----:B------:R-:W-:-:S13]  /*1710*/  PLOP3.LUT P0, PT, PT, PT, UP0, 0x80, 0x0 ;  /* 0x000000000000781c */ /* 0x000fda0003f0f008 */
[----:B------:R-:W-:Y:S05]  /*1720*/  @!P0 BRA `(.L_x_2561) ;  /* 0xffffffec00c48947 */ /* 0x000fea000383ffff */
.L_x_2541:
[----:B------:R-:W-:Y:S02]  /*1730*/  ULDC.64 UR4, c[0x0][0x288] ;  /* 0x0000a20000047ab9 */ /* 0x000fe40000000a00 */
[----:B------:R-:W-:-:S04]  /*1740*/  ISETP.NE.U32.AND P0, PT, RZ, UR4, PT ;  /* 0x00000004ff007c0c */ /* 0x000fc8000bf05070 */
[----:B------:R-:W-:-:S13]  /*1750*/  ISETP.NE.AND.EX P0, PT, RZ, UR5, PT, P0 ;  /* 0x00000005ff007c0c */ /* 0x000fda000bf05300 */
[----:B------:R-:W-:Y:S05]  /*1760*/  @!P0 BRA `(.L_x_2562) ;  /* 0x0000000000ac8947 */ /* 0x000fea0003800000 */
[----:B------:R-:W3:Y:S01]  /*1770*/  SHFL.DOWN PT, R3, R2, 0x10, 0x1f ;  /* 0x0a001f0002037f89 */ /* 0x000ee200000e0000 */
[----:B-----5:R-:W-:Y:S01]  /*1780*/  LOP3.LUT R7, R0, 0x1f, RZ, 0xc0, !PT ;  /* 0x0000001f00077812 */ /* 0x020fe200078ec0ff */
[----:B------:R-:W-:Y:S03]  /*1790*/  BSSY B0, `(.L_x_2563) ;  /* 0x0000022000007945 */ /* 0x000fe60003800000 */
[----:B------:R-:W-:-:S13]  /*17a0*/  ISETP.NE.AND P0, PT, R7, RZ, PT ;  /* 0x000000ff0700720c */ /* 0x000fda0003f05270 */
[----:B------:R-:W4:Y:S01]  /*17b0*/  @!P0 S2R R9, SR_CgaCtaId ;  /* 0x0000000000098919 */ /* 0x000f220000008800 */
[----:B---3--:R-:W-:Y:S02]  /*17c0*/  FMNMX R3, R3, R2, !PT ;  /* 0x0000000203037209 */ /* 0x008fe40007800000 */
[----:B------:R-:W-:-:S03]  /*17d0*/  @!P0 MOV R2, 0x400 ;  /* 0x0000040000028802 */ /* 0x000fc60000000f00 */
[----:B------:R-:W3:Y:S01]  /*17e0*/  SHFL.DOWN PT, R4, R3, 0x8, 0x1f ;  /* 0x09001f0003047f89 */ /* 0x000ee200000e0000 */
[----:B----4-:R-:W-:Y:S02]  /*17f0*/  @!P0 LEA R2, R9, R2, 0x18 ;  /* 0x0000000209028211 */ /* 0x010fe400078ec0ff */
[----:B---3--:R-:W-:Y:S02]  /*1800*/  FMNMX R4, R3, R4, !PT ;  /* 0x0000000403047209 */ /* 0x008fe40007800000 */
[----:B------:R-:W-:-:S03]  /*1810*/  SHF.R.U32.HI R3, RZ, 0x5, R0 ;  /* 0x00000005ff037819 */ /* 0x000fc60000011600 */
[----:B------:R-:W3:Y:S02]  /*1820*/  SHFL.DOWN PT, R5, R4, 0x4, 0x1f ;  /* 0x08801f0004057f89 */ /* 0x000ee400000e0000 */
[----:B------:R-:W-:Y:S01]  /*1830*/  @!P0 IMAD R2, R3, 0x4, R2 ;  /* 0x0000000403028824 */ /* 0x000fe200078e0202 */
[----:B---3--:R-:W-:-:S05]  /*1840*/  FMNMX R5, R4, R5, !PT ;  /* 0x0000000504057209 */ /* 0x008fca0007800000 */
[----:B------:R-:W3:Y:S02]  /*1850*/  SHFL.DOWN PT, R6, R5, 0x2, 0x1f ;  /* 0x08401f0005067f89 */ /* 0x000ee400000e0000 */
[----:B---3--:R-:W-:Y:S01]  /*1860*/  FMNMX R6, R5, R6, !PT ;  /* 0x0000000605067209 */ /* 0x008fe20007800000 */
[----:B------:R-:W-:-:S04]  /*1870*/  IMAD.MOV.U32 R5, RZ, RZ, RZ ;  /* 0x000000ffff057224 */ /* 0x000fc800078e00ff */
        /* <DEDUP_REMOVED lines=18> */
.L_x_2571:
[----:B----4-:R-:W-:-:S07]  /*19a0*/  FMNMX R5, R3, R4, !PT ;  /* 0x0000000403057209 */ /* 0x010fce0007800000 */
.L_x_2564:
[----:B------:R-:W-:Y:S05]  /*19b0*/  BSYNC B0 ;  /* 0x0000000000007941 */ /* 0x000fea0003800000 */
.L_x_2563:
[----:B------:R-:W-:Y:S01]  /*19c0*/  ISETP.NE.AND P0, PT, R0, RZ, PT ;  /* 0x000000ff0000720c */ /* 0x000fe20003f05270 */
[----:B------:R-:W-:-:S12]  /*19d0*/  BSSY B0, `(.L_x_2562) ;  /* 0x0000004000007945 */ /* 0x000fd80003800000 */
[----:B------:R-:W-:Y:S05]  /*19e0*/  @P0 BRA `(.L_x_2566) ;  /* 0x0000000000080947 */ /* 0x000fea0003800000 */
[----:B---3--:R-:W3:Y:S02]  /*19f0*/  LDC.64 R2, c[0x0][0x288] ;  /* 0x0000a200ff027b82 */ /* 0x008ee40000000a00 */
[----:B---3--:R4:W-:Y:S02]  /*1a00*/  REDG.E.MAX.S32.STRONG.GPU desc[UR14][R2.64], R5 ;  /* 0x000000050200798e */ /* 0x0089e4000d10e38e */
.L_x_2566:
[----:B------:R-:W-:Y:S05]  /*1a10*/  BSYNC B0 ;  /* 0x0000000000007941 */ /* 0x000fea0003800000 */
.L_x_2562:
        /* <DEDUP_REMOVED lines=9> */
[----:B------:R-:W-:-:S04]  /*1ab0*/  UIADD3 UR4, UR18, 0x1800000, URZ ;  /* 0x0180000012047890 */ /* 0x000fc8000fffe03f */
[----:B------:R-:W-:-:S04]  /*1ac0*/  ULOP3.LUT UR4, UR4, 0x7f800000, URZ, 0xc0, !UPT ;  /* 0x7f80000004047892 */ /* 0x000fc8000f8ec03f */
[----:B------:R-:W-:-:S06]  /*1ad0*/  UISETP.GT.U32.AND UP0, UPT, UR4, 0x1ffffff, UPT ;  /* 0x01ffffff0400788c */ /* 0x000fcc000bf04070 */
[----:B------:R-:W-:-:S13]  /*1ae0*/  PLOP3.LUT P0, PT, PT, PT, UP0, 0x80, 0x0 ;  /* 0x000000000000781c */ /* 0x000fda0003f0f008 */
[----:B------:R-:W-:Y:S05]  /*1af0*/  @P0 BRA `(.L_x_2567) ;  /* 0x0000000000140947 */ /* 0x000fea0003800000 */
[----:B----4-:R-:W-:Y:S01]  /*1b00*/  IMAD.U32 R2, RZ, RZ, UR18 ;  /* 0x00000012ff027e24 */ /* 0x010fe2000f8e00ff */
[----:B-----5:R-:W-:-:S07]  /*1b10*/  MOV R4, 0x1b30 ;  /* 0x00001b3000047802 */ /* 0x020fce0000000f00 */
[----:B-123--:R-:W-:Y:S05]  /*1b20*/  CALL.REL.NOINC `($__internal_24_$__cuda_sm20_rcp_rn_f32_slowpath) ;  /* 0x0000000000607944 */ /* 0x00efea0003c00000 */
[----:B------:R-:W-:Y:S01]  /*1b30*/  IMAD.MOV.U32 R5, RZ, RZ, R16 ;  /* 0x000000ffff057224 */ /* 0x000fe200078e0010 */
[----:B------:R-:W-:Y:S06]  /*1b40*/  BRA `(.L_x_2568) ;  /* 0x0000000000147947 */ /* 0x000fec0003800000 */
.L_x_2567:
[----:B----45:R-:W0:Y:S01]  /*1b50*/  MUFU.RCP R5, UR18 ;  /* 0x0000001200057d08 */ /* 0x030e220008001000 */
[----:B------:R-:W-:-:S04]  /*1b60*/  IMAD.U32 R0, RZ, RZ, UR18 ;  /* 0x00000012ff007e24 */ /* 0x000fc8000f8e00ff */
[----:B0-----:R-:W-:-:S04]  /*1b70*/  FFMA R0, R5, R0, -1 ;  /* 0xbf80000005007423 */ /* 0x001fc80000000000 */
[----:B------:R-:W-:-:S04]  /*1b80*/  FADD.FTZ R0, -R0, -RZ ;  /* 0x800000ff00007221 */ /* 0x000fc80000010100 */
[----:B------:R-:W-:-:S07]  /*1b90*/  FFMA R5, R5, R0, R5 ;  /* 0x0000000005057223 */ /* 0x000fce0000000005 */
.L_x_2568:
[----:B---3--:R-:W0:Y:S02]  /*1ba0*/  LDC.64 R2, c[0x0][0x280] ;  /* 0x0000a000ff027b82 */ /* 0x008e240000000a00 */
[----:B0-----:R-:W-:Y:S01]  /*1bb0*/  STG.E desc[UR14][R2.64], R5 ;  /* 0x0000000502007986 */ /* 0x001fe2000c10190e */
[----:B------:R-:W-:Y:S05]  /*1bc0*/  EXIT ;  /* 0x000000000000794d */ /* 0x000fea0003800000 */
.L_x_2565:
[----:B------:R-:W-:Y:S02]  /*1bd0*/  IMAD.MOV.U32 R6, RZ, RZ, 0x2 ;  /* 0x00000002ff067424 */ /* 0x000fe400078e00ff */
[----:B------:R-:W-:Y:S02]  /*1be0*/  IMAD.MOV.U32 R7, RZ, RZ, 0x1f ;  /* 0x0000001fff077424 */ /* 0x000fe400078e00ff */
[----:B------:R-:W-:-:S07]  /*1bf0*/  IMAD.MOV.U32 R5, RZ, RZ, -0x1 ;  /* 0xffffffffff057424 */ /* 0x000fce00078e00ff */
[----:B01234-:R-:W-:Y:S05]  /*1c00*/  WARPSYNC.COLLECTIVE R5, `(.L_x_2569) ;  /* 0x0000000005087348 */ /* 0x01ffea0003c00000 */
[----:B----4-:R4:W0:Y:S02]  /*1c10*/  SHFL.DOWN P0, R4, R2, R6, R7 ;  /* 0x0800000602047389 */ /* 0x0108240000000007 */
[----:B01234-:R-:W-:Y:S01]  /*1c20*/  ENDCOLLECTIVE ;  /* 0x000000000000791b */ /* 0x01ffe20003800000 */
.L_x_2569:
[----:B------:R-:W-:Y:S02]  /*1c30*/  IMAD.MOV.U32 R6, RZ, RZ, 0x1 ;  /* 0x00000001ff067424 */ /* 0x000fe400078e00ff */
[----:B------:R-:W-:-:S05]  /*1c40*/  IMAD.MOV.U32 R3, RZ, RZ, R4 ;  /* 0x000000ffff037224 */ /* 0x000fca00078e0004 */
[----:B------:R-:W-:-:S05]  /*1c50*/  FMNMX R3, R3, R2, !PT ;  /* 0x0000000203037209 */ /* 0x000fca0007800000 */
[----:B------:R-:W-:-:S07]  /*1c60*/  IMAD.MOV.U32 R2, RZ, RZ, R3 ;  /* 0x000000ffff027224 */ /* 0x000fce00078e0003 */
[----:B------:R-:W-:Y:S05]  /*1c70*/  WARPSYNC.COLLECTIVE R5, `(.L_x_2570) ;  /* 0x0000000005087348 */ /* 0x000fea0003c00000 */
[----:B------:R0:W1:Y:S02]  /*1c80*/  SHFL.DOWN P0, R4, R2, R6, R7 ;  /* 0x0800000602047389 */ /* 0x0000640000000007 */
[----:B01----:R-:W-:Y:S01]  /*1c90*/  ENDCOLLECTIVE ;  /* 0x000000000000791b */ /* 0x003fe20003800000 */
.L_x_2570:
[----:B------:R-:W-:Y:S05]  /*1ca0*/  BRA `(.L_x_2571) ;  /* 0xfffffffc003c7947 */ /* 0x000fea000383ffff */
        .weak           $__internal_24_$__cuda_sm20_rcp_rn_f32_slowpath
        .type           $__internal_24_$__cuda_sm20_rcp_rn_f32_slowpath,@function
        .size           $__internal_24_$__cuda_sm20_rcp_rn_f32_slowpath,(.L_x_5491 - $__internal_24_$__cuda_sm20_rcp_rn_f32_slowpath)
$__internal_24_$__cuda_sm20_rcp_rn_f32_slowpath:
        /* <DEDUP_REMOVED lines=14> */
.L_x_2572:
        /* <DEDUP_REMOVED lines=33> */
.L_x_2574:
[----:B------:R0:W1:Y:S02]  /*1fa0*/  MUFU.RCP R14, R2 ;  /* 0x00000002000e7308 */ /* 0x0000640000001000 */
.L_x_2573:
[----:B-1----:R-:W-:Y:S02]  /*1fb0*/  IMAD.MOV.U32 R16, RZ, RZ, R14 ;  /* 0x000000ffff107224 */ /* 0x002fe400078e000e */
[----:B------:R-:W-:Y:S02]  /*1fc0*/  IMAD.MOV.U32 R14, RZ, RZ, R4 ;  /* 0x000000ffff0e7224 */ /* 0x000fe400078e0004 */
[----:B------:R-:W-:-:S04]  /*1fd0*/  IMAD.MOV.U32 R15, RZ, RZ, 0x0 ;  /* 0x00000000ff0f7424 */ /* 0x000fc800078e00ff */
[----:B0-----:R-:W-:Y:S05]  /*1fe0*/  RET.REL.NODEC R14 `(_ZN18transformer_engine13normalization26rmsnorm_fwd_general_kernelINS0_13Kernel_traitsIffffjLj128ELj1ELj4ELj1ELj16ENS0_18Kernel_traits_baseILj128EffffjLj128EEEEEEEvNS0_19ForwardKernelParamsE) ;  /* 0xffffffe00e047950 */ /* 0x001fea0003c3ffff */
.L_x_2575:
        /* <DEDUP_REMOVED lines=9> */
.L_x_5491:


//--------------------- .text._ZN18transformer_engine13normalization26rmsnorm_fwd_general_kernelINS0_13Kernel_traitsIff13__nv_fp8_e4m3fjLj8192ELj1ELj1ELj4ELj16ENS0_18Kernel_traits_baseILj8192EffS3_fjLj128EEEEEEEvNS0_19ForwardKernelParamsE --------------------------
	.section	.text._ZN18transformer_engine13normalization26rmsnorm_fwd_general_kernelINS0_13Kernel_traitsIff13__nv_fp8_e4m3fjLj8192ELj1ELj1ELj4ELj16ENS0_18Kernel_traits_baseILj8192EffS3_fjLj128EEEEEEEvNS0_19ForwardKernelParamsE,"ax",@progbits
	.align	128
        .global         _ZN18transformer_engine13normalization26rmsnorm_fwd_general_kernelINS0_13Kernel_traitsIff13__nv_fp8_e4m3fjLj8192ELj1ELj1ELj4ELj16ENS0_18Kernel_traits_baseILj8192EffS3_fjLj128EEEEEEEvNS0_19ForwardKernelParamsE
        .type           _ZN18transformer_engine13normalization26rmsnorm_fwd_general_kernelINS0_13Kernel_traitsIff13__nv_fp8_e4m3fjLj8192ELj1ELj1ELj4ELj16ENS0_18Kernel_traits_baseILj8192EffS3_fjLj128EEEEEEEvNS0_19ForwardKernelParamsE,@function
        .size           _ZN18transformer_engine13normalization26rmsnorm_fwd_general_kernelINS0_13Kernel_traitsIff13__nv_fp8_e4m3fjLj8192ELj1ELj1ELj4ELj16ENS0_18Kernel_traits_baseILj8192EffS3_fjLj128EEEEEEEvNS0_19ForwardKernelParamsE,(.L_x_5492 - _ZN18transformer_engine13normalization26rmsnorm_fwd_general_kernelINS0_13Kernel_traitsIff13__nv_fp8_e4m3fjLj8192ELj1ELj1ELj4ELj16ENS0_18Kernel_traits_baseILj8192EffS3_fjLj128EEEEEEEvNS0_19ForwardKernelParamsE)
        .other          _ZN18transformer_engine13normalization26rmsnorm_fwd_general_kernelINS0_13Kernel_traitsIff13__nv_fp8_e4m3fjLj8192ELj1ELj1ELj4ELj16ENS0_18Kernel_traits_baseILj8192EffS3_fjLj128EEEEEEEvNS0_19ForwardKernelParamsE,@"STO_CUDA_ENTRY STV_DEFAULT"
_ZN18transformer_engine13normalization26rmsnorm_fwd_general_kernelINS0_13Kernel_traitsIff13__nv_fp8_e4m3fjLj8192ELj1ELj1ELj4ELj16ENS0_18Kernel_traits_baseILj8192EffS3_fjLj128EEEEEEEvNS0_19ForwardKernelParamsE:
.text._ZN18transformer_engine13normalization26rmsnorm_fwd_general_kernelINS0_13Kernel_traitsIff13__nv_fp8_e4m3fjLj8192ELj1ELj1ELj4ELj16ENS0_18Kernel_traits_baseILj8192EffS3_fjLj128EEEEEEEvNS0_19ForwardKernelParamsE:
        /* <DEDUP_REMOVED lines=46> */
.L_x_2579:
        /* <DEDUP_REMOVED lines=9> */
.L_x_2580:
[----:B------:R-:W-:Y:S05]  /*0370*/  BSYNC B1 ;  /* 0x0000000000017941 */ /* 0x000fea0003800000 */
.L_x_2578:
        /* <DEDUP_REMOVED lines=12> */
.L_x_2582:
        /* <DEDUP_REMOVED lines=9> */
.L_x_2583:
[----:B------:R-:W-:Y:S05]  /*04d0*/  BSYNC B1 ;  /* 0x0000000000017941 */ /* 0x000fea0003800000 */
.L_x_2581:
        /* <DEDUP_REMOVED lines=12> */
.L_x_2585:
        /* <DEDUP_REMOVED lines=9> */
.L_x_2586:
[----:B------:R-:W-:Y:S05]  /*0630*/  BSYNC B1 ;  /* 0x0000000000017941 */ /* 0x000fea0003800000 */
.L_x_2584:
        /* <DEDUP_REMOVED lines=12> */
.L_x_2588:
        /* <DEDUP_REMOVED lines=9> */
.L_x_2589:
[----:B------:R-:W-:Y:S05]  /*0790*/  BSYNC B1 ;  /* 0x0000000000017941 */ /* 0x000fea0003800000 */
.L_x_2587:
        /* <DEDUP_REMOVED lines=12> */
.L_x_2591:
        /* <DEDUP_REMOVED lines=9> */
.L_x_2592:
[----:B------:R-:W-:Y:S05]  /*08f0*/  BSYNC B1 ;  /* 0x0000000000017941 */ /* 0x000fea0003800000 */
.L_x_2590:
        /* <DEDUP_REMOVED lines=12> */
.L_x_2594:
        /* <DEDUP_REMOVED lines=9> */
.L_x_2595:
[----:B------:R-:W-:Y:S05]  /*0a50*/  BSYNC B1 ;  /* 0x0000000000017941 */ /* 0x000fea0003800000 */
.L_x_2593:
        /* <DEDUP_REMOVED lines=12> */
.L_x_2597:
        /* <DEDUP_REMOVED lines=9> */
.L_x_2598:
[----:B------:R-:W-:Y:S05]  /*0bb0*/  BSYNC B1 ;  /* 0x0000000000017941 */ /* 0x000fea0003800000 */
.L_x_2596:
        /* <DEDUP_REMOVED lines=12> */
.L_x_2600:
        /* <DEDUP_REMOVED lines=9> */
.L_x_2601:
[----:B------:R-:W-:Y:S05]  /*0d10*/  BSYNC B1 ;  /* 0x0000000000017941 */ /* 0x000fea0003800000 */
.L_x_2599:
        /* <DEDUP_REMOVED lines=12> */
.L_x_2603:
        /* <DEDUP_REMOVED lines=9> */
.L_x_2604:
[----:B------:R-:W-:Y:S05]  /*0e70*/  BSYNC B1 ;  /* 0x0000000000017941 */ /* 0x000fea0003800000 */
.L_x_2602:
        /* <DEDUP_REMOVED lines=12> */
.L_x_2606:
        /* <DEDUP_REMOVED lines=9> */
.L_x_2607:
[----:B------:R-:W-:Y:S05]  /*0fd0*/  BSYNC B1 ;  /* 0x0000000000017941 */ /* 0x000fea0003800000 */
.L_x_2605:
        /* <DEDUP_REMOVED lines=12> */
.L_x_2609:
        /* <DEDUP_REMOVED lines=9> */
.L_x_2610:
[----:B------:R-:W-:Y:S05]  /*1130*/  BSYNC B1 ;  /* 0x0000000000017941 */ /* 0x000fea0003800000 */
.L_x_2608:
        /* <DEDUP_REMOVED lines=12> */
.L_x_2612:
        /* <DEDUP_REMOVED lines=9> */
.L_x_2613:
[----:B------:R-:W-:Y:S05]  /*1290*/  BSYNC B1 ;  /* 0x0000000000017941 */ /* 0x000fea0003800000 */
.L_x_2611:
        /* <DEDUP_REMOVED lines=12> */
.L_x_2615:
        /* <DEDUP_REMOVED lines=9> */
.L_x_2616:
[----:B------:R-:W-:Y:S05]  /*13f0*/  BSYNC B1 ;  /* 0x0000000000017941 */ /* 0x000fea0003800000 */
.L_x_2614:
        /* <DEDUP_REMOVED lines=12> */
.L_x_2618:
        /* <DEDUP_REMOVED lines=9> */
.L_x_2619:
[----:B------:R-:W-:Y:S05]  /*1550*/  BSYNC B1 ;  /* 0x0000000000017941 */ /* 0x000fea0003800000 */
.L_x_2617:
        /* <DEDUP_REMOVED lines=12> */
.L_x_2621:
        /* <DEDUP_REMOVED lines=9> */
.L_x_2622:
[----:B------:R-:W-:Y:S05]  /*16b0*/  BSYNC B1 ;  /* 0x0000000000017941 */ /* 0x000fea0003800000 */
.L_x_2620:
        /* <DEDUP_REMOVED lines=11> */
.L_x_2623:
        /* <DEDUP_REMOVED lines=9> */
.L_x_2577:
[----:B------:R-:W-:Y:S05]  /*1800*/  BSYNC B0 ;  /* 0x0000000000007941 */ /* 0x000fea0003800000 */
.L_x_2576:
[----:B------:R-:W-:Y:S01]  /*1810*/  ULDC.U8 UR8, c[0x0][0x294] ;  /* 0x0000a50000087ab9 */ /* 0x000fe20000000000 */
[----:B------:R-:W-:Y:S01]  /*1820*/  ULDC UR5, c[0x0][0x218] ;  /* 0x0000860000057ab9 */ /* 0x000fe20000000800 */
[----:B------:R-:W-:-:S13]  /*1830*/  ISETP.NE.AND P0, PT, RZ, UR8, PT ;  /* 0x00000008ff007c0c */ /* 0x000fda000bf05270 */
[----:B--23--:R-:W2:Y:S01]  /*1840*/  @P0 LDC.64 R2, c[0x0][0x270] ;  /* 0x00009c00ff020b82 */ /* 0x00cea20000000a00 */
[----:B------:R-:W-:Y:S01]  /*1850*/  LEA.HI R22, R95, R24, RZ, 0x19 ;  /* 0x000000185f167211 */ /* 0x000fe200078fc8ff */
[----:B------:R-:W-:-:S04]  /*1860*/  IMAD.MOV.U32 R21, RZ, RZ, RZ ;  /* 0x000000ffff157224 */ /* 0x000fc800078e00ff */
[----:B------:R-:W-:Y:S01]  /*1870*/  IMAD R22, R22, R16, RZ ;  /* 0x0000001016167224 */ /* 0x000fe200078e02ff */
[----:B--2---:R2:W5:Y:S01]  /*1880*/  @P0 LDG.E R23, desc[UR6][R2.64] ;  /* 0x0000000602170981 */ /* 0x004562000c1e1900 */
        /* <DEDUP_REMOVED lines=143> */
[----:B------:R-:W-:Y:S05]  /*2180*/  CALL.REL.NOINC `($__internal_25_$__cuda_sm20_rcp_rn_f32_slowpath) ;  /* 0x0000007000f07944 */ /* 0x000fea0003c00000 */
[----:B------:R-:W-:Y:S05]  /*2190*/  BRA `(.L_x_2626) ;  /* 0x0000000000107947 */ /* 0x000fea0003800000 */
.L_x_2625:
[----:B01----:R-:W0:Y:S02]  /*21a0*/  MUFU.RCP R4, R21 ;  /* 0x0000001500047308 */ /* 0x003e240000001000 */
[----:B0-----:R-:W-:-:S04]  /*21b0*/  FFMA R5, R21, R4, -1 ;  /* 0xbf80000015057423 */ /* 0x001fc80000000004 */
[----:B------:R-:W-:-:S04]  /*21c0*/  FADD.FTZ R5, -R5, -RZ ;  /* 0x800000ff05057221 */ /* 0x000fc80000010100 */
[----:B------:R-:W-:-:S07]  /*21d0*/  FFMA R151, R4, R5, R4 ;  /* 0x0000000504977223 */ /* 0x000fce0000000004 */
.L_x_2626:
[----:B------:R-:W-:Y:S01]  /*21e0*/  IMAD.MOV.U32 R147, RZ, RZ, 0x1 ;  /* 0x00000001ff937424 */ /* 0x000fe200078e00ff */
[--C-:B------:R-:W-:Y:S01]  /*21f0*/  SHF.R.S32.HI R150, RZ, 0x1f, R24.reuse ;  /* 0x0000001fff967819 */ /* 0x100fe20000011418 */
[----:B------:R-:W-:Y:S02]  /*2200*/  IMAD.MOV.U32 R149, RZ, RZ, R24 ;  /* 0x000000ffff957224 */ /* 0x000fe400078e0018 */
[----:B------:R-:W-:Y:S02]  /*2210*/  IMAD.MOV.U32 R148, RZ, RZ, RZ ;  /* 0x000000ffff947224 */ /* 0x000fe400078e00ff */
[----:B------:R-:W-:-:S07]  /*2220*/  IMAD.MOV.U32 R21, RZ, RZ, RZ ;  /* 0x000000ffff157224 */ /* 0x000fce00078e00ff */
.L_x_2756:
        /* <DEDUP_REMOVED lines=17> */
.L_x_2630:
        /* <DEDUP_REMOVED lines=9> */
.L_x_2631:
[----:B------:R-:W-:Y:S05]  /*23d0*/  BSYNC B1 ;  /* 0x0000000000017941 */ /* 0x000fea0003800000 */
.L_x_2629:
        /* <DEDUP_REMOVED lines=14> */
.L_x_2633:
        /* <DEDUP_REMOVED lines=9> */
.L_x_2634:
[----:B------:R-:W-:Y:S05]  /*2550*/  BSYNC B1 ;  /* 0x0000000000017941 */ /* 0x000fea0003800000 */
.L_x_2632:
        /* <DEDUP_REMOVED lines=13> */
.L_x_2636:
        /* <DEDUP_REMOVED lines=9> */
.L_x_2637:
[----:B------:R-:W-:Y:S05]  /*26c0*/  BSYNC B1 ;  /* 0x0000000000017941 */ /* 0x000fea0003800000 */
.L_x_2635:
        /* <DEDUP_REMOVED lines=13> */
.L_x_2639:
        /* <DEDUP_REMOVED lines=9> */
.L_x_2640:
[----:B------:R-:W-:Y:S05]  /*2830*/  BSYNC B1 ;  /* 0x0000000000017941 */ /* 0x000fea0003800000 */
.L_x_2638:
        /* <DEDUP_REMOVED lines=13> */
.L_x_2642:
        /* <DEDUP_REMOVED lines=9> */
.L_x_2643:
[----:B------:R-:W-:Y:S05]  /*29a0*/  BSYNC B1 ;  /* 0x0000000000017941 */ /* 0x000fea0003800000 */
.L_x_2641:
        /* <DEDUP_REMOVED lines=13> */
.L_x_2645:
        /* <DEDUP_REMOVED lines=9> */
.L_x_2646:
[----:B------:R-:W-:Y:S05]  /*2b10*/  BSYNC B1 ;  /* 0x0000000000017941 */ /* 0x000fea0003800000 */
.L_x_2644:
        /* <DEDUP_REMOVED lines=13> */
.L_x_2648:
        /* <DEDUP_REMOVED lines=9> */
.L_x_2649:
[----:B------:R-:W-:Y:S05]  /*2c80*/  BSYNC B1 ;  /* 0x0000000000017941 */ /* 0x000fea0003800000 */
.L_x_2647:
        /* <DEDUP_REMOVED lines=13> */
.L_x_2651:
        /* <DEDUP_REMOVED lines=9> */
.L_x_2652:
[----:B------:R-:W-:Y:S05]  /*2df0*/  BSYNC B1 ;  /* 0x0000000000017941 */ /* 0x000fea0003800000 */
.L_x_2650:
        /* <DEDUP_REMOVED lines=13> */
.L_x_2654:
        /* <DEDUP_REMOVED lines=9> */
.L_x_2655:
[----:B------:R-:W-:Y:S05]  /*2f60*/  BSYNC B1 ;  /* 0x0000000000017941 */ /* 0x000fea0003800000 */
.L_x_2653:
        /* <DEDUP_REMOVED lines=13> */
.L_x_2657:
        /* <DEDUP_REMOVED lines=9> */
.L_x_2658:
[----:B------:R-:W-:Y:S05]  /*30d0*/  BSYNC B1 ;  /* 0x0000000000017941 */ /* 0x000fea0003800000 */
.L_x_2656:
        /* <DEDUP_REMOVED lines=13> */
.L_x_2660:
        /* <DEDUP_REMOVED lines=9> */
.L_x_2661:
[----:B------:R-:W-:Y:S05]  /*3240*/  BSYNC B1 ;  /* 0x0000000000017941 */ /* 0x000fea0003800000 */
.L_x_2659:
        /* <DEDUP_REMOVED lines=13> */
.L_x_2663:
        /* <DEDUP_REMOVED lines=9> */
.L_x_2664:
[----:B------:R-:W-:Y:S05]  /*33b0*/  BSYNC B1 ;  /* 0x0000000000017941 */ /* 0x000fea0003800000 */
.L_x_2662:
        /* <DEDUP_REMOVED lines=13> */
.L_x_2666:
        /* <DEDUP_REMOVED lines=9> */
.L_x_2667:
[----:B------:R-:W-:Y:S05]  /*3520*/  BSYNC B1 ;  /* 0x0000000000017941 */ /* 0x000fea0003800000 */
.L_x_2665:
        /* <DEDUP_REMOVED lines=13> */
.L_x_2669:
        /* <DEDUP_REMOVED lines=9> */
.L_x_2670:
[----:B------:R-:W-:Y:S05]  /*3690*/  BSYNC B1 ;  /* 0x0000000000017941 */ /* 0x000fea0003800000 */
.L_x_2668:
        /* <DEDUP_REMOVED lines=13> */
.L_x_2672:
        /* <DEDUP_REMOVED lines=9> */
.L_x_2673:
[----:B------:R-:W-:Y:S05]  /*3800*/  BSYNC B1 ;  /* 0x0000000000017941 */ /* 0x000fea0003800000 */
.L_x_2671:
        /* <DEDUP_REMOVED lines=12> */
.L_x_2674:
        /* <DEDUP_REMOVED lines=9> */
.L_x_2628:
[----:B------:R-:W-:Y:S05]  /*3960*/  BSYNC B0 ;  /* 0x0000000000007941 */ /* 0x000fea0003800000 */
.L_x_2627:
[----:B------:R-:W-:Y:S01]  /*3970*/  BSSY B0, `(.L_x_2675) ;  /* 0x00000d1000007945 */ /* 0x000fe20003800000 */
[----:B01----:R-:W-:-:S03]  /*3980*/  IMAD.MOV.U32 R89, RZ, RZ, RZ ;  /* 0x000000ffff597224 */ /* 0x003fc600078e00ff */
[----:B------:R-:W-:Y:S05]  /*3990*/  @!P2 BRA `(.L_x_2676) ;  /* 0x0000000c0038a947 */ /* 0x000fea0003800000 */
[----:B------:R-:W0:Y:S01]  /*39a0*/  LDC R88, c[0x0][0x214] ;  /* 0x00008500ff587b82 */ /* 0x000e220000000800 */
[C---:B--23--:R-:W-:Y:S02]  /*39b0*/  VIADD R90, R25.reuse, 0x1 ;  /* 0x00000001195a7836 */ /* 0x04cfe40000000000 */
[----:B------:R-:W-:-:S03]  /*39c0*/  VIADD R89, R25, 0x2 ;  /* 0x0000000219597836 */ /* 0x000fc60000000000 */
[----:B------:R-:W-:Y:S02]  /*39d0*/  ISETP.GE.AND P4, PT, R90, UR11, PT ;  /* 0x0000000b5a007c0c */ /* 0x000fe4000bf86270 */
[----:B------:R-:W-:Y:S01]  /*39e0*/  ISETP.GE.AND P3, PT, R89, UR11, PT ;  /* 0x0000000b59007c0c */ /* 0x000fe2000bf66270 */
[----:B------:R-:W-:-:S05]  /*39f0*/  VIADD R89, R25, 0x3 ;  /* 0x0000000319597836 */ /* 0x000fca0000000000 */
[----:B------:R-:W-:Y:S01]  /*3a00*/  ISETP.GE.AND P0, PT, R89, UR11, PT ;  /* 0x0000000b59007c0c */ /* 0x000fe2000bf06270 */
[----:B-----5:R-:W-:-:S04]  /*3a10*/  FFMA R89, R4, R4, RZ ;  /* 0x0000000404597223 */ /* 0x020fc800000000ff */
[----:B------:R-:W-:-:S04]  /*3a20*/  @!P4 FFMA R89, R5, R5, R89 ;  /* 0x000000050559c223 */ /* 0x000fc80000000059 */
[----:B------:R-:W-:Y:S01]  /*3a30*/  @!P3 FFMA R89, R6, R6, R89 ;  /* 0x000000060659b223 */ /* 0x000fe20000000059 */
[----:B0-----:R-:W-:-:S03]  /*3a40*/  IMAD R91, R88, 0x200, R25 ;  /* 0x00000200585b7824 */ /* 0x001fc600078e0219 */
[----:B------:R-:W-:Y:S02]  /*3a50*/  @!P0 FFMA R89, R7, R7, R89 ;  /* 0x0000000707598223 */ /* 0x000fe40000000059 */
[----:B------:R-:W-:-:S13]  /*3a60*/  ISETP.GE.AND P3, PT, R91, UR11, PT ;  /* 0x0000000b5b007c0c */ /* 0x000fda000bf66270 */
[----:B------:R-:W-:Y:S05]  /*3a70*/  @P3 BRA `(.L_x_2676) ;  /* 0x0000000c00003947 */ /* 0x000fea0003800000 */
[C---:B------:R-:W-:Y:S02]  /*3a80*/  VIADD R90, R91.reuse, 0x1 ;  /* 0x000000015b5a7836 */ /* 0x040fe40000000000 */
[----:B------:R-:W-:Y:S01]  /*3a90*/  FFMA R89, R28, R28, R89 ;  /* 0x0000001c1c597223 */ /* 0x000fe20000000059 */
[C---:B------:R-:W-:Y:S02]  /*3aa0*/  VIADD R116, R91.reuse, 0x2 ;  /* 0x000000025b747836 */ /* 0x040fe40000000000 */
        /* <DEDUP_REMOVED lines=169> */
[----:B------:R-:W-:Y:S01]  /*4540*/  IMAD R88, R88, 0x200, R91 ;  /* 0x0000020058587824 */ /* 0x000fe200078e025b */
[----:B------:R-:W-:Y:S01]  /*4550*/  ISETP.GE.AND P4, PT, R90, UR11, PT ;  /* 0x0000000b5a007c0c */ /* 0x000fe2000bf86270 */
[----:B------:R-:W-:Y:S01]  /*4560*/  VIADD R90, R91, 0x3 ;  /* 0x000000035b5a7836 */ /* 0x000fe20000000000 */
[----:B------:R-:W-:-:S04]  /*4570*/  ISETP.GE.AND P3, PT, R116, UR11, PT ;  /* 0x0000000b74007c0c */ /* 0x000fc8000bf66270 */
        /* <DEDUP_REMOVED lines=16> */
.L_x_2676:
[----:B------:R-:W-:Y:S05]  /*4680*/  BSYNC B0 ;  /* 0x0000000000007941 */ /* 0x000fea0003800000 */
.L_x_2675:
[----:B------:R-:W0:Y:S01]  /*4690*/  LDC R146, c[0x0][0x214] ;  /* 0x00008500ff927b82 */ /* 0x000e220000000800 */
[----:B------:R-:W-:Y:S01]  /*46a0*/  LOP3.LUT P0, RZ, R147, 0xff, RZ, 0xc0, !PT ;  /* 0x000000ff93ff7812 */ /* 0x000fe2000780c0ff */
[----:B------:R-:W-:Y:S01]  /*46b0*/  UMOV UR4, 0x400 ;  /* 0x0000040000047882 */ /* 0x000fe20000000000 */
[----:B--23--:R-:W-:-:S05]  /*46c0*/  LOP3.LUT R91, R94, 0x7fffffc, RZ, 0xc0, !PT ;  /* 0x07fffffc5e5b7812 */ /* 0x00cfca00078ec0ff */
        /* <DEDUP_REMOVED lines=24> */
[----:B------:R-:W-:-:S04]  /*4850*/  LOP3.LUT R154, R148, 0x1, RZ, 0xc0, !PT ;  /* 0x00000001949a7812 */ /* 0x000fc800078ec0ff */
[----:B------:R1:W-:Y:S01]  /*4860*/  @!P3 STS [R152], R159 ;  /* 0x0000009f9800b388 */ /* 0x0003e20000000800 */
[----:B------:R-:W-:Y:S01]  /*4870*/  IMAD.MOV R156, RZ, RZ, -R154 ;  /* 0x000000ffff9c7224 */ /* 0x000fe200078e0a9a */
[----:B------:R-:W-:Y:S04]  /*4880*/  BAR.SYNC.DEFER_BLOCKING 0x0 ;  /* 0x0000000000007b1d */ /* 0x000fe80000010000 */
[----:B------:R-:W-:-:S04]  /*4890*/  LOP3.LUT R153, R156, R153, RZ, 0xc0, !PT ;  /* 0x000000999c997212 */ /* 0x000fc800078ec0ff */
[----:B------:R-:W-:-:S04]  /*48a0*/  IADD3 R153, P3, R22, R153, RZ ;  /* 0x0000009916997210 */ /* 0x000fc80007f7e0ff */
[----:B-1----:R-:W-:Y:S01]  /*48b0*/  @!P0 IADD3 R152, P4, R92, R153, RZ ;  /* 0x000000995c988210 */ /* 0x002fe20007f9e0ff */
[----:B------:R-:W-:-:S03]  /*48c0*/  IMAD.X R155, RZ, RZ, RZ, P3 ;  /* 0x000000ffff9b7224 */ /* 0x000fc600018e06ff */
[----:B0-----:R-:W-:Y:S01]  /*48d0*/  @!P0 LEA R116, P3, R152, R116, 0x2 ;  /* 0x0000007498748211 */ /* 0x001fe200078610ff */
[----:B------:R-:W0:Y:S02]  /*48e0*/  @!P0 LDS.128 R88, [R88] ;  /* 0x0000000058588984 */ /* 0x000e240000000c00 */
[----:B0-----:R-:W-:Y:S01]  /*48f0*/  @!P0 FADD R156, RZ, R88 ;  /* 0x00000058ff9c8221 */ /* 0x001fe20000000000 */
[----:B------:R-:W-:-:S03]  /*4900*/  @!P0 LEA.HI.X.SX32 R88, R92, R155, 0x1, P4 ;  /* 0x0000009b5c588211 */ /* 0x000fc600020f0eff */
[----:B------:R-:W-:Y:S01]  /*4910*/  @!P0 FADD R89, R156, R89 ;  /* 0x000000599c598221 */ /* 0x000fe20000000000 */
[----:B------:R-:W-:Y:S02]  /*4920*/  @!P0 LEA.HI.X R117, R152, R117, R88, 0x2, P3 ;  /* 0x0000007598758211 */ /* 0x000fe400018f1458 */
[----:B------:R-:W-:Y:S01]  /*4930*/  ISETP.NE.AND P3, PT, R95, RZ, PT ;  /* 0x000000ff5f00720c */ /* 0x000fe20003f65270 */
[----:B------:R-:W-:Y:S01]  /*4940*/  @!P0 FADD R90, R89, R90 ;  /* 0x0000005a595a8221 */ /* 0x000fe20000000000 */
[----:B------:R-:W-:-:S03]  /*4950*/  IMAD.MOV.U32 R89, RZ, RZ, RZ ;  /* 0x000000ffff597224 */ /* 0x000fc600078e00ff */
[----:B------:R-:W-:-:S05]  /*4960*/  @!P0 FADD R89, R90, R91 ;  /* 0x0000005b5a598221 */ /* 0x000fca0000000000 */
[----:B------:R0:W-:Y:S01]  /*4970*/  @!P0 STG.E desc[UR6][R116.64], R89 ;  /* 0x0000005974008986 */ /* 0x0001e2000c101906 */
[----:B------:R-:W-:Y:S02]  /*4980*/  ISETP.NE.AND P0, PT, R154, RZ, PT ;  /* 0x000000ff9a00720c */ /* 0x000fe40003f05270 */
[----:B------:R-:W-:Y:S11]  /*4990*/  @P3 BRA `(.L_x_2678) ;  /* 0x0000000000643947 */ /* 0x000ff60003800000 */
        /* <DEDUP_REMOVED lines=20> */
.L_x_2679:
[----:B------:R-:W2:Y:S04]  /*4ae0*/  LDG.E.STRONG.GPU R90, desc[UR6][R88.64] ;  /* 0x00000006585a7981 */ /* 0x000ea8000c1ef900 */
[----:B--2---:R-:W-:Y:S01]  /*4af0*/  CCTL.IVALL ;  /* 0x00000000ff00798f */ /* 0x004fe20002000000 */
[----:B------:R-:W-:Y:S05]  /*4b00*/  YIELD ;  /* 0x0000000000007946 */ /* 0x000fea0003800000 */
[----:B------:R-:W-:-:S13]  /*4b10*/  ISETP.NE.AND P0, PT, R90, R117, PT ;  /* 0x000000755a00720c */ /* 0x000fda0003f05270 */
[----:B------:R-:W-:Y:S05]  /*4b20*/  @P0 BRA `(.L_x_2679) ;  /* 0xfffffffc00ec0947 */ /* 0x000fea000383ffff */
.L_x_2678:
        /* <DEDUP_REMOVED lines=15> */
.L_x_2684:
[----:B------:R-:W-:-:S04]  /*4c20*/  IADD3 R88, P3, R154, R153, RZ ;  /* 0x000000999a587210 */ /* 0x000fc80007f7e0ff */
[----:B0-----:R-:W-:Y:S02]  /*4c30*/  LEA.HI.X.SX32 R89, R154, R155, 0x1, P3 ;  /* 0x0000009b9a597211 */ /* 0x001fe400018f0eff */
[----:B------:R-:W-:-:S04]  /*4c40*/  LEA R116, P3, R88, UR4, 0x2 ;  /* 0x0000000458747c11 */ /* 0x000fc8000f8610ff */
[----:B------:R-:W-:Y:S01]  /*4c50*/  LEA.HI.X R117, R88, UR5, R89, 0x2, P3 ;  /* 0x0000000558757c11 */ /* 0x000fe200098f1459 */
[----:B------:R-:W-:-:S05]  /*4c60*/  VIADD R88, R154, 0x20 ;  /* 0x000000209a587836 */ /* 0x000fca0000000000 */
[C---:B------:R-:W-:Y:S01]  /*4c70*/  IADD3 R89, P3, R88.reuse, R153, RZ ;  /* 0x0000009958597210 */ /* 0x040fe20007f7e0ff */
[----:B------:R-:W2:Y:S03]  /*4c80*/  LDG.E R117, desc[UR6][R116.64] ;  /* 0x0000000674757981 */ /* 0x000ea6000c1e1900 */
        /* <DEDUP_REMOVED lines=9> */
[----:B------:R-:W-:-:S05]  /*4d20*/  VIADD R156, R154, 0x60 ;  /* 0x000000609a9c7836 */ /* 0x000fca0000000000 */
[C---:B------:R-:W-:Y:S01]  /*4d30*/  IADD3 R157, P3, R156.reuse, R153, RZ ;  /* 0x000000999c9d7210 */ /* 0x040fe20007f7e0ff */
[----:B------:R-:W4:Y:S03]  /*4d40*/  LDG.E R89, desc[UR6][R88.64] ;  /* 0x0000000658597981 */ /* 0x000f26000c1e1900 */
[----:B------:R-:W-:Y:S02]  /*4d50*/  LEA.HI.X.SX32 R158, R156, R155, 0x1, P3 ;  /* 0x0000009b9c9e7211 */ /* 0x000fe400018f0eff */
[----:B------:R-:W-:-:S04]  /*4d60*/  LEA R156, P3, R157, UR4, 0x2 ;  /* 0x000000049d9c7c11 */ /* 0x000fc8000f8610ff */
        /* <DEDUP_REMOVED lines=9> */
.L_x_2683:
[----:B------:R-:W-:Y:S05]  /*4e00*/  BSYNC B1 ;  /* 0x0000000000017941 */ /* 0x000fea0003800000 */
.L_x_2682:
        /* <DEDUP_REMOVED lines=14> */
[----:B------:R-:W-:-:S06]  /*4ef0*/  LEA.HI.X R89, R89, UR13, R116, 0x2, P0 ;  /* 0x0000000d59597c11 */ /* 0x000fcc00080f1474 */
[----:B------:R-:W3:Y:S01]  /*4f00*/  LDG.E R89, desc[UR6][R88.64] ;  /* 0x0000000658597981 */ /* 0x000ee2000c1e1900 */
[----:B------:R-:W-:Y:S01]  /*4f10*/  PLOP3.LUT P0, PT, PT, PT, PT, 0x8, 0x0 ;  /* 0x000000000000781c */ /* 0x000fe20003f0e170 */
[----:B------:R-:W-:Y:S02]  /*4f20*/  VIADD R154, R154, 0x40 ;  /* 0x000000409a9a7836 */ /* 0x000fe40000000000 */
[----:B--2---:R-:W-:-:S04]  /*4f30*/  FADD R152, R152, R91 ;  /* 0x0000005b98987221 */ /* 0x004fc80000000000 */
[----:B---3--:R-:W-:-:S07]  /*4f40*/  FADD R152, R152, R89 ;  /* 0x0000005998987221 */ /* 0x008fce0000000000 */
.L_x_2686:
[----:B------:R-:W-:Y:S05]  /*4f50*/  BSYNC B1 ;  /* 0x0000000000017941 */ /* 0x000fea0003800000 */
.L_x_2685:
[----:B------:R-:W-:-:S13]  /*4f60*/  ISETP.LT.OR P0, PT, R154, R146, P0 ;  /* 0x000000929a00720c */ /* 0x000fda0000701670 */
[----:B------:R-:W-:Y:S05]  /*4f70*/  @!P0 BRA `(.L_x_2681) ;  /* 0x00000000001c8947 */ /* 0x000fea0003800000 */
[----:B------:R-:W-:Y:S01]  /*4f80*/  IADD3 R153, P0, R154, R153, RZ ;  /* 0x000000999a997210 */ /* 0x000fe20007f1e0ff */
[----:B------:R-:W-:-:S03]  /*4f90*/  ULDC.64 UR12, c[0x0][0x240] ;  /* 0x00009000000c7ab9 */ /* 0x000fc60000000a00 */
[----:B------:R-:W-:Y:S02]  /*4fa0*/  LEA.HI.X.SX32 R90, R154, R155, 0x1, P0 ;  /* 0x0000009b9a5a7211 */ /* 0x000fe400000f0eff */
[----:B------:R-:W-:-:S04]  /*4fb0*/  LEA R88, P0, R153, UR12, 0x2 ;  /* 0x0000000c99587c11 */ /* 0x000fc8000f8010ff */
[----:B0-----:R-:W-:-:S06]  /*4fc0*/  LEA.HI.X R89, R153, UR13, R90, 0x2, P0 ;  /* 0x0000000d99597c11 */ /* 0x001fcc00080f145a */
[----:B------:R-:W2:Y:S02]  /*4fd0*/  LDG.E R89, desc[UR6][R88.64] ;  /* 0x0000000658597981 */ /* 0x000ea4000c1e1900 */
[----:B--2---:R-:W-:-:S07]  /*4fe0*/  FADD R152, R152, R89 ;  /* 0x0000005998987221 */ /* 0x004fce0000000000 */
.L_x_2681:
[----:B------:R-:W-:Y:S05]  /*4ff0*/  BSYNC B0 ;  /* 0x0000000000007941 */ /* 0x000fea0003800000 */
.L_x_2680:
        /* <DEDUP_REMOVED lines=13> */
.L_x_2677:
        /* <DEDUP_REMOVED lines=18> */
.L_x_2687:
        /* <DEDUP_REMOVED lines=15> */
[----:B------:R-:W-:Y:S02]  /*52e0*/  IMAD R153, R152, UR11, R25 ;  /* 0x0000000b98997c24 */ /* 0x000fe4000f8e0219 */
[-C--:B-----5:R-:W-:Y:S01]  /*52f0*/  FMUL R154, R4, R116.reuse ;  /* 0x00000074049a7220 */ /* 0x0a0fe20000400000 */
[-C--:B------:R-:W-:Y:S01]  /*5300*/  FMUL R91, R5, R116.reuse ;  /* 0x00000074055b7220 */ /* 0x080fe20000400000 */
[----:B------:R-:W-:Y:S01]  /*5310*/  IADD3 R157, -R25, UR11, RZ ;  /* 0x0000000b199d7c10 */ /* 0x000fe2000fffe1ff */
[----:B------:R-:W-:Y:S01]  /*5320*/  FMUL R117, R7, R116 ;  /* 0x0000007407757220 */ /* 0x000fe20000400000 */
[----:B------:R-:W-:Y:S01]  /*5330*/  FMUL R156, R19, R154 ;  /* 0x0000009a139c7220 */ /* 0x000fe20000400000 */
[----:B------:R-:W-:Y:S01]  /*5340*/  FMUL R154, R6, R116 ;  /* 0x00000074069a7220 */ /* 0x000fe20000400000 */
[----:B------:R-:W-:Y:S01]  /*5350*/  FMUL R158, R20, R91 ;  /* 0x0000005b149e7220 */ /* 0x000fe20000400000 */
[----:B------:R-:W-:Y:S01]  /*5360*/  ISETP.GE.U32.AND P2, PT, R157, 0x4, PT ;  /* 0x000000049d00780c */ /* 0x000fe20003f46070 */
[----:B------:R-:W-:Y:S01]  /*5370*/  FMUL R160, R18, R117 ;  /* 0x0000007512a07220 */ /* 0x000fe20000400000 */
[----:B------:R-:W-:Y:S01]  /*5380*/  FMUL R154, R17, R154 ;  /* 0x0000009a119a7220 */ /* 0x000fe20000400000 */
[----:B0-----:R-:W-:-:S04]  /*5390*/  IADD3 R90, P3, R153, R88, RZ ;  /* 0x00000058995a7210 */ /* 0x001fc80007f7e0ff */
[----:B------:R-:W-:Y:S02]  /*53a0*/  LOP3.LUT P0, RZ, R90, 0x3, RZ, 0xc0, !PT ;  /* 0x000000035aff7812 */ /* 0x000fe4000780c0ff */
[----:B------:R-:W-:Y:S02]  /*53b0*/  LEA.HI.X.SX32 R91, R153, R89, 0x1, P3 ;  /* 0x00000059995b7211 */ /* 0x000fe400018f0eff */
[----:B------:R-:W-:Y:S01]  /*53c0*/  ISETP.LT.U32.OR P0, PT, R157, 0x4, P0 ;  /* 0x000000049d00780c */ /* 0x000fe20000701470 */
[----:B------:R-:W-:-:S12]  /*53d0*/  @!P1 BRA `(.L_x_2690) ;  /* 0x0000000000489947 */ /* 0x000fd80003800000 */
[----:B------:R-:W-:Y:S01]  /*53e0*/  VIADD R117, R25, 0x1 ;  /* 0x0000000119757836 */ /* 0x000fe20000000000 */
[----:B------:R-:W-:Y:S02]  /*53f0*/  ISETP.NE.AND P5, PT, RZ, UR8, PT ;  /* 0x00000008ff007c0c */ /* 0x000fe4000bfa5270 */
[----:B------:R-:W-:Y:S02]  /*5400*/  FMNMX R21, R21, |R156|, !PT ;  /* 0x4000009c15157209 */ /* 0x000fe40007800000 */
[----:B------:R-:W-:Y:S01]  /*5410*/  ISETP.GE.AND P4, PT, R117, UR11, PT ;  /* 0x0000000b75007c0c */ /* 0x000fe2000bf86270 */
[----:B------:R-:W-:-:S03]  /*5420*/  VIADD R117, R25, 0x2 ;  /* 0x0000000219757836 */ /* 0x000fc60000000000 */
[----:B------:R-:W-:Y:S02]  /*5430*/  ISETP.NE.AND P6, PT, RZ, UR8, !P4 ;  /* 0x00000008ff007c0c */ /* 0x000fe4000e7c5270 */
[----:B------:R-:W-:Y:S01]  /*5440*/  ISETP.GE.AND P3, PT, R117, UR11, PT ;  /* 0x0000000b75007c0c */ /* 0x000fe2000bf66270 */
[----:B------:R-:W-:Y:S02]  /*5450*/  VIADD R117, R25, 0x3 ;  /* 0x0000000319757836 */ /* 0x000fe40000000000 */
[----:B------:R-:W-:Y:S01]  /*5460*/  @P5 FMUL R156, R23, R156 ;  /* 0x0000009c179c5220 */ /* 0x000fe20000400000 */
[----:B------:R-:W-:-:S03]  /*5470*/  ISETP.NE.AND P5, PT, RZ, UR8, !P3 ;  /* 0x00000008ff007c0c */ /* 0x000fc6000dfa5270 */
[----:B------:R-:W-:-:S04]  /*5480*/  @!P4 FMNMX R21, R21, |R158|, !PT ;  /* 0x4000009e1515c209 */ /* 0x000fc80007800000 */
[----:B------:R-:W-:Y:S01]  /*5490*/  @P6 FMUL R158, R23, R158 ;  /* 0x0000009e179e6220 */ /* 0x000fe20000400000 */
[----:B------:R-:W-:Y:S02]  /*54a0*/  ISETP.GE.AND P6, PT, R117, UR11, PT ;  /* 0x0000000b75007c0c */ /* 0x000fe4000bfc6270 */
[----:B------:R-:W-:-:S03]  /*54b0*/  @!P3 FMNMX R21, R21, |R154|, !PT ;  /* 0x4000009a1515b209 */ /* 0x000fc60007800000 */
[----:B------:R-:W-:Y:S01]  /*54c0*/  @P5 FMUL R154, R23, R154 ;  /* 0x0000009a179a5220 */ /* 0x000fe20000400000 */
[----:B------:R-:W-:-:S07]  /*54d0*/  ISETP.NE.AND P5, PT, RZ, UR8, !P6 ;  /* 0x00000008ff007c0c */ /* 0x000fce000f7a5270 */
[----:B------:R-:W-:-:S06]  /*54e0*/  @!P6 FMNMX R21, R21, |R160|, !PT ;  /* 0x400000a01515e209 */ /* 0x000fcc0007800000 */
[----:B------:R-:W-:-:S07]  /*54f0*/  @P5 FMUL R160, R23, R160 ;  /* 0x000000a017a05220 */ /* 0x000fce0000400000 */
.L_x_2690:
[----:B------:R-:W-:Y:S01]  /*5500*/  BSSY B1, `(.L_x_2691) ;  /* 0x0000016000017945 */ /* 0x000fe20003800000 */
[----:B------:R-:W-:Y:S02]  /*5510*/  F2FP.SATFINITE.E4M3.F32.PACK_AB_MERGE_C R156, RZ, R156, RZ ;  /* 0x0000009cff9c723e */ /* 0x000fe400048070ff */
[----:B------:R-:W-:Y:S02]  /*5520*/  F2FP.SATFINITE.E4M3.F32.PACK_AB_MERGE_C R155, RZ, R158, RZ ;  /* 0x0000009eff9b723e */ /* 0x000fe400048070ff */
[----:B------:R-:W-:Y:S02]  /*5530*/  F2FP.SATFINITE.E4M3.F32.PACK_AB_MERGE_C R153, RZ, R154, RZ ;  /* 0x0000009aff99723e */ /* 0x000fe400048070ff */
[----:B------:R-:W-:Y:S01]  /*5540*/  F2FP.SATFINITE.E4M3.F32.PACK_AB_MERGE_C R117, RZ, R160, RZ ;  /* 0x000000a0ff75723e */ /* 0x000fe200048070ff */
[----:B------:R-:W-:Y:S06]  /*5550*/  @P0 BRA `(.L_x_2692) ;  /* 0x0000000000240947 */ /* 0x000fec0003800000 */
[----:B------:R-:W-:Y:S01]  /*5560*/  IMAD.U32 R153, R153, 0x10000, RZ ;  /* 0x0001000099997824 */ /* 0x000fe200078e00ff */
[----:B------:R-:W-:-:S04]  /*5570*/  LOP3.LUT R117, R117, 0xffff, RZ, 0xc0, !PT ;  /* 0x0000ffff75757812 */ /* 0x000fc800078ec0ff */
[----:B------:R-:W-:-:S05]  /*5580*/  LOP3.LUT R154, R153, 0xff0000, RZ, 0xc0, !PT ;  /* 0x00ff0000999a7812 */ /* 0x000fca00078ec0ff */
[----:B------:R-:W-:Y:S02]  /*5590*/  IMAD R117, R117, 0x1000000, R154 ;  /* 0x0100000075757824 */ /* 0x000fe400078e029a */
[----:B------:R-:W-:-:S05]  /*55a0*/  IMAD.SHL.U32 R154, R155, 0x100, RZ ;  /* 0x000001009b9a7824 */ /* 0x000fca00078e00ff */
[----:B------:R-:W-:-:S04]  /*55b0*/  LOP3.LUT R117, R117, 0xffff, R154, 0xf8, !PT ;  /* 0x0000ffff75757812 */ /* 0x000fc800078ef89a */
[----:B------:R-:W-:-:S05]  /*55c0*/  LOP3.LUT R117, R117, 0xff, R156, 0xf8, !PT ;  /* 0x000000ff75757812 */ /* 0x000fca00078ef89c */
[----:B------:R0:W-:Y:S01]  /*55d0*/  STG.E desc[UR6][R90.64], R117 ;  /* 0x000000755a007986 */ /* 0x0001e2000c101906 */
[----:B------:R-:W-:Y:S05]  /*55e0*/  BRA `(.L_x_2693) ;  /* 0x00000000001c7947 */ /* 0x000fea0003800000 */
.L_x_2692:
[C---:B------:R-:W-:Y:S01]  /*55f0*/  ISETP.NE.AND P0, PT, R157.reuse, RZ, PT ;  /* 0x000000ff9d00720c */ /* 0x040fe20003f05270 */
[----:B------:R1:W-:Y:S01]  /*5600*/  @P2 STG.E.U8 desc[UR6][R90.64+0x3], R117 ;  /* 0x000003755a002986 */ /* 0x0003e2000c101106 */
[C---:B------:R-:W-:Y:S02]  /*5610*/  ISETP.GE.U32.AND P3, PT, R157.reuse, 0x2, PT ;  /* 0x000000029d00780c */ /* 0x040fe40003f66070 */
[----:B------:R-:W-:-:S09]  /*5620*/  ISETP.GE.U32.AND P4, PT, R157, 0x3, PT ;  /* 0x000000039d00780c */ /* 0x000fd20003f86070 */
[----:B------:R1:W-:Y:S04]  /*5630*/  @P0 STG.E.U8 desc[UR6][R90.64], R156 ;  /* 0x0000009c5a000986 */ /* 0x0003e8000c101106 */
[----:B------:R1:W-:Y:S04]  /*5640*/  @P3 STG.E.U8 desc[UR6][R90.64+0x1], R155 ;  /* 0x0000019b5a003986 */ /* 0x0003e8000c101106 */
[----:B------:R1:W-:Y:S02]  /*5650*/  @P4 STG.E.U8 desc[UR6][R90.64+0x2], R153 ;  /* 0x000002995a004986 */ /* 0x0003e4000c101106 */
.L_x_2693:
[----:B------:R-:W-:Y:S05]  /*5660*/  BSYNC B1 ;  /* 0x0000000000017941 */ /* 0x000fea0003800000 */
.L_x_2691:
[----:B01----:R-:W-:-:S05]  /*5670*/  IMAD R117, R146, 0x200, R25 ;  /* 0x0000020092757824 */ /* 0x003fca00078e0219 */
[----:B------:R-:W-:-:S13]  /*5680*/  ISETP.GE.AND P0, PT, R117, UR11, PT ;  /* 0x0000000b75007c0c */ /* 0x000fda000bf06270 */
[----:B------:R-:W-:Y:S05]  /*5690*/  @P0 BRA `(.L_x_2689) ;  /* 0x00000038002c0947 */ /* 0x000fea0003800000 */
[-C--:B------:R-:W-:Y:S01]  /*56a0*/  FMUL R90, R28, R116.reuse ;  /* 0x000000741c5a7220 */ /* 0x080fe20000400000 */
[----:B------:R-:W-:Y:S02]  /*56b0*/  IMAD R155, R152, UR11, R117 ;  /* 0x0000000b989b7c24 */ /* 0x000fe4000f8e0275 */
[----:B------:R-:W-:Y:S01]  /*56c0*/  FMUL R91, R29, R116 ;  /* 0x000000741d5b7220 */ /* 0x000fe20000400000 */
[----:B------:R-:W-:Y:S01]  /*56d0*/  IADD3 R161, -R117, UR11, RZ ;  /* 0x0000000b75a17c10 */ /* 0x000fe2000fffe1ff */
[----:B------:R-:W-:Y:S01]  /*56e0*/  FMUL R156, R15, R90 ;  /* 0x0000005a0f9c7220 */ /* 0x000fe20000400000 */
[----:B------:R-:W-:Y:S01]  /*56f0*/  FMUL R154, R30, R116 ;  /* 0x000000741e9a7220 */ /* 0x000fe20000400000 */
[----:B------:R-:W-:Y:S01]  /*5700*/  IADD3 R90, P2, R155, R88, RZ ;  /* 0x000000589b5a7210 */ /* 0x000fe20007f5e0ff */
[----:B------:R-:W-:Y:S01]  /*5710*/  FMUL R153, R31, R116 ;  /* 0x000000741f997220 */ /* 0x000fe20000400000 */
[----:B------:R-:W-:Y:S01]  /*5720*/  FMUL R158, R16, R91 ;  /* 0x0000005b109e7220 */ /* 0x000fe20000400000 */
[----:B------:R-:W-:Y:S01]  /*5730*/  ISETP.GE.U32.AND P0, PT, R161, 0x4, PT ;  /* 0x00000004a100780c */ /* 0x000fe20003f06070 */
[----:B------:R-:W-:Y:S01]  /*5740*/  FMUL R154, R13, R154 ;  /* 0x0000009a0d9a7220 */ /* 0x000fe20000400000 */
[----:B------:R-:W-:Y:S01]  /*5750*/  LEA.HI.X.SX32 R91, R155, R89, 0x1, P2 ;  /* 0x000000599b5b7211 */ /* 0x000fe200010f0eff */
[----:B------:R-:W-:Y:S01]  /*5760*/  FMUL R160, R14, R153 ;  /* 0x000000990ea07220 */ /* 0x000fe20000400000 */
[----:B------:R-:W-:Y:S09]  /*5770*/  @!P1 BRA `(.L_x_2694) ;  /* 0x0000000000489947 */ /* 0x000ff20003800000 */
        /* <DEDUP_REMOVED lines=18> */
.L_x_2694:
[----:B------:R-:W-:Y:S04]  /*58a0*/  BSSY B1, `(.L_x_2695) ;  /* 0x000001b000017945 */ /* 0x000fe80003800000 */
[----:B------:R-:W-:Y:S01]  /*58b0*/  BSSY B2, `(.L_x_2696) ;  /* 0x0000012000027945 */ /* 0x000fe20003800000 */
[----:B------:R-:W-:Y:S02]  /*58c0*/  F2FP.SATFINITE.E4M3.F32.PACK_AB_MERGE_C R153, RZ, R156, RZ ;  /* 0x0000009cff99723e */ /* 0x000fe400048070ff */
[----:B------:R-:W-:Y:S02]  /*58d0*/  F2FP.SATFINITE.E4M3.F32.PACK_AB_MERGE_C R157, RZ, R158, RZ ;  /* 0x0000009eff9d723e */ /* 0x000fe400048070ff */
[----:B------:R-:W-:Y:S02]  /*58e0*/  F2FP.SATFINITE.E4M3.F32.PACK_AB_MERGE_C R155, RZ, R154, RZ ;  /* 0x0000009aff9b723e */ /* 0x000fe400048070ff */
[----:B------:R-:W-:Y:S01]  /*58f0*/  F2FP.SATFINITE.E4M3.F32.PACK_AB_MERGE_C R159, RZ, R160, RZ ;  /* 0x000000a0ff9f723e */ /* 0x000fe200048070ff */
[----:B------:R-:W-:Y:S06]  /*5900*/  @!P0 BRA `(.L_x_2697) ;  /* 0x0000000000308947 */ /* 0x000fec0003800000 */
[----:B------:R-:W-:-:S13]  /*5910*/  LOP3.LUT P2, RZ, R90, 0x3, RZ, 0xc0, !PT ;  /* 0x000000035aff7812 */ /* 0x000fda000784c0ff */
[----:B------:R-:W-:Y:S05]  /*5920*/  @!P2 BREAK B2 ;  /* 0x000000000002a942 */ /* 0x000fea0003800000 */
[----:B------:R-:W-:Y:S05]  /*5930*/  @P2 BRA `(.L_x_2697) ;  /* 0x0000000000242947 */ /* 0x000fea0003800000 */
        /* <DEDUP_REMOVED lines=9> */
.L_x_2697:
[----:B------:R-:W-:Y:S05]  /*59d0*/  BSYNC B2 ;  /* 0x0000000000027941 */ /* 0x000fea0003800000 */
.L_x_2696:
[C---:B------:R-:W-:Y:S01]  /*59e0*/  ISETP.NE.AND P2, PT, R161.reuse, RZ, PT ;  /* 0x000000ffa100720c */ /* 0x040fe20003f45270 */
[----:B------:R1:W-:Y:S01]  /*59f0*/  @P0 STG.E.U8 desc[UR6][R90.64+0x3], R159 ;  /* 0x0000039f5a000986 */ /* 0x0003e2000c101106 */
[C---:B------:R-:W-:Y:S02]  /*5a00*/  ISETP.GE.U32.AND P3, PT, R161.reuse, 0x2, PT ;  /* 0x00000002a100780c */ /* 0x040fe40003f66070 */
[----:B------:R-:W-:-:S09]  /*5a10*/  ISETP.GE.U32.AND P4, PT, R161, 0x3, PT ;  /* 0x00000003a100780c */ /* 0x000fd20003f86070 */
[----:B------:R1:W-:Y:S04]  /*5a20*/  @P2 STG.E.U8 desc[UR6][R90.64], R153 ;  /* 0x000000995a002986 */ /* 0x0003e8000c101106 */
[----:B------:R1:W-:Y:S04]  /*5a30*/  @P3 STG.E.U8 desc[UR6][R90.64+0x1], R157 ;  /* 0x0000019d5a003986 */ /* 0x0003e8000c101106 */
[----:B------:R1:W-:Y:S02]  /*5a40*/  @P4 STG.E.U8 desc[UR6][R90.64+0x2], R155 ;  /* 0x0000029b5a004986 */ /* 0x0003e4000c101106 */
.L_x_2698:
[----:B------:R-:W-:Y:S05]  /*5a50*/  BSYNC B1 ;  /* 0x0000000000017941 */ /* 0x000fea0003800000 */
.L_x_2695:
[----:B------:R-:W-:-:S05]  /*5a60*/  IMAD R117, R146, 0x200, R117 ;  /* 0x0000020092757824 */ /* 0x000fca00078e0275 */
[----:B------:R-:W-:-:S13]  /*5a70*/  ISETP.GE.AND P0, PT, R117, UR11, PT ;  /* 0x0000000b75007c0c */ /* 0x000fda000bf06270 */
[----:B------:R-:W-:Y:S05]  /*5a80*/  @P0 BRA `(.L_x_2689) ;  /* 0x0000003400300947 */ /* 0x000fea0003800000 */
[-C--:B01----:R-:W-:Y:S01]  /*5a90*/  FMUL R90, R32, R116.reuse ;  /* 0x00000074205a7220 */ /* 0x083fe20000400000 */
        /* <DEDUP_REMOVED lines=31> */
.L_x_2699:
        /* <DEDUP_REMOVED lines=19> */
.L_x_2702:
[----:B------:R-:W-:Y:S05]  /*5dc0*/  BSYNC B2 ;  /* 0x0000000000027941 */ /* 0x000fea0003800000 */
.L_x_2701:
[C---:B------:R-:W-:Y:S01]  /*5dd0*/  ISETP.NE.AND P2, PT, R161.reuse, RZ, PT ;  /* 0x000000ffa100720c */ /* 0x040fe20003f45270 */
[----:B------:R0:W-:Y:S01]  /*5de0*/  @P0 STG.E.U8 desc[UR6][R90.64+0x3], R159 ;  /* 0x0000039f5a000986 */ /* 0x0001e2000c101106 */
[C---:B------:R-:W-:Y:S02]  /*5df0*/  ISETP.GE.U32.AND P3, PT, R161.reuse, 0x2, PT ;  /* 0x00000002a100780c */ /* 0x040fe40003f66070 */
[----:B------:R-:W-:-:S09]  /*5e00*/  ISETP.GE.U32.AND P4, PT, R161, 0x3, PT ;  /* 0x00000003a100780c */ /* 0x000fd20003f86070 */
[----:B------:R0:W-:Y:S04]  /*5e10*/  @P2 STG.E.U8 desc[UR6][R90.64], R153 ;  /* 0x000000995a002986 */ /* 0x0001e8000c101106 */
[----:B------:R0:W-:Y:S04]  /*5e20*/  @P3 STG.E.U8 desc[UR6][R90.64+0x1], R157 ;  /* 0x0000019d5a003986 */ /* 0x0001e8000c101106 */
[----:B------:R0:W-:Y:S02]  /*5e30*/  @P4 STG.E.U8 desc[UR6][R90.64+0x2], R155 ;  /* 0x0000029b5a004986 */ /* 0x0001e4000c101106 */
.L_x_2703:
[----:B------:R-:W-:Y:S05]  /*5e40*/  BSYNC B1 ;  /* 0x0000000000017941 */ /* 0x000fea0003800000 */
.L_x_2700:
[----:B------:R-:W-:-:S05]  /*5e50*/  IMAD R117, R146, 0x200, R117 ;  /* 0x0000020092757824 */ /* 0x000fca00078e0275 */
[----:B------:R-:W-:-:S13]  /*5e60*/  ISETP.GE.AND P0, PT, R117, UR11, PT ;  /* 0x0000000b75007c0c */ /* 0x000fda000bf06270 */
[----:B------:R-:W-:Y:S05]  /*5e70*/  @P0 BRA `(.L_x_2689) ;  /* 0x0000003000340947 */ /* 0x000fea0003800000 */
[-C--:B01----:R-:W-:Y:S01]  /*5e80*/  FMUL R91, R37, R116.reuse ;  /* 0x00000074255b7220 */ /* 0x083fe20000400000 */
[----:B------:R-:W-:Y:S01]  /*5e90*/  FMUL R90, R36, R116 ;  /* 0x00000074245a7220 */ /* 0x000fe20000400000 */
[----:B------:R-:W-:Y:S01]  /*5ea0*/  IMAD R155, R152, UR11, R117 ;  /* 0x0000000b989b7c24 */ /* 0x000fe2000f8e0275 */
[----:B------:R-:W-:Y:S01]  /*5eb0*/  IADD3 R161, -R117, UR11, RZ ;  /* 0x0000000b75a17c10 */ /* 0x000fe2000fffe1ff */
[----:B------:R-:W-:Y:S01]  /*5ec0*/  FMUL R156, R8, R91 ;  /* 0x0000005b089c7220 */ /* 0x000fe20000400000 */
[----:B------:R-:W-:Y:S01]  /*5ed0*/  FMUL R154, R3, R90 ;  /* 0x0000005a039a7220 */ /* 0x000fe20000400000 */
[----:B------:R-:W-:Y:S01]  /*5ee0*/  FMUL R91, R38, R116 ;  /* 0x00000074265b7220 */ /* 0x000fe20000400000 */
[----:B------:R-:W-:Y:S01]  /*5ef0*/  IADD3 R90, P2, R155, R88, RZ ;  /* 0x000000589b5a7210 */ /* 0x000fe20007f5e0ff */
        /* <DEDUP_REMOVED lines=24> */
.L_x_2704:
        /* <DEDUP_REMOVED lines=19> */
.L_x_2707:
[----:B------:R-:W-:Y:S05]  /*61b0*/  BSYNC B2 ;  /* 0x0000000000027941 */ /* 0x000fea0003800000 */
.L_x_2706:
[C---:B------:R-:W-:Y:S01]  /*61c0*/  ISETP.NE.AND P2, PT, R161.reuse, RZ, PT ;  /* 0x000000ffa100720c */ /* 0x040fe20003f45270 */
[----:B------:R1:W-:Y:S01]  /*61d0*/  @P0 STG.E.U8 desc[UR6][R90.64+0x3], R159 ;  /* 0x0000039f5a000986 */ /* 0x0003e2000c101106 */
[C---:B------:R-:W-:Y:S02]  /*61e0*/  ISETP.GE.U32.AND P3, PT, R161.reuse, 0x2, PT ;  /* 0x00000002a100780c */ /* 0x040fe40003f66070 */
[----:B------:R-:W-:-:S09]  /*61f0*/  ISETP.GE.U32.AND P4, PT, R161, 0x3, PT ;  /* 0x00000003a100780c */ /* 0x000fd20003f86070 */
[----:B------:R1:W-:Y:S04]  /*6200*/  @P2 STG.E.U8 desc[UR6][R90.64], R153 ;  /* 0x000000995a002986 */ /* 0x0003e8000c101106 */
[----:B------:R1:W-:Y:S04]  /*6210*/  @P3 STG.E.U8 desc[UR6][R90.64+0x1], R157 ;  /* 0x0000019d5a003986 */ /* 0x0003e8000c101106 */
[----:B------:R1:W-:Y:S02]  /*6220*/  @P4 STG.E.U8 desc[UR6][R90.64+0x2], R155 ;  /* 0x0000029b5a004986 */ /* 0x0003e4000c101106 */
.L_x_2708:
[----:B------:R-:W-:Y:S05]  /*6230*/  BSYNC B1 ;  /* 0x0000000000017941 */ /* 0x000fea0003800000 */
.L_x_2705:
        /* <DEDUP_REMOVED lines=35> */
.L_x_2709:
        /* <DEDUP_REMOVED lines=19> */
.L_x_2712:
[----:B------:R-:W-:Y:S05]  /*65a0*/  BSYNC B2 ;  /* 0x0000000000027941 */ /* 0x000fea0003800000 */
.L_x_2711:
[C---:B------:R-:W-:Y:S01]  /*65b0*/  ISETP.NE.AND P2, PT, R161.reuse, RZ, PT ;  /* 0x000000ffa100720c */ /* 0x040fe20003f45270 */
[----:B------:R0:W-:Y:S01]  /*65c0*/  @P0 STG.E.U8 desc[UR6][R90.64+0x3], R159 ;  /* 0x0000039f5a000986 */ /* 0x0001e2000c101106 */
[C---:B------:R-:W-:Y:S02]  /*65d0*/  ISETP.GE.U32.AND P3, PT, R161.reuse, 0x2, PT ;  /* 0x00000002a100780c */ /* 0x040fe40003f66070 */
[----:B------:R-:W-:-:S09]  /*65e0*/  ISETP.GE.U32.AND P4, PT, R161, 0x3, PT ;  /* 0x00000003a100780c */ /* 0x000fd20003f86070 */
[----:B------:R0:W-:Y:S04]  /*65f0*/  @P2 STG.E.U8 desc[UR6][R90.64], R153 ;  /* 0x000000995a002986 */ /* 0x0001e8000c101106 */
[----:B------:R0:W-:Y:S04]  /*6600*/  @P3 STG.E.U8 desc[UR6][R90.64+0x1], R157 ;  /* 0x0000019d5a003986 */ /* 0x0001e8000c101106 */
[----:B------:R0:W-:Y:S02]  /*6610*/  @P4 STG.E.U8 desc[UR6][R90.64+0x2], R155 ;  /* 0x0000029b5a004986 */ /* 0x0001e4000c101106 */
.L_x_2713:
[----:B------:R-:W-:Y:S05]  /*6620*/  BSYNC B1 ;  /* 0x0000000000017941 */ /* 0x000fea0003800000 */
.L_x_2710:
[----:B------:R-:W-:-:S05]  /*6630*/  IMAD R117, R146, 0x200, R117 ;  /* 0x0000020092757824 */ /* 0x000fca00078e0275 */
[----:B------:R-:W-:-:S13]  /*6640*/  ISETP.GE.AND P0, PT, R117, UR11, PT ;  /* 0x0000000b75007c0c */ /* 0x000fda000bf06270 */
[----:B------:R-:W-:Y:S05]  /*6650*/  @P0 BRA `(.L_x_2689) ;  /* 0x00000028003c0947 */ /* 0x000fea0003800000 */
[----:B0-----:R-:W-:Y:S02]  /*6660*/  IMAD R155, R152, UR11, R117 ;  /* 0x0000000b989b7c24 */ /* 0x001fe4000f8e0275 */
[-C--:B------:R-:W-:Y:S01]  /*6670*/  FMUL R154, R44, R116.reuse ;  /* 0x000000742c9a7220 */ /* 0x080fe20000400000 */
[-C--:B-1----:R-:W-:Y:S01]  /*6680*/  FMUL R91, R45, R116.reuse ;  /* 0x000000742d5b7220 */ /* 0x082fe20000400000 */
[----:B------:R-:W-:Y:S01]  /*6690*/  IADD3 R159, -R117, UR11, RZ ;  /* 0x0000000b759f7c10 */ /* 0x000fe2000fffe1ff */
[----:B------:R-:W-:Y:S01]  /*66a0*/  FMUL R153, R47, R116 ;  /* 0x000000742f997220 */ /* 0x000fe20000400000 */
[----:B------:R-:W-:Y:S01]  /*66b0*/  IADD3 R90, P3, R155, R88, RZ ;  /* 0x000000589b5a7210 */ /* 0x000fe20007f7e0ff */
[----:B------:R-:W-:Y:S01]  /*66c0*/  FMUL R156, R101, R154 ;  /* 0x0000009a659c7220 */ /* 0x000fe20000400000 */
[----:B------:R-:W-:Y:S01]  /*66d0*/  FMUL R154, R46, R116 ;  /* 0x000000742e9a7220 */ /* 0x000fe20000400000 */
[----:B------:R-:W-:Y:S01]  /*66e0*/  FMUL R158, R100, R91 ;  /* 0x0000005b649e7220 */ /* 0x000fe20000400000 */
[----:B------:R-:W-:Y:S01]  /*66f0*/  LOP3.LUT P0, RZ, R90, 0x3, RZ, 0xc0, !PT ;  /* 0x000000035aff7812 */ /* 0x000fe2000780c0ff */
[----:B------:R-:W-:Y:S01]  /*6700*/  FMUL R160, R102, R153 ;  /* 0x0000009966a07220 */ /* 0x000fe20000400000 */
[----:B------:R-:W-:Y:S01]  /*6710*/  ISETP.GE.U32.AND P2, PT, R159, 0x4, PT ;  /* 0x000000049f00780c */ /* 0x000fe20003f46070 */
[----:B------:R-:W-:Y:S01]  /*6720*/  FMUL R154, R103, R154 ;  /* 0x0000009a679a7220 */ /* 0x000fe20000400000 */
[----:B------:R-:W-:-:S02]  /*6730*/  ISETP.LT.U32.OR P0, PT, R159, 0x4, P0 ;  /* 0x000000049f00780c */ /* 0x000fc40000701470 */
[----:B------:R-:W-:Y:S01]  /*6740*/  LEA.HI.X.SX32 R91, R155, R89, 0x1, P3 ;  /* 0x000000599b5b7211 */ /* 0x000fe200018f0eff */
[----:B------:R-:W-:Y:S10]  /*6750*/  @!P1 BRA `(.L_x_2714) ;  /* 0x0000000000489947 */ /* 0x000ff40003800000 */
        /* <DEDUP_REMOVED lines=18> */
.L_x_2714:
        /* <DEDUP_REMOVED lines=15> */
.L_x_2716:
[C---:B------:R-:W-:Y:S01]  /*6970*/  ISETP.NE.AND P0, PT, R159.reuse, RZ, PT ;  /* 0x000000ff9f00720c */ /* 0x040fe20003f05270 */
[----:B------:R0:W-:Y:S01]  /*6980*/  @P2 STG.E.U8 desc[UR6][R90.64+0x3], R161 ;  /* 0x000003a15a002986 */ /* 0x0001e2000c101106 */
[C---:B------:R-:W-:Y:S02]  /*6990*/  ISETP.GE.U32.AND P3, PT, R159.reuse, 0x2, PT ;  /* 0x000000029f00780c */ /* 0x040fe40003f66070 */
[----:B------:R-:W-:-:S09]  /*69a0*/  ISETP.GE.U32.AND P4, PT, R159, 0x3, PT ;  /* 0x000000039f00780c */ /* 0x000fd20003f86070 */
[----:B------:R0:W-:Y:S04]  /*69b0*/  @P0 STG.E.U8 desc[UR6][R90.64], R153 ;  /* 0x000000995a000986 */ /* 0x0001e8000c101106 */
[----:B------:R0:W-:Y:S04]  /*69c0*/  @P3 STG.E.U8 desc[UR6][R90.64+0x1], R157 ;  /* 0x0000019d5a003986 */ /* 0x0001e8000c101106 */
[----:B------:R0:W-:Y:S02]  /*69d0*/  @P4 STG.E.U8 desc[UR6][R90.64+0x2], R155 ;  /* 0x0000029b5a004986 */ /* 0x0001e4000c101106 */
.L_x_2717:
[----:B------:R-:W-:Y:S05]  /*69e0*/  BSYNC B1 ;  /* 0x0000000000017941 */ /* 0x000fea0003800000 */
.L_x_2715:
        /* <DEDUP_REMOVED lines=37> */
.L_x_2718:
        /* <DEDUP_REMOVED lines=15> */
.L_x_2720:
[C---:B------:R-:W-:Y:S01]  /*6d30*/  ISETP.NE.AND P0, PT, R159.reuse, RZ, PT ;  /* 0x000000ff9f00720c */ /* 0x040fe20003f05270 */
[----:B------:R0:W-:Y:S01]  /*6d40*/  @P2 STG.E.U8 desc[UR6][R90.64+0x3], R161 ;  /* 0x000003a15a002986 */ /* 0x0001e2000c101106 */
[C---:B------:R-:W-:Y:S02]  /*6d50*/  ISETP.GE.U32.AND P3, PT, R159.reuse, 0x2, PT ;  /* 0x000000029f00780c */ /* 0x040fe40003f66070 */
[----:B------:R-:W-:-:S09]  /*6d60*/  ISETP.GE.U32.AND P4, PT, R159, 0x3, PT ;  /* 0x000000039f00780c */ /* 0x000fd20003f86070 */
[----:B------:R0:W-:Y:S04]  /*6d70*/  @P0 STG.E.U8 desc[UR6][R90.64], R153 ;  /* 0x000000995a000986 */ /* 0x0001e8000c101106 */
[----:B------:R0:W-:Y:S04]  /*6d80*/  @P3 STG.E.U8 desc[UR6][R90.64+0x1], R157 ;  /* 0x0000019d5a003986 */ /* 0x0001e8000c101106 */
[----:B------:R0:W-:Y:S02]  /*6d90*/  @P4 STG.E.U8 desc[UR6][R90.64+0x2], R155 ;  /* 0x0000029b5a004986 */ /* 0x0001e4000c101106 */
.L_x_2721:
[----:B------:R-:W-:Y:S05]  /*6da0*/  BSYNC B1 ;  /* 0x0000000000017941 */ /* 0x000fea0003800000 */
.L_x_2719:
        /* <DEDUP_REMOVED lines=37> */
.L_x_2722:
        /* <DEDUP_REMOVED lines=15> */
.L_x_2724:
[C---:B------:R-:W-:Y:S01]  /*70f0*/  ISETP.NE.AND P0, PT, R159.reuse, RZ, PT ;  /* 0x000000ff9f00720c */ /* 0x040fe20003f05270 */
[----:B------:R1:W-:Y:S01]  /*7100*/  @P2 STG.E.U8 desc[UR6][R90.64+0x3], R161 ;  /* 0x000003a15a002986 */ /* 0x0003e2000c101106 */
[C---:B------:R-:W-:Y:S02]  /*7110*/  ISETP.GE.U32.AND P3, PT, R159.reuse, 0x2, PT ;  /* 0x000000029f00780c */ /* 0x040fe40003f66070 */
[----:B------:R-:W-:-:S09]  /*7120*/  ISETP.GE.U32.AND P4, PT, R159, 0x3, PT ;  /* 0x000000039f00780c */ /* 0x000fd20003f86070 */
[----:B------:R1:W-:Y:S04]  /*7130*/  @P0 STG.E.U8 desc[UR6][R90.64], R153 ;  /* 0x000000995a000986 */ /* 0x0003e8000c101106 */
[----:B------:R1:W-:Y:S04]  /*7140*/  @P3 STG.E.U8 desc[UR6][R90.64+0x1], R157 ;  /* 0x0000019d5a003986 */ /* 0x0003e8000c101106 */
[----:B------:R1:W-:Y:S02]  /*7150*/  @P4 STG.E.U8 desc[UR6][R90.64+0x2], R155 ;  /* 0x0000029b5a004986 */ /* 0x0003e4000c101106 */
.L_x_2725:
[----:B------:R-:W-:Y:S05]  /*7160*/  BSYNC B1 ;  /* 0x0000000000017941 */ /* 0x000fea0003800000 */
.L_x_2723:
[----:B------:R-:W-:-:S05]  /*7170*/  IMAD R117, R146, 0x200, R117 ;  /* 0x0000020092757824 */ /* 0x000fca00078e0275 */
[----:B------:R-:W-:-:S13]  /*7180*/  ISETP.GE.AND P0, PT, R117, UR11, PT ;  /* 0x0000000b75007c0c */ /* 0x000fda000bf06270 */
[----:B------:R-:W-:Y:S05]  /*7190*/  @P0 BRA `(.L_x_2689) ;  /* 0x0000001c006c0947 */ /* 0x000fea0003800000 */
[----:B-1----:R-:W-:Y:S02]  /*71a0*/  IMAD R155, R152, UR11, R117 ;  /* 0x0000000b989b7c24 */ /* 0x002fe4000f8e0275 */
[-C--:B------:R-:W-:Y:S01]  /*71b0*/  FMUL R154, R56, R116.reuse ;  /* 0x00000074389a7220 */ /* 0x080fe20000400000 */
[-C--:B0-----:R-:W-:Y:S01]  /*71c0*/  FMUL R91, R57, R116.reuse ;  /* 0x00000074395b7220 */ /* 0x081fe20000400000 */
        /* <DEDUP_REMOVED lines=31> */
.L_x_2726:
        /* <DEDUP_REMOVED lines=15> */
.L_x_2728:
[C---:B------:R-:W-:Y:S01]  /*74b0*/  ISETP.NE.AND P0, PT, R159.reuse, RZ, PT ;  /* 0x000000ff9f00720c */ /* 0x040fe20003f05270 */
[----:B------:R0:W-:Y:S01]  /*74c0*/  @P2 STG.E.U8 desc[UR6][R90.64+0x3], R161 ;  /* 0x000003a15a002986 */ /* 0x0001e2000c101106 */
[C---:B------:R-:W-:Y:S02]  /*74d0*/  ISETP.GE.U32.AND P3, PT, R159.reuse, 0x2, PT ;  /* 0x000000029f00780c */ /* 0x040fe40003f66070 */
[----:B------:R-:W-:-:S09]  /*74e0*/  ISETP.GE.U32.AND P4, PT, R159, 0x3, PT ;  /* 0x000000039f00780c */ /* 0x000fd20003f86070 */
[----:B------:R0:W-:Y:S04]  /*74f0*/  @P0 STG.E.U8 desc[UR6][R90.64], R153 ;  /* 0x000000995a000986 */ /* 0x0001e8000c101106 */
[----:B------:R0:W-:Y:S04]  /*7500*/  @P3 STG.E.U8 desc[UR6][R90.64+0x1], R157 ;  /* 0x0000019d5a003986 */ /* 0x0001e8000c101106 */
[----:B------:R0:W-:Y:S02]  /*7510*/  @P4 STG.E.U8 desc[UR6][R90.64+0x2], R155 ;  /* 0x0000029b5a004986 */ /* 0x0001e4000c101106 */
.L_x_2729:
[----:B------:R-:W-:Y:S05]  /*7520*/  BSYNC B1 ;  /* 0x0000000000017941 */ /* 0x000fea0003800000 */
.L_x_2727:
        /* <DEDUP_REMOVED lines=37> */
.L_x_2730:
        /* <DEDUP_REMOVED lines=15> */
.L_x_2732:
[C---:B------:R-:W-:Y:S01]  /*7870*/  ISETP.NE.AND P0, PT, R159.reuse, RZ, PT ;  /* 0x000000ff9f00720c */ /* 0x040fe20003f05270 */
[----:B------:R1:W-:Y:S01]  /*7880*/  @P2 STG.E.U8 desc[UR6][R90.64+0x3], R161 ;  /* 0x000003a15a002986 */ /* 0x0003e2000c101106 */
[C---:B------:R-:W-:Y:S02]  /*7890*/  ISETP.GE.U32.AND P3, PT, R159.reuse, 0x2, PT ;  /* 0x000000029f00780c */ /* 0x040fe40003f66070 */
[----:B------:R-:W-:-:S09]  /*78a0*/  ISETP.GE.U32.AND P4, PT, R159, 0x3, PT ;  /* 0x000000039f00780c */ /* 0x000fd20003f86070 */
[----:B------:R1:W-:Y:S04]  /*78b0*/  @P0 STG.E.U8 desc[UR6][R90.64], R153 ;  /* 0x000000995a000986 */ /* 0x0003e8000c101106 */
[----:B------:R1:W-:Y:S04]  /*78c0*/  @P3 STG.E.U8 desc[UR6][R90.64+0x1], R157 ;  /* 0x0000019d5a003986 */ /* 0x0003e8000c101106 */
[----:B------:R1:W-:Y:S02]  /*78d0*/  @P4 STG.E.U8 desc[UR6][R90.64+0x2], R155 ;  /* 0x0000029b5a004986 */ /* 0x0003e4000c101106 */
.L_x_2733:
[----:B------:R-:W-:Y:S05]  /*78e0*/  BSYNC B1 ;  /* 0x0000000000017941 */ /* 0x000fea0003800000 */
.L_x_2731:
        /* <DEDUP_REMOVED lines=37> */
.L_x_2734:
        /* <DEDUP_REMOVED lines=15> */
.L_x_2736:
[C---:B------:R-:W-:Y:S01]  /*7c30*/  ISETP.NE.AND P0, PT, R159.reuse, RZ, PT ;  /* 0x000000ff9f00720c */ /* 0x040fe20003f05270 */
[----:B------:R1:W-:Y:S01]  /*7c40*/  @P2 STG.E.U8 desc[UR6][R90.64+0x3], R161 ;  /* 0x000003a15a002986 */ /* 0x0003e2000c101106 */
[C---:B------:R-:W-:Y:S02]  /*7c50*/  ISETP.GE.U32.AND P3, PT, R159.reuse, 0x2, PT ;  /* 0x000000029f00780c */ /* 0x040fe40003f66070 */
[----:B------:R-:W-:-:S09]  /*7c60*/  ISETP.GE.U32.AND P4, PT, R159, 0x3, PT ;  /* 0x000000039f00780c */ /* 0x000fd20003f86070 */
[----:B------:R1:W-:Y:S04]  /*7c70*/  @P0 STG.E.U8 desc[UR6][R90.64], R153 ;  /* 0x000000995a000986 */ /* 0x0003e8000c101106 */
[----:B------:R1:W-:Y:S04]  /*7c80*/  @P3 STG.E.U8 desc[UR6][R90.64+0x1], R157 ;  /* 0x0000019d5a003986 */ /* 0x0003e8000c101106 */
[----:B------:R1:W-:Y:S02]  /*7c90*/  @P4 STG.E.U8 desc[UR6][R90.64+0x2], R155 ;  /* 0x0000029b5a004986 */ /* 0x0003e4000c101106 */
.L_x_2737:
[----:B------:R-:W-:Y:S05]  /*7ca0*/  BSYNC B1 ;  /* 0x0000000000017941 */ /* 0x000fea0003800000 */
.L_x_2735:
        /* <DEDUP_REMOVED lines=37> */
.L_x_2738:
        /* <DEDUP_REMOVED lines=15> */
.L_x_2740:
[C---:B------:R-:W-:Y:S01]  /*7ff0*/  ISETP.NE.AND P0, PT, R159.reuse, RZ, PT ;  /* 0x000000ff9f00720c */ /* 0x040fe20003f05270 */
[----:B------:R0:W-:Y:S01]  /*8000*/  @P2 STG.E.U8 desc[UR6][R90.64+0x3], R161 ;  /* 0x000003a15a002986 */ /* 0x0001e2000c101106 */
[C---:B------:R-:W-:Y:S02]  /*8010*/  ISETP.GE.U32.AND P3, PT, R159.reuse, 0x2, PT ;  /* 0x000000029f00780c */ /* 0x040fe40003f66070 */
[----:B------:R-:W-:-:S09]  /*8020*/  ISETP.GE.U32.AND P4, PT, R159, 0x3, PT ;  /* 0x000000039f00780c */ /* 0x000fd20003f86070 */
[----:B------:R0:W-:Y:S04]  /*8030*/  @P0 STG.E.U8 desc[UR6][R90.64], R153 ;  /* 0x000000995a000986 */ /* 0x0001e8000c101106 */
[----:B------:R0:W-:Y:S04]  /*8040*/  @P3 STG.E.U8 desc[UR6][R90.64+0x1], R157 ;  /* 0x0000019d5a003986 */ /* 0x0001e8000c101106 */
[----:B------:R0:W-:Y:S02]  /*8050*/  @P4 STG.E.U8 desc[UR6][R90.64+0x2], R155 ;  /* 0x0000029b5a004986 */ /* 0x0001e4000c101106 */
.L_x_2741:
[----:B------:R-:W-:Y:S05]  /*8060*/  BSYNC B1 ;  /* 0x0000000000017941 */ /* 0x000fea0003800000 */
.L_x_2739:
        /* <DEDUP_REMOVED lines=37> */
.L_x_2742:
        /* <DEDUP_REMOVED lines=15> */
.L_x_2744:
[C---:B------:R-:W-:Y:S01]  /*83b0*/  ISETP.NE.AND P0, PT, R159.reuse, RZ, PT ;  /* 0x000000ff9f00720c */ /* 0x040fe20003f05270 */
[----:B------:R1:W-:Y:S01]  /*83c0*/  @P2 STG.E.U8 desc[UR6][R90.64+0x3], R161 ;  /* 0x000003a15a002986 */ /* 0x0003e2000c101106 */
[C---:B------:R-:W-:Y:S02]  /*83d0*/  ISETP.GE.U32.AND P3, PT, R159.reuse, 0x2, PT ;  /* 0x000000029f00780c */ /* 0x040fe40003f66070 */
[----:B------:R-:W-:-:S09]  /*83e0*/  ISETP.GE.U32.AND P4, PT, R159, 0x3, PT ;  /* 0x000000039f00780c */ /* 0x000fd20003f86070 */
[----:B------:R1:W-:Y:S04]  /*83f0*/  @P0 STG.E.U8 desc[UR6][R90.64], R153 ;  /* 0x000000995a000986 */ /* 0x0003e8000c101106 */
[----:B------:R1:W-:Y:S04]  /*8400*/  @P3 STG.E.U8 desc[UR6][R90.64+0x1], R157 ;  /* 0x0000019d5a003986 */ /* 0x0003e8000c101106 */
[----:B------:R1:W-:Y:S02]  /*8410*/  @P4 STG.E.U8 desc[UR6][R90.64+0x2], R155 ;  /* 0x0000029b5a004986 */ /* 0x0003e4000c101106 */
.L_x_2745:
[----:B------:R-:W-:Y:S05]  /*8420*/  BSYNC B1 ;  /* 0x0000000000017941 */ /* 0x000fea0003800000 */
.L_x_2743:
        /* <DEDUP_REMOVED lines=37> */
.L_x_2746:
        /* <DEDUP_REMOVED lines=15> */
.L_x_2748:
[C---:B------:R-:W-:Y:S01]  /*8770*/  ISETP.NE.AND P0, PT, R159.reuse, RZ, PT ;  /* 0x000000ff9f00720c */ /* 0x040fe20003f05270 */
[----:B------:R1:W-:Y:S01]  /*8780*/  @P2 STG.E.U8 desc[UR6][R90.64+0x3], R161 ;  /* 0x000003a15a002986 */ /* 0x0003e2000c101106 */
[C---:B------:R-:W-:Y:S02]  /*8790*/  ISETP.GE.U32.AND P3, PT, R159.reuse, 0x2, PT ;  /* 0x000000029f00780c */ /* 0x040fe40003f66070 */
[----:B------:R-:W-:-:S09]  /*87a0*/  ISETP.GE.U32.AND P4, PT, R159, 0x3, PT ;  /* 0x000000039f00780c */ /* 0x000fd20003f86070 */
[----:B------:R1:W-:Y:S04]  /*87b0*/  @P0 STG.E.U8 desc[UR6][R90.64], R153 ;  /* 0x000000995a000986 */ /* 0x0003e8000c101106 */
[----:B------:R1:W-:Y:S04]  /*87c0*/  @P3 STG.E.U8 desc[UR6][R90.64+0x1], R157 ;  /* 0x0000019d5a003986 */ /* 0x0003e8000c101106 */
[----:B------:R1:W-:Y:S02]  /*87d0*/  @P4 STG.E.U8 desc[UR6][R90.64+0x2], R155 ;  /* 0x0000029b5a004986 */ /* 0x0003e4000c101106 */
.L_x_2749:
[----:B------:R-:W-:Y:S05]  /*87e0*/  BSYNC B1 ;  /* 0x0000000000017941 */ /* 0x000fea0003800000 */
.L_x_2747:
        /* <DEDUP_REMOVED lines=37> */
.L_x_2750:
        /* <DEDUP_REMOVED lines=15> */
.L_x_2752:
[C---:B------:R-:W-:Y:S01]  /*8b30*/  ISETP.NE.AND P0, PT, R159.reuse, RZ, PT ;  /* 0x000000ff9f00720c */ /* 0x040fe20003f05270 */
[----:B------:R0:W-:Y:S01]  /*8b40*/  @P2 STG.E.U8 desc[UR6][R90.64+0x3], R161 ;  /* 0x000003a15a002986 */ /* 0x0001e2000c101106 */
[C---:B------:R-:W-:Y:S02]  /*8b50*/  ISETP.GE.U32.AND P3, PT, R159.reuse, 0x2, PT ;  /* 0x000000029f00780c */ /* 0x040fe40003f66070 */
[----:B------:R-:W-:-:S09]  /*8b60*/  ISETP.GE.U32.AND P4, PT, R159, 0x3, PT ;  /* 0x000000039f00780c */ /* 0x000fd20003f86070 */
[----:B------:R0:W-:Y:S04]  /*8b70*/  @P0 STG.E.U8 desc[UR6][R90.64], R153 ;  /* 0x000000995a000986 */ /* 0x0001e8000c101106 */
[----:B------:R0:W-:Y:S04]  /*8b80*/  @P3 STG.E.U8 desc[UR6][R90.64+0x1], R157 ;  /* 0x0000019d5a003986 */ /* 0x0001e8000c101106 */
[----:B------:R0:W-:Y:S02]  /*8b90*/  @P4 STG.E.U8 desc[UR6][R90.64+0x2], R155 ;  /* 0x0000029b5a004986 */ /* 0x0001e4000c101106 */
.L_x_2753:
[----:B------:R-:W-:Y:S05]  /*8ba0*/  BSYNC B1 ;  /* 0x0000000000017941 */ /* 0x000fea0003800000 */
.L_x_2751:
[----:B01----:R-:W-:-:S05]  /*8bb0*/  IMAD R153, R146, 0x200, R117 ;  /* 0x0000020092997824 */ /* 0x003fca00078e0275 */
[----:B------:R-:W-:-:S13]  /*8bc0*/  ISETP.GE.AND P0, PT, R153, UR11, PT ;  /* 0x0000000b99007c0c */ /* 0x000fda000bf06270 */
[----:B------:R-:W-:Y:S05]  /*8bd0*/  @P0 BRA `(.L_x_2689) ;  /* 0x0000000000dc0947 */ /* 0x000fea0003800000 */
[----:B------:R-:W-:Y:S02]  /*8be0*/  IMAD R152, R152, UR11, R153 ;  /* 0x0000000b98987c24 */ /* 0x000fe4000f8e0299 */
[-C--:B------:R-:W-:Y:S01]  /*8bf0*/  FMUL R117, R87, R116.reuse ;  /* 0x0000007457757220 */ /* 0x080fe20000400000 */
[-C--:B------:R-:W-:Y:S01]  /*8c00*/  FMUL R90, R84, R116.reuse ;  /* 0x00000074545a7220 */ /* 0x080fe20000400000 */
[-C--:B------:R-:W-:Y:S01]  /*8c10*/  FMUL R91, R85, R116.reuse ;  /* 0x00000074555b7220 */ /* 0x080fe20000400000 */
[----:B------:R-:W-:Y:S01]  /*8c20*/  FMUL R116, R86, R116 ;  /* 0x0000007456747220 */ /* 0x000fe20000400000 */
[----:B------:R-:W-:Y:S01]  /*8c30*/  IADD3 R88, P0, R152, R88, RZ ;  /* 0x0000005898587210 */ /* 0x000fe20007f1e0ff */
[----:B------:R-:W-:Y:S01]  /*8c40*/  FMUL R90, R143, R90 ;  /* 0x0000005a8f5a7220 */ /* 0x000fe20000400000 */
[----:B------:R-:W-:Y:S01]  /*8c50*/  FMUL R146, R142, R91 ;  /* 0x0000005b8e927220 */ /* 0x000fe20000400000 */
[----:B------:R-:W-:Y:S01]  /*8c60*/  FMUL R116, R145, R116 ;  /* 0x0000007491747220 */ /* 0x000fe20000400000 */
[----:B------:R-:W-:Y:S01]  /*8c70*/  LEA.HI.X.SX32 R89, R152, R89, 0x1, P0 ;  /* 0x0000005998597211 */ /* 0x000fe200000f0eff */
[----:B------:R-:W-:Y:S01]  /*8c80*/  FMUL R152, R144, R117 ;  /* 0x0000007590987220 */ /* 0x000fe20000400000 */
        /* <DEDUP_REMOVED lines=10> */
[-C--:B------:R-:W-:Y:S02]  /*8d30*/  @!P2 FMNMX R21, R21, |R146|.reuse, !PT ;  /* 0x400000921515a209 */ /* 0x080fe40007800000 */
[----:B------:R-:W-:Y:S01]  /*8d40*/  ISETP.NE.AND P5, PT, RZ, UR8, !P3 ;  /* 0x00000008ff007c0c */ /* 0x000fe2000dfa5270 */
[----:B------:R-:W-:Y:S01]  /*8d50*/  @P6 FMUL R146, R23, R146 ;  /* 0x0000009217926220 */ /* 0x000fe20000400000 */
[----:B------:R-:W-:Y:S02]  /*8d60*/  ISETP.NE.AND P6, PT, RZ, UR8, PT ;  /* 0x00000008ff007c0c */ /* 0x000fe4000bfc5270 */
[----:B------:R-:W-:-:S03]  /*8d70*/  @!P0 FMNMX R21, R21, |R116|, !PT ;  /* 0x4000007415158209 */ /* 0x000fc60007800000 */
[----:B------:R-:W-:Y:S02]  /*8d80*/  @P4 FMUL R116, R23, R116 ;  /* 0x0000007417744220 */ /* 0x000fe40000400000 */
[----:B------:R-:W-:-:S04]  /*8d90*/  @!P3 FMNMX R21, R21, |R152|, !PT ;  /* 0x400000981515b209 */ /* 0x000fc80007800000 */
[C---:B------:R-:W-:Y:S02]  /*8da0*/  @P5 FMUL R152, R23.reuse, R152 ;  /* 0x0000009817985220 */ /* 0x040fe40000400000 */
[----:B------:R-:W-:-:S07]  /*8db0*/  @P6 FMUL R90, R23, R90 ;  /* 0x0000005a175a6220 */ /* 0x000fce0000400000 */
.L_x_2754:
[----:B------:R-:W-:Y:S02]  /*8dc0*/  IADD3 R154, -R153, UR11, RZ ;  /* 0x0000000b999a7c10 */ /* 0x000fe4000fffe1ff */
[----:B------:R-:W-:Y:S02]  /*8dd0*/  LOP3.LUT P0, RZ, R88, 0x3, RZ, 0xc0, !PT ;  /* 0x0000000358ff7812 */ /* 0x000fe4000780c0ff */
[C---:B------:R-:W-:Y:S02]  /*8de0*/  ISETP.GE.U32.AND P2, PT, R154.reuse, 0x4, PT ;  /* 0x000000049a00780c */ /* 0x040fe40003f46070 */
[----:B------:R-:W-:Y:S02]  /*8df0*/  ISETP.LT.U32.OR P0, PT, R154, 0x4, P0 ;  /* 0x000000049a00780c */ /* 0x000fe40000701470 */
[----:B------:R-:W-:Y:S02]  /*8e00*/  F2FP.SATFINITE.E4M3.F32.PACK_AB_MERGE_C R117, RZ, R90, RZ ;  /* 0x0000005aff75723e */ /* 0x000fe400048070ff */
[----:B------:R-:W-:-:S02]  /*8e10*/  F2FP.SATFINITE.E4M3.F32.PACK_AB_MERGE_C R153, RZ, R146, RZ ;  /* 0x00000092ff99723e */ /* 0x000fc400048070ff */
[----:B------:R-:W-:Y:S02]  /*8e20*/  F2FP.SATFINITE.E4M3.F32.PACK_AB_MERGE_C R91, RZ, R116, RZ ;  /* 0x00000074ff5b723e */ /* 0x000fe400048070ff */
[----:B------:R-:W-:-:S05]  /*8e30*/  F2FP.SATFINITE.E4M3.F32.PACK_AB_MERGE_C R155, RZ, R152, RZ ;  /* 0x00000098ff9b723e */ /* 0x000fca00048070ff */
        /* <DEDUP_REMOVED lines=10> */
.L_x_2755:
[C---:B------:R-:W-:Y:S01]  /*8ee0*/  ISETP.NE.AND P0, PT, R154.reuse, RZ, PT ;  /* 0x000000ff9a00720c */ /* 0x040fe20003f05270 */
[----:B------:R3:W-:Y:S01]  /*8ef0*/  @P2 STG.E.U8 desc[UR6][R88.64+0x3], R155 ;  /* 0x0000039b58002986 */ /* 0x0007e2000c101106 */
[C---:B------:R-:W-:Y:S02]  /*8f00*/  ISETP.GE.U32.AND P3, PT, R154.reuse, 0x2, PT ;  /* 0x000000029a00780c */ /* 0x040fe40003f66070 */
[----:B------:R-:W-:-:S09]  /*8f10*/  ISETP.GE.U32.AND P4, PT, R154, 0x3, PT ;  /* 0x000000039a00780c */ /* 0x000fd20003f86070 */
[----:B------:R3:W-:Y:S04]  /*8f20*/  @P0 STG.E.U8 desc[UR6][R88.64], R117 ;  /* 0x0000007558000986 */ /* 0x0007e8000c101106 */
[----:B------:R3:W-:Y:S04]  /*8f30*/  @P3 STG.E.U8 desc[UR6][R88.64+0x1], R153 ;  /* 0x0000019958003986 */ /* 0x0007e8000c101106 */
[----:B------:R3:W-:Y:S02]  /*8f40*/  @P4 STG.E.U8 desc[UR6][R88.64+0x2], R91 ;  /* 0x0000025b58004986 */ /* 0x0007e4000c101106 */
.L_x_2689:
[----:B------:R-:W-:Y:S05]  /*8f50*/  BSYNC B0 ;  /* 0x0000000000007941 */ /* 0x000fea0003800000 */
.L_x_2688:
[----:B------:R-:W-:Y:S05]  /*8f60*/  WARPSYNC.ALL ;  /* 0x0000000000007948 */ /* 0x000fea0003800000 */
[----:B0-23--:R-:W0:Y:S01]  /*8f70*/  LDC R89, c[0x0][0x210] ;  /* 0x00008400ff597b82 */ /* 0x00de220000000800 */
[----:B------:R-:W-:-:S04]  /*8f80*/  LOP3.LUT P2, RZ, R147, 0xff, RZ, 0xc0, !PT ;  /* 0x000000ff93ff7812 */ /* 0x000fc8000784c0ff */
[----:B------:R-:W-:Y:S01]  /*8f90*/  SEL R147, RZ, 0x1, P2 ;  /* 0x00000001ff937807 */ /* 0x000fe20001000000 */
[----:B0-----:R-:W-:-:S05]  /*8fa0*/  IMAD.IADD R24, R24, 0x1, R89 ;  /* 0x0000000118187824 */ /* 0x001fca00078e0259 */
[----:B------:R-:W-:-:S13]  /*8fb0*/  ISETP.GE.AND P0, PT, R24, UR10, PT ;  /* 0x0000000a18007c0c */ /* 0x000fda000bf06270 */
[----:B------:R-:W-:Y:S05]  /*8fc0*/  @!P0 BRA `(.L_x_2756) ;  /* 0xffffff9000988947 */ /* 0x000fea000383ffff */
.L_x_2624:
        /* <DEDUP_REMOVED lines=9> */
[----:B------:R-:W-:-:S04]  /*9060*/  @!P0 SHF.R.U32.HI R6, RZ, 0x3, R95 ;  /* 0x00000003ff068819 */ /* 0x000fc8000001165f */
[----:B------:R-:W-:Y:S02]  /*9070*/  @!P0 LOP3.LUT R6, R6, 0x1ffffffc, RZ, 0xc0, !PT ;  /* 0x1ffffffc06068812 */ /* 0x000fe400078ec0ff */
[----:B--2---:R-:W-:-:S05]  /*9080*/  FMNMX R0, R0, R21, !PT ;  /* 0x0000001500007209 */ /* 0x004fca0007800000 */
[----:B------:R-:W2:Y:S02]  /*9090*/  SHFL.DOWN PT, R3, R0, 0x8, 0x1f ;  /* 0x09001f0000037f89 */ /* 0x000ea400000e0000 */
[----:B--2---:R-:W-:Y:S01]  /*90a0*/  FMNMX R3, R0, R3, !PT ;  /* 0x0000000300037209 */ /* 0x004fe20007800000 */
[----:B------:R-:W-:-:S04]  /*90b0*/  @!P0 VIADD R0, R7, 0x20 ;  /* 0x0000002007008836 */ /* 0x000fc80000000000 */
[----:B------:R-:W2:Y:S02]  /*90c0*/  SHFL.DOWN PT, R2, R3, 0x4, 0x1f ;  /* 0x08801f0003027f89 */ /* 0x000ea400000e0000 */
[----:B--2---:R-:W-:Y:S02]  /*90d0*/  FMNMX R2, R3, R2, !PT ;  /* 0x0000000203027209 */ /* 0x004fe40007800000 */
[----:B---3--:R-:W-:-:S03]  /*90e0*/  @!P0 LEA R3, R9, R0, 0x18 ;  /* 0x0000000009038211 */ /* 0x008fc600078ec0ff */
        /* <DEDUP_REMOVED lines=23> */
.L_x_2766:
[----:B-1----:R-:W-:-:S07]  /*9260*/  FMNMX R5, R3, R2, !PT ;  /* 0x0000000203057209 */ /* 0x002fce0007800000 */
.L_x_2759:
[----:B------:R-:W-:Y:S05]  /*9270*/  BSYNC B0 ;  /* 0x0000000000007941 */ /* 0x000fea0003800000 */
.L_x_2758:
[----:B------:R-:W-:Y:S01]  /*9280*/  ISETP.NE.AND P0, PT, R95, RZ, PT ;  /* 0x000000ff5f00720c */ /* 0x000fe20003f05270 */
[----:B------:R-:W-:-:S12]  /*9290*/  BSSY B0, `(.L_x_2757) ;  /* 0x0000004000007945 */ /* 0x000fd80003800000 */
[----:B------:R-:W-:Y:S05]  /*92a0*/  @P0 BRA `(.L_x_2761) ;  /* 0x0000000000080947 */ /* 0x000fea0003800000 */
[----:B0-----:R-:W0:Y:S02]  /*92b0*/  LDC.64 R2, c[0x0][0x288] ;  /* 0x0000a200ff027b82 */ /* 0x001e240000000a00 */
[----:B0-----:R1:W-:Y:S02]  /*92c0*/  REDG.E.MAX.S32.STRONG.GPU desc[UR6][R2.64], R5 ;  /* 0x000000050200798e */ /* 0x0013e4000d10e386 */
.L_x_2761:
[----:B------:R-:W-:Y:S05]  /*92d0*/  BSYNC B0 ;  /* 0x0000000000007941 */ /* 0x000fea0003800000 */
.L_x_2757:
        /* <DEDUP_REMOVED lines=15> */
[----:B------:R-:W-:Y:S05]  /*93d0*/  CALL.REL.NOINC `($__internal_25_$__cuda_sm20_rcp_rn_f32_slowpath) ;  /* 0x00000000005c7944 */ /* 0x000fea0003c00000 */
[----:B------:R-:W-:Y:S01]  /*93e0*/  IMAD.MOV.U32 R5, RZ, RZ, R151 ;  /* 0x000000ffff057224 */ /* 0x000fe200078e0097 */
[----:B------:R-:W-:Y:S06]  /*93f0*/  BRA `(.L_x_2763) ;  /* 0x0000000000107947 */ /* 0x000fec0003800000 */
.L_x_2762:
[----:B------:R-:W1:Y:S02]  /*9400*/  MUFU.RCP R0, R23 ;  /* 0x0000001700007308 */ /* 0x000e640000001000 */
[----:B-1----:R-:W-:-:S04]  /*9410*/  FFMA R2, R23, R0, -1 ;  /* 0xbf80000017027423 */ /* 0x002fc80000000000 */
[----:B0-----:R-:W-:-:S04]  /*9420*/  FADD.FTZ R5, -R2, -RZ ;  /* 0x800000ff02057221 */ /* 0x001fc80000010100 */
[----:B------:R-:W-:-:S07]  /*9430*/  FFMA R5, R0, R5, R0 ;  /* 0x0000000500057223 */ /* 0x000fce0000000000 */
.L_x_2763:
[----:B------:R-:W0:Y:S02]  /*9440*/  LDC.64 R2, c[0x0][0x280] ;  /* 0x0000a000ff027b82 */ /* 0x000e240000000a00 */
[----:B0-----:R-:W-:Y:S01]  /*9450*/  STG.E desc[UR6][R2.64], R5 ;  /* 0x0000000502007986 */ /* 0x001fe2000c101906 */
[----:B------:R-:W-:Y:S05]  /*9460*/  EXIT ;  /* 0x000000000000794d */ /* 0x000fea0003800000 */
.L_x_2760:
[----:B------:R-:W-:Y:S02]  /*9470*/  IMAD.MOV.U32 R5, RZ, RZ, 0x2 ;  /* 0x00000002ff057424 */ /* 0x000fe400078e00ff */
[----:B------:R-:W-:Y:S02]  /*9480*/  IMAD.MOV.U32 R7, RZ, RZ, 0x1f ;  /* 0x0000001fff077424 */ /* 0x000fe400078e00ff */
[----:B------:R-:W-:-:S07]  /*9490*/  IMAD.MOV.U32 R4, RZ, RZ, -0x1 ;  /* 0xffffffffff047424 */ /* 0x000fce00078e00ff */
[----:B01----:R-:W-:Y:S05]  /*94a0*/  WARPSYNC.COLLECTIVE R4, `(.L_x_2764) ;  /* 0x0000000004087348 */ /* 0x003fea0003c00000 */
[----:B01----:R0:W1:Y:S02]  /*94b0*/  SHFL.DOWN P0, R2, R0, R5, R7 ;  /* 0x0800000500027389 */ /* 0x0030640000000007 */
[----:B01----:R-:W-:Y:S01]  /*94c0*/  ENDCOLLECTIVE ;  /* 0x000000000000791b */ /* 0x003fe20003800000 */
.L_x_2764:
[----:B------:R-:W-:Y:S02]  /*94d0*/  IMAD.MOV.U32 R5, RZ, RZ, 0x1 ;  /* 0x00000001ff057424 */ /* 0x000fe400078e00ff */
[----:B------:R-:W-:-:S05]  /*94e0*/  IMAD.MOV.U32 R3, RZ, RZ, R2 ;  /* 0x000000ffff037224 */ /* 0x000fca00078e0002 */
[----:B------:R-:W-:-:S05]  /*94f0*/  FMNMX R3, R3, R0, !PT ;  /* 0x0000000003037209 */ /* 0x000fca0007800000 */
[----:B------:R-:W-:-:S07]  /*9500*/  IMAD.MOV.U32 R0, RZ, RZ, R3 ;  /* 0x000000ffff007224 */ /* 0x000fce00078e0003 */
[----:B------:R-:W-:Y:S05]  /*9510*/  WARPSYNC.COLLECTIVE R4, `(.L_x_2765) ;  /* 0x0000000004087348 */ /* 0x000fea0003c00000 */
[----:B------:R0:W1:Y:S02]  /*9520*/  SHFL.DOWN P0, R2, R0, R5, R7 ;  /* 0x0800000500027389 */ /* 0x0000640000000007 */
[----:B01----:R-:W-:Y:S01]  /*9530*/  ENDCOLLECTIVE ;  /* 0x000000000000791b */ /* 0x003fe20003800000 */
.L_x_2765:
[----:B------:R-:W-:Y:S05]  /*9540*/  BRA `(.L_x_2766) ;  /* 0xfffffffc00447947 */ /* 0x000fea000383ffff */
        .weak           $__internal_25_$__cuda_sm20_rcp_rn_f32_slowpath
        .type           $__internal_25_$__cuda_sm20_rcp_rn_f32_slowpath,@function
        .size           $__internal_25_$__cuda_sm20_rcp_rn_f32_slowpath,(.L_x_5492 - $__internal_25_$__cuda_sm20_rcp_rn_f32_slowpath)
$__internal_25_$__cuda_sm20_rcp_rn_f32_slowpath:
        /* <DEDUP_REMOVED lines=14> */
.L_x_2767:
        /* <DEDUP_REMOVED lines=33> */
.L_x_2769:
[----:B------:R0:W1:Y:S02]  /*9840*/  MUFU.RCP R88, R4 ;  /* 0x0000000400587308 */ /* 0x0000640000001000 */
.L_x_2768:
[----:B-1----:R-:W-:Y:S02]  /*9850*/  IMAD.MOV.U32 R151, RZ, RZ, R88 ;  /* 0x000000ffff977224 */ /* 0x002fe400078e0058 */
[----:B------:R-:W-:Y:S02]  /*9860*/  IMAD.MOV.U32 R88, RZ, RZ, R5 ;  /* 0x000000ffff587224 */ /* 0x000fe400078e0005 */
[----:B------:R-:W-:-:S04]  /*9870*/  IMAD.MOV.U32 R89, RZ, RZ, 0x0 ;  /* 0x00000000ff597424 */ /* 0x000fc800078e00ff */
[----:B0-----:R-:W-:Y:S05]  /*9880*/  RET.REL.NODEC R88 `(_ZN18transformer_engine13normalization26rmsnorm_fwd_general_kernelINS0_13Kernel_traitsIff13__nv_fp8_e4m3fjLj8192ELj1ELj1ELj4ELj16ENS0_18Kernel_traits_baseILj8192EffS3_fjLj128EEEEEEEvNS0_19ForwardKernelParamsE) ;  /* 0xffffff6458dc7950 */ /* 0x001fea0003c3ffff */
.L_x_2770:
        /* <DEDUP_REMOVED lines=15> */
.L_x_5492:


//--------------------- .text._ZN18transformer_engine13normalization26rmsnorm_fwd_general_kernelINS0_13Kernel_traitsIff13__nv_fp8_e4m3fjLj2048ELj1ELj4ELj1ELj16ENS0_18Kernel_traits_baseILj2048EffS3_fjLj128EEEEEEEvNS0_19ForwardKernelParamsE --------------------------
	.section	.text._ZN18transformer_engine13normalization26rmsnorm_fwd_general_kernelINS0_13Kernel_traitsIff13__nv_fp8_e4m3fjLj2048ELj1ELj4ELj1ELj16ENS0_18Kernel_traits_baseILj2048EffS3_fjLj128EEEEEEEvNS0_19ForwardKernelParamsE,"ax",@progbits
	.align	128
        .global         _ZN18transformer_engine13normalization26rmsnorm_fwd_general_kernelINS0_13Kernel_traitsIff13__nv_fp8_e4m3fjLj2048ELj1ELj4ELj1ELj16ENS0_18Kernel_traits_baseILj2048EffS3_fjLj128EEEEEEEvNS0_19ForwardKernelParamsE
        .type           _ZN18transformer_engine13normalization26rmsnorm_fwd_general_kernelINS0_13Kernel_traitsIff13__nv_fp8_e4m3fjLj2048ELj1ELj4ELj1ELj16ENS0_18Kernel_traits_baseILj2048EffS3_fjLj128EEEEEEEvNS0_19ForwardKernelParamsE,@function
        .size           _ZN18transformer_engine13normalization26rmsnorm_fwd_general_kernelINS0_13Kernel_traitsIff13__nv_fp8_e4m3fjLj2048ELj1ELj4ELj1ELj16ENS0_18Kernel_traits_baseILj2048EffS3_fjLj128EEEEEEEvNS0_19ForwardKernelParamsE,(.L_x_5493 - _ZN18transformer_engine13normalization26rmsnorm_fwd_general_kernelINS0_13Kernel_traitsIff13__nv_fp8_e4m3fjLj2048ELj1ELj4ELj1ELj16ENS0_18Kernel_traits_baseILj2048EffS3_fjLj128EEEEEEEvNS0_19ForwardKernelParamsE)
        .other          _ZN18transformer_engine13normalization26rmsnorm_fwd_general_kernelINS0_13Kernel_traitsIff13__nv_fp8_e4m3fjLj2048ELj1ELj4ELj1ELj16ENS0_18Kernel_traits_baseILj2048EffS3_fjLj128EEEEEEEvNS0_19ForwardKernelParamsE,@"STO_CUDA_ENTRY STV_DEFAULT"
_ZN18transformer_engine13normalization26rmsnorm_fwd_general_kernelINS0_13Kernel_traitsIff13__nv_fp8_e4m3fjLj2048ELj1ELj4ELj1ELj16ENS0_18Kernel_traits_baseILj2048EffS3_fjLj128EEEEEEEvNS0_19ForwardKernelParamsE:
.text._ZN18transformer_engine13normalization26rmsnorm_fwd_general_kernelINS0_13Kernel_traitsIff13__nv_fp8_e4m3fjLj2048ELj1ELj4ELj1ELj16ENS0_18Kernel_traits_baseILj2048EffS3_fjLj128EEEEEEEvNS0_19ForwardKernelParamsE:
        /* <DEDUP_REMOVED lines=44> */
.L_x_2774:
        /* <DEDUP_REMOVED lines=9> */
.L_x_2775:
[----:B------:R-:W-:Y:S05]  /*0350*/  BSYNC B1 ;  /* 0x0000000000017941 */ /* 0x000fea0003800000 */
.L_x_2773:
        /* <DEDUP_REMOVED lines=12> */
.L_x_2777:
        /* <DEDUP_REMOVED lines=9> */
.L_x_2778:
[----:B------:R-:W-:Y:S05]  /*04b0*/  BSYNC B1 ;  /* 0x0000000000017941 */ /* 0x000fea0003800000 */
.L_x_2776:
        /* <DEDUP_REMOVED lines=12> */
.L_x_2780:
        /* <DEDUP_REMOVED lines=9> */
.L_x_2781:
[----:B------:R-:W-:Y:S05]  /*0610*/  BSYNC B1 ;  /* 0x0000000000017941 */ /* 0x000fea0003800000 */
.L_x_2779:
        /* <DEDUP_REMOVED lines=12> */
.L_x_2783:
        /* <DEDUP_REMOVED lines=9> */
.L_x_2784:
[----:B------:R-:W-:Y:S05]  /*0770*/  BSYNC B1 ;  /* 0x0000000000017941 */ /* 0x000fea0003800000 */
.L_x_2782:
        /* <DEDUP_REMOVED lines=12> */
.L_x_2786:
        /* <DEDUP_REMOVED lines=9> */
.L_x_2787:
[----:B------:R-:W-:Y:S05]  /*08d0*/  BSYNC B1 ;  /* 0x0000000000017941 */ /* 0x000fea0003800000 */
.L_x_2785:
        /* <DEDUP_REMOVED lines=12> */
.L_x_2789:
        /* <DEDUP_REMOVED lines=9> */
.L_x_2790:
[----:B------:R-:W-:Y:S05]  /*0a30*/  BSYNC B1 ;  /* 0x0000000000017941 */ /* 0x000fea0003800000 */
.L_x_2788:
        /* <DEDUP_REMOVED lines=12> */
.L_x_2792:
        /* <DEDUP_REMOVED lines=9> */
.L_x_2793:
[----:B------:R-:W-:Y:S05]  /*0b90*/  BSYNC B1 ;  /* 0x0000000000017941 */ /* 0x000fea0003800000 */
.L_x_2791:
        /* <DEDUP_REMOVED lines=12> */
.L_x_2795:
        /* <DEDUP_REMOVED lines=9> */
.L_x_2796:
[----:B------:R-:W-:Y:S05]  /*0cf0*/  BSYNC B1 ;  /* 0x0000000000017941 */ /* 0x000fea0003800000 */
.L_x_2794:
        /* <DEDUP_REMOVED lines=12> */
.L_x_2798:
        /* <DEDUP_REMOVED lines=9> */
.L_x_2799:
[----:B------:R-:W-:Y:S05]  /*0e50*/  BSYNC B1 ;  /* 0x0000000000017941 */ /* 0x000fea0003800000 */
.L_x_2797:
        /* <DEDUP_REMOVED lines=12> */
.L_x_2801:
        /* <DEDUP_REMOVED lines=9> */
.L_x_2802:
[----:B------:R-:W-:Y:S05]  /*0fb0*/  BSYNC B1 ;  /* 0x0000000000017941 */ /* 0x000fea0003800000 */
.L_x_2800:
        /* <DEDUP_REMOVED lines=12> */
.L_x_2804:
        /* <DEDUP_REMOVED lines=9> */
.L_x_2805:
[----:B------:R-:W-:Y:S05]  /*1110*/  BSYNC B1 ;  /* 0x0000000000017941 */ /* 0x000fea0003800000 */
.L_x_2803:
        /* <DEDUP_REMOVED lines=12> */
.L_x_2807:
        /* <DEDUP_REMOVED lines=9> */
.L_x_2808:
[----:B------:R-:W-:Y:S05]  /*1270*/  BSYNC B1 ;  /* 0x0000000000017941 */ /* 0x000fea0003800000 */
.L_x_2806:
        /* <DEDUP_REMOVED lines=12> */
.L_x_2810:
        /* <DEDUP_REMOVED lines=9> */
.L_x_2811:
[----:B------:R-:W-:Y:S05]  /*13d0*/  BSYNC B1 ;  /* 0x0000000000017941 */ /* 0x000fea0003800000 */
.L_x_2809:
        /* <DEDUP_REMOVED lines=12> */
.L_x_2813:
        /* <DEDUP_REMOVED lines=9> */
.L_x_2814:
[----:B------:R-:W-:Y:S05]  /*1530*/  BSYNC B1 ;  /* 0x0000000000017941 */ /* 0x000fea0003800000 */
.L_x_2812:
        /* <DEDUP_REMOVED lines=12> */
.L_x_2816:
        /* <DEDUP_REMOVED lines=9> */
.L_x_2817:
[----:B------:R-:W-:Y:S05]  /*1690*/  BSYNC B1 ;  /* 0x0000000000017941 */ /* 0x000fea0003800000 */
.L_x_2815:
        /* <DEDUP_REMOVED lines=11> */
.L_x_2818:
        /* <DEDUP_REMOVED lines=9> */
.L_x_2772:
[----:B------:R-:W-:Y:S05]  /*17e0*/  BSYNC B0 ;  /* 0x0000000000007941 */ /* 0x000fea0003800000 */
.L_x_2771:
[----:B------:R-:W-:Y:S01]  /*17f0*/  ULDC.U8 UR8, c[0x0][0x294] ;  /* 0x0000a50000087ab9 */ /* 0x000fe20000000000 */
[----:B------:R-:W-:Y:S01]  /*1800*/  ULDC UR5, c[0x0][0x218] ;  /* 0x0000860000057ab9 */ /* 0x000fe20000000800 */
[----:B------:R-:W-:-:S13]  /*1810*/  ISETP.NE.AND P0, PT, RZ, UR8, PT ;  /* 0x00000008ff007c0c */ /* 0x000fda000bf05270 */
[----:B--23--:R-:W2:Y:S01]  /*1820*/  @P0 LDC.64 R2, c[0x0][0x270] ;  /* 0x00009c00ff020b82 */ /* 0x00cea20000000a00 */
[----:B------:R-:W-:Y:S01]  /*1830*/  IMAD.MOV.U32 R25, RZ, RZ, RZ ;  /* 0x000000ffff197224 */ /* 0x000fe200078e00ff */
        /* <DEDUP_REMOVED lines=144> */
[----:B------:R-:W-:Y:S05]  /*2140*/  CALL.REL.NOINC `($__internal_26_$__cuda_sm20_rcp_rn_f32_slowpath) ;  /* 0x00000070007c7944 */ /* 0x000fea0003c00000 */
[----:B------:R-:W-:Y:S05]  /*2150*/  BRA `(.L_x_2821) ;  /* 0x0000000000107947 */ /* 0x000fea0003800000 */
.L_x_2820:
[----:B------:R-:W0:Y:S02]  /*2160*/  MUFU.RCP R144, R25 ;  /* 0x0000001900907308 */ /* 0x000e240000001000 */
[----:B01----:R-:W-:-:S04]  /*2170*/  FFMA R4, R25, R144, -1 ;  /* 0xbf80000019047423 */ /* 0x003fc80000000090 */
[----:B------:R-:W-:-:S04]  /*2180*/  FADD.FTZ R5, -R4, -RZ ;  /* 0x800000ff04057221 */ /* 0x000fc80000010100 */
[----:B------:R-:W-:-:S07]  /*2190*/  FFMA R144, R144, R5, R144 ;  /* 0x0000000590907223 */ /* 0x000fce0000000090 */
.L_x_2821:
[----:B------:R-:W-:Y:S01]  /*21a0*/  ULDC.64 UR4, c[0x0][0x210] ;  /* 0x0000840000047ab9 */ /* 0x000fe20000000a00 */
[----:B------:R-:W-:Y:S01]  /*21b0*/  IMAD.MOV.U32 R142, RZ, RZ, RZ ;  /* 0x000000ffff8e7224 */ /* 0x000fe200078e00ff */
[----:B------:R-:W-:Y:S01]  /*21c0*/  UIMAD UR4, UR5, UR4, URZ ;  /* 0x00000004050472a4 */ /* 0x000fe2000f8e023f */
[----:B------:R-:W-:-:S03]  /*21d0*/  IMAD.MOV.U32 R25, RZ, RZ, RZ ;  /* 0x000000ffff197224 */ /* 0x000fc600078e00ff */
[----:B------:R-:W-:-:S12]  /*21e0*/  USHF.L.U32 UR4, UR4, 0x2, URZ ;  /* 0x0000000204047899 */ /* 0x000fd8000800063f */
.L_x_2950:
        /* <DEDUP_REMOVED lines=17> */
.L_x_2825:
        /* <DEDUP_REMOVED lines=9> */
.L_x_2826:
[----:B------:R-:W-:Y:S05]  /*2390*/  BSYNC B1 ;  /* 0x0000000000017941 */ /* 0x000fea0003800000 */
.L_x_2824:
        /* <DEDUP_REMOVED lines=14> */
.L_x_2828:
        /* <DEDUP_REMOVED lines=9> */
.L_x_2829:
[----:B------:R-:W-:Y:S05]  /*2510*/  BSYNC B1 ;  /* 0x0000000000017941 */ /* 0x000fea0003800000 */
.L_x_2827:
        /* <DEDUP_REMOVED lines=13> */
.L_x_2831:
        /* <DEDUP_REMOVED lines=9> */
.L_x_2832:
[----:B------:R-:W-:Y:S05]  /*2680*/  BSYNC B1 ;  /* 0x0000000000017941 */ /* 0x000fea0003800000 */
.L_x_2830:
        /* <DEDUP_REMOVED lines=13> */
.L_x_2834:
        /* <DEDUP_REMOVED lines=9> */
.L_x_2835:
[----:B------:R-:W-:Y:S05]  /*27f0*/  BSYNC B1 ;  /* 0x0000000000017941 */ /* 0x000fea0003800000 */
.L_x_2833:
        /* <DEDUP_REMOVED lines=13> */
.L_x_2837:
        /* <DEDUP_REMOVED lines=9> */
.L_x_2838:
[----:B------:R-:W-:Y:S05]  /*2960*/  BSYNC B1 ;  /* 0x0000000000017941 */ /* 0x000fea0003800000 */
.L_x_2836:
        /* <DEDUP_REMOVED lines=13> */
.L_x_2840:
        /* <DEDUP_REMOVED lines=9> */
.L_x_2841:
[----:B------:R-:W-:Y:S05]  /*2ad0*/  BSYNC B1 ;  /* 0x0000000000017941 */ /* 0x000fea0003800000 */
.L_x_2839:
        /* <DEDUP_REMOVED lines=13> */
.L_x_2843:
        /* <DEDUP_REMOVED lines=9> */
.L_x_2844:
[----:B------:R-:W-:Y:S05]  /*2c40*/  BSYNC B1 ;  /* 0x0000000000017941 */ /* 0x000fea0003800000 */
.L_x_2842:
        /* <DEDUP_REMOVED lines=13> */
.L_x_2846:
        /* <DEDUP_REMOVED lines=9> */
.L_x_2847:
[----:B------:R-:W-:Y:S05]  /*2db0*/  BSYNC B1 ;  /* 0x0000000000017941 */ /* 0x000fea0003800000 */
.L_x_2845:
        /* <DEDUP_REMOVED lines=13> */
.L_x_2849:
        /* <DEDUP_REMOVED lines=9> */
.L_x_2850:
[----:B------:R-:W-:Y:S05]  /*2f20*/  BSYNC B1 ;  /* 0x0000000000017941 */ /* 0x000fea0003800000 */
.L_x_2848:
        /* <DEDUP_REMOVED lines=13> */
.L_x_2852:
        /* <DEDUP_REMOVED lines=9> */
.L_x_2853:
[----:B------:R-:W-:Y:S05]  /*3090*/  BSYNC B1 ;  /* 0x0000000000017941 */ /* 0x000fea0003800000 */
.L_x_2851:
        /* <DEDUP_REMOVED lines=13> */
.L_x_2855:
        /* <DEDUP_REMOVED lines=9> */
.L_x_2856:
[----:B------:R-:W-:Y:S05]  /*3200*/  BSYNC B1 ;  /* 0x0000000000017941 */ /* 0x000fea0003800000 */
.L_x_2854:
        /* <DEDUP_REMOVED lines=13> */
.L_x_2858:
        /* <DEDUP_REMOVED lines=9> */
.L_x_2859:
[----:B------:R-:W-:Y:S05]  /*3370*/  BSYNC B1 ;  /* 0x0000000000017941 */ /* 0x000fea0003800000 */
.L_x_2857:
        /* <DEDUP_REMOVED lines=13> */
.L_x_2861:
        /* <DEDUP_REMOVED lines=9> */
.L_x_2862:
[----:B------:R-:W-:Y:S05]  /*34e0*/  BSYNC B1 ;  /* 0x0000000000017941 */ /* 0x000fea0003800000 */
.L_x_2860:
        /* <DEDUP_REMOVED lines=13> */
.L_x_2864:
        /* <DEDUP_REMOVED lines=9> */
.L_x_2865:
[----:B------:R-:W-:Y:S05]  /*3650*/  BSYNC B1 ;  /* 0x0000000000017941 */ /* 0x000fea0003800000 */
.L_x_2863:
        /* <DEDUP_REMOVED lines=13> */
.L_x_2867:
        /* <DEDUP_REMOVED lines=9> */
.L_x_2868:
[----:B------:R-:W-:Y:S05]  /*37c0*/  BSYNC B1 ;  /* 0x0000000000017941 */ /* 0x000fea0003800000 */
.L_x_2866:
        /* <DEDUP_REMOVED lines=12> */
.L_x_2869:
        /* <DEDUP_REMOVED lines=9> */
.L_x_2823:
[----:B------:R-:W-:Y:S05]  /*3920*/  BSYNC B0 ;  /* 0x0000000000007941 */ /* 0x000fea0003800000 */
.L_x_2822:
        /* <DEDUP_REMOVED lines=209> */
.L_x_2871:
[----:B------:R-:W-:Y:S05]  /*4640*/  BSYNC B0 ;  /* 0x0000000000007941 */ /* 0x000fea0003800000 */
.L_x_2870:
        /* <DEDUP_REMOVED lines=11> */
[----:B0-----:R-:W-:-:S05]  /*4700*/  FADD R145, R114, R117 ;  /* 0x0000007572917221 */ /* 0x001fca0000000000 */
[----:B------:R-:W0:Y:S02]  /*4710*/  SHFL.DOWN PT, R114, R145, 0x8, 0x1f ;  /* 0x09001f0091727f89 */ /* 0x000e2400000e0000 */
[----:B0-----:R-:W-:Y:S01]  /*4720*/  FADD R146, R145, R114 ;  /* 0x0000007291927221 */ /* 0x001fe20000000000 */
[----:B------:R-:W-:-:S04]  /*4730*/  IMAD R145, R116, R143, RZ ;  /* 0x0000008f74917224 */ /* 0x000fc800078e02ff */
[----:B------:R-:W0:Y:S01]  /*4740*/  SHFL.DOWN PT, R115, R146, 0x4, 0x1f ;  /* 0x08801f0092737f89 */ /* 0x000e2200000e0000 */
[----:B------:R-:W-:-:S04]  /*4750*/  IADD3 R152, P3, R145, R152, RZ ;  /* 0x0000009891987210 */ /* 0x000fc80007f7e0ff */
[----:B------:R-:W-:Y:S01]  /*4760*/  @!P0 IADD3 R116, P4, R31, R152, RZ ;  /* 0x000000981f748210 */ /* 0x000fe20007f9e0ff */
[----:B------:R-:W-:-:S05]  /*4770*/  IMAD.X R150, RZ, RZ, RZ, P3 ;  /* 0x000000ffff967224 */ /* 0x000fca00018e06ff */
[----:B------:R-:W-:Y:S02]  /*4780*/  @!P0 LEA.HI.X.SX32 R145, R31, R150, 0x1, P4 ;  /* 0x000000961f918211 */ /* 0x000fe400020f0eff */
[----:B------:R-:W-:Y:S01]  /*4790*/  ISETP.NE.AND P4, PT, R92, RZ, PT ;  /* 0x000000ff5c00720c */ /* 0x000fe20003f85270 */
[----:B0-----:R-:W-:Y:S02]  /*47a0*/  FADD R147, R146, R115 ;  /* 0x0000007392937221 */ /* 0x001fe40000000000 */
[----:B------:R-:W0:Y:S03]  /*47b0*/  @!P0 LDC.64 R114, c[0x0][0x240] ;  /* 0x00009000ff728b82 */ /* 0x000e260000000a00 */
        /* <DEDUP_REMOVED lines=10> */
[----:B0-----:R-:W-:Y:S02]  /*4860*/  SHF.R.S32.HI R117, RZ, 0x1f, R93 ;  /* 0x0000001fff757819 */ /* 0x001fe4000001145d */
[----:B------:R-:W-:-:S04]  /*4870*/  LOP3.LUT R146, R142, 0x2, RZ, 0xc0, !PT ;  /* 0x000000028e927812 */ /* 0x000fc800078ec0ff */
[----:B------:R-:W-:Y:S01]  /*4880*/  ISETP.NE.AND P0, PT, R146, RZ, PT ;  /* 0x000000ff9200720c */ /* 0x000fe20003f05270 */
[----:B------:R-:W0:Y:S01]  /*4890*/  LDC.64 R114, c[0x0][0x248] ;  /* 0x00009200ff727b82 */ /* 0x000e220000000a00 */
        /* <DEDUP_REMOVED lines=17> */
.L_x_2874:
[----:B------:R-:W2:Y:S04]  /*49b0*/  LDG.E.STRONG.GPU R116, desc[UR6][R114.64] ;  /* 0x0000000672747981 */ /* 0x000ea8000c1ef900 */
[----:B--2---:R-:W-:Y:S01]  /*49c0*/  CCTL.IVALL ;  /* 0x00000000ff00798f */ /* 0x004fe20002000000 */
[----:B------:R-:W-:Y:S05]  /*49d0*/  YIELD ;  /* 0x0000000000007946 */ /* 0x000fea0003800000 */
[----:B------:R-:W-:-:S13]  /*49e0*/  ISETP.NE.AND P0, PT, R116, R145, PT ;  /* 0x000000917400720c */ /* 0x000fda0003f05270 */
[----:B------:R-:W-:Y:S05]  /*49f0*/  @P0 BRA `(.L_x_2874) ;  /* 0xfffffffc00ec0947 */ /* 0x000fea000383ffff */
.L_x_2873:
        /* <DEDUP_REMOVED lines=15> */
.L_x_2879:
        /* <DEDUP_REMOVED lines=30> */
.L_x_2878:
[----:B------:R-:W-:Y:S05]  /*4cd0*/  BSYNC B1 ;  /* 0x0000000000017941 */ /* 0x000fea0003800000 */
.L_x_2877:
        /* <DEDUP_REMOVED lines=20> */
.L_x_2881:
[----:B------:R-:W-:Y:S05]  /*4e20*/  BSYNC B1 ;  /* 0x0000000000017941 */ /* 0x000fea0003800000 */
.L_x_2880:
        /* <DEDUP_REMOVED lines=9> */
.L_x_2876:
[----:B------:R-:W-:Y:S05]  /*4ec0*/  BSYNC B0 ;  /* 0x0000000000007941 */ /* 0x000fea0003800000 */
.L_x_2875:
        /* <DEDUP_REMOVED lines=13> */
.L_x_2872:
        /* <DEDUP_REMOVED lines=10> */
.L_x_2882:
        /* <DEDUP_REMOVED lines=19> */
[-C--:B------:R-:W-:Y:S01]  /*5170*/  FMUL R149, R7, R145.reuse ;  /* 0x0000009107957220 */ /* 0x080fe20000400000 */
        /* <DEDUP_REMOVED lines=11> */
[C---:B------:R-:W-:Y:S01]  /*5230*/  VIADD R151, R28.reuse, 0x1 ;  /* 0x000000011c977836 */ /* 0x040fe20000000000 */
        /* <DEDUP_REMOVED lines=17> */
.L_x_2885:
        /* <DEDUP_REMOVED lines=15> */
.L_x_2887:
[C---:B------:R-:W-:Y:S01]  /*5440*/  ISETP.NE.AND P0, PT, R152.reuse, RZ, PT ;  /* 0x000000ff9800720c */ /* 0x040fe20003f05270 */
[----:B------:R1:W-:Y:S01]  /*5450*/  @P2 STG.E.U8 desc[UR6][R116.64+0x3], R149 ;  /* 0x0000039574002986 */ /* 0x0003e2000c101106 */
[C---:B------:R-:W-:Y:S02]  /*5460*/  ISETP.GE.U32.AND P3, PT, R152.reuse, 0x2, PT ;  /* 0x000000029800780c */ /* 0x040fe40003f66070 */
[----:B------:R-:W-:-:S09]  /*5470*/  ISETP.GE.U32.AND P4, PT, R152, 0x3, PT ;  /* 0x000000039800780c */ /* 0x000fd20003f86070 */
[----:B------:R1:W-:Y:S04]  /*5480*/  @P0 STG.E.U8 desc[UR6][R116.64], R151 ;  /* 0x0000009774000986 */ /* 0x0003e8000c101106 */
[----:B------:R1:W-:Y:S04]  /*5490*/  @P3 STG.E.U8 desc[UR6][R116.64+0x1], R153 ;  /* 0x0000019974003986 */ /* 0x0003e8000c101106 */
[----:B------:R1:W-:Y:S02]  /*54a0*/  @P4 STG.E.U8 desc[UR6][R116.64+0x2], R155 ;  /* 0x0000029b74004986 */ /* 0x0003e4000c101106 */
.L_x_2888:
[----:B------:R-:W-:Y:S05]  /*54b0*/  BSYNC B1 ;  /* 0x0000000000017941 */ /* 0x000fea0003800000 */
.L_x_2886:
[----:B------:R-:W-:-:S05]  /*54c0*/  IMAD R146, R143, 0x80, R28 ;  /* 0x000000808f927824 */ /* 0x000fca00078e021c */
[----:B------:R-:W-:-:S13]  /*54d0*/  ISETP.GE.AND P0, PT, R146, UR11, PT ;  /* 0x0000000b92007c0c */ /* 0x000fda000bf06270 */
[----:B------:R-:W-:Y:S05]  /*54e0*/  @P0 BRA `(.L_x_2884) ;  /* 0x0000003800200947 */ /* 0x000fea0003800000 */
[-C--:B01----:R-:W-:Y:S01]  /*54f0*/  FMUL R116, R32, R145.reuse ;  /* 0x0000009120747220 */ /* 0x083fe20000400000 */
[----:B------:R-:W-:Y:S02]  /*5500*/  IMAD R152, R147, UR11, R146 ;  /* 0x0000000b93987c24 */ /* 0x000fe4000f8e0292 */
[-C--:B------:R-:W-:Y:S01]  /*5510*/  FMUL R117, R33, R145.reuse ;  /* 0x0000009121757220 */ /* 0x080fe20000400000 */
[----:B------:R-:W-:Y:S01]  /*5520*/  IADD3 R154, -R146, UR11, RZ ;  /* 0x0000000b929a7c10 */ /* 0x000fe2000fffe1ff */
[----:B------:R-:W-:Y:S01]  /*5530*/  FMUL R150, R19, R116 ;  /* 0x0000007413967220 */ /* 0x000fe20000400000 */
[-C--:B------:R-:W-:Y:S01]  /*5540*/  FMUL R148, R34, R145.reuse ;  /* 0x0000009122947220 */ /* 0x080fe20000400000 */
        /* <DEDUP_REMOVED lines=26> */
.L_x_2889:
        /* <DEDUP_REMOVED lines=19> */
.L_x_2892:
[----:B------:R-:W-:Y:S05]  /*5820*/  BSYNC B2 ;  /* 0x0000000000027941 */ /* 0x000fea0003800000 */
.L_x_2891:
[C---:B------:R-:W-:Y:S01]  /*5830*/  ISETP.NE.AND P2, PT, R154.reuse, RZ, PT ;  /* 0x000000ff9a00720c */ /* 0x040fe20003f45270 */
[----:B------:R1:W-:Y:S01]  /*5840*/  @P0 STG.E.U8 desc[UR6][R116.64+0x3], R157 ;  /* 0x0000039d74000986 */ /* 0x0003e2000c101106 */
[C---:B------:R-:W-:Y:S02]  /*5850*/  ISETP.GE.U32.AND P3, PT, R154.reuse, 0x2, PT ;  /* 0x000000029a00780c */ /* 0x040fe40003f66070 */
[----:B------:R-:W-:-:S09]  /*5860*/  ISETP.GE.U32.AND P4, PT, R154, 0x3, PT ;  /* 0x000000039a00780c */ /* 0x000fd20003f86070 */
[----:B------:R1:W-:Y:S04]  /*5870*/  @P2 STG.E.U8 desc[UR6][R116.64], R153 ;  /* 0x0000009974002986 */ /* 0x0003e8000c101106 */
[----:B------:R1:W-:Y:S04]  /*5880*/  @P3 STG.E.U8 desc[UR6][R116.64+0x1], R151 ;  /* 0x0000019774003986 */ /* 0x0003e8000c101106 */
[----:B------:R1:W-:Y:S02]  /*5890*/  @P4 STG.E.U8 desc[UR6][R116.64+0x2], R155 ;  /* 0x0000029b74004986 */ /* 0x0003e4000c101106 */
.L_x_2893:
[----:B------:R-:W-:Y:S05]  /*58a0*/  BSYNC B1 ;  /* 0x0000000000017941 */ /* 0x000fea0003800000 */
.L_x_2890:
        /* <DEDUP_REMOVED lines=35> */
.L_x_2894:
        /* <DEDUP_REMOVED lines=19> */
.L_x_2897:
[----:B------:R-:W-:Y:S05]  /*5c10*/  BSYNC B2 ;  /* 0x0000000000027941 */ /* 0x000fea0003800000 */
.L_x_2896:
[C---:B------:R-:W-:Y:S01]  /*5c20*/  ISETP.NE.AND P2, PT, R154.reuse, RZ, PT ;  /* 0x000000ff9a00720c */ /* 0x040fe20003f45270 */
[----:B------:R0:W-:Y:S01]  /*5c30*/  @P0 STG.E.U8 desc[UR6][R116.64+0x3], R157 ;  /* 0x0000039d74000986 */ /* 0x0001e2000c101106 */
[C---:B------:R-:W-:Y:S02]  /*5c40*/  ISETP.GE.U32.AND P3, PT, R154.reuse, 0x2, PT ;  /* 0x000000029a00780c */ /* 0x040fe40003f66070 */
[----:B------:R-:W-:-:S09]  /*5c50*/  ISETP.GE.U32.AND P4, PT, R154, 0x3, PT ;  /* 0x000000039a00780c */ /* 0x000fd20003f86070 */
[----:B------:R0:W-:Y:S04]  /*5c60*/  @P2 STG.E.U8 desc[UR6][R116.64], R153 ;  /* 0x0000009974002986 */ /* 0x0001e8000c101106 */
[----:B------:R0:W-:Y:S04]  /*5c70*/  @P3 STG.E.U8 desc[UR6][R116.64+0x1], R151 ;  /* 0x0000019774003986 */ /* 0x0001e8000c101106 */
[----:B------:R0:W-:Y:S02]  /*5c80*/  @P4 STG.E.U8 desc[UR6][R116.64+0x2], R155 ;  /* 0x0000029b74004986 */ /* 0x0001e4000c101106 */
.L_x_2898:
[----:B------:R-:W-:Y:S05]  /*5c90*/  BSYNC B1 ;  /* 0x0000000000017941 */ /* 0x000fea0003800000 */
.L_x_2895:
        /* <DEDUP_REMOVED lines=35> */
.L_x_2899:
        /* <DEDUP_REMOVED lines=19> */
.L_x_2902:
[----:B------:R-:W-:Y:S05]  /*6000*/  BSYNC B2 ;  /* 0x0000000000027941 */ /* 0x000fea0003800000 */
.L_x_2901:
[C---:B------:R-:W-:Y:S01]  /*6010*/  ISETP.NE.AND P2, PT, R154.reuse, RZ, PT ;  /* 0x000000ff9a00720c */ /* 0x040fe20003f45270 */
[----:B------:R1:W-:Y:S01]  /*6020*/  @P0 STG.E.U8 desc[UR6][R116.64+0x3], R157 ;  /* 0x0000039d74000986 */ /* 0x0003e2000c101106 */
[C---:B------:R-:W-:Y:S02]  /*6030*/  ISETP.GE.U32.AND P3, PT, R154.reuse, 0x2, PT ;  /* 0x000000029a00780c */ /* 0x040fe40003f66070 */
[----:B------:R-:W-:-:S09]  /*6040*/  ISETP.GE.U32.AND P4, PT, R154, 0x3, PT ;  /* 0x000000039a00780c */ /* 0x000fd20003f86070 */
[----:B------:R1:W-:Y:S04]  /*6050*/  @P2 STG.E.U8 desc[UR6][R116.64], R153 ;  /* 0x0000009974002986 */ /* 0x0003e8000c101106 */
[----:B------:R1:W-:Y:S04]  /*6060*/  @P3 STG.E.U8 desc[UR6][R116.64+0x1], R151 ;  /* 0x0000019774003986 */ /* 0x0003e8000c101106 */
[----:B------:R1:W-:Y:S02]  /*6070*/  @P4 STG.E.U8 desc[UR6][R116.64+0x2], R155 ;  /* 0x0000029b74004986 */ /* 0x0003e4000c101106 */
.L_x_2903:
[----:B------:R-:W-:Y:S05]  /*6080*/  BSYNC B1 ;  /* 0x0000000000017941 */ /* 0x000fea0003800000 */
.L_x_2900:
[----:B------:R-:W-:-:S05]  /*6090*/  IMAD R146, R143, 0x80, R146 ;  /* 0x000000808f927824 */ /* 0x000fca00078e0292 */
[----:B------:R-:W-:-:S13]  /*60a0*/  ISETP.GE.AND P0, PT, R146, UR11, PT ;  /* 0x0000000b92007c0c */ /* 0x000fda000bf06270 */
[----:B------:R-:W-:Y:S05]  /*60b0*/  @P0 BRA `(.L_x_2884) ;  /* 0x0000002c002c0947 */ /* 0x000fea0003800000 */
[----:B------:R-:W-:Y:S02]  /*60c0*/  IMAD R152, R147, UR11, R146 ;  /* 0x0000000b93987c24 */ /* 0x000fe4000f8e0292 */
[-C--:B01----:R-:W-:Y:S01]  /*60d0*/  FMUL R117, R45, R145.reuse ;  /* 0x000000912d757220 */ /* 0x083fe20000400000 */
[-C--:B------:R-:W-:Y:S01]  /*60e0*/  FMUL R148, R44, R145.reuse ;  /* 0x000000912c947220 */ /* 0x080fe20000400000 */
        /* <DEDUP_REMOVED lines=8> */
[----:B------:R-:W-:Y:S01]  /*6170*/  FMUL R151, R0, R117 ;  /* 0x0000007500977220 */ /* 0x000fe20000400000 */
[----:B------:R-:W-:-:S02]  /*6180*/  ISETP.GE.U32.AND P2, PT, R154, 0x4, PT ;  /* 0x000000049a00780c */ /* 0x000fc40003f46070 */
[----:B------:R-:W-:Y:S02]  /*6190*/  ISETP.LT.U32.OR P0, PT, R154, 0x4, P0 ;  /* 0x000000049a00780c */ /* 0x000fe40000701470 */
        /* <DEDUP_REMOVED lines=20> */
.L_x_2904:
        /* <DEDUP_REMOVED lines=15> */
.L_x_2906:
[C---:B------:R-:W-:Y:S01]  /*63d0*/  ISETP.NE.AND P0, PT, R154.reuse, RZ, PT ;  /* 0x000000ff9a00720c */ /* 0x040fe20003f05270 */
[----:B------:R1:W-:Y:S01]  /*63e0*/  @P2 STG.E.U8 desc[UR6][R116.64+0x3], R157 ;  /* 0x0000039d74002986 */ /* 0x0003e2000c101106 */
[C---:B------:R-:W-:Y:S02]  /*63f0*/  ISETP.GE.U32.AND P3, PT, R154.reuse, 0x2, PT ;  /* 0x000000029a00780c */ /* 0x040fe40003f66070 */
[----:B------:R-:W-:-:S09]  /*6400*/  ISETP.GE.U32.AND P4, PT, R154, 0x3, PT ;  /* 0x000000039a00780c */ /* 0x000fd20003f86070 */
[----:B------:R1:W-:Y:S04]  /*6410*/  @P0 STG.E.U8 desc[UR6][R116.64], R153 ;  /* 0x0000009974000986 */ /* 0x0003e8000c101106 */
[----:B------:R1:W-:Y:S04]  /*6420*/  @P3 STG.E.U8 desc[UR6][R116.64+0x1], R155 ;  /* 0x0000019b74003986 */ /* 0x0003e8000c101106 */
[----:B------:R1:W-:Y:S02]  /*6430*/  @P4 STG.E.U8 desc[UR6][R116.64+0x2], R151 ;  /* 0x0000029774004986 */ /* 0x0003e4000c101106 */
.L_x_2907:
[----:B------:R-:W-:Y:S05]  /*6440*/  BSYNC B1 ;  /* 0x0000000000017941 */ /* 0x000fea0003800000 */
.L_x_2905:
[----:B------:R-:W-:-:S05]  /*6450*/  IMAD R146, R143, 0x80, R146 ;  /* 0x000000808f927824 */ /* 0x000fca00078e0292 */
[----:B------:R-:W-:-:S13]  /*6460*/  ISETP.GE.AND P0, PT, R146, UR11, PT ;  /* 0x0000000b92007c0c */ /* 0x000fda000bf06270 */
[----:B------:R-:W-:Y:S05]  /*6470*/  @P0 BRA `(.L_x_2884) ;  /* 0x00000028003c0947 */ /* 0x000fea0003800000 */
[----:B------:R-:W-:Y:S02]  /*6480*/  IMAD R152, R147, UR11, R146 ;  /* 0x0000000b93987c24 */ /* 0x000fe4000f8e0292 */
[-C--:B------:R-:W-:Y:S01]  /*6490*/  FMUL R148, R48, R145.reuse ;  /* 0x0000009130947220 */ /* 0x080fe20000400000 */
[-C--:B01----:R-:W-:Y:S01]  /*64a0*/  FMUL R117, R49, R145.reuse ;  /* 0x0000009131757220 */ /* 0x083fe20000400000 */
[----:B------:R-:W-:Y:S01]  /*64b0*/  IADD3 R154, -R146, UR11, RZ ;  /* 0x0000000b929a7c10 */ /* 0x000fe2000fffe1ff */
[-C--:B------:R-:W-:Y:S01]  /*64c0*/  FMUL R149, R51, R145.reuse ;  /* 0x0000009133957220 */ /* 0x080fe20000400000 */
[----:B------:R-:W-:Y:S01]  /*64d0*/  IADD3 R116, P3, R152, R114, RZ ;  /* 0x0000007298747210 */ /* 0x000fe20007f7e0ff */
[----:B------:R-:W-:Y:S01]  /*64e0*/  FMUL R150, R95, R148 ;  /* 0x000000945f967220 */ /* 0x000fe20000400000 */
[----:B------:R-:W-:Y:S01]  /*64f0*/  FMUL R148, R50, R145 ;  /* 0x0000009132947220 */ /* 0x000fe20000400000 */
[----:B------:R-:W-:Y:S01]  /*6500*/  FMUL R151, R94, R117 ;  /* 0x000000755e977220 */ /* 0x000fe20000400000 */
[----:B------:R-:W-:Y:S01]  /*6510*/  LOP3.LUT P0, RZ, R116, 0x3, RZ, 0xc0, !PT ;  /* 0x0000000374ff7812 */ /* 0x000fe2000780c0ff */
[----:B------:R-:W-:Y:S01]  /*6520*/  FMUL R149, R96, R149 ;  /* 0x0000009560957220 */ /* 0x000fe20000400000 */
[C---:B------:R-:W-:Y:S01]  /*6530*/  ISETP.GE.U32.AND P2, PT, R154.reuse, 0x4, PT ;  /* 0x000000049a00780c */ /* 0x040fe20003f46070 */
        /* <DEDUP_REMOVED lines=22> */
.L_x_2908:
        /* <DEDUP_REMOVED lines=15> */
.L_x_2910:
[C---:B------:R-:W-:Y:S01]  /*6790*/  ISETP.NE.AND P0, PT, R154.reuse, RZ, PT ;  /* 0x000000ff9a00720c */ /* 0x040fe20003f05270 */
[----:B------:R0:W-:Y:S01]  /*67a0*/  @P2 STG.E.U8 desc[UR6][R116.64+0x3], R157 ;  /* 0x0000039d74002986 */ /* 0x0001e2000c101106 */
[C---:B------:R-:W-:Y:S02]  /*67b0*/  ISETP.GE.U32.AND P3, PT, R154.reuse, 0x2, PT ;  /* 0x000000029a00780c */ /* 0x040fe40003f66070 */
[----:B------:R-:W-:-:S09]  /*67c0*/  ISETP.GE.U32.AND P4, PT, R154, 0x3, PT ;  /* 0x000000039a00780c */ /* 0x000fd20003f86070 */
[----:B------:R0:W-:Y:S04]  /*67d0*/  @P0 STG.E.U8 desc[UR6][R116.64], R153 ;  /* 0x0000009974000986 */ /* 0x0001e8000c101106 */
[----:B------:R0:W-:Y:S04]  /*67e0*/  @P3 STG.E.U8 desc[UR6][R116.64+0x1], R151 ;  /* 0x0000019774003986 */ /* 0x0001e8000c101106 */
[----:B------:R0:W-:Y:S02]  /*67f0*/  @P4 STG.E.U8 desc[UR6][R116.64+0x2], R155 ;  /* 0x0000029b74004986 */ /* 0x0001e4000c101106 */
.L_x_2911:
[----:B------:R-:W-:Y:S05]  /*6800*/  BSYNC B1 ;  /* 0x0000000000017941 */ /* 0x000fea0003800000 */
.L_x_2909:
        /* <DEDUP_REMOVED lines=37> */
.L_x_2912:
        /* <DEDUP_REMOVED lines=15> */
.L_x_2914:
[C---:B------:R-:W-:Y:S01]  /*6b50*/  ISETP.NE.AND P0, PT, R154.reuse, RZ, PT ;  /* 0x000000ff9a00720c */ /* 0x040fe20003f05270 */
[----:B------:R1:W-:Y:S01]  /*6b60*/  @P2 STG.E.U8 desc[UR6][R116.64+0x3], R157 ;  /* 0x0000039d74002986 */ /* 0x0003e2000c101106 */
[C---:B------:R-:W-:Y:S02]  /*6b70*/  ISETP.GE.U32.AND P3, PT, R154.reuse, 0x2, PT ;  /* 0x000000029a00780c */ /* 0x040fe40003f66070 */
[----:B------:R-:W-:-:S09]  /*6b80*/  ISETP.GE.U32.AND P4, PT, R154, 0x3, PT ;  /* 0x000000039a00780c */ /* 0x000fd20003f86070 */
[----:B------:R1:W-:Y:S04]  /*6b90*/  @P0 STG.E.U8 desc[UR6][R116.64], R153 ;  /* 0x0000009974000986 */ /* 0x0003e8000c101106 */
[----:B------:R1:W-:Y:S04]  /*6ba0*/  @P3 STG.E.U8 desc[UR6][R116.64+0x1], R151 ;  /* 0x0000019774003986 */ /* 0x0003e8000c101106 */
[----:B------:R1:W-:Y:S02]  /*6bb0*/  @P4 STG.E.U8 desc[UR6][R116.64+0x2], R155 ;  /* 0x0000029b74004986 */ /* 0x0003e4000c101106 */
.L_x_2915:
[----:B------:R-:W-:Y:S05]  /*6bc0*/  BSYNC B1 ;  /* 0x0000000000017941 */ /* 0x000fea0003800000 */
.L_x_2913:
        /* <DEDUP_REMOVED lines=37> */
.L_x_2916:
        /* <DEDUP_REMOVED lines=15> */
.L_x_2918:
[C---:B------:R-:W-:Y:S01]  /*6f10*/  ISETP.NE.AND P0, PT, R154.reuse, RZ, PT ;  /* 0x000000ff9a00720c */ /* 0x040fe20003f05270 */
[----:B------:R1:W-:Y:S01]  /*6f20*/  @P2 STG.E.U8 desc[UR6][R116.64+0x3], R157 ;  /* 0x0000039d74002986 */ /* 0x0003e2000c101106 */
[C---:B------:R-:W-:Y:S02]  /*6f30*/  ISETP.GE.U32.AND P3, PT, R154.reuse, 0x2, PT ;  /* 0x000000029a00780c */ /* 0x040fe40003f66070 */
[----:B------:R-:W-:-:S09]  /*6f40*/  ISETP.GE.U32.AND P4, PT, R154, 0x3, PT ;  /* 0x000000039a00780c */ /* 0x000fd20003f86070 */
[----:B------:R1:W-:Y:S04]  /*6f50*/  @P0 STG.E.U8 desc[UR6][R116.64], R153 ;  /* 0x0000009974000986 */ /* 0x0003e8000c101106 */
[----:B------:R1:W-:Y:S04]  /*6f60*/  @P3 STG.E.U8 desc[UR6][R116.64+0x1], R151 ;  /* 0x0000019774003986 */ /* 0x0003e8000c101106 */
[----:B------:R1:W-:Y:S02]  /*6f70*/  @P4 STG.E.U8 desc[UR6][R116.64+0x2], R155 ;  /* 0x0000029b74004986 */ /* 0x0003e4000c101106 */
.L_x_2919:
[----:B------:R-:W-:Y:S05]  /*6f80*/  BSYNC B1 ;  /* 0x0000000000017941 */ /* 0x000fea0003800000 */
.L_x_2917:
        /* <DEDUP_REMOVED lines=37> */
.L_x_2920:
        /* <DEDUP_REMOVED lines=15> */
.L_x_2922:
[C---:B------:R-:W-:Y:S01]  /*72d0*/  ISETP.NE.AND P0, PT, R154.reuse, RZ, PT ;  /* 0x000000ff9a00720c */ /* 0x040fe20003f05270 */
[----:B------:R1:W-:Y:S01]  /*72e0*/  @P2 STG.E.U8 desc[UR6][R116.64+0x3], R157 ;  /* 0x0000039d74002986 */ /* 0x0003e2000c101106 */
[C---:B------:R-:W-:Y:S02]  /*72f0*/  ISETP.GE.U32.AND P3, PT, R154.reuse, 0x2, PT ;  /* 0x000000029a00780c */ /* 0x040fe40003f66070 */
[----:B------:R-:W-:-:S09]  /*7300*/  ISETP.GE.U32.AND P4, PT, R154, 0x3, PT ;  /* 0x000000039a00780c */ /* 0x000fd20003f86070 */
[----:B------:R1:W-:Y:S04]  /*7310*/  @P0 STG.E.U8 desc[UR6][R116.64], R153 ;  /* 0x0000009974000986 */ /* 0x0003e8000c101106 */
[----:B------:R1:W-:Y:S04]  /*7320*/  @P3 STG.E.U8 desc[UR6][R116.64+0x1], R151 ;  /* 0x0000019774003986 */ /* 0x0003e8000c101106 */
[----:B------:R1:W-:Y:S02]  /*7330*/  @P4 STG.E.U8 desc[UR6][R116.64+0x2], R155 ;  /* 0x0000029b74004986 */ /* 0x0003e4000c101106 */
.L_x_2923:
[----:B------:R-:W-:Y:S05]  /*7340*/  BSYNC B1 ;  /* 0x0000000000017941 */ /* 0x000fea0003800000 */
.L_x_2921:
        /* <DEDUP_REMOVED lines=37> */
.L_x_2924:
        /* <DEDUP_REMOVED lines=15> */
.L_x_2926:
[C---:B------:R-:W-:Y:S01]  /*7690*/  ISETP.NE.AND P0, PT, R154.reuse, RZ, PT ;  /* 0x000000ff9a00720c */ /* 0x040fe20003f05270 */
[----:B------:R0:W-:Y:S01]  /*76a0*/  @P2 STG.E.U8 desc[UR6][R116.64+0x3], R157 ;  /* 0x0000039d74002986 */ /* 0x0001e2000c101106 */
[C---:B------:R-:W-:Y:S02]  /*76b0*/  ISETP.GE.U32.AND P3, PT, R154.reuse, 0x2, PT ;  /* 0x000000029a00780c */ /* 0x040fe40003f66070 */
[----:B------:R-:W-:-:S09]  /*76c0*/  ISETP.GE.U32.AND P4, PT, R154, 0x3, PT ;  /* 0x000000039a00780c */ /* 0x000fd20003f86070 */
[----:B------:R0:W-:Y:S04]  /*76d0*/  @P0 STG.E.U8 desc[UR6][R116.64], R153 ;  /* 0x0000009974000986 */ /* 0x0001e8000c101106 */
[----:B------:R0:W-:Y:S04]  /*76e0*/  @P3 STG.E.U8 desc[UR6][R116.64+0x1], R151 ;  /* 0x0000019774003986 */ /* 0x0001e8000c101106 */
[----:B------:R0:W-:Y:S02]  /*76f0*/  @P4 STG.E.U8 desc[UR6][R116.64+0x2], R155 ;  /* 0x0000029b74004986 */ /* 0x0001e4000c101106 */
.L_x_2927:
[----:B------:R-:W-:Y:S05]  /*7700*/  BSYNC B1 ;  /* 0x0000000000017941 */ /* 0x000fea0003800000 */
.L_x_2925:
        /* <DEDUP_REMOVED lines=37> */
.L_x_2928:
        /* <DEDUP_REMOVED lines=15> */
.L_x_2930:
[C---:B------:R-:W-:Y:S01]  /*7a50*/  ISETP.NE.AND P0, PT, R154.reuse, RZ, PT ;  /* 0x000000ff9a00720c */ /* 0x040fe20003f05270 */
[----:B------:R1:W-:Y:S01]  /*7a60*/  @P2 STG.E.U8 desc[UR6][R116.64+0x3], R157 ;  /* 0x0000039d74002986 */ /* 0x0003e2000c101106 */
[C---:B------:R-:W-:Y:S02]  /*7a70*/  ISETP.GE.U32.AND P3, PT, R154.reuse, 0x2, PT ;  /* 0x000000029a00780c */ /* 0x040fe40003f66070 */
[----:B------:R-:W-:-:S09]  /*7a80*/  ISETP.GE.U32.AND P4, PT, R154, 0x3, PT ;  /* 0x000000039a00780c */ /* 0x000fd20003f86070 */
[----:B------:R1:W-:Y:S04]  /*7a90*/  @P0 STG.E.U8 desc[UR6][R116.64], R153 ;  /* 0x0000009974000986 */ /* 0x0003e8000c101106 */
[----:B------:R1:W-:Y:S04]  /*7aa0*/  @P3 STG.E.U8 desc[UR6][R116.64+0x1], R151 ;  /* 0x0000019774003986 */ /* 0x0003e8000c101106 */
[----:B------:R1:W-:Y:S02]  /*7ab0*/  @P4 STG.E.U8 desc[UR6][R116.64+0x2], R155 ;  /* 0x0000029b74004986 */ /* 0x0003e4000c101106 */
.L_x_2931:
[----:B------:R-:W-:Y:S05]  /*7ac0*/  BSYNC B1 ;  /* 0x0000000000017941 */ /* 0x000fea0003800000 */
.L_x_2929:
        /* <DEDUP_REMOVED lines=37> */
.L_x_2932:
        /* <DEDUP_REMOVED lines=15> */
.L_x_2934:
[C---:B------:R-:W-:Y:S01]  /*7e10*/  ISETP.NE.AND P0, PT, R154.reuse, RZ, PT ;  /* 0x000000ff9a00720c */ /* 0x040fe20003f05270 */
[----:B------:R1:W-:Y:S01]  /*7e20*/  @P2 STG.E.U8 desc[UR6][R116.64+0x3], R157 ;  /* 0x0000039d74002986 */ /* 0x0003e2000c101106 */
[C---:B------:R-:W-:Y:S02]  /*7e30*/  ISETP.GE.U32.AND P3, PT, R154.reuse, 0x2, PT ;  /* 0x000000029a00780c */ /* 0x040fe40003f66070 */
[----:B------:R-:W-:-:S09]  /*7e40*/  ISETP.GE.U32.AND P4, PT, R154, 0x3, PT ;  /* 0x000000039a00780c */ /* 0x000fd20003f86070 */
[----:B------:R1:W-:Y:S04]  /*7e50*/  @P0 STG.E.U8 desc[UR6][R116.64], R153 ;  /* 0x0000009974000986 */ /* 0x0003e8000c101106 */
[----:B------:R1:W-:Y:S04]  /*7e60*/  @P3 STG.E.U8 desc[UR6][R116.64+0x1], R151 ;  /* 0x0000019774003986 */ /* 0x0003e8000c101106 */
[----:B------:R1:W-:Y:S02]  /*7e70*/  @P4 STG.E.U8 desc[UR6][R116.64+0x2], R155 ;  /* 0x0000029b74004986 */ /* 0x0003e4000c101106 */
.L_x_2935:
[----:B------:R-:W-:Y:S05]  /*7e80*/  BSYNC B1 ;  /* 0x0000000000017941 */ /* 0x000fea0003800000 */
.L_x_2933:
        /* <DEDUP_REMOVED lines=37> */
.L_x_2936:
        /* <DEDUP_REMOVED lines=15> */
.L_x_2938:
[C---:B------:R-:W-:Y:S01]  /*81d0*/  ISETP.NE.AND P0, PT, R154.reuse, RZ, PT ;  /* 0x000000ff9a00720c */ /* 0x040fe20003f05270 */
[----:B------:R0:W-:Y:S01]  /*81e0*/  @P2 STG.E.U8 desc[UR6][R116.64+0x3], R157 ;  /* 0x0000039d74002986 */ /* 0x0001e2000c101106 */
[C---:B------:R-:W-:Y:S02]  /*81f0*/  ISETP.GE.U32.AND P3, PT, R154.reuse, 0x2, PT ;  /* 0x000000029a00780c */ /* 0x040fe40003f66070 */
[----:B------:R-:W-:-:S09]  /*8200*/  ISETP.GE.U32.AND P4, PT, R154, 0x3, PT ;  /* 0x000000039a00780c */ /* 0x000fd20003f86070 */
[----:B------:R0:W-:Y:S04]  /*8210*/  @P0 STG.E.U8 desc[UR6][R116.64], R153 ;  /* 0x0000009974000986 */ /* 0x0001e8000c101106 */
[----:B------:R0:W-:Y:S04]  /*8220*/  @P3 STG.E.U8 desc[UR6][R116.64+0x1], R151 ;  /* 0x0000019774003986 */ /* 0x0001e8000c101106 */
[----:B------:R0:W-:Y:S02]  /*8230*/  @P4 STG.E.U8 desc[UR6][R116.64+0x2], R155 ;  /* 0x0000029b74004986 */ /* 0x0001e4000c101106 */
.L_x_2939:
[----:B------:R-:W-:Y:S05]  /*8240*/  BSYNC B1 ;  /* 0x0000000000017941 */ /* 0x000fea0003800000 */
.L_x_2937:
        /* <DEDUP_REMOVED lines=37> */
.L_x_2940:
        /* <DEDUP_REMOVED lines=15> */
.L_x_2942:
[C---:B------:R-:W-:Y:S01]  /*8590*/  ISETP.NE.AND P0, PT, R154.reuse, RZ, PT ;  /* 0x000000ff9a00720c */ /* 0x040fe20003f05270 */
[----:B------:R1:W-:Y:S01]  /*85a0*/  @P2 STG.E.U8 desc[UR6][R116.64+0x3], R157 ;  /* 0x0000039d74002986 */ /* 0x0003e2000c101106 */
[C---:B------:R-:W-:Y:S02]  /*85b0*/  ISETP.GE.U32.AND P3, PT, R154.reuse, 0x2, PT ;  /* 0x000000029a00780c */ /* 0x040fe40003f66070 */
[----:B------:R-:W-:-:S09]  /*85c0*/  ISETP.GE.U32.AND P4, PT, R154, 0x3, PT ;  /* 0x000000039a00780c */ /* 0x000fd20003f86070 */
[----:B------:R1:W-:Y:S04]  /*85d0*/  @P0 STG.E.U8 desc[UR6][R116.64], R153 ;  /* 0x0000009974000986 */ /* 0x0003e8000c101106 */
[----:B------:R1:W-:Y:S04]  /*85e0*/  @P3 STG.E.U8 desc[UR6][R116.64+0x1], R151 ;  /* 0x0000019774003986 */ /* 0x0003e8000c101106 */
[----:B------:R1:W-:Y:S02]  /*85f0*/  @P4 STG.E.U8 desc[UR6][R116.64+0x2], R155 ;  /* 0x0000029b74004986 */ /* 0x0003e4000c101106 */
.L_x_2943:
[----:B------:R-:W-:Y:S05]  /*8600*/  BSYNC B1 ;  /* 0x0000000000017941 */ /* 0x000fea0003800000 */
.L_x_2941:
        /* <DEDUP_REMOVED lines=37> */
.L_x_2944:
        /* <DEDUP_REMOVED lines=15> */
.L_x_2946:
[C---:B------:R-:W-:Y:S01]  /*8950*/  ISETP.NE.AND P0, PT, R154.reuse, RZ, PT ;  /* 0x000000ff9a00720c */ /* 0x040fe20003f05270 */
[----:B------:R0:W-:Y:S01]  /*8960*/  @P2 STG.E.U8 desc[UR6][R116.64+0x3], R157 ;  /* 0x0000039d74002986 */ /* 0x0001e2000c101106 */
[C---:B------:R-:W-:Y:S02]  /*8970*/  ISETP.GE.U32.AND P3, PT, R154.reuse, 0x2, PT ;  /* 0x000000029a00780c */ /* 0x040fe40003f66070 */
[----:B------:R-:W-:-:S09]  /*8980*/  ISETP.GE.U32.AND P4, PT, R154, 0x3, PT ;  /* 0x000000039a00780c */ /* 0x000fd20003f86070 */
[----:B------:R0:W-:Y:S04]  /*8990*/  @P0 STG.E.U8 desc[UR6][R116.64], R153 ;  /* 0x0000009974000986 */ /* 0x0001e8000c101106 */
[----:B------:R0:W-:Y:S04]  /*89a0*/  @P3 STG.E.U8 desc[UR6][R116.64+0x1], R151 ;  /* 0x0000019774003986 */ /* 0x0001e8000c101106 */
[----:B------:R0:W-:Y:S02]  /*89b0*/  @P4 STG.E.U8 desc[UR6][R116.64+0x2], R155 ;  /* 0x0000029b74004986 */ /* 0x0001e4000c101106 */
.L_x_2947:
[----:B------:R-:W-:Y:S05]  /*89c0*/  BSYNC B1 ;  /* 0x0000000000017941 */ /* 0x000fea0003800000 */
.L_x_2945:
[----:B------:R-:W-:-:S05]  /*89d0*/  IMAD R148, R143, 0x80, R146 ;  /* 0x000000808f947824 */ /* 0x000fca00078e0292 */
[----:B------:R-:W-:-:S13]  /*89e0*/  ISETP.GE.AND P0, PT, R148, UR11, PT ;  /* 0x0000000b94007c0c */ /* 0x000fda000bf06270 */
[----:B------:R-:W-:Y:S05]  /*89f0*/  @P0 BRA `(.L_x_2884) ;  /* 0x0000000000dc0947 */ /* 0x000fea0003800000 */
[----:B------:R-:W-:Y:S01]  /*8a00*/  IMAD R147, R147, UR11, R148 ;  /* 0x0000000b93937c24 */ /* 0x000fe2000f8e0294 */
[----:B-1----:R-:W-:Y:S01]  /*8a10*/  IADD3 R149, -R148, UR11, RZ ;  /* 0x0000000b94957c10 */ /* 0x002fe2000fffe1ff */
[-C--:B------:R-:W-:Y:S01]  /*8a20*/  FMUL R143, R91, R145.reuse ;  /* 0x000000915b8f7220 */ /* 0x080fe20000400000 */
[-C--:B0-----:R-:W-:Y:S01]  /*8a30*/  FMUL R116, R88, R145.reuse ;  /* 0x0000009158747220 */ /* 0x081fe20000400000 */
[-C--:B------:R-:W-:Y:S01]  /*8a40*/  FMUL R117, R89, R145.reuse ;  /* 0x0000009159757220 */ /* 0x080fe20000400000 */
[----:B------:R-:W-:Y:S01]  /*8a50*/  IADD3 R114, P2, R147, R114, RZ ;  /* 0x0000007293727210 */ /* 0x000fe20007f5e0ff */
[----:B------:R-:W-:Y:S01]  /*8a60*/  FMUL R146, R90, R145 ;  /* 0x000000915a927220 */ /* 0x000fe20000400000 */
[----:B------:R-:W-:Y:S01]  /*8a70*/  FMUL R143, R140, R143 ;  /* 0x0000008f8c8f7220 */ /* 0x000fe20000400000 */
[----:B------:R-:W-:Y:S01]  /*8a80*/  FMUL R116, R139, R116 ;  /* 0x000000748b747220 */ /* 0x000fe20000400000 */
[----:B------:R-:W-:Y:S01]  /*8a90*/  LOP3.LUT P0, RZ, R114, 0x3, RZ, 0xc0, !PT ;  /* 0x0000000372ff7812 */ /* 0x000fe2000780c0ff */
[----:B------:R-:W-:Y:S01]  /*8aa0*/  FMUL R117, R138, R117 ;  /* 0x000000758a757220 */ /* 0x000fe20000400000 */
[----:B------:R-:W-:Y:S01]  /*8ab0*/  LEA.HI.X.SX32 R115, R147, R115, 0x1, P2 ;  /* 0x0000007393737211 */ /* 0x000fe200010f0eff */
[----:B------:R-:W-:Y:S01]  /*8ac0*/  FMUL R146, R141, R146 ;  /* 0x000000928d927220 */ /* 0x000fe20000400000 */
[----:B------:R-:W-:-:S02]  /*8ad0*/  ISETP.GE.U32.AND P2, PT, R149, 0x4, PT ;  /* 0x000000049500780c */ /* 0x000fc40003f46070 */
[----:B------:R-:W-:Y:S01]  /*8ae0*/  ISETP.LT.U32.OR P0, PT, R149, 0x4, P0 ;  /* 0x000000049500780c */ /* 0x000fe20000701470 */
[----:B------:R-:W-:-:S12]  /*8af0*/  @!P1 BRA `(.L_x_2948) ;  /* 0x0000000000489947 */ /* 0x000fd80003800000 */
[----:B------:R-:W-:Y:S01]  /*8b00*/  ISETP.NE.AND P5, PT, RZ, UR8, PT ;  /* 0x00000008ff007c0c */ /* 0x000fe2000bfa5270 */
[C---:B------:R-:W-:Y:S01]  /*8b10*/  VIADD R145, R148.reuse, 0x1 ;  /* 0x0000000194917836 */ /* 0x040fe20000000000 */
[----:B------:R-:W-:Y:S01]  /*8b20*/  FMNMX R25, R25, |R116|, !PT ;  /* 0x4000007419197209 */ /* 0x000fe20007800000 */
[C---:B------:R-:W-:Y:S02]  /*8b30*/  VIADD R147, R148.reuse, 0x2 ;  /* 0x0000000294937836 */ /* 0x040fe40000000000 */
[----:B------:R-:W-:Y:S01]  /*8b40*/  VIADD R148, R148, 0x3 ;  /* 0x0000000394947836 */ /* 0x000fe20000000000 */
[----:B------:R-:W-:Y:S02]  /*8b50*/  ISETP.GE.AND P4, PT, R145, UR11, PT ;  /* 0x0000000b91007c0c */ /* 0x000fe4000bf86270 */
[----:B------:R-:W-:Y:S02]  /*8b60*/  ISETP.GE.AND P3, PT, R147, UR11, PT ;  /* 0x0000000b93007c0c */ /* 0x000fe4000bf66270 */
[----:B------:R-:W-:-:S03]  /*8b70*/  ISETP.NE.AND P6, PT, RZ, UR8, !P4 ;  /* 0x00000008ff007c0c */ /* 0x000fc6000e7c5270 */
[----:B------:R-:W-:Y:S01]  /*8b80*/  @P5 FMUL R116, R26, R116 ;  /* 0x000000741a745220 */ /* 0x000fe20000400000 */
[----:B------:R-:W-:-:S05]  /*8b90*/  ISETP.NE.AND P5, PT, RZ, UR8, !P3 ;  /* 0x00000008ff007c0c */ /* 0x000fca000dfa5270 */
[----:B------:R-:W-:-:S04]  /*8ba0*/  @!P4 FMNMX R25, R25, |R117|, !PT ;  /* 0x400000751919c209 */ /* 0x000fc80007800000 */
[----:B------:R-:W-:Y:S01]  /*8bb0*/  @P6 FMUL R117, R26, R117 ;  /* 0x000000751a756220 */ /* 0x000fe20000400000 */
[----:B------:R-:W-:Y:S02]  /*8bc0*/  ISETP.GE.AND P6, PT, R148, UR11, PT ;  /* 0x0000000b94007c0c */ /* 0x000fe4000bfc6270 */
[-C--:B------:R-:W-:Y:S01]  /*8bd0*/  @!P3 FMNMX R25, R25, |R146|.reuse, !PT ;  /* 0x400000921919b209 */ /* 0x080fe20007800000 */
[----:B------:R-:W-:Y:S01]  /*8be0*/  @P5 FMUL R146, R26, R146 ;  /* 0x000000921a925220 */ /* 0x000fe20000400000 */
[----:B------:R-:W-:-:S09]  /*8bf0*/  ISETP.NE.AND P5, PT, RZ, UR8, !P6 ;  /* 0x00000008ff007c0c */ /* 0x000fd2000f7a5270 */
[----:B------:R-:W-:-:S04]  /*8c00*/  @!P6 FMNMX R25, R25, |R143|, !PT ;  /* 0x4000008f1919e209 */ /* 0x000fc80007800000 */
[----:B------:R-:W-:-:S07]  /*8c10*/  @P5 FMUL R143, R26, R143 ;  /* 0x0000008f1a8f5220 */ /* 0x000fce0000400000 */
.L_x_2948:
[----:B------:R-:W-:Y:S02]  /*8c20*/  F2FP.SATFINITE.E4M3.F32.PACK_AB_MERGE_C R147, RZ, R117, RZ ;  /* 0x00000075ff93723e */ /* 0x000fe400048070ff */
[----:B------:R-:W-:Y:S02]  /*8c30*/  F2FP.SATFINITE.E4M3.F32.PACK_AB_MERGE_C R145, RZ, R116, RZ ;  /* 0x00000074ff91723e */ /* 0x000fe400048070ff */
[----:B------:R-:W-:Y:S02]  /*8c40*/  F2FP.SATFINITE.E4M3.F32.PACK_AB_MERGE_C R117, RZ, R146, RZ ;  /* 0x00000092ff75723e */ /* 0x000fe400048070ff */
[----:B------:R-:W-:Y:S01]  /*8c50*/  F2FP.SATFINITE.E4M3.F32.PACK_AB_MERGE_C R143, RZ, R143, RZ ;  /* 0x0000008fff8f723e */ /* 0x000fe200048070ff */
[----:B------:R-:W-:Y:S06]  /*8c60*/  @P0 BRA `(.L_x_2949) ;  /* 0x0000000000240947 */ /* 0x000fec0003800000 */
[----:B------:R-:W-:Y:S01]  /*8c70*/  IMAD.U32 R117, R117, 0x10000, RZ ;  /* 0x0001000075757824 */ /* 0x000fe200078e00ff */
[----:B------:R-:W-:Y:S01]  /*8c80*/  LOP3.LUT R116, R143, 0xffff, RZ, 0xc0, !PT ;  /* 0x0000ffff8f747812 */ /* 0x000fe200078ec0ff */
[----:B------:R-:W-:-:S03]  /*8c90*/  IMAD.SHL.U32 R143, R147, 0x100, RZ ;  /* 0x00000100938f7824 */ /* 0x000fc600078e00ff */
[----:B------:R-:W-:-:S05]  /*8ca0*/  LOP3.LUT R117, R117, 0xff0000, RZ, 0xc0, !PT ;  /* 0x00ff000075757812 */ /* 0x000fca00078ec0ff */
[----:B------:R-:W-:-:S05]  /*8cb0*/  IMAD R116, R116, 0x1000000, R117 ;  /* 0x0100000074747824 */ /* 0x000fca00078e0275 */
[----:B------:R-:W-:-:S04]  /*8cc0*/  LOP3.LUT R116, R116, 0xffff, R143, 0xf8, !PT ;  /* 0x0000ffff74747812 */ /* 0x000fc800078ef88f */
[----:B------:R-:W-:-:S05]  /*8cd0*/  LOP3.LUT R117, R116, 0xff, R145, 0xf8, !PT ;  /* 0x000000ff74757812 */ /* 0x000fca00078ef891 */
[----:B------:R2:W-:Y:S01]  /*8ce0*/  STG.E desc[UR6][R114.64], R117 ;  /* 0x0000007572007986 */ /* 0x0005e2000c101906 */
[----:B------:R-:W-:Y:S05]  /*8cf0*/  BRA `(.L_x_2884) ;  /* 0x00000000001c7947 */ /* 0x000fea0003800000 */
.L_x_2949:
[C---:B------:R-:W-:Y:S01]  /*8d00*/  ISETP.NE.AND P0, PT, R149.reuse, RZ, PT ;  /* 0x000000ff9500720c */ /* 0x040fe20003f05270 */
[----:B------:R3:W-:Y:S01]  /*8d10*/  @P2 STG.E.U8 desc[UR6][R114.64+0x3], R143 ;  /* 0x0000038f72002986 */ /* 0x0007e2000c101106 */
[C---:B------:R-:W-:Y:S02]  /*8d20*/  ISETP.GE.U32.AND P3, PT, R149.reuse, 0x2, PT ;  /* 0x000000029500780c */ /* 0x040fe40003f66070 */
[----:B------:R-:W-:-:S09]  /*8d30*/  ISETP.GE.U32.AND P4, PT, R149, 0x3, PT ;  /* 0x000000039500780c */ /* 0x000fd20003f86070 */
[----:B------:R3:W-:Y:S04]  /*8d40*/  @P0 STG.E.U8 desc[UR6][R114.64], R145 ;  /* 0x0000009172000986 */ /* 0x0007e8000c101106 */
[----:B------:R3:W-:Y:S04]  /*8d50*/  @P3 STG.E.U8 desc[UR6][R114.64+0x1], R147 ;  /* 0x0000019372003986 */ /* 0x0007e8000c101106 */
[----:B------:R3:W-:Y:S02]  /*8d60*/  @P4 STG.E.U8 desc[UR6][R114.64+0x2], R117 ;  /* 0x0000027572004986 */ /* 0x0007e4000c101106 */
.L_x_2884:
[----:B------:R-:W-:Y:S05]  /*8d70*/  BSYNC B0 ;  /* 0x0000000000007941 */ /* 0x000fea0003800000 */
.L_x_2883:
[----:B------:R-:W-:Y:S05]  /*8d80*/  WARPSYNC.ALL ;  /* 0x0000000000007948 */ /* 0x000fea0003800000 */
[----:B0-23--:R-:W0:Y:S02]  /*8d90*/  LDC R114, c[0x0][0x210] ;  /* 0x00008400ff727b82 */ /* 0x00de240000000800 */
[----:B0-----:R-:W-:-:S05]  /*8da0*/  IMAD R27, R114, 0x4, R27 ;  /* 0x00000004721b7824 */ /* 0x001fca00078e021b */
[----:B------:R-:W-:-:S13]  /*8db0*/  ISETP.GE.AND P0, PT, R27, UR10, PT ;  /* 0x0000000a1b007c0c */ /* 0x000fda000bf06270 */
[----:B------:R-:W-:Y:S05]  /*8dc0*/  @!P0 BRA `(.L_x_2950) ;  /* 0xffffff9400088947 */ /* 0x000fea000383ffff */
.L_x_2819:
        /* <DEDUP_REMOVED lines=12> */
[----:B------:R-:W2:Y:S01]  /*8e90*/  SHFL.DOWN PT, R3, R0, 0x8, 0x1f ;  /* 0x09001f0000037f89 */ /* 0x000ea200000e0000 */
[----:B---3--:R-:W-:-:S05]  /*8ea0*/  @!P0 LEA R7, R8, R7, 0x18 ;  /* 0x0000000708078211 */ /* 0x008fca00078ec0ff */
[----:B------:R-:W-:Y:S01]  /*8eb0*/  @!P0 IMAD.IADD R6, R6, 0x1, R7 ;  /* 0x0000000106068824 */ /* 0x000fe200078e0207 */
[----:B--2---:R-:W-:Y:S02]  /*8ec0*/  FMNMX R3, R0, R3, !PT ;  /* 0x0000000300037209 */ /* 0x004fe40007800000 */
[----:B------:R-:W-:-:S03]  /*8ed0*/  SHF.R.U32.HI R0, RZ, 0x5, R92 ;  /* 0x00000005ff007819 */ /* 0x000fc6000001165c */
[----:B------:R-:W2:Y:S02]  /*8ee0*/  SHFL.DOWN PT, R2, R3, 0x4, 0x1f ;  /* 0x08801f0003027f89 */ /* 0x000ea400000e0000 */
[----:B--2---:R-:W-:-:S05]  /*8ef0*/  FMNMX R2, R3, R2, !PT ;  /* 0x0000000203027209 */ /* 0x004fca0007800000 */
[----:B01----:R-:W0:Y:S02]  /*8f00*/  SHFL.DOWN PT, R5, R2, 0x2, 0x1f ;  /* 0x08401f0002057f89 */ /* 0x003e2400000e0000 */
        /* <DEDUP_REMOVED lines=20> */
.L_x_2960:
[----:B-1----:R-:W-:-:S07]  /*9050*/  FMNMX R5, R3, R2, !PT ;  /* 0x0000000203057209 */ /* 0x002fce0007800000 */
.L_x_2953:
[----:B------:R-:W-:Y:S05]  /*9060*/  BSYNC B0 ;  /* 0x0000000000007941 */ /* 0x000fea0003800000 */
.L_x_2952:
[----:B------:R-:W-:Y:S01]  /*9070*/  ISETP.NE.AND P0, PT, R92, RZ, PT ;  /* 0x000000ff5c00720c */ /* 0x000fe20003f05270 */
[----:B------:R-:W-:-:S12]  /*9080*/  BSSY B0, `(.L_x_2951) ;  /* 0x0000004000007945 */ /* 0x000fd80003800000 */
[----:B------:R-:W-:Y:S05]  /*9090*/  @P0 BRA `(.L_x_2955) ;  /* 0x0000000000080947 */ /* 0x000fea0003800000 */
[----:B0-----:R-:W0:Y:S02]  /*90a0*/  LDC.64 R2, c[0x0][0x288] ;  /* 0x0000a200ff027b82 */ /* 0x001e240000000a00 */
[----:B0-----:R1:W-:Y:S02]  /*90b0*/  REDG.E.MAX.S32.STRONG.GPU desc[UR6][R2.64], R5 ;  /* 0x000000050200798e */ /* 0x0013e4000d10e386 */
.L_x_2955:
[----:B------:R-:W-:Y:S05]  /*90c0*/  BSYNC B0 ;  /* 0x0000000000007941 */ /* 0x000fea0003800000 */
.L_x_2951:
        /* <DEDUP_REMOVED lines=15> */
[----:B------:R-:W-:Y:S05]  /*91c0*/  CALL.REL.NOINC `($__internal_26_$__cuda_sm20_rcp_rn_f32_slowpath) ;  /* 0x00000000005c7944 */ /* 0x000fea0003c00000 */
[----:B------:R-:W-:Y:S01]  /*91d0*/  IMAD.MOV.U32 R5, RZ, RZ, R144 ;  /* 0x000000ffff057224 */ /* 0x000fe200078e0090 */
[----:B------:R-:W-:Y:S06]  /*91e0*/  BRA `(.L_x_2957) ;  /* 0x0000000000107947 */ /* 0x000fec0003800000 */
.L_x_2956:
[----:B01----:R-:W0:Y:S02]  /*91f0*/  MUFU.RCP R5, R26 ;  /* 0x0000001a00057308 */ /* 0x003e240000001000 */
[----:B0-----:R-:W-:-:S04]  /*9200*/  FFMA R0, R26, R5, -1 ;  /* 0xbf8000001a007423 */ /* 0x001fc80000000005 */
[----:B------:R-:W-:-:S04]  /*9210*/  FADD.FTZ R0, -R0, -RZ ;  /* 0x800000ff00007221 */ /* 0x000fc80000010100 */
[----:B------:R-:W-:-:S07]  /*9220*/  FFMA R5, R5, R0, R5 ;  /* 0x0000000005057223 */ /* 0x000fce0000000005 */
.L_x_2957:
[----:B------:R-:W0:Y:S02]  /*9230*/  LDC.64 R2, c[0x0][0x280] ;  /* 0x0000a000ff027b82 */ /* 0x000e240000000a00 */
[----:B0-----:R-:W-:Y:S01]  /*9240*/  STG.E desc[UR6][R2.64], R5 ;  /* 0x0000000502007986 */ /* 0x001fe2000c101906 */
[----:B------:R-:W-:Y:S05]  /*9250*/  EXIT ;  /* 0x000000000000794d */ /* 0x000fea0003800000 */
.L_x_2954:
[----:B------:R-:W-:Y:S02]  /*9260*/  IMAD.MOV.U32 R5, RZ, RZ, 0x2 ;  /* 0x00000002ff057424 */ /* 0x000fe400078e00ff */
[----:B------:R-:W-:Y:S02]  /*9270*/  IMAD.MOV.U32 R7, RZ, RZ, 0x1f ;  /* 0x0000001fff077424 */ /* 0x000fe400078e00ff */
[----:B------:R-:W-:-:S07]  /*9280*/  IMAD.MOV.U32 R4, RZ, RZ, -0x1 ;  /* 0xffffffffff047424 */ /* 0x000fce00078e00ff */
[----:B01----:R-:W-:Y:S05]  /*9290*/  WARPSYNC.COLLECTIVE R4, `(.L_x_2958) ;  /* 0x0000000004087348 */ /* 0x003fea0003c00000 */
[----:B01----:R0:W1:Y:S02]  /*92a0*/  SHFL.DOWN P0, R2, R0, R5, R7 ;  /* 0x0800000500027389 */ /* 0x0030640000000007 */
[----:B01----:R-:W-:Y:S01]  /*92b0*/  ENDCOLLECTIVE ;  /* 0x000000000000791b */ /* 0x003fe20003800000 */
.L_x_2958:
[----:B------:R-:W-:Y:S02]  /*92c0*/  IMAD.MOV.U32 R5, RZ, RZ, 0x1 ;  /* 0x00000001ff057424 */ /* 0x000fe400078e00ff */
[----:B------:R-:W-:-:S05]  /*92d0*/  IMAD.MOV.U32 R3, RZ, RZ, R2 ;  /* 0x000000ffff037224 */ /* 0x000fca00078e0002 */
[----:B------:R-:W-:-:S05]  /*92e0*/  FMNMX R3, R3, R0, !PT ;  /* 0x0000000003037209 */ /* 0x000fca0007800000 */
[----:B------:R-:W-:-:S07]  /*92f0*/  IMAD.MOV.U32 R0, RZ, RZ, R3 ;  /* 0x000000ffff007224 */ /* 0x000fce00078e0003 */
[----:B------:R-:W-:Y:S05]  /*9300*/  WARPSYNC.COLLECTIVE R4, `(.L_x_2959) ;  /* 0x0000000004087348 */ /* 0x000fea0003c00000 */
[----:B------:R0:W1:Y:S02]  /*9310*/  SHFL.DOWN P0, R2, R0, R5, R7 ;  /* 0x0800000500027389 */ /* 0x0000640000000007 */
[----:B01----:R-:W-:Y:S01]  /*9320*/  ENDCOLLECTIVE ;  /* 0x000000000000791b */ /* 0x003fe20003800000 */
.L_x_2959:
[----:B------:R-:W-:Y:S05]  /*9330*/  BRA `(.L_x_2960) ;  /* 0xfffffffc00447947 */ /* 0x000fea000383ffff */
        .weak           $__internal_26_$__cuda_sm20_rcp_rn_f32_slowpath
        .type           $__internal_26_$__cuda_sm20_rcp_rn_f32_slowpath,@function
        .size           $__internal_26_$__cuda_sm20_rcp_rn_f32_slowpath,(.L_x_5493 - $__internal_26_$__cuda_sm20_rcp_rn_f32_slowpath)
$__internal_26_$__cuda_sm20_rcp_rn_f32_slowpath:
        /* <DEDUP_REMOVED lines=14> */
.L_x_2961:
        /* <DEDUP_REMOVED lines=33> */
.L_x_2963:
[----:B------:R0:W1:Y:S02]  /*9630*/  MUFU.RCP R114, R4 ;  /* 0x0000000400727308 */ /* 0x0000640000001000 */
.L_x_2962:
[----:B-1----:R-:W-:Y:S02]  /*9640*/  IMAD.MOV.U32 R144, RZ, RZ, R114 ;  /* 0x000000ffff907224 */ /* 0x002fe400078e0072 */
[----:B------:R-:W-:Y:S02]  /*9650*/  IMAD.MOV.U32 R114, RZ, RZ, R5 ;  /* 0x000000ffff727224 */ /* 0x000fe400078e0005 */
[----:B------:R-:W-:-:S04]  /*9660*/  IMAD.MOV.U32 R115, RZ, RZ, 0x0 ;  /* 0x00000000ff737424 */ /* 0x000fc800078e00ff */
[----:B0-----:R-:W-:Y:S05]  /*9670*/  RET.REL.NODEC R114 `(_ZN18transformer_engine13normalization26rmsnorm_fwd_general_kernelINS0_13Kernel_traitsIff13__nv_fp8_e4m3fjLj2048ELj1ELj4ELj1ELj16ENS0_18Kernel_traits_baseILj2048EffS3_fjLj128EEEEEEEvNS0_19ForwardKernelParamsE) ;  /* 0xffffff6872607950 */ /* 0x001fea0003c3ffff */
.L_x_2964:
        /* <DEDUP_REMOVED lines=16> */
.L_x_5493:


//--------------------- .text._ZN18transformer_engine13normalization26rmsnorm_fwd_general_kernelINS0_13Kernel_traitsIff13__nv_fp8_e4m3fjLj1024ELj1ELj4ELj1ELj16ENS0_18Kernel_traits_baseILj1024EffS3_fjLj128EEEEEEEvNS0_19ForwardKernelParamsE --------------------------
	.section	.text._ZN18transformer_engine13normalization26rmsnorm_fwd_general_kernelINS0_13Kernel_traitsIff13__nv_fp8_e4m3fjLj1024ELj1ELj4ELj1ELj16ENS0_18Kernel_traits_baseILj1024EffS3_fjLj128EEEEEEEvNS0_19ForwardKernelParamsE,"ax",@progbits
	.align	128
        .global         _ZN18transformer_engine13normalization26rmsnorm_fwd_general_kernelINS0_13Kernel_traitsIff13__nv_fp8_e4m3fjLj1024ELj1ELj4ELj1ELj16ENS0_18Kernel_traits_baseILj1024EffS3_fjLj128EEEEEEEvNS0_19ForwardKernelParamsE
        .type           _ZN18transformer_engine13normalization26rmsnorm_fwd_general_kernelINS0_13Kernel_traitsIff13__nv_fp8_e4m3fjLj1024ELj1ELj4ELj1ELj16ENS0_18Kernel_traits_baseILj1024EffS3_fjLj128EEEEEEEvNS0_19ForwardKernelParamsE,@function
        .size           _ZN18transformer_engine13normalization26rmsnorm_fwd_general_kernelINS0_13Kernel_traitsIff13__nv_fp8_e4m3fjLj1024ELj1ELj4ELj1ELj16ENS0_18Kernel_traits_baseILj1024EffS3_fjLj128EEEEEEEvNS0_19ForwardKernelParamsE,(.L_x_5494 - _ZN18transformer_engine13normalization26rmsnorm_fwd_general_kernelINS0_13Kernel_traitsIff13__nv_fp8_e4m3fjLj1024ELj1ELj4ELj1ELj16ENS0_18Kernel_traits_baseILj1024EffS3_fjLj128EEEEEEEvNS0_19ForwardKernelParamsE)
        .other          _ZN18transformer_engine13normalization26rmsnorm_fwd_general_kernelINS0_13Kernel_traitsIff13__nv_fp8_e4m3fjLj1024ELj1ELj4ELj1ELj16ENS0_18Kernel_traits_baseILj1024EffS3_fjLj128EEEEEEEvNS0_19ForwardKernelParamsE,@"STO_CUDA_ENTRY STV_DEFAULT"
_ZN18transformer_engine13normalization26rmsnorm_fwd_general_kernelINS0_13Kernel_traitsIff13__nv_fp8_e4m3fjLj1024ELj1ELj4ELj1ELj16ENS0_18Kernel_traits_baseILj1024EffS3_fjLj128EEEEEEEvNS0_19ForwardKernelParamsE:
.text._ZN18transformer_engine13normalization26rmsnorm_fwd_general_kernelINS0_13Kernel_traitsIff13__nv_fp8_e4m3fjLj1024ELj1ELj4ELj1ELj16ENS0_18Kernel_traits_baseILj1024EffS3_fjLj128EEEEEEEvNS0_19ForwardKernelParamsE:
        /* <DEDUP_REMOVED lines=44> */
.L_x_2968:
        /* <DEDUP_REMOVED lines=9> */
.L_x_2969:
[----:B------:R-:W-:Y:S05]  /*0350*/  BSYNC B1 ;  /* 0x0000000000017941 */ /* 0x000fea0003800000 */
.L_x_2967:
        /* <DEDUP_REMOVED lines=12> */
.L_x_2971:
        /* <DEDUP_REMOVED lines=9> */
.L_x_2972:
[----:B------:R-:W-:Y:S05]  /*04b0*/  BSYNC B1 ;  /* 0x0000000000017941 */ /* 0x000fea0003800000 */
.L_x_2970:
        /* <DEDUP_REMOVED lines=12> */
.L_x_2974:
        /* <DEDUP_REMOVED lines=9> */
.L_x_2975:
[----:B------:R-:W-:Y:S05]  /*0610*/  BSYNC B1 ;  /* 0x0000000000017941 */ /* 0x000fea0003800000 */
.L_x_2973:
        /* <DEDUP_REMOVED lines=12> */
.L_x_2977:
        /* <DEDUP_REMOVED lines=9> */
.L_x_2978:
[----:B------:R-:W-:Y:S05]  /*0770*/  BSYNC B1 ;  /* 0x0000000000017941 */ /* 0x000fea0003800000 */
.L_x_2976:
        /* <DEDUP_REMOVED lines=12> */
.L_x_2980:
        /* <DEDUP_REMOVED lines=9> */
.L_x_2981:
[----:B------:R-:W-:Y:S05]  /*08d0*/  BSYNC B1 ;  /* 0x0000000000017941 */ /* 0x000fea0003800000 */
.L_x_2979:
        /* <DEDUP_REMOVED lines=12> */
.L_x_2983:
        /* <DEDUP_REMOVED lines=9> */
.L_x_2984:
[----:B------:R-:W-:Y:S05]  /*0a30*/  BSYNC B1 ;  /* 0x0000000000017941 */ /* 0x000fea0003800000 */
.L_x_2982:
        /* <DEDUP_REMOVED lines=12> */
.L_x_2986:
        /* <DEDUP_REMOVED lines=9> */
.L_x_2987:
[----:B------:R-:W-:Y:S05]  /*0b90*/  BSYNC B1 ;  /* 0x0000000000017941 */ /* 0x000fea0003800000 */
.L_x_2985:
        /* <DEDUP_REMOVED lines=11> */
.L_x_2988:
        /* <DEDUP_REMOVED lines=9> */
.L_x_2966:
[----:B------:R-:W-:Y:S05]  /*0ce0*/  BSYNC B0 ;  /* 0x0000000000007941 */ /* 0x000fea0003800000 */
.L_x_2965:
        /* <DEDUP_REMOVED lines=16> */
[C---:B------:R-:W-:Y:S01]  /*0df0*/  IMAD R94, R45.reuse, 0x80, R96 ;  /* 0x000000802d5e7824 */ /* 0x040fe200078e0260 */
[----:B------:R-:W-:Y:S01]  /*0e00*/  IADD3 R90, -R96, UR4, RZ ;  /* 0x00000004605a7c10 */ /* 0x000fe2000fffe1ff */
[----:B------:R-:W-:Y:S01]  /*0e10*/  IMAD.MOV.U32 R14, RZ, RZ, R17 ;  /* 0x000000ffff0e7224 */ /* 0x000fe200078e0011 */
[----:B------:R-:W-:Y:S01]  /*0e20*/  LOP3.LUT R28, R28, 0x7f800000, RZ, 0xc0, !PT ;  /* 0x7f8000001c1c7812 */ /* 0x000fe200078ec0ff */
[C---:B------:R-:W-:Y:S01]  /*0e30*/  IMAD R93, R45.reuse, 0x80, R94 ;  /* 0x000000802d5d7824 */ /* 0x040fe200078e025e */
        /* <DEDUP_REMOVED lines=74> */
[----:B------:R-:W-:Y:S05]  /*12e0*/  CALL.REL.NOINC `($__internal_27_$__cuda_sm20_rcp_rn_f32_slowpath) ;  /* 0x0000004000347944 */ /* 0x000fea0003c00000 */
[----:B------:R-:W-:Y:S01]  /*12f0*/  IMAD.MOV.U32 R75, RZ, RZ, R13 ;  /* 0x000000ffff4b7224 */ /* 0x000fe200078e000d */
[----:B------:R-:W-:Y:S06]  /*1300*/  BRA `(.L_x_2991) ;  /* 0x0000000000107947 */ /* 0x000fec0003800000 */
.L_x_2990:
[----:B01----:R-:W0:Y:S02]  /*1310*/  MUFU.RCP R4, R13 ;  /* 0x0000000d00047308 */ /* 0x003e240000001000 */
[----:B0-----:R-:W-:-:S04]  /*1320*/  FFMA R5, R13, R4, -1 ;  /* 0xbf8000000d057423 */ /* 0x001fc80000000004 */
[----:B------:R-:W-:-:S04]  /*1330*/  FADD.FTZ R5, -R5, -RZ ;  /* 0x800000ff05057221 */ /* 0x000fc80000010100 */
[----:B------:R-:W-:-:S07]  /*1340*/  FFMA R75, R4, R5, R4 ;  /* 0x00000005044b7223 */ /* 0x000fce0000000004 */
.L_x_2991:
[----:B------:R-:W-:Y:S01]  /*1350*/  ULDC.64 UR4, c[0x0][0x210] ;  /* 0x0000840000047ab9 */ /* 0x000fe20000000a00 */
[----:B------:R-:W-:Y:S01]  /*1360*/  IMAD.MOV.U32 R74, RZ, RZ, RZ ;  /* 0x000000ffff4a7224 */ /* 0x000fe200078e00ff */
[----:B------:R-:W-:Y:S01]  /*1370*/  UIMAD UR4, UR5, UR4, URZ ;  /* 0x00000004050472a4 */ /* 0x000fe2000f8e023f */
[----:B------:R-:W-:-:S03]  /*1380*/  IMAD.MOV.U32 R13, RZ, RZ, RZ ;  /* 0x000000ffff0d7224 */ /* 0x000fc600078e00ff */
[----:B------:R-:W-:-:S12]  /*1390*/  USHF.L.U32 UR4, UR4, 0x2, URZ ;  /* 0x0000000204047899 */ /* 0x000fd8000800063f */
.L_x_3061:
        /* <DEDUP_REMOVED lines=17> */
.L_x_2995:
        /* <DEDUP_REMOVED lines=9> */
.L_x_2996:
[----:B------:R-:W-:Y:S05]  /*1540*/  BSYNC B1 ;  /* 0x0000000000017941 */ /* 0x000fea0003800000 */
.L_x_2994:
        /* <DEDUP_REMOVED lines=11> */
.L_x_2998:
        /* <DEDUP_REMOVED lines=9> */
.L_x_2999:
[----:B------:R-:W-:Y:S05]  /*1690*/  BSYNC B1 ;  /* 0x0000000000017941 */ /* 0x000fea0003800000 */
.L_x_2997:
        /* <DEDUP_REMOVED lines=11> */
.L_x_3001:
        /* <DEDUP_REMOVED lines=9> */
.L_x_3002:
[----:B------:R-:W-:Y:S05]  /*17e0*/  BSYNC B1 ;  /* 0x0000000000017941 */ /* 0x000fea0003800000 */
.L_x_3000:
        /* <DEDUP_REMOVED lines=11> */
.L_x_3004:
        /* <DEDUP_REMOVED lines=9> */
.L_x_3005:
[----:B------:R-:W-:Y:S05]  /*1930*/  BSYNC B1 ;  /* 0x0000000000017941 */ /* 0x000fea0003800000 */
.L_x_3003:
        /* <DEDUP_REMOVED lines=11> */
.L_x_3007:
        /* <DEDUP_REMOVED lines=9> */
.L_x_3008:
[----:B------:R-:W-:Y:S05]  /*1a80*/  BSYNC B1 ;  /* 0x0000000000017941 */ /* 0x000fea0003800000 */
.L_x_3006:
        /* <DEDUP_REMOVED lines=11> */
.L_x_3010:
        /* <DEDUP_REMOVED lines=9> */
.L_x_3011:
[----:B------:R-:W-:Y:S05]  /*1bd0*/  BSYNC B1 ;  /* 0x0000000000017941 */ /* 0x000fea0003800000 */
.L_x_3009:
        /* <DEDUP_REMOVED lines=11> */
.L_x_3013:
        /* <DEDUP_REMOVED lines=9> */
.L_x_3014:
[----:B------:R-:W-:Y:S05]  /*1d20*/  BSYNC B1 ;  /* 0x0000000000017941 */ /* 0x000fea0003800000 */
.L_x_3012:
        /* <DEDUP_REMOVED lines=10> */
.L_x_3015:
        /* <DEDUP_REMOVED lines=9> */
.L_x_2993:
[----:B------:R-:W-:Y:S05]  /*1e60*/  BSYNC B0 ;  /* 0x0000000000007941 */ /* 0x000fea0003800000 */
.L_x_2992:
[----:B------:R-:W-:Y:S01]  /*1e70*/  BSSY B0, `(.L_x_3016) ;  /* 0x0000061000007945 */ /* 0x000fe20003800000 */
[----:B01----:R-:W-:-:S03]  /*1e80*/  IMAD.MOV.U32 R79, RZ, RZ, RZ ;  /* 0x000000ffff4f7224 */ /* 0x003fc600078e00ff */
[----:B------:R-:W-:Y:S05]  /*1e90*/  @!P1 BRA `(.L_x_3017) ;  /* 0x0000000400789947 */ /* 0x000fea0003800000 */
[----:B--23--:R-:W-:Y:S02]  /*1ea0*/  VIADD R76, R10, 0x1 ;  /* 0x000000010a4c7836 */ /* 0x00cfe40000000000 */
        /* <DEDUP_REMOVED lines=93> */
.L_x_3017:
[----:B------:R-:W-:Y:S05]  /*2480*/  BSYNC B0 ;  /* 0x0000000000007941 */ /* 0x000fea0003800000 */
.L_x_3016:
[----:B------:R-:W0:Y:S02]  /*2490*/  LDC R99, c[0x0][0x214] ;  /* 0x00008500ff637b82 */ /* 0x000e240000000800 */
[----:B0-----:R-:W-:-:S13]  /*24a0*/  ISETP.NE.AND P0, PT, R99, 0x1, PT ;  /* 0x000000016300780c */ /* 0x001fda0003f05270 */
[----:B------:R-:W-:Y:S05]  /*24b0*/  @!P0 BRA `(.L_x_3018) ;  /* 0x0000000800488947 */ /* 0x000fea0003800000 */
[----:B--23--:R-:W0:Y:S01]  /*24c0*/  SHFL.DOWN PT, R76, R79, 0x10, 0x1f ;  /* 0x0a001f004f4c7f89 */ /* 0x00ce2200000e0000 */
        /* <DEDUP_REMOVED lines=50> */
.L_x_3020:
[----:B------:R-:W2:Y:S04]  /*27f0*/  LDG.E.STRONG.GPU R78, desc[UR6][R76.64] ;  /* 0x000000064c4e7981 */ /* 0x000ea8000c1ef900 */
[----:B--2---:R-:W-:Y:S01]  /*2800*/  CCTL.IVALL ;  /* 0x00000000ff00798f */ /* 0x004fe20002000000 */
[----:B------:R-:W-:Y:S05]  /*2810*/  YIELD ;  /* 0x0000000000007946 */ /* 0x000fea0003800000 */
[----:B------:R-:W-:-:S13]  /*2820*/  ISETP.NE.AND P0, PT, R78, R81, PT ;  /* 0x000000514e00720c */ /* 0x000fda0003f05270 */
[----:B------:R-:W-:Y:S05]  /*2830*/  @P0 BRA `(.L_x_3020) ;  /* 0xfffffffc00ec0947 */ /* 0x000fea000383ffff */
.L_x_3019:
        /* <DEDUP_REMOVED lines=15> */
.L_x_3025:
[C---:B------:R-:W-:Y:S01]  /*2930*/  IADD3 R76, P2, R103.reuse, R98, RZ ;  /* 0x00000062674c7210 */ /* 0x040fe20007f5e0ff */
[C---:B------:R-:W-:Y:S02]  /*2940*/  VIADD R77, R103.reuse, 0x20 ;  /* 0x00000020674d7836 */ /* 0x040fe40000000000 */
[C---:B------:R-:W-:Y:S01]  /*2950*/  VIADD R79, R103.reuse, 0x40 ;  /* 0x00000040674f7836 */ /* 0x040fe20000000000 */
[C---:B------:R-:W-:Y:S01]  /*2960*/  LEA.HI.X.SX32 R81, R103.reuse, R100, 0x1, P2 ;  /* 0x0000006467517211 */ /* 0x040fe200010f0eff */
[----:B------:R-:W-:Y:S01]  /*2970*/  VIADD R83, R103, 0x60 ;  /* 0x0000006067537836 */ /* 0x000fe20000000000 */
[----:B------:R-:W-:Y:S02]  /*2980*/  LEA R80, P2, R76, UR8, 0x2 ;  /* 0x000000084c507c11 */ /* 0x000fe4000f8410ff */
[-C--:B------:R-:W-:Y:S02]  /*2990*/  IADD3 R104, P3, R77, R98.reuse, RZ ;  /* 0x000000624d687210 */ /* 0x080fe40007f7e0ff */
[----:B------:R-:W-:-:S02]  /*29a0*/  IADD3 R82, P4, R79, R98, RZ ;  /* 0x000000624f527210 */ /* 0x000fc40007f9e0ff */
[----:B------:R-:W-:Y:S02]  /*29b0*/  LEA.HI.X R81, R76, UR9, R81, 0x2, P2 ;  /* 0x000000094c517c11 */ /* 0x000fe400090f1451 */
[-C--:B------:R-:W-:Y:S02]  /*29c0*/  LEA.HI.X.SX32 R105, R77, R100.reuse, 0x1, P3 ;  /* 0x000000644d697211 */ /* 0x080fe400018f0eff */
[C---:B------:R-:W-:Y:S01]  /*29d0*/  LEA R78, P2, R104.reuse, UR8, 0x2 ;  /* 0x00000008684e7c11 */ /* 0x040fe2000f8410ff */
[----:B------:R-:W2:Y:S01]  /*29e0*/  LDG.E R80, desc[UR6][R80.64] ;  /* 0x0000000650507981 */ /* 0x000ea2000c1e1900 */
[----:B------:R-:W-:Y:S02]  /*29f0*/  LEA.HI.X.SX32 R77, R79, R100, 0x1, P4 ;  /* 0x000000644f4d7211 */ /* 0x000fe400020f0eff */
[----:B------:R-:W-:Y:S02]  /*2a00*/  LEA.HI.X R79, R104, UR9, R105, 0x2, P2 ;  /* 0x00000009684f7c11 */ /* 0x000fe400090f1469 */
[----:B------:R-:W-:-:S02]  /*2a10*/  LEA R76, P3, R82, UR8, 0x2 ;  /* 0x00000008524c7c11 */ /* 0x000fc4000f8610ff */
[C---:B------:R-:W-:Y:S01]  /*2a20*/  IADD3 R104, P2, R83.reuse, R98, RZ ;  /* 0x0000006253687210 */ /* 0x040fe20007f5e0ff */
[----:B------:R-:W3:Y:S01]  /*2a30*/  LDG.E R78, desc[UR6][R78.64] ;  /* 0x000000064e4e7981 */ /* 0x000ee2000c1e1900 */
        /* <DEDUP_REMOVED lines=13> */
.L_x_3024:
[----:B------:R-:W-:Y:S05]  /*2b10*/  BSYNC B1 ;  /* 0x0000000000017941 */ /* 0x000fea0003800000 */
.L_x_3023:
        /* <DEDUP_REMOVED lines=20> */
.L_x_3027:
[----:B------:R-:W-:Y:S05]  /*2c60*/  BSYNC B1 ;  /* 0x0000000000017941 */ /* 0x000fea0003800000 */
.L_x_3026:
        /* <DEDUP_REMOVED lines=9> */
.L_x_3022:
[----:B------:R-:W-:Y:S05]  /*2d00*/  BSYNC B0 ;  /* 0x0000000000007941 */ /* 0x000fea0003800000 */
.L_x_3021:
        /* <DEDUP_REMOVED lines=13> */
.L_x_3018:
[----:B--23--:R-:W0:Y:S02]  /*2de0*/  SHFL.BFLY PT, R76, R79, 0x1, 0x1f ;  /* 0x0c201f004f4c7f89 */ /* 0x00ce2400000e0000 */
        /* <DEDUP_REMOVED lines=9> */
.L_x_3028:
        /* <DEDUP_REMOVED lines=15> */
[----:B------:R-:W-:Y:S01]  /*2f70*/  ULDC.U8 UR5, c[0x0][0x294] ;  /* 0x0000a50000057ab9 */ /* 0x000fe20000000000 */
[----:B------:R-:W-:Y:S01]  /*2f80*/  ULDC.64 UR8, c[0x0][0x288] ;  /* 0x0000a20000087ab9 */ /* 0x000fe20000000a00 */
[----:B------:R-:W-:Y:S01]  /*2f90*/  ISETP.NE.AND P1, PT, RZ, UR5, PT ;  /* 0x00000005ff007c0c */ /* 0x000fe2000bf25270 */
[----:B------:R-:W-:Y:S01]  /*2fa0*/  IMAD R100, R81, UR11, R10 ;  /* 0x0000000b51647c24 */ /* 0x000fe2000f8e020a */
[----:B------:R-:W-:Y:S01]  /*2fb0*/  ISETP.EQ.U32.AND P0, PT, RZ, UR8, PT ;  /* 0x00000008ff007c0c */ /* 0x000fe2000bf02070 */
[-C--:B-----5:R-:W-:Y:S01]  /*2fc0*/  FMUL R80, R4, R83.reuse ;  /* 0x0000005304507220 */ /* 0x0a0fe20000400000 */
[-C--:B------:R-:W-:Y:S01]  /*2fd0*/  FMUL R79, R5, R83.reuse ;  /* 0x00000053054f7220 */ /* 0x080fe20000400000 */
[-C--:B------:R-:W-:Y:S01]  /*2fe0*/  FMUL R82, R6, R83.reuse ;  /* 0x0000005306527220 */ /* 0x080fe20000400000 */
[----:B------:R-:W-:Y:S01]  /*2ff0*/  ISETP.EQ.AND.EX P6, PT, RZ, UR9, !P1, P0 ;  /* 0x00000009ff007c0c */ /* 0x000fe2000cfc2300 */
[----:B------:R-:W-:Y:S01]  /*3000*/  FMUL R99, R7, R83 ;  /* 0x0000005307637220 */ /* 0x000fe20000400000 */
[----:B------:R-:W-:Y:S01]  /*3010*/  IADD3 R104, -R10, UR11, RZ ;  /* 0x0000000b0a687c10 */ /* 0x000fe2000fffe1ff */
[----:B------:R-:W-:Y:S01]  /*3020*/  FMUL R80, R15, R80 ;  /* 0x000000500f507220 */ /* 0x000fe20000400000 */
[----:B------:R-:W-:Y:S01]  /*3030*/  P2R R102, PR, RZ, 0x40 ;  /* 0x00000040ff667803 */ /* 0x000fe20000000000 */
[----:B------:R-:W-:Y:S01]  /*3040*/  FMUL R98, R14, R79 ;  /* 0x0000004f0e627220 */ /* 0x000fe20000400000 */
[----:B------:R-:W-:Y:S01]  /*3050*/  FMUL R82, R17, R82 ;  /* 0x0000005211527220 */ /* 0x000fe20000400000 */
[----:B------:R-:W-:Y:S01]  /*3060*/  FMUL R99, R16, R99 ;  /* 0x0000006310637220 */ /* 0x000fe20000400000 */
[----:B0-----:R-:W-:-:S05]  /*3070*/  IADD3 R78, P2, R100, R76, RZ ;  /* 0x0000004c644e7210 */ /* 0x001fca0007f5e0ff */
[----:B------:R-:W-:Y:S08]  /*3080*/  @P6 BRA `(.L_x_3031) ;  /* 0x0000000000506947 */ /* 0x000ff00003800000 */
        /* <DEDUP_REMOVED lines=20> */
.L_x_3031:
[----:B------:R-:W-:Y:S01]  /*31d0*/  LOP3.LUT P0, RZ, R78, 0x3, RZ, 0xc0, !PT ;  /* 0x000000034eff7812 */ /* 0x000fe2000780c0ff */
[----:B------:R-:W-:Y:S01]  /*31e0*/  BSSY B1, `(.L_x_3032) ;  /* 0x0000019000017945 */ /* 0x000fe20003800000 */
[C---:B------:R-:W-:Y:S02]  /*31f0*/  ISETP.GE.U32.AND P3, PT, R104.reuse, 0x4, PT ;  /* 0x000000046800780c */ /* 0x040fe40003f66070 */
[----:B------:R-:W-:Y:S02]  /*3200*/  ISETP.LT.U32.OR P0, PT, R104, 0x4, P0 ;  /* 0x000000046800780c */ /* 0x000fe40000701470 */
[----:B------:R-:W-:Y:S02]  /*3210*/  LEA.HI.X.SX32 R79, R100, R77, 0x1, P2 ;  /* 0x0000004d644f7211 */ /* 0x000fe400010f0eff */
[----:B------:R-:W-:Y:S02]  /*3220*/  F2FP.SATFINITE.E4M3.F32.PACK_AB_MERGE_C R103, RZ, R80, RZ ;  /* 0x00000050ff67723e */ /* 0x000fe400048070ff */
[----:B------:R-:W-:-:S02]  /*3230*/  F2FP.SATFINITE.E4M3.F32.PACK_AB_MERGE_C R101, RZ, R98, RZ ;  /* 0x00000062ff65723e */ /* 0x000fc400048070ff */
[----:B------:R-:W-:Y:S02]  /*3240*/  F2FP.SATFINITE.E4M3.F32.PACK_AB_MERGE_C R105, RZ, R82, RZ ;  /* 0x00000052ff69723e */ /* 0x000fe400048070ff */
[----:B------:R-:W-:-:S03]  /*3250*/  F2FP.SATFINITE.E4M3.F32.PACK_AB_MERGE_C R99, RZ, R99, RZ ;  /* 0x00000063ff63723e */ /* 0x000fc600048070ff */
[----:B------:R-:W-:Y:S05]  /*3260*/  @P0 BRA `(.L_x_3033) ;  /* 0x0000000000240947 */ /* 0x000fea0003800000 */
        /* <DEDUP_REMOVED lines=9> */
.L_x_3033:
[C---:B------:R-:W-:Y:S01]  /*3300*/  ISETP.NE.AND P0, PT, R104.reuse, RZ, PT ;  /* 0x000000ff6800720c */ /* 0x040fe20003f05270 */
[----:B------:R1:W-:Y:S01]  /*3310*/  @P3 STG.E.U8 desc[UR6][R78.64+0x3], R99 ;  /* 0x000003634e003986 */ /* 0x0003e2000c101106 */
[C---:B------:R-:W-:Y:S02]  /*3320*/  ISETP.GE.U32.AND P2, PT, R104.reuse, 0x2, PT ;  /* 0x000000026800780c */ /* 0x040fe40003f46070 */
[----:B------:R-:W-:-:S09]  /*3330*/  ISETP.GE.U32.AND P4, PT, R104, 0x3, PT ;  /* 0x000000036800780c */ /* 0x000fd20003f86070 */
[----:B------:R1:W-:Y:S04]  /*3340*/  @P0 STG.E.U8 desc[UR6][R78.64], R103 ;  /* 0x000000674e000986 */ /* 0x0003e8000c101106 */
[----:B------:R1:W-:Y:S04]  /*3350*/  @P2 STG.E.U8 desc[UR6][R78.64+0x1], R101 ;  /* 0x000001654e002986 */ /* 0x0003e8000c101106 */
[----:B------:R1:W-:Y:S02]  /*3360*/  @P4 STG.E.U8 desc[UR6][R78.64+0x2], R105 ;  /* 0x000002694e004986 */ /* 0x0003e4000c101106 */
.L_x_3034:
[----:B------:R-:W-:Y:S05]  /*3370*/  BSYNC B1 ;  /* 0x0000000000017941 */ /* 0x000fea0003800000 */
.L_x_3032:
[----:B------:R-:W-:-:S13]  /*3380*/  ISETP.GE.AND P0, PT, R71, UR11, PT ;  /* 0x0000000b47007c0c */ /* 0x000fda000bf06270 */
[----:B------:R-:W-:Y:S05]  /*3390*/  @P0 BRA `(.L_x_3030) ;  /* 0x0000001800980947 */ /* 0x000fea0003800000 */
[----:B------:R-:W-:Y:S02]  /*33a0*/  IMAD R100, R81, UR11, R71 ;  /* 0x0000000b51647c24 */ /* 0x000fe4000f8e0247 */
[-C--:B01----:R-:W-:Y:S01]  /*33b0*/  FMUL R79, R29, R83.reuse ;  /* 0x000000531d4f7220 */ /* 0x083fe20000400000 */
[-C--:B------:R-:W-:Y:S01]  /*33c0*/  FMUL R80, R28, R83.reuse ;  /* 0x000000531c507220 */ /* 0x080fe20000400000 */
[-C--:B------:R-:W-:Y:S01]  /*33d0*/  FMUL R82, R30, R83.reuse ;  /* 0x000000531e527220 */ /* 0x080fe20000400000 */
[----:B------:R-:W-:Y:S01]  /*33e0*/  FMUL R99, R31, R83 ;  /* 0x000000531f637220 */ /* 0x000fe20000400000 */
[----:B------:R-:W-:Y:S01]  /*33f0*/  IADD3 R78, P3, R100, R76, RZ ;  /* 0x0000004c644e7210 */ /* 0x000fe20007f7e0ff */
[----:B------:R-:W-:Y:S01]  /*3400*/  FMUL R98, R18, R79 ;  /* 0x0000004f12627220 */ /* 0x000fe20000400000 */
[----:B------:R-:W-:Y:S01]  /*3410*/  ISETP.GE.U32.AND P2, PT, R95, 0x4, PT ;  /* 0x000000045f00780c */ /* 0x000fe20003f46070 */
[----:B------:R-:W-:Y:S01]  /*3420*/  FMUL R80, R19, R80 ;  /* 0x0000005013507220 */ /* 0x000fe20000400000 */
[----:B------:R-:W-:Y:S01]  /*3430*/  LOP3.LUT P0, RZ, R78, 0x3, RZ, 0xc0, !PT ;  /* 0x000000034eff7812 */ /* 0x000fe2000780c0ff */
[----:B------:R-:W-:Y:S01]  /*3440*/  FMUL R82, R21, R82 ;  /* 0x0000005215527220 */ /* 0x000fe20000400000 */
[----:B------:R-:W-:Y:S01]  /*3450*/  LEA.HI.X.SX32 R79, R100, R77, 0x1, P3 ;  /* 0x0000004d644f7211 */ /* 0x000fe200018f0eff */
[----:B------:R-:W-:Y:S01]  /*3460*/  FMUL R99, R20, R99 ;  /* 0x0000006314637220 */ /* 0x000fe20000400000 */
[----:B------:R-:W-:Y:S01]  /*3470*/  ISETP.LT.U32.OR P0, PT, R95, 0x4, P0 ;  /* 0x000000045f00780c */ /* 0x000fe20000701470 */
[----:B------:R-:W-:-:S12]  /*3480*/  @P6 BRA `(.L_x_3035) ;  /* 0x0000000000506947 */ /* 0x000fd80003800000 */
        /* <DEDUP_REMOVED lines=9> */
[----:B------:R-:W-:-:S06]  /*3520*/  @!P3 PLOP3.LUT P5, PT, P1, PT, PT, 0x80, 0x0 ;  /* 0x000000000000b81c */ /* 0x000fcc0000faf070 */
[----:B------:R-:W-:-:S04]  /*3530*/  @!P4 FMNMX R13, R13, |R98|, !PT ;  /* 0x400000620d0dc209 */ /* 0x000fc80007800000 */
[----:B------:R-:W-:-:S03]  /*3540*/  @!P3 FMNMX R13, R13, |R82|, !PT ;  /* 0x400000520d0db209 */ /* 0x000fc60007800000 */
[----:B------:R-:W-:Y:S01]  /*3550*/  @P5 FMUL R82, R12, R82 ;  /* 0x000000520c525220 */ /* 0x000fe20000400000 */
[----:B------:R-:W-:Y:S02]  /*3560*/  PLOP3.LUT P5, PT, PT, PT, PT, 0x8, 0x0 ;  /* 0x000000000000781c */ /* 0x000fe40003fae170 */
[----:B------:R-:W-:-:S13]  /*3570*/  @!P4 PLOP3.LUT P5, PT, P1, PT, PT, 0x80, 0x0 ;  /* 0x000000000000c81c */ /* 0x000fda0000faf070 */
[----:B------:R-:W-:Y:S01]  /*3580*/  @P5 FMUL R98, R12, R98 ;  /* 0x000000620c625220 */ /* 0x000fe20000400000 */
[----:B------:R-:W-:-:S13]  /*3590*/  ISETP.GE.AND P5, PT, R100, UR11, PT ;  /* 0x0000000b64007c0c */ /* 0x000fda000bfa6270 */
[----:B------:R-:W-:Y:S02]  /*35a0*/  @!P5 PLOP3.LUT P6, PT, P1, PT, PT, 0x80, 0x0 ;  /* 0x000000000000d81c */ /* 0x000fe40000fcf070 */
[----:B------:R-:W-:-:S11]  /*35b0*/  @!P5 FMNMX R13, R13, |R99|, !PT ;  /* 0x400000630d0dd209 */ /* 0x000fd60007800000 */
[----:B------:R-:W-:-:S07]  /*35c0*/  @P6 FMUL R99, R12, R99 ;  /* 0x000000630c636220 */ /* 0x000fce0000400000 */
.L_x_3035:
[----:B------:R-:W-:Y:S01]  /*35d0*/  BSSY B1, `(.L_x_3036) ;  /* 0x0000016000017945 */ /* 0x000fe20003800000 */
        /* <DEDUP_REMOVED lines=14> */
.L_x_3037:
[C---:B------:R-:W-:Y:S01]  /*36c0*/  ISETP.NE.AND P0, PT, R95.reuse, RZ, PT ;  /* 0x000000ff5f00720c */ /* 0x040fe20003f05270 */
[----:B------:R0:W-:Y:S01]  /*36d0*/  @P2 STG.E.U8 desc[UR6][R78.64+0x3], R99 ;  /* 0x000003634e002986 */ /* 0x0001e2000c101106 */
[C---:B------:R-:W-:Y:S02]  /*36e0*/  ISETP.GE.U32.AND P3, PT, R95.reuse, 0x2, PT ;  /* 0x000000025f00780c */ /* 0x040fe40003f66070 */
[----:B------:R-:W-:-:S09]  /*36f0*/  ISETP.GE.U32.AND P4, PT, R95, 0x3, PT ;  /* 0x000000035f00780c */ /* 0x000fd20003f86070 */
[----:B------:R0:W-:Y:S04]  /*3700*/  @P0 STG.E.U8 desc[UR6][R78.64], R103 ;  /* 0x000000674e000986 */ /* 0x0001e8000c101106 */
[----:B------:R0:W-:Y:S04]  /*3710*/  @P3 STG.E.U8 desc[UR6][R78.64+0x1], R101 ;  /* 0x000001654e003986 */ /* 0x0001e8000c101106 */
[----:B------:R0:W-:Y:S02]  /*3720*/  @P4 STG.E.U8 desc[UR6][R78.64+0x2], R105 ;  /* 0x000002694e004986 */ /* 0x0001e4000c101106 */
.L_x_3038:
[----:B------:R-:W-:Y:S05]  /*3730*/  BSYNC B1 ;  /* 0x0000000000017941 */ /* 0x000fea0003800000 */
.L_x_3036:
[----:B------:R-:W-:-:S13]  /*3740*/  ISETP.GE.AND P0, PT, R96, UR11, PT ;  /* 0x0000000b60007c0c */ /* 0x000fda000bf06270 */
[----:B------:R-:W-:Y:S05]  /*3750*/  @P0 BRA `(.L_x_3030) ;  /* 0x0000001400a80947 */ /* 0x000fea0003800000 */
[----:B------:R-:W-:Y:S01]  /*3760*/  ISETP.NE.AND P4, PT, R102, RZ, PT ;  /* 0x000000ff6600720c */ /* 0x000fe20003f85270 */
        /* <DEDUP_REMOVED lines=35> */
.L_x_3039:
        /* <DEDUP_REMOVED lines=15> */
.L_x_3041:
[C---:B------:R-:W-:Y:S01]  /*3a90*/  ISETP.NE.AND P0, PT, R90.reuse, RZ, PT ;  /* 0x000000ff5a00720c */ /* 0x040fe20003f05270 */
[----:B------:R1:W-:Y:S01]  /*3aa0*/  @P2 STG.E.U8 desc[UR6][R78.64+0x3], R99 ;  /* 0x000003634e002986 */ /* 0x0003e2000c101106 */
[C---:B------:R-:W-:Y:S02]  /*3ab0*/  ISETP.GE.U32.AND P3, PT, R90.reuse, 0x2, PT ;  /* 0x000000025a00780c */ /* 0x040fe40003f66070 */
[----:B------:R-:W-:-:S09]  /*3ac0*/  ISETP.GE.U32.AND P4, PT, R90, 0x3, PT ;  /* 0x000000035a00780c */ /* 0x000fd20003f86070 */
[----:B------:R1:W-:Y:S04]  /*3ad0*/  @P0 STG.E.U8 desc[UR6][R78.64], R103 ;  /* 0x000000674e000986 */ /* 0x0003e8000c101106 */
[----:B------:R1:W-:Y:S04]  /*3ae0*/  @P3 STG.E.U8 desc[UR6][R78.64+0x1], R101 ;  /* 0x000001654e003986 */ /* 0x0003e8000c101106 */
[----:B------:R1:W-:Y:S02]  /*3af0*/  @P4 STG.E.U8 desc[UR6][R78.64+0x2], R105 ;  /* 0x000002694e004986 */ /* 0x0003e4000c101106 */
.L_x_3042:
[----:B------:R-:W-:Y:S05]  /*3b00*/  BSYNC B1 ;  /* 0x0000000000017941 */ /* 0x000fea0003800000 */
.L_x_3040:
        /* <DEDUP_REMOVED lines=38> */
.L_x_3043:
        /* <DEDUP_REMOVED lines=15> */
.L_x_3045:
[C---:B------:R-:W-:Y:S01]  /*3e60*/  ISETP.NE.AND P0, PT, R89.reuse, RZ, PT ;  /* 0x000000ff5900720c */ /* 0x040fe20003f05270 */
[----:B------:R1:W-:Y:S01]  /*3e70*/  @P2 STG.E.U8 desc[UR6][R78.64+0x3], R99 ;  /* 0x000003634e002986 */ /* 0x0003e2000c101106 */
[C---:B------:R-:W-:Y:S02]  /*3e80*/  ISETP.GE.U32.AND P3, PT, R89.reuse, 0x2, PT ;  /* 0x000000025900780c */ /* 0x040fe40003f66070 */
[----:B------:R-:W-:-:S09]  /*3e90*/  ISETP.GE.U32.AND P4, PT, R89, 0x3, PT ;  /* 0x000000035900780c */ /* 0x000fd20003f86070 */
[----:B------:R1:W-:Y:S04]  /*3ea0*/  @P0 STG.E.U8 desc[UR6][R78.64], R103 ;  /* 0x000000674e000986 */ /* 0x0003e8000c101106 */
[----:B------:R1:W-:Y:S04]  /*3eb0*/  @P3 STG.E.U8 desc[UR6][R78.64+0x1], R101 ;  /* 0x000001654e003986 */ /* 0x0003e8000c101106 */
[----:B------:R1:W-:Y:S02]  /*3ec0*/  @P4 STG.E.U8 desc[UR6][R78.64+0x2], R105 ;  /* 0x000002694e004986 */ /* 0x0003e4000c101106 */
.L_x_3046:
[----:B------:R-:W-:Y:S05]  /*3ed0*/  BSYNC B1 ;  /* 0x0000000000017941 */ /* 0x000fea0003800000 */
.L_x_3044:
        /* <DEDUP_REMOVED lines=38> */
.L_x_3047:
        /* <DEDUP_REMOVED lines=15> */
.L_x_3049:
[C---:B------:R-:W-:Y:S01]  /*4230*/  ISETP.NE.AND P0, PT, R87.reuse, RZ, PT ;  /* 0x000000ff5700720c */ /* 0x040fe20003f05270 */
[----:B------:R1:W-:Y:S01]  /*4240*/  @P2 STG.E.U8 desc[UR6][R78.64+0x3], R99 ;  /* 0x000003634e002986 */ /* 0x0003e2000c101106 */
[C---:B------:R-:W-:Y:S02]  /*4250*/  ISETP.GE.U32.AND P3, PT, R87.reuse, 0x2, PT ;  /* 0x000000025700780c */ /* 0x040fe40003f66070 */
[----:B------:R-:W-:-:S09]  /*4260*/  ISETP.GE.U32.AND P4, PT, R87, 0x3, PT ;  /* 0x000000035700780c */ /* 0x000fd20003f86070 */
[----:B------:R1:W-:Y:S04]  /*4270*/  @P0 STG.E.U8 desc[UR6][R78.64], R103 ;  /* 0x000000674e000986 */ /* 0x0003e8000c101106 */
[----:B------:R1:W-:Y:S04]  /*4280*/  @P3 STG.E.U8 desc[UR6][R78.64+0x1], R101 ;  /* 0x000001654e003986 */ /* 0x0003e8000c101106 */
[----:B------:R1:W-:Y:S02]  /*4290*/  @P4 STG.E.U8 desc[UR6][R78.64+0x2], R105 ;  /* 0x000002694e004986 */ /* 0x0003e4000c101106 */
.L_x_3050:
[----:B------:R-:W-:Y:S05]  /*42a0*/  BSYNC B1 ;  /* 0x0000000000017941 */ /* 0x000fea0003800000 */
.L_x_3048:
        /* <DEDUP_REMOVED lines=38> */
.L_x_3051:
        /* <DEDUP_REMOVED lines=15> */
.L_x_3053:
[C---:B------:R-:W-:Y:S01]  /*4600*/  ISETP.NE.AND P0, PT, R86.reuse, RZ, PT ;  /* 0x000000ff5600720c */ /* 0x040fe20003f05270 */
[----:B------:R0:W-:Y:S01]  /*4610*/  @P2 STG.E.U8 desc[UR6][R78.64+0x3], R99 ;  /* 0x000003634e002986 */ /* 0x0001e2000c101106 */
[C---:B------:R-:W-:Y:S02]  /*4620*/  ISETP.GE.U32.AND P3, PT, R86.reuse, 0x2, PT ;  /* 0x000000025600780c */ /* 0x040fe40003f66070 */
[----:B------:R-:W-:-:S09]  /*4630*/  ISETP.GE.U32.AND P4, PT, R86, 0x3, PT ;  /* 0x000000035600780c */ /* 0x000fd20003f86070 */
[----:B------:R0:W-:Y:S04]  /*4640*/  @P0 STG.E.U8 desc[UR6][R78.64], R103 ;  /* 0x000000674e000986 */ /* 0x0001e8000c101106 */
[----:B------:R0:W-:Y:S04]  /*4650*/  @P3 STG.E.U8 desc[UR6][R78.64+0x1], R101 ;  /* 0x000001654e003986 */ /* 0x0001e8000c101106 */
[----:B------:R0:W-:Y:S02]  /*4660*/  @P4 STG.E.U8 desc[UR6][R78.64+0x2], R105 ;  /* 0x000002694e004986 */ /* 0x0001e4000c101106 */
.L_x_3054:
[----:B------:R-:W-:Y:S05]  /*4670*/  BSYNC B1 ;  /* 0x0000000000017941 */ /* 0x000fea0003800000 */
.L_x_3052:
        /* <DEDUP_REMOVED lines=38> */
.L_x_3055:
        /* <DEDUP_REMOVED lines=15> */
.L_x_3057:
[C---:B------:R-:W-:Y:S01]  /*49d0*/  ISETP.NE.AND P0, PT, R85.reuse, RZ, PT ;  /* 0x000000ff5500720c */ /* 0x040fe20003f05270 */
[----:B------:R1:W-:Y:S01]  /*49e0*/  @P2 STG.E.U8 desc[UR6][R78.64+0x3], R99 ;  /* 0x000003634e002986 */ /* 0x0003e2000c101106 */
[C---:B------:R-:W-:Y:S02]  /*49f0*/  ISETP.GE.U32.AND P3, PT, R85.reuse, 0x2, PT ;  /* 0x000000025500780c */ /* 0x040fe40003f66070 */
[----:B------:R-:W-:-:S09]  /*4a00*/  ISETP.GE.U32.AND P4, PT, R85, 0x3, PT ;  /* 0x000000035500780c */ /* 0x000fd20003f86070 */
[----:B------:R1:W-:Y:S04]  /*4a10*/  @P0 STG.E.U8 desc[UR6][R78.64], R103 ;  /* 0x000000674e000986 */ /* 0x0003e8000c101106 */
[----:B------:R1:W-:Y:S04]  /*4a20*/  @P3 STG.E.U8 desc[UR6][R78.64+0x1], R101 ;  /* 0x000001654e003986 */ /* 0x0003e8000c101106 */
[----:B------:R1:W-:Y:S02]  /*4a30*/  @P4 STG.E.U8 desc[UR6][R78.64+0x2], R105 ;  /* 0x000002694e004986 */ /* 0x0003e4000c101106 */
.L_x_3058:
[----:B------:R-:W-:Y:S05]  /*4a40*/  BSYNC B1 ;  /* 0x0000000000017941 */ /* 0x000fea0003800000 */
.L_x_3056:
[----:B------:R-:W-:-:S13]  /*4a50*/  ISETP.GE.AND P0, PT, R88, UR11, PT ;  /* 0x0000000b58007c0c */ /* 0x000fda000bf06270 */
[----:B------:R-:W-:Y:S05]  /*4a60*/  @P0 BRA `(.L_x_3030) ;  /* 0x0000000000e40947 */ /* 0x000fea0003800000 */
[----:B------:R-:W-:Y:S01]  /*4a70*/  ISETP.NE.AND P4, PT, R102, RZ, PT ;  /* 0x000000ff6600720c */ /* 0x000fe20003f85270 */
[----:B------:R-:W-:Y:S02]  /*4a80*/  IMAD R81, R81, UR11, R88 ;  /* 0x0000000b51517c24 */ /* 0x000fe4000f8e0258 */
[-C--:B01----:R-:W-:Y:S01]  /*4a90*/  FMUL R79, R52, R83.reuse ;  /* 0x00000053344f7220 */ /* 0x083fe20000400000 */
[-C--:B------:R-:W-:Y:S01]  /*4aa0*/  FMUL R78, R54, R83.reuse ;  /* 0x00000053364e7220 */ /* 0x080fe20000400000 */
[----:B------:R-:W-:Y:S01]  /*4ab0*/  FMUL R80, R55, R83 ;  /* 0x0000005337507220 */ /* 0x000fe20000400000 */
[----:B------:R-:W-:Y:S01]  /*4ac0*/  ISETP.GE.U32.AND P2, PT, R84, 0x4, PT ;  /* 0x000000045400780c */ /* 0x000fe20003f46070 */
[----:B------:R-:W-:Y:S01]  /*4ad0*/  FMUL R79, R72, R79 ;  /* 0x0000004f484f7220 */ /* 0x000fe20000400000 */
[----:B------:R-:W-:Y:S01]  /*4ae0*/  IADD3 R76, P3, R81, R76, RZ ;  /* 0x0000004c514c7210 */ /* 0x000fe20007f7e0ff */
[----:B------:R-:W-:Y:S01]  /*4af0*/  FMUL R78, R97, R78 ;  /* 0x0000004e614e7220 */ /* 0x000fe20000400000 */
[----:B------:R-:W-:-:S02]  /*4b00*/  FMUL R80, R73, R80 ;  /* 0x0000005049507220 */ /* 0x000fc40000400000 */
[----:B------:R-:W-:Y:S01]  /*4b10*/  LEA.HI.X.SX32 R77, R81, R77, 0x1, P3 ;  /* 0x0000004d514d7211 */ /* 0x000fe200018f0eff */
[----:B------:R-:W-:Y:S01]  /*4b20*/  FMUL R81, R53, R83 ;  /* 0x0000005335517220 */ /* 0x000fe20000400000 */
[----:B------:R-:W-:-:S03]  /*4b30*/  LOP3.LUT P0, RZ, R76, 0x3, RZ, 0xc0, !PT ;  /* 0x000000034cff7812 */ /* 0x000fc6000780c0ff */
        /* <DEDUP_REMOVED lines=13> */
[----:B------:R-:W-:Y:S02]  /*4c10*/  @!P4 FMNMX R13, R13, |R81|, !PT ;  /* 0x400000510d0dc209 */ /* 0x000fe40007800000 */
[----:B------:R-:W-:Y:S02]  /*4c20*/  @!P4 PLOP3.LUT P5, PT, P1, PT, PT, 0x80, 0x0 ;  /* 0x000000000000c81c */ /* 0x000fe40000faf070 */
[----:B------:R-:W-:-:S03]  /*4c30*/  @!P3 FMNMX R13, R13, |R78|, !PT ;  /* 0x4000004e0d0db209 */ /* 0x000fc60007800000 */
[----:B------:R-:W-:Y:S01]  /*4c40*/  @P6 FMUL R78, R12, R78 ;  /* 0x0000004e0c4e6220 */ /* 0x000fe20000400000 */
[----:B------:R-:W-:-:S07]  /*4c50*/  ISETP.GE.AND P6, PT, R82, UR11, PT ;  /* 0x0000000b52007c0c */ /* 0x000fce000bfc6270 */
[----:B------:R-:W-:Y:S01]  /*4c60*/  @P5 FMUL R81, R12, R81 ;  /* 0x000000510c515220 */ /* 0x000fe20000400000 */
[----:B------:R-:W-:-:S05]  /*4c70*/  PLOP3.LUT P5, PT, PT, PT, PT, 0x8, 0x0 ;  /* 0x000000000000781c */ /* 0x000fca0003fae170 */
[----:B------:R-:W-:Y:S02]  /*4c80*/  @!P6 PLOP3.LUT P5, PT, P1, PT, PT, 0x80, 0x0 ;  /* 0x000000000000e81c */ /* 0x000fe40000faf070 */
[----:B------:R-:W-:-:S11]  /*4c90*/  @!P6 FMNMX R13, R13, |R80|, !PT ;  /* 0x400000500d0de209 */ /* 0x000fd60007800000 */
[----:B------:R-:W-:-:S07]  /*4ca0*/  @P5 FMUL R80, R12, R80 ;  /* 0x000000500c505220 */ /* 0x000fce0000400000 */
.L_x_3059:
        /* <DEDUP_REMOVED lines=14> */
.L_x_3060:
[C---:B------:R-:W-:Y:S01]  /*4d90*/  ISETP.NE.AND P0, PT, R84.reuse, RZ, PT ;  /* 0x000000ff5400720c */ /* 0x040fe20003f05270 */
[----:B------:R2:W-:Y:S01]  /*4da0*/  @P2 STG.E.U8 desc[UR6][R76.64+0x3], R99 ;  /* 0x000003634c002986 */ /* 0x0005e2000c101106 */
[C---:B------:R-:W-:Y:S02]  /*4db0*/  ISETP.GE.U32.AND P1, PT, R84.reuse, 0x2, PT ;  /* 0x000000025400780c */ /* 0x040fe40003f26070 */
[----:B------:R-:W-:-:S09]  /*4dc0*/  ISETP.GE.U32.AND P3, PT, R84, 0x3, PT ;  /* 0x000000035400780c */ /* 0x000fd20003f66070 */
[----:B------:R2:W-:Y:S04]  /*4dd0*/  @P0 STG.E.U8 desc[UR6][R76.64], R83 ;  /* 0x000000534c000986 */ /* 0x0005e8000c101106 */
[----:B------:R2:W-:Y:S04]  /*4de0*/  @P1 STG.E.U8 desc[UR6][R76.64+0x1], R81 ;  /* 0x000001514c001986 */ /* 0x0005e8000c101106 */
[----:B------:R2:W-:Y:S02]  /*4df0*/  @P3 STG.E.U8 desc[UR6][R76.64+0x2], R79 ;  /* 0x0000024f4c003986 */ /* 0x0005e4000c101106 */
.L_x_3030:
[----:B------:R-:W-:Y:S05]  /*4e00*/  BSYNC B0 ;  /* 0x0000000000007941 */ /* 0x000fea0003800000 */
.L_x_3029:
[----:B0-23--:R-:W0:Y:S02]  /*4e10*/  LDC R76, c[0x0][0x210] ;  /* 0x00008400ff4c7b82 */ /* 0x00de240000000800 */
[----:B0-----:R-:W-:-:S05]  /*4e20*/  IMAD R11, R76, 0x4, R11 ;  /* 0x000000044c0b7824 */ /* 0x001fca00078e020b */
[----:B------:R-:W-:-:S13]  /*4e30*/  ISETP.GE.AND P0, PT, R11, UR10, PT ;  /* 0x0000000a0b007c0c */ /* 0x000fda000bf06270 */
[----:B------:R-:W-:Y:S05]  /*4e40*/  @!P0 BRA `(.L_x_3061) ;  /* 0xffffffc400548947 */ /* 0x000fea000383ffff */
.L_x_2989:
        /* <DEDUP_REMOVED lines=40> */
.L_x_3071:
[----:B01----:R-:W-:-:S07]  /*50d0*/  FMNMX R3, R3, R4, !PT ;  /* 0x0000000403037209 */ /* 0x003fce0007800000 */
.L_x_3064:
[----:B------:R-:W-:Y:S05]  /*50e0*/  BSYNC B0 ;  /* 0x0000000000007941 */ /* 0x000fea0003800000 */
.L_x_3063:
[----:B------:R-:W-:Y:S01]  /*50f0*/  ISETP.NE.AND P0, PT, R2, RZ, PT ;  /* 0x000000ff0200720c */ /* 0x000fe20003f05270 */
[----:B------:R-:W-:-:S12]  /*5100*/  BSSY B0, `(.L_x_3062) ;  /* 0x0000004000007945 */ /* 0x000fd80003800000 */
[----:B------:R-:W-:Y:S05]  /*5110*/  @P0 BRA `(.L_x_3066) ;  /* 0x0000000000080947 */ /* 0x000fea0003800000 */
[----:B------:R-:W0:Y:S02]  /*5120*/  LDC.64 R4, c[0x0][0x288] ;  /* 0x0000a200ff047b82 */ /* 0x000e240000000a00 */
[----:B0-----:R0:W-:Y:S02]  /*5130*/  REDG.E.MAX.S32.STRONG.GPU desc[UR6][R4.64], R3 ;  /* 0x000000030400798e */ /* 0x0011e4000d10e386 */
.L_x_3066:
[----:B------:R-:W-:Y:S05]  /*5140*/  BSYNC B0 ;  /* 0x0000000000007941 */ /* 0x000fea0003800000 */
.L_x_3062:
        /* <DEDUP_REMOVED lines=15> */
[----:B------:R-:W-:Y:S05]  /*5240*/  CALL.REL.NOINC `($__internal_27_$__cuda_sm20_rcp_rn_f32_slowpath) ;  /* 0x00000000005c7944 */ /* 0x000fea0003c00000 */
[----:B------:R-:W-:Y:S01]  /*5250*/  IMAD.MOV.U32 R5, RZ, RZ, R13 ;  /* 0x000000ffff057224 */ /* 0x000fe200078e000d */
[----:B------:R-:W-:Y:S06]  /*5260*/  BRA `(.L_x_3068) ;  /* 0x0000000000107947 */ /* 0x000fec0003800000 */
.L_x_3067:
[----:B01----:R-:W0:Y:S02]  /*5270*/  MUFU.RCP R5, R12 ;  /* 0x0000000c00057308 */ /* 0x003e240000001000 */
[----:B0-----:R-:W-:-:S04]  /*5280*/  FFMA R0, R12, R5, -1 ;  /* 0xbf8000000c007423 */ /* 0x001fc80000000005 */
[----:B------:R-:W-:-:S04]  /*5290*/  FADD.FTZ R0, -R0, -RZ ;  /* 0x800000ff00007221 */ /* 0x000fc80000010100 */
[----:B------:R-:W-:-:S07]  /*52a0*/  FFMA R5, R5, R0, R5 ;  /* 0x0000000005057223 */ /* 0x000fce0000000005 */
.L_x_3068:
[----:B------:R-:W0:Y:S02]  /*52b0*/  LDC.64 R2, c[0x0][0x280] ;  /* 0x0000a000ff027b82 */ /* 0x000e240000000a00 */
[----:B0-----:R-:W-:Y:S01]  /*52c0*/  STG.E desc[UR6][R2.64], R5 ;  /* 0x0000000502007986 */ /* 0x001fe2000c101906 */
[----:B------:R-:W-:Y:S05]  /*52d0*/  EXIT ;  /* 0x000000000000794d */ /* 0x000fea0003800000 */
.L_x_3065:
[----:B------:R-:W-:Y:S02]  /*52e0*/  IMAD.MOV.U32 R6, RZ, RZ, 0x2 ;  /* 0x00000002ff067424 */ /* 0x000fe400078e00ff */
[----:B------:R-:W-:Y:S02]  /*52f0*/  IMAD.MOV.U32 R7, RZ, RZ, 0x1f ;  /* 0x0000001fff077424 */ /* 0x000fe400078e00ff */
[----:B------:R-:W-:-:S07]  /*5300*/  IMAD.MOV.U32 R5, RZ, RZ, -0x1 ;  /* 0xffffffffff057424 */ /* 0x000fce00078e00ff */
[----:B01----:R-:W-:Y:S05]  /*5310*/  WARPSYNC.COLLECTIVE R5, `(.L_x_3069) ;  /* 0x0000000005087348 */ /* 0x003fea0003c00000 */
[----:B-1----:R1:W2:Y:S02]  /*5320*/  SHFL.DOWN P0, R4, R0, R6, R7 ;  /* 0x0800000600047389 */ /* 0x0022a40000000007 */
[----:B012---:R-:W-:Y:S01]  /*5330*/  ENDCOLLECTIVE ;  /* 0x000000000000791b */ /* 0x007fe20003800000 */
.L_x_3069:
[----:B------:R-:W-:Y:S02]  /*5340*/  IMAD.MOV.U32 R6, RZ, RZ, 0x1 ;  /* 0x00000001ff067424 */ /* 0x000fe400078e00ff */
[----:B------:R-:W-:-:S05]  /*5350*/  IMAD.MOV.U32 R3, RZ, RZ, R4 ;  /* 0x000000ffff037224 */ /* 0x000fca00078e0004 */
[----:B------:R-:W-:-:S05]  /*5360*/  FMNMX R3, R3, R0, !PT ;  /* 0x0000000003037209 */ /* 0x000fca0007800000 */
[----:B------:R-:W-:-:S07]  /*5370*/  IMAD.MOV.U32 R0, RZ, RZ, R3 ;  /* 0x000000ffff007224 */ /* 0x000fce00078e0003 */
[----:B------:R-:W-:Y:S05]  /*5380*/  WARPSYNC.COLLECTIVE R5, `(.L_x_3070) ;  /* 0x0000000005087348 */ /* 0x000fea0003c00000 */
[----:B------:R0:W1:Y:S02]  /*5390*/  SHFL.DOWN P0, R4, R0, R6, R7 ;  /* 0x0800000600047389 */ /* 0x0000640000000007 */
[----:B01----:R-:W-:Y:S01]  /*53a0*/  ENDCOLLECTIVE ;  /* 0x000000000000791b */ /* 0x003fe20003800000 */
.L_x_3070:
[----:B------:R-:W-:Y:S05]  /*53b0*/  BRA `(.L_x_3071) ;  /* 0xfffffffc00447947 */ /* 0x000fea000383ffff */
        .weak           $__internal_27_$__cuda_sm20_rcp_rn_f32_slowpath
        .type           $__internal_27_$__cuda_sm20_rcp_rn_f32_slowpath,@function
        .size           $__internal_27_$__cuda_sm20_rcp_rn_f32_slowpath,(.L_x_5494 - $__internal_27_$__cuda_sm20_rcp_rn_f32_slowpath)
$__internal_27_$__cuda_sm20_rcp_rn_f32_slowpath:
        /* <DEDUP_REMOVED lines=14> */
.L_x_3072:
        /* <DEDUP_REMOVED lines=33> */
.L_x_3074:
[----:B------:R0:W1:Y:S02]  /*56b0*/  MUFU.RCP R74, R4 ;  /* 0x00000004004a7308 */ /* 0x0000640000001000 */
.L_x_3073:
[----:B-1----:R-:W-:Y:S02]  /*56c0*/  IMAD.MOV.U32 R13, RZ, RZ, R74 ;  /* 0x000000ffff0d7224 */ /* 0x002fe400078e004a */
[----:B------:R-:W-:Y:S02]  /*56d0*/  IMAD.MOV.U32 R74, RZ, RZ, R5 ;  /* 0x000000ffff4a7224 */ /* 0x000fe400078e0005 */
[----:B------:R-:W-:-:S04]  /*56e0*/  IMAD.MOV.U32 R75, RZ, RZ, 0x0 ;  /* 0x00000000ff4b7424 */ /* 0x000fc800078e00ff */
[----:B0-----:R-:W-:Y:S05]  /*56f0*/  RET.REL.NODEC R74 `(_ZN18transformer_engine13normalization26rmsnorm_fwd_general_kernelINS0_13Kernel_traitsIff13__nv_fp8_e4m3fjLj1024ELj1ELj4ELj1ELj16ENS0_18Kernel_traits_baseILj1024EffS3_fjLj128EEEEEEEvNS0_19ForwardKernelParamsE) ;  /* 0xffffffa84a407950 */ /* 0x001fea0003c3ffff */
.L_x_3075:
        /* <DEDUP_REMOVED lines=16> */
.L_x_5494:


//--------------------- .text._ZN18transformer_engine13normalization26rmsnorm_fwd_general_kernelINS0_13Kernel_traitsIff13__nv_fp8_e4m3fjLj512ELj1ELj4ELj1ELj16ENS0_18Kernel_traits_baseILj512EffS3_fjLj128EEEEEEEvNS0_19ForwardKernelParamsE --------------------------
	.section	.text._ZN18transformer_engine13normalization26rmsnorm_fwd_general_kernelINS0_13Kernel_traitsIff13__nv_fp8_e4m3fjLj512ELj1ELj4ELj1ELj16ENS0_18Kernel_traits_baseILj512EffS3_fjLj128EEEEEEEvNS0_19ForwardKernelParamsE,"ax",@progbits
	.align	128
        .global         _ZN18transformer_engine13normalization26rmsnorm_fwd_general_kernelINS0_13Kernel_traitsIff13__nv_fp8_e4m3fjLj512ELj1ELj4ELj1ELj16ENS0_18Kernel_traits_baseILj512EffS3_fjLj128EEEEEEEvNS0_19ForwardKernelParamsE
        .type           _ZN18transformer_engine13normalization26rmsnorm_fwd_general_kernelINS0_13Kernel_traitsIff13__nv_fp8_e4m3fjLj512ELj1ELj4ELj1ELj16ENS0_18Kernel_traits_baseILj512EffS3_fjLj128EEEEEEEvNS0_19ForwardKernelParamsE,@function
        .size           _ZN18transformer_engine13normalization26rmsnorm_fwd_general_kernelINS0_13Kernel_traitsIff13__nv_fp8_e4m3fjLj512ELj1ELj4ELj1ELj16ENS0_18Kernel_traits_baseILj512EffS3_fjLj128EEEEEEEvNS0_19ForwardKernelParamsE,(.L_x_5495 - _ZN18transformer_engine13normalization26rmsnorm_fwd_general_kernelINS0_13Kernel_traitsIff13__nv_fp8_e4m3fjLj512ELj1ELj4ELj1ELj16ENS0_18Kernel_traits_baseILj512EffS3_fjLj128EEEEEEEvNS0_19ForwardKernelParamsE)
        .other          _ZN18transformer_engine13normalization26rmsnorm_fwd_general_kernelINS0_13Kernel_traitsIff13__nv_fp8_e4m3fjLj512ELj1ELj4ELj1ELj16ENS0_18Kernel_traits_baseILj512EffS3_fjLj128EEEEEEEvNS0_19ForwardKernelParamsE,@"STO_CUDA_ENTRY STV_DEFAULT"
_ZN18transformer_engine13normalization26rmsnorm_fwd_general_kernelINS0_13Kernel_traitsIff13__nv_fp8_e4m3fjLj512ELj1ELj4ELj1ELj16ENS0_18Kernel_traits_baseILj512EffS3_fjLj128EEEEEEEvNS0_19ForwardKernelParamsE:
.text._ZN18transformer_engine13normalization26rmsnorm_fwd_general_kernelINS0_13Kernel_traitsIff13__nv_fp8_e4m3fjLj512ELj1ELj4ELj1ELj16ENS0_18Kernel_traits_baseILj512EffS3_fjLj128EEEEEEEvNS0_19ForwardKernelParamsE:
        /* <DEDUP_REMOVED lines=47> */
.L_x_3079:
        /* <DEDUP_REMOVED lines=9> */
.L_x_3080:
[----:B------:R-:W-:Y:S05]  /*0380*/  BSYNC B1 ;  /* 0x0000000000017941 */ /* 0x000fea0003800000 */
.L_x_3078:
        /* <DEDUP_REMOVED lines=13> */
.L_x_3082:
        /* <DEDUP_REMOVED lines=9> */
.L_x_3083:
[----:B------:R-:W-:Y:S05]  /*04f0*/  BSYNC B1 ;  /* 0x0000000000017941 */ /* 0x000fea0003800000 */
.L_x_3081:
        /* <DEDUP_REMOVED lines=12> */
.L_x_3085:
        /* <DEDUP_REMOVED lines=9> */
.L_x_3086:
[----:B------:R-:W-:Y:S05]  /*0650*/  BSYNC B1 ;  /* 0x0000000000017941 */ /* 0x000fea0003800000 */
.L_x_3084:
        /* <DEDUP_REMOVED lines=11> */
.L_x_3087:
        /* <DEDUP_REMOVED lines=9> */
.L_x_3077:
[----:B------:R-:W-:Y:S05]  /*07a0*/  BSYNC B0 ;  /* 0x0000000000007941 */ /* 0x000fea0003800000 */
.L_x_3076:
[----:B------:R-:W-:Y:S01]  /*07b0*/  ULDC.U8 UR16, c[0x0][0x294] ;  /* 0x0000a50000107ab9 */ /* 0x000fe20000000000 */
[----:B------:R-:W-:Y:S01]  /*07c0*/  ULDC UR4, c[0x0][0x218] ;  /* 0x0000860000047ab9 */ /* 0x000fe20000000800 */
[----:B------:R-:W-:-:S13]  /*07d0*/  ISETP.NE.AND P0, PT, RZ, UR16, PT ;  /* 0x00000010ff007c0c */ /* 0x000fda000bf05270 */
[----:B0123--:R-:W0:Y:S02]  /*07e0*/  @P0 LDC.64 R2, c[0x0][0x270] ;  /* 0x00009c00ff020b82 */ /* 0x00fe240000000a00 */
[----:B0-----:R-:W2:Y:S01]  /*07f0*/  @P0 LDG.E R2, desc[UR14][R2.64] ;  /* 0x0000000e02020981 */ /* 0x001ea2000c1e1900 */
[----:B------:R-:W-:Y:S01]  /*0800*/  IMAD.MOV.U32 R13, RZ, RZ, RZ ;  /* 0x000000ffff0d7224 */ /* 0x000fe200078e00ff */
[----:B--2---:R-:W-:Y:S02]  /*0810*/  @P0 R2UR UR11, R2 ;  /* 0x00000000020b02ca */ /* 0x004fe400000e0000 */
[----:B------:R-:W-:-:S13]  /*0820*/  ISETP.GE.AND P0, PT, R14, UR4, PT ;  /* 0x000000040e007c0c */ /* 0x000fda000bf06270 */
[----:B------:R-:W-:Y:S05]  /*0830*/  @P0 BRA `(.L_x_3088) ;  /* 0x0000002400a00947 */ /* 0x000fea0003800000 */
[----:B------:R-:W0:Y:S01]  /*0840*/  LDC.64 R36, c[0x0][0x288] ;  /* 0x0000a200ff247b82 */ /* 0x000e220000000a00 */
[----:B------:R-:W-:Y:S01]  /*0850*/  I2FP.F32.S32 R13, UR7 ;  /* 0x00000007000d7c45 */ /* 0x000fe20008201400 */
[----:B-----5:R-:W-:Y:S01]  /*0860*/  IMAD.MOV.U32 R30, RZ, RZ, R16 ;  /* 0x000000ffff1e7224 */ /* 0x020fe200078e0010 */
[----:B------:R-:W-:Y:S01]  /*0870*/  ULDC.U8 UR4, c[0x0][0x250] ;  /* 0x0000940000047ab9 */ /* 0x000fe20000000000 */
[----:B------:R-:W-:Y:S01]  /*0880*/  IMAD.U32 R47, RZ, RZ, UR8 ;  /* 0x00000008ff2f7e24 */ /* 0x000fe2000f8e00ff */
[----:B------:R-:W-:Y:S01]  /*0890*/  IADD3 R53, -R52, UR7, RZ ;  /* 0x0000000734357c10 */ /* 0x000fe2000fffe1ff */
[----:B------:R-:W-:Y:S01]  /*08a0*/  VIADD R16, R13, 0x1800000 ;  /* 0x018000000d107836 */ /* 0x000fe20000000000 */
[----:B------:R-:W-:Y:S01]  /*08b0*/  ISETP.NE.AND P2, PT, RZ, UR4, PT ;  /* 0x00000004ff007c0c */ /* 0x000fe2000bf45270 */
[C---:B------:R-:W-:Y:S01]  /*08c0*/  IMAD R52, R47.reuse, 0x80, R52 ;  /* 0x000000802f347824 */ /* 0x040fe200078e0234 */
[----:B------:R-:W-:Y:S01]  /*08d0*/  ISETP.NE.AND P1, PT, RZ, UR16, PT ;  /* 0x00000010ff007c0c */ /* 0x000fe2000bf25270 */
[----:B------:R-:W-:Y:S01]  /*08e0*/  IMAD.MOV.U32 R12, RZ, RZ, R25 ;  /* 0x000000ffff0c7224 */ /* 0x000fe200078e0019 */
[----:B------:R-:W-:Y:S01]  /*08f0*/  LOP3.LUT R16, R16, 0x7f800000, RZ, 0xc0, !PT ;  /* 0x7f80000010107812 */ /* 0x000fe200078ec0ff */
[C---:B------:R-:W-:Y:S01]  /*0900*/  IMAD R51, R47.reuse, 0x80, R52 ;  /* 0x000000802f337824 */ /* 0x040fe200078e0234 */
[----:B------:R-:W-:Y:S01]  /*0910*/  IADD3 R50, -R52, UR7, RZ ;  /* 0x0000000734327c10 */ /* 0x000fe2000fffe1ff */
[----:B------:R-:W-:Y:S01]  /*0920*/  IMAD.MOV.U32 R11, RZ, RZ, R24 ;  /* 0x000000ffff0b7224 */ /* 0x000fe200078e0018 */
[----:B------:R-:W-:Y:S01]  /*0930*/  ISETP.GT.U32.AND P3, PT, R16, 0x1ffffff, PT ;  /* 0x01ffffff1000780c */ /* 0x000fe20003f64070 */
[----:B------:R-:W-:Y:S01]  /*0940*/  IMAD R47, R47, 0x80, R51 ;  /* 0x000000802f2f7824 */ /* 0x000fe200078e0233 */
[----:B------:R-:W-:Y:S01]  /*0950*/  IADD3 R46, -R51, UR7, RZ ;  /* 0x00000007332e7c10 */ /* 0x000fe2000fffe1ff */
[----:B------:R-:W-:-:S02]  /*0960*/  IMAD.MOV.U32 R10, RZ, RZ, R27 ;  /* 0x000000ffff0a7224 */ /* 0x000fc400078e001b */
[----:B------:R-:W-:Y:S02]  /*0970*/  IMAD.MOV.U32 R9, RZ, RZ, R26 ;  /* 0x000000ffff097224 */ /* 0x000fe400078e001a */
[----:B------:R-:W-:Y:S01]  /*0980*/  @P2 FADD R11, R11, 1 ;  /* 0x3f8000000b0b2421 */ /* 0x000fe20000000000 */
[----:B------:R-:W-:Y:S02]  /*0990*/  IMAD.MOV.U32 R8, RZ, RZ, R21 ;  /* 0x000000ffff087224 */ /* 0x000fe400078e0015 */
[----:B------:R-:W-:Y:S01]  /*09a0*/  @P2 FADD R12, R12, 1 ;  /* 0x3f8000000c0c2421 */ /* 0x000fe20000000000 */
[----:B0-----:R-:W-:Y:S01]  /*09b0*/  ISETP.NE.U32.AND P0, PT, R36, RZ, PT ;  /* 0x000000ff2400720c */ /* 0x001fe20003f05070 */
        /* <DEDUP_REMOVED lines=25> */
[C---:B------:R-:W-:Y:S01]  /*0b50*/  VIADD R49, R52.reuse, 0x2 ;  /* 0x0000000234317836 */ /* 0x040fe20000000000 */
[----:B------:R-:W-:Y:S01]  /*0b60*/  IADD3 R43, -R47, UR7, RZ ;  /* 0x000000072f2b7c10 */ /* 0x000fe2000fffe1ff */
[----:B------:R-:W-:-:S02]  /*0b70*/  VIADD R48, R52, 0x3 ;  /* 0x0000000334307836 */ /* 0x000fc40000000000 */
[C---:B------:R-:W-:Y:S02]  /*0b80*/  VIADD R45, R51.reuse, 0x2 ;  /* 0x00000002332d7836 */ /* 0x040fe40000000000 */
[----:B------:R-:W-:Y:S02]  /*0b90*/  VIADD R44, R51, 0x3 ;  /* 0x00000003332c7836 */ /* 0x000fe40000000000 */
[C---:B------:R-:W-:Y:S02]  /*0ba0*/  VIADD R42, R47.reuse, 0x2 ;  /* 0x000000022f2a7836 */ /* 0x040fe40000000000 */
[----:B------:R-:W-:Y:S01]  /*0bb0*/  VIADD R37, R47, 0x3 ;  /* 0x000000032f257836 */ /* 0x000fe20000000000 */
[----:B------:R-:W-:Y:S06]  /*0bc0*/  @P3 BRA `(.L_x_3089) ;  /* 0x0000000000103947 */ /* 0x000fec0003800000 */
[----:B------:R-:W-:Y:S01]  /*0bd0*/  IMAD.MOV.U32 R4, RZ, RZ, R13 ;  /* 0x000000ffff047224 */ /* 0x000fe200078e000d */
[----:B------:R-:W-:-:S07]  /*0be0*/  MOV R38, 0xc00 ;  /* 0x00000c0000267802 */ /* 0x000fce0000000f00 */
[----:B------:R-:W-:Y:S05]  /*0bf0*/  CALL.REL.NOINC `($__internal_28_$__cuda_sm20_rcp_rn_f32_slowpath) ;  /* 0x0000002800147944 */ /* 0x000fea0003c00000 */
[----:B------:R-:W-:Y:S05]  /*0c00*/  BRA `(.L_x_3090) ;  /* 0x0000000000107947 */ /* 0x000fea0003800000 */
.L_x_3089:
[----:B------:R-:W0:Y:S02]  /*0c10*/  MUFU.RCP R36, R13 ;  /* 0x0000000d00247308 */ /* 0x000e240000001000 */
[----:B0-----:R-:W-:-:S04]  /*0c20*/  FFMA R4, R13, R36, -1 ;  /* 0xbf8000000d047423 */ /* 0x001fc80000000024 */
[----:B------:R-:W-:-:S04]  /*0c30*/  FADD.FTZ R5, -R4, -RZ ;  /* 0x800000ff04057221 */ /* 0x000fc80000010100 */
[----:B------:R-:W-:-:S07]  /*0c40*/  FFMA R36, R36, R5, R36 ;  /* 0x0000000524247223 */ /* 0x000fce0000000024 */
.L_x_3090:
[----:B------:R-:W-:Y:S01]  /*0c50*/  ULDC.64 UR8, c[0x0][0x210] ;  /* 0x0000840000087ab9 */ /* 0x000fe20000000a00 */
[----:B------:R-:W-:Y:S01]  /*0c60*/  IMAD.MOV.U32 R13, RZ, RZ, RZ ;  /* 0x000000ffff0d7224 */ /* 0x000fe200078e00ff */
[----:B------:R-:W-:-:S04]  /*0c70*/  UIMAD UR4, UR9, UR8, URZ ;  /* 0x00000008090472a4 */ /* 0x000fc8000f8e023f */
[----:B------:R-:W-:-:S03]  /*0c80*/  USHF.L.U32 UR7, UR4, 0x2, URZ ;  /* 0x0000000204077899 */ /* 0x000fc6000800063f */
[----:B------:R-:W-:-:S09]  /*0c90*/  UMOV UR4, URZ ;  /* 0x0000003f00047c82 */ /* 0x000fd20008000000 */
.L_x_3132:
        /* <DEDUP_REMOVED lines=9> */
[----:B-1---5:R-:W-:Y:S05]  /*0d30*/  @!P2 BRA `(.L_x_3092) ;  /* 0x000000040044a947 */ /* 0x022fea0003800000 */
        /* <DEDUP_REMOVED lines=10> */
.L_x_3094:
        /* <DEDUP_REMOVED lines=9> */
.L_x_3095:
[----:B------:R-:W-:Y:S05]  /*0e70*/  BSYNC B1 ;  /* 0x0000000000017941 */ /* 0x000fea0003800000 */
.L_x_3093:
        /* <DEDUP_REMOVED lines=11> */
.L_x_3097:
        /* <DEDUP_REMOVED lines=9> */
.L_x_3098:
[----:B------:R-:W-:Y:S05]  /*0fc0*/  BSYNC B1 ;  /* 0x0000000000017941 */ /* 0x000fea0003800000 */
.L_x_3096:
        /* <DEDUP_REMOVED lines=11> */
.L_x_3100:
        /* <DEDUP_REMOVED lines=9> */
.L_x_3101:
[----:B------:R-:W-:Y:S05]  /*1110*/  BSYNC B1 ;  /* 0x0000000000017941 */ /* 0x000fea0003800000 */
.L_x_3099:
        /* <DEDUP_REMOVED lines=10> */
.L_x_3102:
        /* <DEDUP_REMOVED lines=9> */
.L_x_3092:
[----:B------:R-:W-:Y:S05]  /*1250*/  BSYNC B0 ;  /* 0x0000000000007941 */ /* 0x000fea0003800000 */
.L_x_3091:
        /* <DEDUP_REMOVED lines=15> */
[----:B------:R-:W-:Y:S02]  /*1350*/  VIADD R38, R52, 0x1 ;  /* 0x0000000134267836 */ /* 0x000fe40000000000 */
[----:B------:R-:W-:Y:S01]  /*1360*/  FFMA R41, R16, R16, R41 ;  /* 0x0000001010297223 */ /* 0x000fe20000000029 */
[----:B------:R-:W-:Y:S02]  /*1370*/  ISETP.GE.AND P3, PT, R49, UR19, PT ;  /* 0x0000001331007c0c */ /* 0x000fe4000bf66270 */
[----:B------:R-:W-:Y:S02]  /*1380*/  ISETP.GE.AND P4, PT, R48, UR19, PT ;  /* 0x0000001330007c0c */ /* 0x000fe4000bf86270 */
[----:B------:R-:W-:-:S13]  /*1390*/  ISETP.GE.AND P0, PT, R38, UR19, PT ;  /* 0x0000001326007c0c */ /* 0x000fda000bf06270 */
[----:B------:R-:W-:Y:S01]  /*13a0*/  @!P0 FFMA R41, R17, R17, R41 ;  /* 0x0000001111298223 */ /* 0x000fe20000000029 */
[----:B------:R-:W-:-:S03]  /*13b0*/  ISETP.GE.AND P0, PT, R51, UR19, PT ;  /* 0x0000001333007c0c */ /* 0x000fc6000bf06270 */
[----:B------:R-:W-:-:S04]  /*13c0*/  @!P3 FFMA R41, R18, R18, R41 ;  /* 0x000000121229b223 */ /* 0x000fc80000000029 */
[----:B------:R-:W-:-:S06]  /*13d0*/  @!P4 FFMA R41, R19, R19, R41 ;  /* 0x000000131329c223 */ /* 0x000fcc0000000029 */
[----:B------:R-:W-:Y:S05]  /*13e0*/  @P0 BRA `(.L_x_3104) ;  /* 0x0000000000480947 */ /* 0x000fea0003800000 */
[----:B------:R-:W-:Y:S01]  /*13f0*/  VIADD R38, R51, 0x1 ;  /* 0x0000000133267836 */ /* 0x000fe20000000000 */
[----:B------:R-:W-:Y:S01]  /*1400*/  ISETP.GE.AND P3, PT, R45, UR19, PT ;  /* 0x000000132d007c0c */ /* 0x000fe2000bf66270 */
[----:B------:R-:W-:Y:S01]  /*1410*/  FFMA R41, R20, R20, R41 ;  /* 0x0000001414297223 */ /* 0x000fe20000000029 */
[----:B------:R-:W-:Y:S02]  /*1420*/  ISETP.GE.AND P4, PT, R44, UR19, PT ;  /* 0x000000132c007c0c */ /* 0x000fe4000bf86270 */
[----:B------:R-:W-:Y:S01]  /*1430*/  ISETP.GE.AND P0, PT, R38, UR19, PT ;  /* 0x0000001326007c0c */ /* 0x000fe2000bf06270 */
[----:B------:R-:W-:-:S12]  /*1440*/  VIADD R38, R47, 0x1 ;  /* 0x000000012f267836 */ /* 0x000fd80000000000 */
        /* <DEDUP_REMOVED lines=12> */
.L_x_3104:
[----:B------:R-:W-:Y:S05]  /*1510*/  BSYNC B0 ;  /* 0x0000000000007941 */ /* 0x000fea0003800000 */
.L_x_3103:
        /* <DEDUP_REMOVED lines=59> */
.L_x_3107:
[----:B------:R-:W2:Y:S04]  /*18d0*/  LDG.E.STRONG.GPU R40, desc[UR14][R38.64] ;  /* 0x0000000e26287981 */ /* 0x000ea8000c1ef900 */
[----:B--2---:R-:W-:Y:S01]  /*18e0*/  CCTL.IVALL ;  /* 0x00000000ff00798f */ /* 0x004fe20002000000 */
[----:B------:R-:W-:Y:S05]  /*18f0*/  YIELD ;  /* 0x0000000000007946 */ /* 0x000fea0003800000 */
[----:B------:R-:W-:-:S13]  /*1900*/  ISETP.NE.AND P0, PT, R40, R57, PT ;  /* 0x000000392800720c */ /* 0x000fda0003f05270 */
[----:B------:R-:W-:Y:S05]  /*1910*/  @P0 BRA `(.L_x_3107) ;  /* 0xfffffffc00ec0947 */ /* 0x000fea000383ffff */
.L_x_3106:
        /* <DEDUP_REMOVED lines=15> */
.L_x_3112:
[----:B------:R-:W-:-:S04]  /*1a10*/  IADD3 R38, P3, R59, R56, RZ ;  /* 0x000000383b267210 */ /* 0x000fc80007f7e0ff */
[----:B------:R-:W-:Y:S02]  /*1a20*/  LEA.HI.X.SX32 R39, R59, R55, 0x1, P3 ;  /* 0x000000373b277211 */ /* 0x000fe400018f0eff */
        /* <DEDUP_REMOVED lines=8> */
[----:B------:R0:W3:Y:S01]  /*1ab0*/  LDG.E R39, desc[UR14][R38.64] ;  /* 0x0000000e26277981 */ /* 0x0000e2000c1e1900 */
[----:B------:R-:W-:-:S05]  /*1ac0*/  VIADD R61, R59, 0x40 ;  /* 0x000000403b3d7836 */ /* 0x000fca0000000000 */
[----:B0-----:R-:W-:-:S04]  /*1ad0*/  IADD3 R38, P3, R61, R56, RZ ;  /* 0x000000383d267210 */ /* 0x001fc80007f7e0ff */
[----:B------:R-:W-:Y:S02]  /*1ae0*/  LEA.HI.X.SX32 R61, R61, R55, 0x1, P3 ;  /* 0x000000373d3d7211 */ /* 0x000fe400018f0eff */
[----:B------:R-:W-:Y:S01]  /*1af0*/  LEA R40, P3, R38, UR20, 0x2 ;  /* 0x0000001426287c11 */ /* 0x000fe2000f8610ff */
[----:B--2---:R-:W-:-:S03]  /*1b00*/  FADD R60, R41, R60 ;  /* 0x0000003c293c7221 */ /* 0x004fc60000000000 */
[----:B------:R-:W-:Y:S01]  /*1b10*/  LEA.HI.X R41, R38, UR21, R61, 0x2, P3 ;  /* 0x0000001526297c11 */ /* 0x000fe200098f143d */
[----:B------:R-:W-:-:S05]  /*1b20*/  VIADD R61, R59, 0x60 ;  /* 0x000000603b3d7836 */ /* 0x000fca0000000000 */
[----:B------:R-:W2:Y:S01]  /*1b30*/  LDG.E R41, desc[UR14][R40.64] ;  /* 0x0000000e28297981 */ /* 0x000ea2000c1e1900 */
[----:B---3--:R-:W-:Y:S01]  /*1b40*/  FADD R60, R60, R39 ;  /* 0x000000273c3c7221 */ /* 0x008fe20000000000 */
[----:B------:R-:W-:-:S04]  /*1b50*/  IADD3 R39, P3, R61, R56, RZ ;  /* 0x000000383d277210 */ /* 0x000fc80007f7e0ff */
[----:B------:R-:W-:Y:S02]  /*1b60*/  LEA.HI.X.SX32 R61, R61, R55, 0x1, P3 ;  /* 0x000000373d3d7211 */ /* 0x000fe400018f0eff */
[----:B------:R-:W-:-:S04]  /*1b70*/  LEA R38, P3, R39, UR20, 0x2 ;  /* 0x0000001427267c11 */ /* 0x000fc8000f8610ff */
[----:B------:R-:W-:-:S06]  /*1b80*/  LEA.HI.X R39, R39, UR21, R61, 0x2, P3 ;  /* 0x0000001527277c11 */ /* 0x000fcc00098f143d */
[----:B------:R-:W3:Y:S01]  /*1b90*/  LDG.E R39, desc[UR14][R38.64] ;  /* 0x0000000e26277981 */ /* 0x000ee2000c1e1900 */
[----:B------:R-:W-:-:S05]  /*1ba0*/  VIADD R59, R59, 0x80 ;  /* 0x000000803b3b7836 */ /* 0x000fca0000000000 */
[----:B------:R-:W-:Y:S01]  /*1bb0*/  ISETP.GE.AND P3, PT, R59, R57, PT ;  /* 0x000000393b00720c */ /* 0x000fe20003f66270 */
[----:B--2---:R-:W-:-:S04]  /*1bc0*/  FADD R60, R60, R41 ;  /* 0x000000293c3c7221 */ /* 0x004fc80000000000 */
[----:B---3--:R-:W-:-:S08]  /*1bd0*/  FADD R60, R60, R39 ;  /* 0x000000273c3c7221 */ /* 0x008fd00000000000 */
[----:B------:R-:W-:Y:S05]  /*1be0*/  @!P3 BRA `(.L_x_3112) ;  /* 0xfffffffc0088b947 */ /* 0x000fea000383ffff */
.L_x_3111:
[----:B------:R-:W-:Y:S05]  /*1bf0*/  BSYNC B1 ;  /* 0x0000000000017941 */ /* 0x000fea0003800000 */
.L_x_3110:
        /* <DEDUP_REMOVED lines=20> */
.L_x_3114:
[----:B------:R-:W-:Y:S05]  /*1d40*/  BSYNC B1 ;  /* 0x0000000000017941 */ /* 0x000fea0003800000 */
.L_x_3113:
        /* <DEDUP_REMOVED lines=9> */
.L_x_3109:
[----:B------:R-:W-:Y:S05]  /*1de0*/  BSYNC B0 ;  /* 0x0000000000007941 */ /* 0x000fea0003800000 */
.L_x_3108:
        /* <DEDUP_REMOVED lines=13> */
.L_x_3105:
        /* <DEDUP_REMOVED lines=10> */
.L_x_3115:
        /* <DEDUP_REMOVED lines=21> */
[----:B------:R-:W-:Y:S02]  /*20b0*/  IMAD.SHL.U32 R41, R41, 0x4, RZ ;  /* 0x0000000429297824 */ /* 0x000fe400078e00ff */
        /* <DEDUP_REMOVED lines=23> */
.L_x_3118:
[----:B------:R-:W0:Y:S01]  /*2230*/  LDC.64 R38, c[0x0][0x258] ;  /* 0x00009600ff267b82 */ /* 0x000e220000000a00 */
[----:B------:R-:W-:Y:S01]  /*2240*/  IMAD R41, R56, UR19, R41 ;  /* 0x0000001338297c24 */ /* 0x000fe2000f8e0229 */
[----:B------:R-:W-:Y:S01]  /*2250*/  BSSY B1, `(.L_x_3119) ;  /* 0x000001b000017945 */ /* 0x000fe20003800000 */
[----:B------:R-:W-:Y:S02]  /*2260*/  ISETP.GE.U32.AND P2, PT, R53, 0x4, PT ;  /* 0x000000043500780c */ /* 0x000fe40003f46070 */
[----:B------:R-:W-:Y:S02]  /*2270*/  F2FP.SATFINITE.E4M3.F32.PACK_AB_MERGE_C R59, RZ, R59, RZ ;  /* 0x0000003bff3b723e */ /* 0x000fe400048070ff */
[----:B------:R-:W-:Y:S02]  /*2280*/  F2FP.SATFINITE.E4M3.F32.PACK_AB_MERGE_C R57, RZ, R57, RZ ;  /* 0x00000039ff39723e */ /* 0x000fe400048070ff */
[----:B------:R-:W-:Y:S02]  /*2290*/  F2FP.SATFINITE.E4M3.F32.PACK_AB_MERGE_C R61, RZ, R60, RZ ;  /* 0x0000003cff3d723e */ /* 0x000fe400048070ff */
[----:B------:R-:W-:-:S02]  /*22a0*/  F2FP.SATFINITE.E4M3.F32.PACK_AB_MERGE_C R58, RZ, R58, RZ ;  /* 0x0000003aff3a723e */ /* 0x000fc400048070ff */
[----:B0-----:R-:W-:-:S04]  /*22b0*/  IADD3 R40, P3, R41, R38, RZ ;  /* 0x0000002629287210 */ /* 0x001fc80007f7e0ff */
[----:B------:R-:W-:Y:S02]  /*22c0*/  LOP3.LUT P0, RZ, R40, 0x3, RZ, 0xc0, !PT ;  /* 0x0000000328ff7812 */ /* 0x000fe4000780c0ff */
[----:B------:R-:W-:Y:S02]  /*22d0*/  LEA.HI.X.SX32 R41, R41, R39, 0x1, P3 ;  /* 0x0000002729297211 */ /* 0x000fe400018f0eff */
[----:B------:R-:W-:-:S13]  /*22e0*/  ISETP.LT.U32.OR P0, PT, R53, 0x4, P0 ;  /* 0x000000043500780c */ /* 0x000fda0000701470 */
        /* <DEDUP_REMOVED lines=10> */
.L_x_3120:
[----:B------:R-:W-:Y:S01]  /*2390*/  ISETP.NE.AND P0, PT, R53, RZ, PT ;  /* 0x000000ff3500720c */ /* 0x000fe20003f05270 */
[----:B------:R0:W-:-:S12]  /*23a0*/  @P2 STG.E.U8 desc[UR14][R40.64+0x3], R58 ;  /* 0x0000033a28002986 */ /* 0x0001d8000c10110e */
[----:B------:R0:W-:Y:S01]  /*23b0*/  @P0 STG.E.U8 desc[UR14][R40.64], R59 ;  /* 0x0000003b28000986 */ /* 0x0001e2000c10110e */
[----:B------:R-:W-:-:S13]  /*23c0*/  ISETP.GE.U32.AND P0, PT, R53, 0x2, PT ;  /* 0x000000023500780c */ /* 0x000fda0003f06070 */
[----:B------:R0:W-:Y:S01]  /*23d0*/  @P0 STG.E.U8 desc[UR14][R40.64+0x1], R57 ;  /* 0x0000013928000986 */ /* 0x0001e2000c10110e */
[----:B------:R-:W-:-:S13]  /*23e0*/  ISETP.GE.U32.AND P0, PT, R53, 0x3, PT ;  /* 0x000000033500780c */ /* 0x000fda0003f06070 */
[----:B------:R0:W-:Y:S02]  /*23f0*/  @P0 STG.E.U8 desc[UR14][R40.64+0x2], R61 ;  /* 0x0000023d28000986 */ /* 0x0001e4000c10110e */
.L_x_3121:
[----:B------:R-:W-:Y:S05]  /*2400*/  BSYNC B1 ;  /* 0x0000000000017941 */ /* 0x000fea0003800000 */
.L_x_3119:
        /* <DEDUP_REMOVED lines=12> */
[----:B------:R-:W-:Y:S02]  /*24d0*/  FMNMX R13, R13, |R59|, !PT ;  /* 0x4000003b0d0d7209 */ /* 0x000fe40007800000 */
[----:B------:R-:W-:Y:S02]  /*24e0*/  ISETP.GE.AND P2, PT, R49, UR19, PT ;  /* 0x0000001331007c0c */ /* 0x000fe4000bf46270 */
[----:B------:R-:W-:Y:S02]  /*24f0*/  ISETP.GE.AND P0, PT, R40, UR19, PT ;  /* 0x0000001328007c0c */ /* 0x000fe4000bf06270 */
[----:B------:R-:W-:Y:S02]  /*2500*/  ISETP.GE.AND P3, PT, R48, UR19, PT ;  /* 0x0000001330007c0c */ /* 0x000fe4000bf66270 */
[----:B------:R-:W-:Y:S02]  /*2510*/  ISETP.NE.AND P6, PT, RZ, UR16, !P0 ;  /* 0x00000010ff007c0c */ /* 0x000fe4000c7c5270 */
[----:B------:R-:W-:-:S02]  /*2520*/  ISETP.NE.AND P4, PT, RZ, UR16, !P2 ;  /* 0x00000010ff007c0c */ /* 0x000fc4000d785270 */
[----:B------:R-:W-:-:S05]  /*2530*/  ISETP.NE.AND P5, PT, RZ, UR16, !P3 ;  /* 0x00000010ff007c0c */ /* 0x000fca000dfa5270 */
[----:B------:R-:W-:-:S04]  /*2540*/  @!P0 FMNMX R13, R13, |R57|, !PT ;  /* 0x400000390d0d8209 */ /* 0x000fc80007800000 */
[----:B------:R-:W-:Y:S01]  /*2550*/  @P6 FMUL R57, R57, UR11 ;  /* 0x0000000b39396c20 */ /* 0x000fe20008400000 */
[----:B------:R-:W-:Y:S02]  /*2560*/  ISETP.NE.AND P6, PT, RZ, UR16, PT ;  /* 0x00000010ff007c0c */ /* 0x000fe4000bfc5270 */
[----:B------:R-:W-:Y:S01]  /*2570*/  @!P2 FMNMX R13, R13, |R60|, !PT ;  /* 0x4000003c0d0da209 */ /* 0x000fe20007800000 */
[----:B------:R-:W-:-:S03]  /*2580*/  @P4 FMUL R60, R60, UR11 ;  /* 0x0000000b3c3c4c20 */ /* 0x000fc60008400000 */
[----:B------:R-:W-:Y:S01]  /*2590*/  @!P3 FMNMX R13, R13, |R58|, !PT ;  /* 0x4000003a0d0db209 */ /* 0x000fe20007800000 */
[----:B------:R-:W-:-:S06]  /*25a0*/  @P5 FMUL R58, R58, UR11 ;  /* 0x0000000b3a3a5c20 */ /* 0x000fcc0008400000 */
[----:B------:R-:W-:-:S07]  /*25b0*/  @P6 FMUL R59, R59, UR11 ;  /* 0x0000000b3b3b6c20 */ /* 0x000fce0008400000 */
.L_x_3122:
[----:B------:R-:W-:Y:S01]  /*25c0*/  IMAD R41, R56, UR19, R52 ;  /* 0x0000001338297c24 */ /* 0x000fe2000f8e0234 */
[----:B------:R-:W-:Y:S01]  /*25d0*/  BSSY B1, `(.L_x_3123) ;  /* 0x000001b000017945 */ /* 0x000fe20003800000 */
[----:B------:R-:W-:Y:S02]  /*25e0*/  ISETP.GE.U32.AND P2, PT, R50, 0x4, PT ;  /* 0x000000043200780c */ /* 0x000fe40003f46070 */
[----:B------:R-:W-:Y:S02]  /*25f0*/  F2FP.SATFINITE.E4M3.F32.PACK_AB_MERGE_C R59, RZ, R59, RZ ;  /* 0x0000003bff3b723e */ /* 0x000fe400048070ff */
[----:B------:R-:W-:Y:S02]  /*2600*/  IADD3 R40, P3, R41, R38, RZ ;  /* 0x0000002629287210 */ /* 0x000fe40007f7e0ff */
[----:B------:R-:W-:Y:S02]  /*2610*/  F2FP.SATFINITE.E4M3.F32.PACK_AB_MERGE_C R57, RZ, R57, RZ ;  /* 0x00000039ff39723e */ /* 0x000fe400048070ff */
[----:B------:R-:W-:-:S02]  /*2620*/  LOP3.LUT P0, RZ, R40, 0x3, RZ, 0xc0, !PT ;  /* 0x0000000328ff7812 */ /* 0x000fc4000780c0ff */
[----:B------:R-:W-:Y:S02]  /*2630*/  LEA.HI.X.SX32 R41, R41, R39, 0x1, P3 ;  /* 0x0000002729297211 */ /* 0x000fe400018f0eff */
[----:B------:R-:W-:Y:S02]  /*2640*/  ISETP.LT.U32.OR P0, PT, R50, 0x4, P0 ;  /* 0x000000043200780c */ /* 0x000fe40000701470 */
[----:B------:R-:W-:Y:S02]  /*2650*/  F2FP.SATFINITE.E4M3.F32.PACK_AB_MERGE_C R61, RZ, R60, RZ ;  /* 0x0000003cff3d723e */ /* 0x000fe400048070ff */
[----:B------:R-:W-:-:S09]  /*2660*/  F2FP.SATFINITE.E4M3.F32.PACK_AB_MERGE_C R58, RZ, R58, RZ ;  /* 0x0000003aff3a723e */ /* 0x000fd200048070ff */
        /* <DEDUP_REMOVED lines=10> */
.L_x_3124:
[----:B------:R-:W-:Y:S01]  /*2710*/  ISETP.NE.AND P0, PT, R50, RZ, PT ;  /* 0x000000ff3200720c */ /* 0x000fe20003f05270 */
[----:B------:R1:W-:-:S12]  /*2720*/  @P2 STG.E.U8 desc[UR14][R40.64+0x3], R58 ;  /* 0x0000033a28002986 */ /* 0x0003d8000c10110e */
[----:B------:R1:W-:Y:S01]  /*2730*/  @P0 STG.E.U8 desc[UR14][R40.64], R59 ;  /* 0x0000003b28000986 */ /* 0x0003e2000c10110e */
[----:B------:R-:W-:-:S13]  /*2740*/  ISETP.GE.U32.AND P0, PT, R50, 0x2, PT ;  /* 0x000000023200780c */ /* 0x000fda0003f06070 */
[----:B------:R1:W-:Y:S01]  /*2750*/  @P0 STG.E.U8 desc[UR14][R40.64+0x1], R57 ;  /* 0x0000013928000986 */ /* 0x0003e2000c10110e */
[----:B------:R-:W-:-:S13]  /*2760*/  ISETP.GE.U32.AND P0, PT, R50, 0x3, PT ;  /* 0x000000033200780c */ /* 0x000fda0003f06070 */
[----:B------:R1:W-:Y:S02]  /*2770*/  @P0 STG.E.U8 desc[UR14][R40.64+0x2], R61 ;  /* 0x0000023d28000986 */ /* 0x0003e4000c10110e */
.L_x_3125:
[----:B------:R-:W-:Y:S05]  /*2780*/  BSYNC B1 ;  /* 0x0000000000017941 */ /* 0x000fea0003800000 */
.L_x_3123:
        /* <DEDUP_REMOVED lines=27> */
.L_x_3126:
        /* <DEDUP_REMOVED lines=21> */
.L_x_3128:
[----:B------:R-:W-:Y:S01]  /*2a90*/  ISETP.NE.AND P0, PT, R46, RZ, PT ;  /* 0x000000ff2e00720c */ /* 0x000fe20003f05270 */
[----:B------:R0:W-:-:S12]  /*2aa0*/  @P2 STG.E.U8 desc[UR14][R40.64+0x3], R58 ;  /* 0x0000033a28002986 */ /* 0x0001d8000c10110e */
[----:B------:R0:W-:Y:S01]  /*2ab0*/  @P0 STG.E.U8 desc[UR14][R40.64], R59 ;  /* 0x0000003b28000986 */ /* 0x0001e2000c10110e */
[----:B------:R-:W-:-:S13]  /*2ac0*/  ISETP.GE.U32.AND P0, PT, R46, 0x2, PT ;  /* 0x000000022e00780c */ /* 0x000fda0003f06070 */
[----:B------:R0:W-:Y:S01]  /*2ad0*/  @P0 STG.E.U8 desc[UR14][R40.64+0x1], R57 ;  /* 0x0000013928000986 */ /* 0x0001e2000c10110e */
[----:B------:R-:W-:-:S13]  /*2ae0*/  ISETP.GE.U32.AND P0, PT, R46, 0x3, PT ;  /* 0x000000032e00780c */ /* 0x000fda0003f06070 */
[----:B------:R0:W-:Y:S02]  /*2af0*/  @P0 STG.E.U8 desc[UR14][R40.64+0x2], R61 ;  /* 0x0000023d28000986 */ /* 0x0001e4000c10110e */
.L_x_3129:
[----:B------:R-:W-:Y:S05]  /*2b00*/  BSYNC B1 ;  /* 0x0000000000017941 */ /* 0x000fea0003800000 */
.L_x_3127:
[----:B------:R-:W-:-:S13]  /*2b10*/  ISETP.GE.AND P0, PT, R47, UR19, PT ;  /* 0x000000132f007c0c */ /* 0x000fda000bf06270 */
[----:B------:R-:W-:Y:S05]  /*2b20*/  @P0 BRA `(.L_x_3117) ;  /* 0x0000000000d00947 */ /* 0x000fea0003800000 */
[----:B------:R-:W-:Y:S02]  /*2b30*/  IMAD R56, R56, UR19, R47 ;  /* 0x0000001338387c24 */ /* 0x000fe4000f8e022f */
[-C--:B01----:R-:W-:Y:S01]  /*2b40*/  FMUL R41, R24, R55.reuse ;  /* 0x0000003718297220 */ /* 0x083fe20000400000 */
[-C--:B------:R-:W-:Y:S01]  /*2b50*/  FMUL R40, R25, R55.reuse ;  /* 0x0000003719287220 */ /* 0x080fe20000400000 */
[----:B------:R-:W-:Y:S01]  /*2b60*/  FMUL R57, R26, R55 ;  /* 0x000000371a397220 */ /* 0x000fe20000400000 */
[----:B------:R-:W-:Y:S01]  /*2b70*/  IADD3 R38, P0, R56, R38, RZ ;  /* 0x0000002638267210 */ /* 0x000fe20007f1e0ff */
[----:B------:R-:W-:Y:S01]  /*2b80*/  FMUL R58, R34, R41 ;  /* 0x00000029223a7220 */ /* 0x000fe20000400000 */
[----:B------:R-:W-:Y:S01]  /*2b90*/  FMUL R40, R33, R40 ;  /* 0x0000002821287220 */ /* 0x000fe20000400000 */
[----:B------:R-:W-:Y:S01]  /*2ba0*/  FMUL R60, R54, R57 ;  /* 0x00000039363c7220 */ /* 0x000fe20000400000 */
[----:B------:R-:W-:Y:S01]  /*2bb0*/  LEA.HI.X.SX32 R39, R56, R39, 0x1, P0 ;  /* 0x0000002738277211 */ /* 0x000fe200000f0eff */
[----:B------:R-:W-:-:S04]  /*2bc0*/  FMUL R56, R27, R55 ;  /* 0x000000371b387220 */ /* 0x000fc80000400000 */
        /* <DEDUP_REMOVED lines=18> */
.L_x_3130:
[----:B------:R-:W-:Y:S02]  /*2cf0*/  LOP3.LUT P0, RZ, R38, 0x3, RZ, 0xc0, !PT ;  /* 0x0000000326ff7812 */ /* 0x000fe4000780c0ff */
[C---:B------:R-:W-:Y:S02]  /*2d00*/  ISETP.GE.U32.AND P2, PT, R43.reuse, 0x4, PT ;  /* 0x000000042b00780c */ /* 0x040fe40003f46070 */
[----:B------:R-:W-:Y:S02]  /*2d10*/  ISETP.LT.U32.OR P0, PT, R43, 0x4, P0 ;  /* 0x000000042b00780c */ /* 0x000fe40000701470 */
[----:B------:R-:W-:Y:S02]  /*2d20*/  F2FP.SATFINITE.E4M3.F32.PACK_AB_MERGE_C R41, RZ, R58, RZ ;  /* 0x0000003aff29723e */ /* 0x000fe400048070ff */
[----:B------:R-:W-:Y:S02]  /*2d30*/  F2FP.SATFINITE.E4M3.F32.PACK_AB_MERGE_C R55, RZ, R40, RZ ;  /* 0x00000028ff37723e */ /* 0x000fe400048070ff */
[----:B------:R-:W-:-:S02]  /*2d40*/  F2FP.SATFINITE.E4M3.F32.PACK_AB_MERGE_C R57, RZ, R60, RZ ;  /* 0x0000003cff39723e */ /* 0x000fc400048070ff */
[----:B------:R-:W-:-:S05]  /*2d50*/  F2FP.SATFINITE.E4M3.F32.PACK_AB_MERGE_C R59, RZ, R56, RZ ;  /* 0x00000038ff3b723e */ /* 0x000fca00048070ff */
        /* <DEDUP_REMOVED lines=10> */
.L_x_3131:
[C---:B------:R-:W-:Y:S01]  /*2e00*/  ISETP.NE.AND P0, PT, R43.reuse, RZ, PT ;  /* 0x000000ff2b00720c */ /* 0x040fe20003f05270 */
[----:B------:R3:W-:Y:S01]  /*2e10*/  @P2 STG.E.U8 desc[UR14][R38.64+0x3], R59 ;  /* 0x0000033b26002986 */ /* 0x0007e2000c10110e */
[C---:B------:R-:W-:Y:S02]  /*2e20*/  ISETP.GE.U32.AND P3, PT, R43.reuse, 0x2, PT ;  /* 0x000000022b00780c */ /* 0x040fe40003f66070 */
[----:B------:R-:W-:-:S09]  /*2e30*/  ISETP.GE.U32.AND P4, PT, R43, 0x3, PT ;  /* 0x000000032b00780c */ /* 0x000fd20003f86070 */
[----:B------:R3:W-:Y:S04]  /*2e40*/  @P0 STG.E.U8 desc[UR14][R38.64], R41 ;  /* 0x0000002926000986 */ /* 0x0007e8000c10110e */
[----:B------:R3:W-:Y:S04]  /*2e50*/  @P3 STG.E.U8 desc[UR14][R38.64+0x1], R55 ;  /* 0x0000013726003986 */ /* 0x0007e8000c10110e */
[----:B------:R3:W-:Y:S02]  /*2e60*/  @P4 STG.E.U8 desc[UR14][R38.64+0x2], R57 ;  /* 0x0000023926004986 */ /* 0x0007e4000c10110e */
.L_x_3117:
[----:B------:R-:W-:Y:S05]  /*2e70*/  BSYNC B0 ;  /* 0x0000000000007941 */ /* 0x000fea0003800000 */
.L_x_3116:
[----:B0-23--:R-:W0:Y:S02]  /*2e80*/  LDC R39, c[0x0][0x210] ;  /* 0x00008400ff277b82 */ /* 0x00de240000000800 */
[----:B0-----:R-:W-:-:S05]  /*2e90*/  IMAD R14, R39, 0x4, R14 ;  /* 0x00000004270e7824 */ /* 0x001fca00078e020e */
[----:B------:R-:W-:-:S13]  /*2ea0*/  ISETP.GE.AND P0, PT, R14, UR18, PT ;  /* 0x000000120e007c0c */ /* 0x000fda000bf06270 */
[----:B------:R-:W-:Y:S05]  /*2eb0*/  @!P0 BRA `(.L_x_3132) ;  /* 0xffffffdc00788947 */ /* 0x000fea000383ffff */
.L_x_3088:
[----:B------:R-:W-:Y:S02]  /*2ec0*/  ULDC.64 UR4, c[0x0][0x288] ;  /* 0x0000a20000047ab9 */ /* 0x000fe40000000a00 */
[----:B------:R-:W-:-:S04]  /*2ed0*/  ISETP.NE.U32.AND P0, PT, RZ, UR4, PT ;  /* 0x00000004ff007c0c */ /* 0x000fc8000bf05070 */
[----:B------:R-:W-:-:S13]  /*2ee0*/  ISETP.NE.AND.EX P0, PT, RZ, UR5, PT, P0 ;  /* 0x00000005ff007c0c */ /* 0x000fda000bf05300 */
[----:B------:R-:W-:Y:S05]  /*2ef0*/  @!P0 BRA `(.L_x_3133) ;  /* 0x0000000000b08947 */ /* 0x000fea0003800000 */
[----:B------:R-:W0:Y:S01]  /*2f00*/  SHFL.DOWN PT, R0, R13, 0x10, 0x1f ;  /* 0x0a001f000d007f89 */ /* 0x000e2200000e0000 */
[----:B------:R-:W-:Y:S01]  /*2f10*/  ISETP.NE.AND P0, PT, R15, RZ, PT ;  /* 0x000000ff0f00720c */ /* 0x000fe20003f05270 */
[----:B------:R-:W-:-:S12]  /*2f20*/  BSSY B0, `(.L_x_3134) ;  /* 0x0000023000007945 */ /* 0x000fd80003800000 */
[----:B------:R-:W2:Y:S01]  /*2f30*/  @!P0 S2R R8, SR_CgaCtaId ;  /* 0x0000000000088919 */ /* 0x000ea20000008800 */
[----:B-----5:R-:W-:Y:S02]  /*2f40*/  @!P0 MOV R7, 0x400 ;  /* 0x0000040000078802 */ /* 0x020fe40000000f00 */
[----:B------:R-:W-:-:S04]  /*2f50*/  @!P0 SHF.R.U32.HI R6, RZ, 0x3, R29 ;  /* 0x00000003ff068819 */ /* 0x000fc8000001161d */
[----:B------:R-:W-:Y:S02]  /*2f60*/  @!P0 LOP3.LUT R6, R6, 0x1ffffffc, RZ, 0xc0, !PT ;  /* 0x1ffffffc06068812 */ /* 0x000fe400078ec0ff */
[----:B0-----:R-:W-:-:S05]  /*2f70*/  FMNMX R0, R0, R13, !PT ;  /* 0x0000000d00007209 */ /* 0x001fca0007800000 */
[----:B------:R-:W0:Y:S01]  /*2f80*/  SHFL.DOWN PT, R3, R0, 0x8, 0x1f ;  /* 0x09001f0000037f89 */ /* 0x000e2200000e0000 */
        /* <DEDUP_REMOVED lines=22> */
[----:B------:R0:W2:Y:S01]  /*30f0*/  @!P0 LDS R0, [R2] ;  /* 0x0000000002008984 */ /* 0x0000a20000000800 */
[----:B------:R-:W-:Y:S05]  /*3100*/  BRA.DIV UR4, `(.L_x_3136) ;  /* 0x0000000204987947 */ /* 0x000fea000b800000 */
[----:B--2---:R-:W2:Y:S02]  /*3110*/  SHFL.DOWN PT, R3, R0, 0x2, 0x1f ;  /* 0x08401f0000037f89 */ /* 0x004ea400000e0000 */
[----:B--2---:R-:W-:-:S05]  /*3120*/  FMNMX R3, R3, R0, !PT ;  /* 0x0000000003037209 */ /* 0x004fca0007800000 */
[----:B0-----:R0:W2:Y:S02]  /*3130*/  SHFL.DOWN PT, R2, R3, 0x1, 0x1f ;  /* 0x08201f0003027f89 */ /* 0x0010a400000e0000 */
.L_x_3142:
[----:B--2---:R-:W-:-:S07]  /*3140*/  FMNMX R5, R3, R2, !PT ;  /* 0x0000000203057209 */ /* 0x004fce0007800000 */
.L_x_3135:
[----:B------:R-:W-:Y:S05]  /*3150*/  BSYNC B0 ;  /* 0x0000000000007941 */ /* 0x000fea0003800000 */
.L_x_3134:
[----:B------:R-:W-:Y:S01]  /*3160*/  ISETP.NE.AND P0, PT, R29, RZ, PT ;  /* 0x000000ff1d00720c */ /* 0x000fe20003f05270 */
[----:B------:R-:W-:-:S12]  /*3170*/  BSSY B0, `(.L_x_3133) ;  /* 0x0000004000007945 */ /* 0x000fd80003800000 */
[----:B------:R-:W-:Y:S05]  /*3180*/  @P0 BRA `(.L_x_3137) ;  /* 0x0000000000080947 */ /* 0x000fea0003800000 */
[----:B0-----:R-:W0:Y:S02]  /*3190*/  LDC.64 R2, c[0x0][0x288] ;  /* 0x0000a200ff027b82 */ /* 0x001e240000000a00 */
[----:B0-----:R2:W-:Y:S02]  /*31a0*/  REDG.E.MAX.S32.STRONG.GPU desc[UR14][R2.64], R5 ;  /* 0x000000050200798e */ /* 0x0015e4000d10e38e */
.L_x_3137:
[----:B------:R-:W-:Y:S05]  /*31b0*/  BSYNC B0 ;  /* 0x0000000000007941 */ /* 0x000fea0003800000 */
.L_x_3133:
        /* <DEDUP_REMOVED lines=15> */
[----:B------:R-:W-:-:S07]  /*32b0*/  MOV R38, 0x32d0 ;  /* 0x000032d000267802 */ /* 0x000fce0000000f00 */
[----:B012---:R-:W-:Y:S05]  /*32c0*/  CALL.REL.NOINC `($__internal_28_$__cuda_sm20_rcp_rn_f32_slowpath) ;  /* 0x0000000000607944 */ /* 0x007fea0003c00000 */
[----:B------:R-:W-:Y:S01]  /*32d0*/  IMAD.MOV.U32 R5, RZ, RZ, R36 ;  /* 0x000000ffff057224 */ /* 0x000fe200078e0024 */
[----:B------:R-:W-:Y:S06]  /*32e0*/  BRA `(.L_x_3139) ;  /* 0x0000000000147947 */ /* 0x000fec0003800000 */
.L_x_3138:
[----:B--2--5:R-:W2:Y:S01]  /*32f0*/  MUFU.RCP R5, UR11 ;  /* 0x0000000b00057d08 */ /* 0x024ea20008001000 */
[----:B------:R-:W-:-:S04]  /*3300*/  IMAD.U32 R0, RZ, RZ, UR11 ;  /* 0x0000000bff007e24 */ /* 0x000fc8000f8e00ff */
[----:B--2---:R-:W-:-:S04]  /*3310*/  FFMA R0, R5, R0, -1 ;  /* 0xbf80000005007423 */ /* 0x004fc80000000000 */
[----:B------:R-:W-:-:S04]  /*3320*/  FADD.FTZ R0, -R0, -RZ ;  /* 0x800000ff00007221 */ /* 0x000fc80000010100 */
[----:B------:R-:W-:-:S07]  /*3330*/  FFMA R5, R5, R0, R5 ;  /* 0x0000000005057223 */ /* 0x000fce0000000005 */
.L_x_3139:
[----:B0-----:R-:W0:Y:S02]  /*3340*/  LDC.64 R2, c[0x0][0x280] ;  /* 0x0000a000ff027b82 */ /* 0x001e240000000a00 */
[----:B0-----:R-:W-:Y:S01]  /*3350*/  STG.E desc[UR14][R2.64], R5 ;  /* 0x0000000502007986 */ /* 0x001fe2000c10190e */
[----:B------:R-:W-:Y:S05]  /*3360*/  EXIT ;  /* 0x000000000000794d */ /* 0x000fea0003800000 */
.L_x_3136:
[----:B------:R-:W-:Y:S02]  /*3370*/  IMAD.MOV.U32 R5, RZ, RZ, 0x2 ;  /* 0x00000002ff057424 */ /* 0x000fe400078e00ff */
[----:B------:R-:W-:Y:S02]  /*3380*/  IMAD.MOV.U32 R7, RZ, RZ, 0x1f ;  /* 0x0000001fff077424 */ /* 0x000fe400078e00ff */
[----:B------:R-:W-:-:S07]  /*3390*/  IMAD.MOV.U32 R4, RZ, RZ, -0x1 ;  /* 0xffffffffff047424 */ /* 0x000fce00078e00ff */
[----:B012---:R-:W-:Y:S05]  /*33a0*/  WARPSYNC.COLLECTIVE R4, `(.L_x_3140) ;  /* 0x0000000004087348 */ /* 0x007fea0003c00000 */
[----:B0-2---:R0:W2:Y:S02]  /*33b0*/  SHFL.DOWN P0, R2, R0, R5, R7 ;  /* 0x0800000500027389 */ /* 0x0050a40000000007 */
[----:B012---:R-:W-:Y:S01]  /*33c0*/  ENDCOLLECTIVE ;  /* 0x000000000000791b */ /* 0x007fe20003800000 */
.L_x_3140:
[----:B------:R-:W-:Y:S02]  /*33d0*/  IMAD.MOV.U32 R5, RZ, RZ, 0x1 ;  /* 0x00000001ff057424 */ /* 0x000fe400078e00ff */
[----:B------:R-:W-:-:S05]  /*33e0*/  IMAD.MOV.U32 R3, RZ, RZ, R2 ;  /* 0x000000ffff037224 */ /* 0x000fca00078e0002 */
[----:B------:R-:W-:-:S05]  /*33f0*/  FMNMX R3, R3, R0, !PT ;  /* 0x0000000003037209 */ /* 0x000fca0007800000 */
[----:B------:R-:W-:-:S07]  /*3400*/  IMAD.MOV.U32 R0, RZ, RZ, R3 ;  /* 0x000000ffff007224 */ /* 0x000fce00078e0003 */
[----:B------:R-:W-:Y:S05]  /*3410*/  WARPSYNC.COLLECTIVE R4, `(.L_x_3141) ;  /* 0x0000000004087348 */ /* 0x000fea0003c00000 */
[----:B------:R0:W1:Y:S02]  /*3420*/  SHFL.DOWN P0, R2, R0, R5, R7 ;  /* 0x0800000500027389 */ /* 0x0000640000000007 */
[----:B01----:R-:W-:Y:S01]  /*3430*/  ENDCOLLECTIVE ;  /* 0x000000000000791b */ /* 0x003fe20003800000 */
.L_x_3141:
[----:B------:R-:W-:Y:S05]  /*3440*/  BRA `(.L_x_3142) ;  /* 0xfffffffc003c7947 */ /* 0x000fea000383ffff */
        .weak           $__internal_28_$__cuda_sm20_rcp_rn_f32_slowpath
        .type           $__internal_28_$__cuda_sm20_rcp_rn_f32_slowpath,@function
        .size           $__internal_28_$__cuda_sm20_rcp_rn_f32_slowpath,(.L_x_5495 - $__internal_28_$__cuda_sm20_rcp_rn_f32_slowpath)
$__internal_28_$__cuda_sm20_rcp_rn_f32_slowpath:
        /* <DEDUP_REMOVED lines=14> */
.L_x_3143:
[----:B------:R-:W-:-:S05]  /*3530*/  VIADD R36, R13, 0xffffff03 ;  /* 0xffffff030d247836 */ /* 0x000fca0000000000 */
[----:B------:R-:W-:-:S13]  /*3540*/  ISETP.GT.U32.AND P0, PT, R36, 0x1, PT ;  /* 0x000000012400780c */ /* 0x000fda0003f04070 */
[----:B------:R-:W-:Y:S05]  /*3550*/  @P0 BRA `(.L_x_3145) ;  /* 0x0000000000780947 */ /* 0x000fea0003800000 */
[----:B------:R-:W-:-:S04]  /*3560*/  LOP3.LUT R39, R4, 0x7fffff, RZ, 0xc0, !PT ;  /* 0x007fffff04277812 */ /* 0x000fc800078ec0ff */
[----:B------:R-:W-:-:S04]  /*3570*/  LOP3.LUT R39, R39, 0x3f800000, RZ, 0xfc, !PT ;  /* 0x3f80000027277812 */ /* 0x000fc800078efcff */
[----:B------:R-:W0:Y:S02]  /*3580*/  MUFU.RCP R40, R39 ;  /* 0x0000002700287308 */ /* 0x000e240000001000 */
[----:B0-----:R-:W-:-:S04]  /*3590*/  FFMA R41, R39, R40, -1 ;  /* 0xbf80000027297423 */ /* 0x001fc80000000028 */
[----:B------:R-:W-:-:S04]  /*35a0*/  FADD.FTZ R41, -R41, -RZ ;  /* 0x800000ff29297221 */ /* 0x000fc80000010100 */
[CCC-:B------:R-:W-:Y:S01]  /*35b0*/  FFMA.RM R55, R40.reuse, R41.reuse, R40.reuse ;  /* 0x0000002928377223 */ /* 0x1c0fe20000004028 */
[----:B------:R-:W-:Y:S01]  /*35c0*/  FFMA.RP R56, R40, R41, R40 ;  /* 0x0000002928387223 */ /* 0x000fe20000008028 */
[----:B------:R-:W-:-:S03]  /*35d0*/  IMAD.MOV.U32 R41, RZ, RZ, 0x3 ;  /* 0x00000003ff297424 */ /* 0x000fc600078e00ff */
        /* <DEDUP_REMOVED lines=22> */
.L_x_3145:
[----:B------:R0:W1:Y:S02]  /*3740*/  MUFU.RCP R36, R4 ;  /* 0x0000000400247308 */ /* 0x0000640000001000 */
.L_x_3144:
[----:B------:R-:W-:-:S04]  /*3750*/  IMAD.MOV.U32 R39, RZ, RZ, 0x0 ;  /* 0x00000000ff277424 */ /* 0x000fc800078e00ff */
[----:B01----:R-:W-:Y:S05]  /*3760*/  RET.REL.NODEC R38 `(_ZN18transformer_engine13normalization26rmsnorm_fwd_general_kernelINS0_13Kernel_traitsIff13__nv_fp8_e4m3fjLj512ELj1ELj4ELj1ELj16ENS0_18Kernel_traits_baseILj512EffS3_fjLj128EEEEEEEvNS0_19ForwardKernelParamsE) ;  /* 0xffffffc826247950 */ /* 0x003fea0003c3ffff */
.L_x_3146:
        /* <DEDUP_REMOVED lines=9> */
.L_x_5495:


//--------------------- .text._ZN18transformer_engine13normalization26rmsnorm_fwd_general_kernelINS0_13Kernel_traitsIff13__nv_fp8_e4m3fjLj128ELj1ELj4ELj1ELj16ENS0_18Kernel_traits_baseILj128EffS3_fjLj128EEEEEEEvNS0_19ForwardKernelParamsE --------------------------
	.section	.text._ZN18transformer_engine13normalization26rmsnorm_fwd_general_kernelINS0_13Kernel_traitsIff13__nv_fp8_e4m3fjLj128ELj1ELj4ELj1ELj16ENS0_18Kernel_traits_baseILj128EffS3_fjLj128EEEEEEEvNS0_19ForwardKernelParamsE,"ax",@progbits
	.align	128
        .global         _ZN18transformer_engine13normalization26rmsnorm_fwd_general_kernelINS0_13Kernel_traitsIff13__nv_fp8_e4m3fjLj128ELj1ELj4ELj1ELj16ENS0_18Kernel_traits_baseILj128EffS3_fjLj128EEEEEEEvNS0_19ForwardKernelParamsE
        .type           _ZN18transformer_engine13normalization26rmsnorm_fwd_general_kernelINS0_13Kernel_traitsIff13__nv_fp8_e4m3fjLj128ELj1ELj4ELj1ELj16ENS0_18Kernel_traits_baseILj128EffS3_fjLj128EEEEEEEvNS0_19ForwardKernelParamsE,@function
        .size           _ZN18transformer_engine13normalization26rmsnorm_fwd_general_kernelINS0_13Kernel_traitsIff13__nv_fp8_e4m3fjLj128ELj1ELj4ELj1ELj16ENS0_18Kernel_traits_baseILj128EffS3_fjLj128EEEEEEEvNS0_19ForwardKernelParamsE,(.L_x_5496 - _ZN18transformer_engine13normalization26rmsnorm_fwd_general_kernelINS0_13Kernel_traitsIff13__nv_fp8_e4m3fjLj128ELj1ELj4ELj1ELj16ENS0_18Kernel_traits_baseILj128EffS3_fjLj128EEEEEEEvNS0_19ForwardKernelParamsE)
        .other          _ZN18transformer_engine13normalization26rmsnorm_fwd_general_kernelINS0_13Kernel_traitsIff13__nv_fp8_e4m3fjLj128ELj1ELj4ELj1ELj16ENS0_18Kernel_traits_baseILj128EffS3_fjLj128EEEEEEEvNS0_19ForwardKernelParamsE,@"STO_CUDA_ENTRY STV_DEFAULT"
_ZN18transformer_engine13normalization26rmsnorm_fwd_general_kernelINS0_13Kernel_traitsIff13__nv_fp8_e4m3fjLj128ELj1ELj4ELj1ELj16ENS0_18Kernel_traits_baseILj128EffS3_fjLj128EEEEEEEvNS0_19ForwardKernelParamsE:
.text._ZN18transformer_engine13normalization26rmsnorm_fwd_general_kernelINS0_13Kernel_traitsIff13__nv_fp8_e4m3fjLj128ELj1ELj4ELj1ELj16ENS0_18Kernel_traits_baseILj128EffS3_fjLj128EEEEEEEvNS0_19ForwardKernelParamsE:
        /* <DEDUP_REMOVED lines=32> */
[----:B------:R-:W-:Y:S02]  /*0200*/  LOP3.LUT R0, R3, 0xffffffe0, R0, 0xe2, !PT ;  /* 0xffffffe003007812 */ /* 0x000fe400078ee200 */
[----:B------:R-:W-:-:S03]  /*0210*/  SHF.R.U32.HI R3, RZ, 0x5, R22 ;  /* 0x00000005ff037819 */ /* 0x000fc60000011616 */
        /* <DEDUP_REMOVED lines=12> */
.L_x_3149:
        /* <DEDUP_REMOVED lines=9> */
.L_x_3148:
[----:B------:R-:W-:Y:S05]  /*0370*/  BSYNC B0 ;  /* 0x0000000000007941 */ /* 0x000fea0003800000 */
.L_x_3147:
[----:B------:R-:W-:Y:S01]  /*0380*/  ULDC.U8 UR19, c[0x0][0x294] ;  /* 0x0000a50000137ab9 */ /* 0x000fe20000000000 */
[----:B------:R-:W-:Y:S01]  /*0390*/  ULDC UR8, c[0x0][0x218] ;  /* 0x0000860000087ab9 */ /* 0x000fe20000000800 */
[----:B------:R-:W-:-:S13]  /*03a0*/  ISETP.NE.AND P0, PT, RZ, UR19, PT ;  /* 0x00000013ff007c0c */ /* 0x000fda000bf05270 */
[----:B01----:R-:W0:Y:S02]  /*03b0*/  @P0 LDC.64 R4, c[0x0][0x270] ;  /* 0x00009c00ff040b82 */ /* 0x003e240000000a00 */
[----:B0-----:R-:W2:Y:S01]  /*03c0*/  @P0 LDG.E R4, desc[UR14][R4.64] ;  /* 0x0000000e04040981 */ /* 0x001ea2000c1e1900 */
[----:B------:R-:W-:Y:S01]  /*03d0*/  UISETP.GE.AND UP0, UPT, UR7, UR8, UPT ;  /* 0x000000080700728c */ /* 0x000fe2000bf06270 */
[----:B------:R-:W-:Y:S01]  /*03e0*/  IMAD.MOV.U32 R15, RZ, RZ, RZ ;  /* 0x000000ffff0f7224 */ /* 0x000fe200078e00ff */
        /* <DEDUP_REMOVED lines=11> */
[----:B------:R-:W-:Y:S01]  /*04a0*/  IMAD.MOV.U32 R14, RZ, RZ, R8 ;  /* 0x000000ffff0e7224 */ /* 0x000fe200078e0008 */
[----:B------:R-:W-:Y:S01]  /*04b0*/  UMOV UR4, URZ ;  /* 0x0000003f00047c82 */ /* 0x000fe20008000000 */
[----:B------:R-:W-:Y:S01]  /*04c0*/  IMAD.MOV.U32 R13, RZ, RZ, R9 ;  /* 0x000000ffff0d7224 */ /* 0x000fe200078e0009 */
[----:B------:R-:W-:-:S07]  /*04d0*/  LOP3.LUT R2, R2, 0x7f800000, RZ, 0xc0, !PT ;  /* 0x7f80000002027812 */ /* 0x000fce00078ec0ff */
[----:B------:R-:W-:Y:S01]  /*04e0*/  @P2 FADD R14, R14, 1 ;  /* 0x3f8000000e0e2421 */ /* 0x000fe20000000000 */
[----:B------:R-:W-:Y:S01]  /*04f0*/  @P2 FADD R13, R13, 1 ;  /* 0x3f8000000d0d2421 */ /* 0x000fe20000000000 */
[----:B------:R-:W-:Y:S01]  /*0500*/  @P2 FADD R12, R12, 1 ;  /* 0x3f8000000c0c2421 */ /* 0x000fe20000000000 */
[----:B------:R-:W-:Y:S01]  /*0510*/  @P2 FADD R11, R11, 1 ;  /* 0x3f8000000b0b2421 */ /* 0x000fe20000000000 */
[----:B0-----:R-:W-:-:S04]  /*0520*/  ISETP.NE.U32.AND P0, PT, R4, RZ, PT ;  /* 0x000000ff0400720c */ /* 0x001fc80003f05070 */
[----:B------:R-:W-:Y:S02]  /*0530*/  ISETP.NE.OR.EX P1, PT, R5, RZ, P1, P0 ;  /* 0x000000ff0500720c */ /* 0x000fe40000f25700 */
[----:B------:R-:W-:-:S13]  /*0540*/  ISETP.GT.U32.AND P0, PT, R2, 0x1ffffff, PT ;  /* 0x01ffffff0200780c */ /* 0x000fda0003f04070 */
[----:B------:R-:W-:Y:S05]  /*0550*/  @P0 BRA `(.L_x_3151) ;  /* 0x0000000000100947 */ /* 0x000fea0003800000 */
[----:B------:R-:W-:-:S07]  /*0560*/  MOV R4, 0x580 ;  /* 0x0000058000047802 */ /* 0x000fce0000000f00 */
[----:B------:R-:W-:Y:S05]  /*0570*/  CALL.REL.NOINC `($__internal_29_$__cuda_sm20_rcp_rn_f32_slowpath) ;  /* 0x0000001800007944 */ /* 0x000fea0003c00000 */
[----:B------:R-:W-:Y:S01]  /*0580*/  IMAD.MOV.U32 R9, RZ, RZ, R0 ;  /* 0x000000ffff097224 */ /* 0x000fe200078e0000 */
[----:B------:R-:W-:Y:S06]  /*0590*/  BRA `(.L_x_3152) ;  /* 0x0000000000107947 */ /* 0x000fec0003800000 */
.L_x_3151:
[----:B------:R-:W0:Y:S02]  /*05a0*/  MUFU.RCP R9, R0 ;  /* 0x0000000000097308 */ /* 0x000e240000001000 */
[----:B0-----:R-:W-:-:S04]  /*05b0*/  FFMA R2, R0, R9, -1 ;  /* 0xbf80000000027423 */ /* 0x001fc80000000009 */
[----:B------:R-:W-:-:S04]  /*05c0*/  FADD.FTZ R2, -R2, -RZ ;  /* 0x800000ff02027221 */ /* 0x000fc80000010100 */
[----:B------:R-:W-:-:S07]  /*05d0*/  FFMA R9, R9, R2, R9 ;  /* 0x0000000209097223 */ /* 0x000fce0000000009 */
.L_x_3152:
[----:B------:R-:W-:Y:S01]  /*05e0*/  VIADD R3, R3, UR7 ;  /* 0x0000000703037c36 */ /* 0x000fe20008000000 */
[----:B------:R-:W-:Y:S01]  /*05f0*/  ULDC.64 UR10, c[0x0][0x210] ;  /* 0x00008400000a7ab9 */ /* 0x000fe20000000a00 */
[----:B------:R-:W-:Y:S01]  /*0600*/  IMAD.MOV.U32 R15, RZ, RZ, RZ ;  /* 0x000000ffff0f7224 */ /* 0x000fe200078e00ff */
[----:B------:R-:W-:Y:S02]  /*0610*/  UIMAD UR8, UR11, UR10, URZ ;  /* 0x0000000a0b0872a4 */ /* 0x000fe4000f8e023f */
[----:B------:R-:W-:Y:S02]  /*0620*/  IMAD R8, R3, UR11, RZ ;  /* 0x0000000b03087c24 */ /* 0x000fe4000f8e02ff */
[----:B------:R-:W-:-:S12]  /*0630*/  USHF.L.U32 UR9, UR8, 0x2, URZ ;  /* 0x0000000208097899 */ /* 0x000fd8000800063f */
.L_x_3171:
[----:B------:R-:W-:Y:S01]  /*0640*/  USHF.L.U32 UR8, UR6, 0x5, URZ ;  /* 0x0000000506087899 */ /* 0x000fe2000800063f */
[----:B------:R-:W-:Y:S01]  /*0650*/  LOP3.LUT R25, R22, 0x1f, RZ, 0xc0, !PT ;  /* 0x0000001f16197812 */ /* 0x000fe200078ec0ff */
[----:B------:R-:W-:Y:S01]  /*0660*/  ULDC.64 UR16, c[0x0][0x218] ;  /* 0x0000860000107ab9 */ /* 0x000fe20000000a00 */
[----:B012---:R-:W-:Y:S01]  /*0670*/  SHF.R.U32.HI R2, RZ, 0x5, R22 ;  /* 0x00000005ff027819 */ /* 0x007fe20000011616 */
[----:B------:R-:W-:Y:S02]  /*0680*/  BSSY B0, `(.L_x_3153) ;  /* 0x000001a000007945 */ /* 0x000fe40003800000 */
[----:B------:R-:W-:-:S05]  /*0690*/  IMAD.U32 R0, RZ, RZ, UR8 ;  /* 0x00000008ff007e24 */ /* 0x000fca000f8e00ff */
[----:B------:R-:W-:-:S05]  /*06a0*/  LOP3.LUT R0, R0, 0xffffffe0, R25, 0xe2, !PT ;  /* 0xffffffe000007812 */ /* 0x000fca00078ee219 */
[----:B------:R-:W-:Y:S02]  /*06b0*/  IMAD.SHL.U32 R17, R0, 0x4, RZ ;  /* 0x0000000400117824 */ /* 0x000fe400078e00ff */
[----:B------:R-:W-:-:S03]  /*06c0*/  VIADD R0, R2, UR7 ;  /* 0x0000000702007c36 */ /* 0x000fc60008000000 */
        /* <DEDUP_REMOVED lines=12> */
.L_x_3155:
        /* <DEDUP_REMOVED lines=9> */
.L_x_3154:
[----:B------:R-:W-:Y:S05]  /*0820*/  BSYNC B0 ;  /* 0x0000000000007941 */ /* 0x000fea0003800000 */
.L_x_3153:
[----:B01----:R-:W0:Y:S01]  /*0830*/  LDC R3, c[0x0][0x214] ;  /* 0x00008500ff037b82 */ /* 0x003e220000000800 */
[C---:B------:R-:W-:Y:S02]  /*0840*/  VIADD R2, R17.reuse, 0x1 ;  /* 0x0000000111027836 */ /* 0x040fe40000000000 */
[C---:B------:R-:W-:Y:S02]  /*0850*/  VIADD R0, R17.reuse, 0x2 ;  /* 0x0000000211007836 */ /* 0x040fe40000000000 */
[----:B------:R-:W-:Y:S01]  /*0860*/  VIADD R17, R17, 0x3 ;  /* 0x0000000311117836 */ /* 0x000fe20000000000 */
[----:B------:R-:W-:Y:S01]  /*0870*/  ISETP.GE.OR P0, PT, R2, UR17, !P2 ;  /* 0x0000001102007c0c */ /* 0x000fe2000d706670 */
[----:B-----5:R-:W-:Y:S01]  /*0880*/  @P2 FFMA R2, R4, R4, RZ ;  /* 0x0000000404022223 */ /* 0x020fe200000000ff */
[----:B------:R-:W-:Y:S01]  /*0890*/  ISETP.GE.OR P3, PT, R0, UR17, !P2 ;  /* 0x0000001100007c0c */ /* 0x000fe2000d766670 */
[----:B------:R-:W-:Y:S01]  /*08a0*/  IMAD.MOV.U32 R0, RZ, RZ, RZ ;  /* 0x000000ffff007224 */ /* 0x000fe200078e00ff */
[----:B------:R-:W-:-:S09]  /*08b0*/  ISETP.GE.OR P4, PT, R17, UR17, !P2 ;  /* 0x0000001111007c0c */ /* 0x000fd2000d786670 */
[----:B------:R-:W-:-:S04]  /*08c0*/  @!P0 FFMA R2, R5, R5, R2 ;  /* 0x0000000505028223 */ /* 0x000fc80000000002 */
[----:B------:R-:W-:Y:S01]  /*08d0*/  @!P3 FFMA R2, R6, R6, R2 ;  /* 0x000000060602b223 */ /* 0x000fe20000000002 */
[----:B0-----:R-:W-:-:S03]  /*08e0*/  ISETP.NE.AND P0, PT, R3, 0x1, PT ;  /* 0x000000010300780c */ /* 0x001fc60003f05270 */
        /* <DEDUP_REMOVED lines=55> */
.L_x_3158:
[----:B------:R-:W2:Y:S04]  /*0c60*/  LDG.E.STRONG.GPU R18, desc[UR14][R16.64] ;  /* 0x0000000e10127981 */ /* 0x000ea8000c1ef900 */
[----:B--2---:R-:W-:Y:S01]  /*0c70*/  CCTL.IVALL ;  /* 0x00000000ff00798f */ /* 0x004fe20002000000 */
[----:B------:R-:W-:Y:S05]  /*0c80*/  YIELD ;  /* 0x0000000000007946 */ /* 0x000fea0003800000 */
[----:B------:R-:W-:-:S13]  /*0c90*/  ISETP.NE.AND P0, PT, R18, R21, PT ;  /* 0x000000151200720c */ /* 0x000fda0003f05270 */
[----:B------:R-:W-:Y:S05]  /*0ca0*/  @P0 BRA `(.L_x_3158) ;  /* 0xfffffffc00ec0947 */ /* 0x000fea000383ffff */
.L_x_3157:
        /* <DEDUP_REMOVED lines=14> */
.L_x_3163:
[C---:B------:R-:W-:Y:S01]  /*0d90*/  VIADD R17, R25.reuse, 0x20 ;  /* 0x0000002019117836 */ /* 0x040fe20000000000 */
[----:B------:R-:W-:-:S04]  /*0da0*/  IADD3 R18, P3, R25, R2, RZ ;  /* 0x0000000219127210 */ /* 0x000fc80007f7e0ff */
[----:B------:R-:W-:Y:S02]  /*0db0*/  LEA.HI.X.SX32 R19, R25, R0, 0x1, P3 ;  /* 0x0000000019137211 */ /* 0x000fe400018f0eff */
[C---:B------:R-:W-:Y:S02]  /*0dc0*/  IADD3 R16, P4, R17.reuse, R2, RZ ;  /* 0x0000000211107210 */ /* 0x040fe40007f9e0ff */
[C---:B------:R-:W-:Y:S02]  /*0dd0*/  LEA R26, P3, R18.reuse, UR20, 0x2 ;  /* 0x00000014121a7c11 */ /* 0x040fe4000f8610ff */
[----:B------:R-:W-:Y:S02]  /*0de0*/  LEA.HI.X.SX32 R17, R17, R0, 0x1, P4 ;  /* 0x0000000011117211 */ /* 0x000fe400020f0eff */
[----:B------:R-:W-:Y:S01]  /*0df0*/  LEA.HI.X R27, R18, UR21, R19, 0x2, P3 ;  /* 0x00000015121b7c11 */ /* 0x000fe200098f1413 */
[C---:B------:R-:W-:Y:S01]  /*0e00*/  VIADD R19, R25.reuse, 0x40 ;  /* 0x0000004019137836 */ /* 0x040fe20000000000 */
[----:B------:R-:W-:Y:S01]  /*0e10*/  LEA R20, P4, R16, UR20, 0x2 ;  /* 0x0000001410147c11 */ /* 0x000fe2000f8810ff */
[----:B------:R-:W-:-:S02]  /*0e20*/  VIADD R29, R25, 0x60 ;  /* 0x00000060191d7836 */ /* 0x000fc40000000000 */
[----:B------:R-:W2:Y:S01]  /*0e30*/  LDG.E R26, desc[UR14][R26.64] ;  /* 0x0000000e1a1a7981 */ /* 0x000ea2000c1e1900 */
[----:B------:R-:W-:Y:S02]  /*0e40*/  LEA.HI.X R21, R16, UR21, R17, 0x2, P4 ;  /* 0x0000001510157c11 */ /* 0x000fe4000a0f1411 */
[----:B------:R-:W-:-:S03]  /*0e50*/  IADD3 R17, P3, R19, R2, RZ ;  /* 0x0000000213117210 */ /* 0x000fc60007f7e0ff */
[----:B------:R-:W3:Y:S01]  /*0e60*/  LDG.E R20, desc[UR14][R20.64] ;  /* 0x0000000e14147981 */ /* 0x000ee2000c1e1900 */
[----:B------:R-:W-:Y:S02]  /*0e70*/  LEA.HI.X.SX32 R18, R19, R0, 0x1, P3 ;  /* 0x0000000013127211 */ /* 0x000fe400018f0eff */
[----:B------:R-:W-:Y:S02]  /*0e80*/  LEA R16, P3, R17, UR20, 0x2 ;  /* 0x0000001411107c11 */ /* 0x000fe4000f8610ff */
[----:B------:R-:W-:Y:S02]  /*0e90*/  IADD3 R19, P4, R29, R2, RZ ;  /* 0x000000021d137210 */ /* 0x000fe40007f9e0ff */
[----:B------:R-:W-:Y:S02]  /*0ea0*/  LEA.HI.X R17, R17, UR21, R18, 0x2, P3 ;  /* 0x0000001511117c11 */ /* 0x000fe400098f1412 */
[----:B------:R-:W-:Y:S02]  /*0eb0*/  LEA.HI.X.SX32 R28, R29, R0, 0x1, P4 ;  /* 0x000000001d1c7211 */ /* 0x000fe400020f0eff */
[----:B------:R-:W-:-:S02]  /*0ec0*/  LEA R18, P3, R19, UR20, 0x2 ;  /* 0x0000001413127c11 */ /* 0x000fc4000f8610ff */
[----:B------:R-:W4:Y:S02]  /*0ed0*/  LDG.E R17, desc[UR14][R16.64] ;  /* 0x0000000e10117981 */ /* 0x000f24000c1e1900 */
[----:B------:R-:W-:-:S06]  /*0ee0*/  LEA.HI.X R19, R19, UR21, R28, 0x2, P3 ;  /* 0x0000001513137c11 */ /* 0x000fcc00098f141c */
[----:B------:R-:W5:Y:S01]  /*0ef0*/  LDG.E R19, desc[UR14][R18.64] ;  /* 0x0000000e12137981 */ /* 0x000f62000c1e1900 */
[----:B------:R-:W-:-:S05]  /*0f00*/  VIADD R25, R25, 0x80 ;  /* 0x0000008019197836 */ /* 0x000fca0000000000 */
[----:B------:R-:W-:Y:S01]  /*0f10*/  ISETP.GE.AND P3, PT, R25, R24, PT ;  /* 0x000000181900720c */ /* 0x000fe20003f66270 */
[----:B--2---:R-:W-:-:S04]  /*0f20*/  FADD R23, R26, R23 ;  /* 0x000000171a177221 */ /* 0x004fc80000000000 */
[----:B---3--:R-:W-:-:S04]  /*0f30*/  FADD R20, R23, R20 ;  /* 0x0000001417147221 */ /* 0x008fc80000000000 */
[----:B----4-:R-:W-:-:S04]  /*0f40*/  FADD R20, R20, R17 ;  /* 0x0000001114147221 */ /* 0x010fc80000000000 */
[----:B-----5:R-:W-:Y:S01]  /*0f50*/  FADD R23, R20, R19 ;  /* 0x0000001314177221 */ /* 0x020fe20000000000 */
[----:B------:R-:W-:Y:S06]  /*0f60*/  @!P3 BRA `(.L_x_3163) ;  /* 0xfffffffc0088b947 */ /* 0x000fec000383ffff */
.L_x_3162:
[----:B------:R-:W-:Y:S05]  /*0f70*/  BSYNC B1 ;  /* 0x0000000000017941 */ /* 0x000fea0003800000 */
.L_x_3161:
        /* <DEDUP_REMOVED lines=20> */
.L_x_3165:
[----:B------:R-:W-:Y:S05]  /*10c0*/  BSYNC B1 ;  /* 0x0000000000017941 */ /* 0x000fea0003800000 */
.L_x_3164:
        /* <DEDUP_REMOVED lines=9> */
.L_x_3160:
[----:B------:R-:W-:Y:S05]  /*1160*/  BSYNC B0 ;  /* 0x0000000000007941 */ /* 0x000fea0003800000 */
.L_x_3159:
[----:B------:R-:W1:Y:S01]  /*1170*/  SHFL.BFLY PT, R0, R23, 0x1, 0x1f ;  /* 0x0c201f0017007f89 */ /* 0x000e6200000e0000 */
[----:B------:R-:W-:-:S04]  /*1180*/  UIADD3 UR4, UR4, 0x1, URZ ;  /* 0x0000000104047890 */ /* 0x000fc8000fffe03f */
[----:B------:R-:W-:Y:S01]  /*1190*/  ULOP3.LUT UR4, UR4, 0x3, URZ, 0xc0, !UPT ;  /* 0x0000000304047892 */ /* 0x000fe2000f8ec03f */
[----:B-1----:R-:W-:-:S05]  /*11a0*/  FADD R0, R0, R23 ;  /* 0x0000001700007221 */ /* 0x002fca0000000000 */
[----:B------:R-:W1:Y:S02]  /*11b0*/  SHFL.BFLY PT, R3, R0, 0x2, 0x1f ;  /* 0x0c401f0000037f89 */ /* 0x000e6400000e0000 */
[----:B-1----:R-:W-:-:S05]  /*11c0*/  FADD R3, R0, R3 ;  /* 0x0000000300037221 */ /* 0x002fca0000000000 */
[----:B------:R-:W1:Y:S02]  /*11d0*/  SHFL.BFLY PT, R2, R3, 0x4, 0x1f ;  /* 0x0c801f0003027f89 */ /* 0x000e6400000e0000 */
[----:B-1----:R-:W-:-:S05]  /*11e0*/  FADD R2, R3, R2 ;  /* 0x0000000203027221 */ /* 0x002fca0000000000 */
[----:B0-----:R-:W0:Y:S02]  /*11f0*/  SHFL.BFLY PT, R17, R2, 0x8, 0x1f ;  /* 0x0d001f0002117f89 */ /* 0x001e2400000e0000 */
[----:B0-----:R-:W-:-:S05]  /*1200*/  FADD R17, R2, R17 ;  /* 0x0000001102117221 */ /* 0x001fca0000000000 */
[----:B------:R-:W0:Y:S02]  /*1210*/  SHFL.BFLY PT, R18, R17, 0x10, 0x1f ;  /* 0x0e001f0011127f89 */ /* 0x000e2400000e0000 */
[----:B0-----:R-:W-:Y:S01]  /*1220*/  FADD R18, R17, R18 ;  /* 0x0000001211127221 */ /* 0x001fe20000000000 */
[----:B------:R-:W-:Y:S06]  /*1230*/  BRA `(.L_x_3166) ;  /* 0x0000000000287947 */ /* 0x000fec0003800000 */
.L_x_3156:
        /* <DEDUP_REMOVED lines=10> */
.L_x_3166:
        /* <DEDUP_REMOVED lines=19> */
[----:B------:R-:W-:Y:S01]  /*1410*/  IMAD.SHL.U32 R0, R0, 0x4, RZ ;  /* 0x0000000400007824 */ /* 0x000fe200078e00ff */
[----:B------:R-:W-:Y:S01]  /*1420*/  ULDC.64 UR10, c[0x0][0x258] ;  /* 0x00009600000a7ab9 */ /* 0x000fe20000000a00 */
[----:B0-----:R-:W-:Y:S02]  /*1430*/  VIADD R3, R16, UR7 ;  /* 0x0000000710037c36 */ /* 0x001fe40008000000 */
[-C--:B------:R-:W-:Y:S01]  /*1440*/  FMUL R19, R4, R17.reuse ;  /* 0x0000001104137220 */ /* 0x080fe20000400000 */
[-C--:B------:R-:W-:Y:S01]  /*1450*/  FMUL R16, R5, R17.reuse ;  /* 0x0000001105107220 */ /* 0x080fe20000400000 */
[-C--:B------:R-:W-:Y:S01]  /*1460*/  FMUL R21, R6, R17.reuse ;  /* 0x0000001106157220 */ /* 0x080fe20000400000 */
[----:B------:R-:W-:Y:S02]  /*1470*/  IMAD R3, R3, UR17, R0 ;  /* 0x0000001103037c24 */ /* 0x000fe4000f8e0200 */
[----:B------:R-:W-:Y:S01]  /*1480*/  FMUL R18, R7, R17 ;  /* 0x0000001107127220 */ /* 0x000fe20000400000 */
[----:B------:R-:W-:Y:S01]  /*1490*/  ISETP.GE.U32.AND P3, PT, R10, 0x4, PT ;  /* 0x000000040a00780c */ /* 0x000fe20003f66070 */
[----:B------:R-:W-:Y:S01]  /*14a0*/  FMUL R20, R14, R19 ;  /* 0x000000130e147220 */ /* 0x000fe20000400000 */
[----:B------:R-:W-:Y:S01]  /*14b0*/  FMUL R16, R13, R16 ;  /* 0x000000100d107220 */ /* 0x000fe20000400000 */
[----:B------:R-:W-:Y:S01]  /*14c0*/  IADD3 R2, P2, R3, UR10, RZ ;  /* 0x0000000a03027c10 */ /* 0x000fe2000ff5e0ff */
[----:B------:R-:W-:Y:S01]  /*14d0*/  FMUL R24, R12, R21 ;  /* 0x000000150c187220 */ /* 0x000fe20000400000 */
[----:B------:R-:W-:-:S02]  /*14e0*/  FMUL R18, R11, R18 ;  /* 0x000000120b127220 */ /* 0x000fc40000400000 */
[----:B------:R-:W-:-:S04]  /*14f0*/  LOP3.LUT P0, RZ, R2, 0x3, RZ, 0xc0, !PT ;  /* 0x0000000302ff7812 */ /* 0x000fc8000780c0ff */
[----:B------:R-:W-:Y:S01]  /*1500*/  ISETP.LT.U32.OR P0, PT, R10, 0x4, P0 ;  /* 0x000000040a00780c */ /* 0x000fe20000701470 */
[----:B------:R-:W-:-:S12]  /*1510*/  @!P1 BRA `(.L_x_3169) ;  /* 0x0000000000489947 */ /* 0x000fd80003800000 */
[C---:B------:R-:W-:Y:S01]  /*1520*/  VIADD R17, R0.reuse, 0x1 ;  /* 0x0000000100117836 */ /* 0x040fe20000000000 */
[----:B------:R-:W-:Y:S02]  /*1530*/  ISETP.NE.AND P5, PT, RZ, UR19, PT ;  /* 0x00000013ff007c0c */ /* 0x000fe4000bfa5270 */
[----:B------:R-:W-:Y:S02]  /*1540*/  FMNMX R15, R15, |R20|, !PT ;  /* 0x400000140f0f7209 */ /* 0x000fe40007800000 */
[----:B------:R-:W-:Y:S01]  /*1550*/  ISETP.GE.AND P4, PT, R17, UR17, PT ;  /* 0x0000001111007c0c */ /* 0x000fe2000bf86270 */
[C---:B------:R-:W-:Y:S02]  /*1560*/  VIADD R17, R0.reuse, 0x2 ;  /* 0x0000000200117836 */ /* 0x040fe40000000000 */
[----:B------:R-:W-:Y:S01]  /*1570*/  VIADD R0, R0, 0x3 ;  /* 0x0000000300007836 */ /* 0x000fe20000000000 */
[----:B------:R-:W-:-:S05]  /*1580*/  ISETP.NE.AND P6, PT, RZ, UR19, !P4 ;  /* 0x00000013ff007c0c */ /* 0x000fca000e7c5270 */
[----:B------:R-:W-:Y:S01]  /*1590*/  @P5 FMUL R20, R20, UR18 ;  /* 0x0000001214145c20 */ /* 0x000fe20008400000 */
[----:B------:R-:W-:-:S03]  /*15a0*/  ISETP.GE.AND P5, PT, R17, UR17, PT ;  /* 0x0000001111007c0c */ /* 0x000fc6000bfa6270 */
[----:B------:R-:W-:Y:S02]  /*15b0*/  @!P4 FMNMX R15, R15, |R16|, !PT ;  /* 0x400000100f0fc209 */ /* 0x000fe40007800000 */
[----:B------:R-:W-:Y:S02]  /*15c0*/  ISETP.GE.AND P4, PT, R0, UR17, PT ;  /* 0x0000001100007c0c */ /* 0x000fe4000bf86270 */
[----:B------:R-:W-:Y:S01]  /*15d0*/  @P6 FMUL R16, R16, UR18 ;  /* 0x0000001210106c20 */ /* 0x000fe20008400000 */
[----:B------:R-:W-:-:S05]  /*15e0*/  ISETP.NE.AND P6, PT, RZ, UR19, !P5 ;  /* 0x00000013ff007c0c */ /* 0x000fca000efc5270 */
[----:B------:R-:W-:-:S05]  /*15f0*/  @!P5 FMNMX R15, R15, |R24|, !PT ;  /* 0x400000180f0fd209 */ /* 0x000fca0007800000 */
[----:B------:R-:W-:-:S03]  /*1600*/  @!P4 FMNMX R15, R15, |R18|, !PT ;  /* 0x400000120f0fc209 */ /* 0x000fc60007800000 */
[----:B------:R-:W-:Y:S01]  /*1610*/  @P6 FMUL R24, R24, UR18 ;  /* 0x0000001218186c20 */ /* 0x000fe20008400000 */
[----:B------:R-:W-:-:S13]  /*1620*/  ISETP.NE.AND P6, PT, RZ, UR19, !P4 ;  /* 0x00000013ff007c0c */ /* 0x000fda000e7c5270 */
[----:B------:R-:W-:-:S07]  /*1630*/  @P6 FMUL R18, R18, UR18 ;  /* 0x0000001212126c20 */ /* 0x000fce0008400000 */
.L_x_3169:
[----:B------:R-:W-:Y:S02]  /*1640*/  LEA.HI.X.SX32 R3, R3, UR11, 0x1, P2 ;  /* 0x0000000b03037c11 */ /* 0x000fe400090f0eff */
        /* <DEDUP_REMOVED lines=14> */
.L_x_3170:
[C---:B------:R-:W-:Y:S01]  /*1730*/  ISETP.NE.AND P0, PT, R10.reuse, RZ, PT ;  /* 0x000000ff0a00720c */ /* 0x040fe20003f05270 */
[----:B------:R2:W-:Y:S01]  /*1740*/  @P3 STG.E.U8 desc[UR14][R2.64+0x3], R23 ;  /* 0x0000031702003986 */ /* 0x0005e2000c10110e */
[C---:B------:R-:W-:Y:S02]  /*1750*/  ISETP.GE.U32.AND P2, PT, R10.reuse, 0x2, PT ;  /* 0x000000020a00780c */ /* 0x040fe40003f46070 */
[----:B------:R-:W-:-:S09]  /*1760*/  ISETP.GE.U32.AND P4, PT, R10, 0x3, PT ;  /* 0x000000030a00780c */ /* 0x000fd20003f86070 */
[----:B------:R2:W-:Y:S04]  /*1770*/  @P0 STG.E.U8 desc[UR14][R2.64], R21 ;  /* 0x0000001502000986 */ /* 0x0005e8000c10110e */
[----:B------:R2:W-:Y:S04]  /*1780*/  @P2 STG.E.U8 desc[UR14][R2.64+0x1], R19 ;  /* 0x0000011302002986 */ /* 0x0005e8000c10110e */
[----:B------:R2:W-:Y:S02]  /*1790*/  @P4 STG.E.U8 desc[UR14][R2.64+0x2], R17 ;  /* 0x0000021102004986 */ /* 0x0005e4000c10110e */
.L_x_3168:
[----:B------:R-:W-:Y:S05]  /*17a0*/  BSYNC B0 ;  /* 0x0000000000007941 */ /* 0x000fea0003800000 */
.L_x_3167:
[----:B------:R-:W-:Y:S02]  /*17b0*/  ULDC UR8, c[0x0][0x210] ;  /* 0x0000840000087ab9 */ /* 0x000fe40000000800 */
[----:B------:R-:W-:-:S04]  /*17c0*/  ULEA UR7, UR8, UR7, 0x2 ;  /* 0x0000000708077291 */ /* 0x000fc8000f8e103f */
[----:B------:R-:W-:-:S06]  /*17d0*/  UISETP.GE.AND UP0, UPT, UR7, UR16, UPT ;  /* 0x000000100700728c */ /* 0x000fcc000bf06270 */
[----:B------:R-:W-:-:S13]  /*17e0*/  PLOP3.LUT P0, PT, PT, PT, UP0, 0x80, 0x0 ;  /* 0x000000000000781c */ /* 0x000fda0003f0f008 */
[----:B------:R-:W-:Y:S05]  /*17f0*/  @!P0 BRA `(.L_x_3171) ;  /* 0xffffffec00908947 */ /* 0x000fea000383ffff */
.L_x_3150:
[----:B------:R-:W-:Y:S02]  /*1800*/  ULDC.64 UR4, c[0x0][0x288] ;  /* 0x0000a20000047ab9 */ /* 0x000fe40000000a00 */
[----:B------:R-:W-:-:S04]  /*1810*/  ISETP.NE.U32.AND P0, PT, RZ, UR4, PT ;  /* 0x00000004ff007c0c */ /* 0x000fc8000bf05070 */
[----:B------:R-:W-:-:S13]  /*1820*/  ISETP.NE.AND.EX P0, PT, RZ, UR5, PT, P0 ;  /* 0x00000005ff007c0c */ /* 0x000fda000bf05300 */
[----:B------:R-:W-:Y:S05]  /*1830*/  @!P0 BRA `(.L_x_3172) ;  /* 0x0000000000ac8947 */ /* 0x000fea0003800000 */
[----:B------:R-:W3:Y:S01]  /*1840*/  SHFL.DOWN PT, R0, R15, 0x10, 0x1f ;  /* 0x0a001f000f007f89 */ /* 0x000ee200000e0000 */
[----:B------:R-:W-:Y:S01]  /*1850*/  LOP3.LUT R4, R22, 0x1f, RZ, 0xc0, !PT ;  /* 0x0000001f16047812 */ /* 0x000fe200078ec0ff */
[----:B------:R-:W-:Y:S01]  /*1860*/  BSSY B0, `(.L_x_3173) ;  /* 0x0000022000007945 */ /* 0x000fe20003800000 */
[----:B-----5:R-:W-:Y:S02]  /*1870*/  SHF.R.U32.HI R9, RZ, 0x5, R22 ;  /* 0x00000005ff097819 */ /* 0x020fe40000011616 */
[----:B------:R-:W-:-:S13]  /*1880*/  ISETP.NE.AND P0, PT, R4, RZ, PT ;  /* 0x000000ff0400720c */ /* 0x000fda0003f05270 */
[----:B------:R-:W4:Y:S01]  /*1890*/  @!P0 S2R R7, SR_CgaCtaId ;  /* 0x0000000000078919 */ /* 0x000f220000008800 */
[----:B------:R-:W-:Y:S02]  /*18a0*/  @!P0 MOV R6, 0x400 ;  /* 0x0000040000068802 */ /* 0x000fe40000000f00 */
[----:B---3--:R-:W-:-:S05]  /*18b0*/  FMNMX R0, R0, R15, !PT ;  /* 0x0000000f00007209 */ /* 0x008fca0007800000 */
[----:B012---:R-:W0:Y:S01]  /*18c0*/  SHFL.DOWN PT, R3, R0, 0x8, 0x1f ;  /* 0x09001f0000037f89 */ /* 0x007e2200000e0000 */
[----:B----4-:R-:W-:Y:S01]  /*18d0*/  @!P0 LEA R6, R7, R6, 0x18 ;  /* 0x0000000607068211 */ /* 0x010fe200078ec0ff */
[----:B------:R-:W-:Y:S01]  /*18e0*/  IMAD.MOV.U32 R7, RZ, RZ, RZ ;  /* 0x000000ffff077224 */ /* 0x000fe200078e00ff */
[----:B0-----:R-:W-:-:S03]  /*18f0*/  FMNMX R3, R0, R3, !PT ;  /* 0x0000000300037209 */ /* 0x001fc60007800000 */
[----:B------:R-:W-:Y:S02]  /*1900*/  @!P0 IMAD R6, R9, 0x4, R6 ;  /* 0x0000000409068824 */ /* 0x000fe400078e0206 */
[----:B------:R-:W0:Y:S02]  /*1910*/  SHFL.DOWN PT, R2, R3, 0x4, 0x1f ;  /* 0x08801f0003027f89 */ /* 0x000e2400000e0000 */
        /* <DEDUP_REMOVED lines=21> */
.L_x_3181:
[----:B-1----:R-:W-:-:S07]  /*1a70*/  FMNMX R7, R3, R2, !PT ;  /* 0x0000000203077209 */ /* 0x002fce0007800000 */
.L_x_3174:
[----:B------:R-:W-:Y:S05]  /*1a80*/  BSYNC B0 ;  /* 0x0000000000007941 */ /* 0x000fea0003800000 */
.L_x_3173:
[----:B------:R-:W-:Y:S01]  /*1a90*/  ISETP.NE.AND P0, PT, R22, RZ, PT ;  /* 0x000000ff1600720c */ /* 0x000fe20003f05270 */
[----:B------:R-:W-:-:S12]  /*1aa0*/  BSSY B0, `(.L_x_3172) ;  /* 0x0000004000007945 */ /* 0x000fd80003800000 */
[----:B------:R-:W-:Y:S05]  /*1ab0*/  @P0 BRA `(.L_x_3176) ;  /* 0x0000000000080947 */ /* 0x000fea0003800000 */
[----:B0-----:R-:W0:Y:S02]  /*1ac0*/  LDC.64 R2, c[0x0][0x288] ;  /* 0x0000a200ff027b82 */ /* 0x001e240000000a00 */
[----:B0-----:R1:W-:Y:S02]  /*1ad0*/  REDG.E.MAX.S32.STRONG.GPU desc[UR14][R2.64], R7 ;  /* 0x000000070200798e */ /* 0x0013e4000d10e38e */
.L_x_3176:
[----:B------:R-:W-:Y:S05]  /*1ae0*/  BSYNC B0 ;  /* 0x0000000000007941 */ /* 0x000fea0003800000 */
.L_x_3172:
        /* <DEDUP_REMOVED lines=15> */
[----:B------:R-:W-:-:S07]  /*1be0*/  MOV R4, 0x1c00 ;  /* 0x00001c0000047802 */ /* 0x000fce0000000f00 */
[----:B012--5:R-:W-:Y:S05]  /*1bf0*/  CALL.REL.NOINC `($__internal_29_$__cuda_sm20_rcp_rn_f32_slowpath) ;  /* 0x0000000000607944 */ /* 0x027fea0003c00000 */
[----:B------:R-:W-:Y:S01]  /*1c00*/  IMAD.MOV.U32 R5, RZ, RZ, R0 ;  /* 0x000000ffff057224 */ /* 0x000fe200078e0000 */
[----:B------:R-:W-:Y:S06]  /*1c10*/  BRA `(.L_x_3178) ;  /* 0x0000000000147947 */ /* 0x000fec0003800000 */
.L_x_3177:
[----:B------:R-:W3:Y:S01]  /*1c20*/  MUFU.RCP R5, UR18 ;  /* 0x0000001200057d08 */ /* 0x000ee20008001000 */
[----:B------:R-:W-:-:S04]  /*1c30*/  IMAD.U32 R0, RZ, RZ, UR18 ;  /* 0x00000012ff007e24 */ /* 0x000fc8000f8e00ff */
[----:B---3--:R-:W-:-:S04]  /*1c40*/  FFMA R0, R5, R0, -1 ;  /* 0xbf80000005007423 */ /* 0x008fc80000000000 */
[----:B------:R-:W-:-:S04]  /*1c50*/  FADD.FTZ R0, -R0, -RZ ;  /* 0x800000ff00007221 */ /* 0x000fc80000010100 */
[----:B------:R-:W-:-:S07]  /*1c60*/  FFMA R5, R5, R0, R5 ;  /* 0x0000000005057223 */ /* 0x000fce0000000005 */
.L_x_3178:
[----:B012---:R-:W0:Y:S02]  /*1c70*/  LDC.64 R2, c[0x0][0x280] ;  /* 0x0000a000ff027b82 */ /* 0x007e240000000a00 */
[----:B0-----:R-:W-:Y:S01]  /*1c80*/  STG.E desc[UR14][R2.64], R5 ;  /* 0x0000000502007986 */ /* 0x001fe2000c10190e */
[----:B------:R-:W-:Y:S05]  /*1c90*/  EXIT ;  /* 0x000000000000794d */ /* 0x000fea0003800000 */
.L_x_3175:
[----:B------:R-:W-:Y:S02]  /*1ca0*/  IMAD.MOV.U32 R5, RZ, RZ, 0x2 ;  /* 0x00000002ff057424 */ /* 0x000fe400078e00ff */
[----:B------:R-:W-:Y:S02]  /*1cb0*/  IMAD.MOV.U32 R7, RZ, RZ, 0x1f ;  /* 0x0000001fff077424 */ /* 0x000fe400078e00ff */
[----:B------:R-:W-:-:S07]  /*1cc0*/  IMAD.MOV.U32 R4, RZ, RZ, -0x1 ;  /* 0xffffffffff047424 */ /* 0x000fce00078e00ff */
[----:B01----:R-:W-:Y:S05]  /*1cd0*/  WARPSYNC.COLLECTIVE R4, `(.L_x_3179) ;  /* 0x0000000004087348 */ /* 0x003fea0003c00000 */
[----:B01----:R0:W1:Y:S02]  /*1ce0*/  SHFL.DOWN P0, R2, R0, R5, R7 ;  /* 0x0800000500027389 */ /* 0x0030640000000007 */
[----:B01----:R-:W-:Y:S01]  /*1cf0*/  ENDCOLLECTIVE ;  /* 0x000000000000791b */ /* 0x003fe20003800000 */
.L_x_3179:
[----:B------:R-:W-:Y:S02]  /*1d00*/  IMAD.MOV.U32 R5, RZ, RZ, 0x1 ;  /* 0x00000001ff057424 */ /* 0x000fe400078e00ff */
[----:B------:R-:W-:-:S05]  /*1d10*/  IMAD.MOV.U32 R3, RZ, RZ, R2 ;  /* 0x000000ffff037224 */ /* 0x000fca00078e0002 */
[----:B------:R-:W-:-:S05]  /*1d20*/  FMNMX R3, R3, R0, !PT ;  /* 0x0000000003037209 */ /* 0x000fca0007800000 */
[----:B------:R-:W-:-:S07]  /*1d30*/  IMAD.MOV.U32 R0, RZ, RZ, R3 ;  /* 0x000000ffff007224 */ /* 0x000fce00078e0003 */
[----:B------:R-:W-:Y:S05]  /*1d40*/  WARPSYNC.COLLECTIVE R4, `(.L_x_3180) ;  /* 0x0000000004087348 */ /* 0x000fea0003c00000 */
[----:B------:R0:W1:Y:S02]  /*1d50*/  SHFL.DOWN P0, R2, R0, R5, R7 ;  /* 0x0800000500027389 */ /* 0x0000640000000007 */
[----:B01----:R-:W-:Y:S01]  /*1d60*/  ENDCOLLECTIVE ;  /* 0x000000000000791b */ /* 0x003fe20003800000 */
.L_x_3180:
[----:B------:R-:W-:Y:S05]  /*1d70*/  BRA `(.L_x_3181) ;  /* 0xfffffffc003c7947 */ /* 0x000fea000383ffff */
        .weak           $__internal_29_$__cuda_sm20_rcp_rn_f32_slowpath
        .type           $__internal_29_$__cuda_sm20_rcp_rn_f32_slowpath,@function
        .size           $__internal_29_$__cuda_sm20_rcp_rn_f32_slowpath,(.L_x_5496 - $__internal_29_$__cuda_sm20_rcp_rn_f32_slowpath)
$__internal_29_$__cuda_sm20_rcp_rn_f32_slowpath:
        /* <DEDUP_REMOVED lines=14> */
.L_x_3182:
        /* <DEDUP_REMOVED lines=33> */
.L_x_3184:
[----:B------:R0:W1:Y:S02]  /*2070*/  MUFU.RCP R8, R0 ;  /* 0x0000000000087308 */ /* 0x0000640000001000 */
.L_x_3183:
[----:B01----:R-:W-:Y:S02]  /*2080*/  IMAD.MOV.U32 R0, RZ, RZ, R8 ;  /* 0x000000ffff007224 */ /* 0x003fe400078e0008 */
[----:B------:R-:W-:Y:S02]  /*2090*/  IMAD.MOV.U32 R8, RZ, RZ, R4 ;  /* 0x000000ffff087224 */ /* 0x000fe400078e0004 */
[----:B------:R-:W-:-:S04]  /*20a0*/  IMAD.MOV.U32 R9, RZ, RZ, 0x0 ;  /* 0x00000000ff097424 */ /* 0x000fc800078e00ff */
[----:B------:R-:W-:Y:S05]  /*20b0*/  RET.REL.NODEC R8 `(_ZN18transformer_engine13normalization26rmsnorm_fwd_general_kernelINS0_13Kernel_traitsIff13__nv_fp8_e4m3fjLj128ELj1ELj4ELj1ELj16ENS0_18Kernel_traits_baseILj128EffS3_fjLj128EEEEEEEvNS0_19ForwardKernelParamsE) ;  /* 0xffffffdc08d07950 */ /* 0x000fea0003c3ffff */
.L_x_3185:
        /* <DEDUP_REMOVED lines=12> */
.L_x_5496:


//--------------------- .text._ZN18transformer_engine13normalization26rmsnorm_fwd_general_kernelINS0_13Kernel_traitsI6__halfS3_13__nv_fp8_e4m3fjLj8192ELj1ELj1ELj4ELj16ENS0_18Kernel_traits_baseILj8192ES3_S3_S4_fjLj128EEEEEEEvNS0_19ForwardKernelParamsE --------------------------
	.section	.text._ZN18transformer_engine13normalization26rmsnorm_fwd_general_kernelINS0_13Kernel_traitsI6__halfS3_13__nv_fp8_e4m3fjLj8192ELj1ELj1ELj4ELj16ENS0_18Kernel_traits_baseILj8192ES3_S3_S4_fjLj128EEEEEEEvNS0_19ForwardKernelParamsE,"ax",@progbits
	.align	128
        .global         _ZN18transformer_engine13normalization26rmsnorm_fwd_general_kernelINS0_13Kernel_traitsI6__halfS3_13__nv_fp8_e4m3fjLj8192ELj1ELj1ELj4ELj16ENS0_18Kernel_traits_baseILj8192ES3_S3_S4_fjLj128EEEEEEEvNS0_19ForwardKernelParamsE
        .type           _ZN18transformer_engine13normalization26rmsnorm_fwd_general_kernelINS0_13Kernel_traitsI6__halfS3_13__nv_fp8_e4m3fjLj8192ELj1ELj1ELj4ELj16ENS0_18Kernel_traits_baseILj8192ES3_S3_S4_fjLj128EEEEEEEvNS0_19ForwardKernelParamsE,@function
        .size           _ZN18transformer_engine13normalization26rmsnorm_fwd_general_kernelINS0_13Kernel_traitsI6__halfS3_13__nv_fp8_e4m3fjLj8192ELj1ELj1ELj4ELj16ENS0_18Kernel_traits_baseILj8192ES3_S3_S4_fjLj128EEEEEEEvNS0_19ForwardKernelParamsE,(.L_x_5497 - _ZN18transformer_engine13normalization26rmsnorm_fwd_general_kernelINS0_13Kernel_traitsI6__halfS3_13__nv_fp8_e4m3fjLj8192ELj1ELj1ELj4ELj16ENS0_18Kernel_traits_baseILj8192ES3_S3_S4_fjLj128EEEEEEEvNS0_19ForwardKernelParamsE)
        .other          _ZN18transformer_engine13normalization26rmsnorm_fwd_general_kernelINS0_13Kernel_traitsI6__halfS3_13__nv_fp8_e4m3fjLj8192ELj1ELj1ELj4ELj16ENS0_18Kernel_traits_baseILj8192ES3_S3_S4_fjLj128EEEEEEEvNS0_19ForwardKernelParamsE,@"STO_CUDA_ENTRY STV_DEFAULT"
_ZN18transformer_engine13normalization26rmsnorm_fwd_general_kernelINS0_13Kernel_traitsI6__halfS3_13__nv_fp8_e4m3fjLj8192ELj1ELj1ELj4ELj16ENS0_18Kernel_traits_baseILj8192ES3_S3_S4_fjLj128EEEEEEEvNS0_19ForwardKernelParamsE:
.text._ZN18transformer_engine13normalization26rmsnorm_fwd_general_kernelINS0_13Kernel_traitsI6__halfS3_13__nv_fp8_e4m3fjLj8192ELj1ELj1ELj4ELj16ENS0_18Kernel_traits_baseILj8192ES3_S3_S4_fjLj128EEEEEEEvNS0_19ForwardKernelParamsE:
        /* <DEDUP_REMOVED lines=45> */
.L_x_3189:
        /* <DEDUP_REMOVED lines=28> */
.L_x_3190:
[----:B------:R-:W-:Y:S05]  /*0490*/  BSYNC B1 ;  /* 0x0000000000017941 */ /* 0x000fea0003800000 */
.L_x_3188:
        /* <DEDUP_REMOVED lines=19> */
.L_x_3192:
        /* <DEDUP_REMOVED lines=28> */
.L_x_3193:
[----:B------:R-:W-:Y:S05]  /*0790*/  BSYNC B1 ;  /* 0x0000000000017941 */ /* 0x000fea0003800000 */
.L_x_3191:
        /* <DEDUP_REMOVED lines=19> */
.L_x_3195:
        /* <DEDUP_REMOVED lines=28> */
.L_x_3196:
[----:B------:R-:W-:Y:S05]  /*0a90*/  BSYNC B1 ;  /* 0x0000000000017941 */ /* 0x000fea0003800000 */
.L_x_3194:
        /* <DEDUP_REMOVED lines=19> */
.L_x_3198:
        /* <DEDUP_REMOVED lines=28> */
.L_x_3199:
[----:B------:R-:W-:Y:S05]  /*0d90*/  BSYNC B1 ;  /* 0x0000000000017941 */ /* 0x000fea0003800000 */
.L_x_3197:
        /* <DEDUP_REMOVED lines=19> */
.L_x_3201:
        /* <DEDUP_REMOVED lines=28> */
.L_x_3202:
[----:B------:R-:W-:Y:S05]  /*1090*/  BSYNC B1 ;  /* 0x0000000000017941 */ /* 0x000fea0003800000 */
.L_x_3200:
        /* <DEDUP_REMOVED lines=19> */
.L_x_3204:
        /* <DEDUP_REMOVED lines=28> */
.L_x_3205:
[----:B------:R-:W-:Y:S05]  /*1390*/  BSYNC B1 ;  /* 0x0000000000017941 */ /* 0x000fea0003800000 */
.L_x_3203:
        /* <DEDUP_REMOVED lines=19> */
.L_x_3207:
        /* <DEDUP_REMOVED lines=28> */
.L_x_3208:
[----:B------:R-:W-:Y:S05]  /*1690*/  BSYNC B1 ;  /* 0x0000000000017941 */ /* 0x000fea0003800000 */
.L_x_3206:
        /* <DEDUP_REMOVED lines=19> */
.L_x_3210:
        /* <DEDUP_REMOVED lines=28> */
.L_x_3211:
[----:B------:R-:W-:Y:S05]  /*1990*/  BSYNC B1 ;  /* 0x0000000000017941 */ /* 0x000fea0003800000 */
.L_x_3209:
        /* <DEDUP_REMOVED lines=8> */
.L_x_3187:
[----:B------:R-:W-:Y:S05]  /*1a20*/  BSYNC B0 ;  /* 0x0000000000007941 */ /* 0x000fea0003800000 */
.L_x_3186:
        /* <DEDUP_REMOVED lines=161> */
[----:B-----5:R-:W-:Y:S05]  /*2440*/  CALL.REL.NOINC `($__internal_30_$__cuda_sm20_rcp_rn_f32_slowpath) ;  /* 0x0000007000c87944 */ /* 0x020fea0003c00000 */
[----:B------:R-:W-:Y:S05]  /*2450*/  BRA `(.L_x_3214) ;  /* 0x0000000000107947 */ /* 0x000fea0003800000 */
.L_x_3213:
[----:B------:R-:W0:Y:S02]  /*2460*/  MUFU.RCP R3, R0 ;  /* 0x0000000000037308 */ /* 0x000e240000001000 */
[----:B0-----:R-:W-:-:S04]  /*2470*/  FFMA R2, R0, R3, -1 ;  /* 0xbf80000000027423 */ /* 0x001fc80000000003 */
[----:B------:R-:W-:-:S04]  /*2480*/  FADD.FTZ R2, -R2, -RZ ;  /* 0x800000ff02027221 */ /* 0x000fc80000010100 */
[----:B------:R-:W-:-:S07]  /*2490*/  FFMA R10, R3, R2, R3 ;  /* 0x00000002030a7223 */ /* 0x000fce0000000003 */
.L_x_3214:
[----:B------:R-:W-:Y:S01]  /*24a0*/  IMAD.MOV.U32 R6, RZ, RZ, 0x1 ;  /* 0x00000001ff067424 */ /* 0x000fe200078e00ff */
[--C-:B------:R-:W-:Y:S01]  /*24b0*/  SHF.R.S32.HI R9, RZ, 0x1f, R97.reuse ;  /* 0x0000001fff097819 */ /* 0x100fe20000011461 */
[----:B------:R-:W-:Y:S01]  /*24c0*/  IMAD.MOV.U32 R8, RZ, RZ, R97 ;  /* 0x000000ffff087224 */ /* 0x000fe200078e0061 */
[----:B------:R-:W-:Y:S01]  /*24d0*/  ULDC.U8 UR8, c[0x0][0x294] ;  /* 0x0000a50000087ab9 */ /* 0x000fe20000000000 */
[----:B------:R-:W-:Y:S02]  /*24e0*/  IMAD.MOV.U32 R7, RZ, RZ, RZ ;  /* 0x000000ffff077224 */ /* 0x000fe400078e00ff */
[----:B------:R-:W-:-:S07]  /*24f0*/  IMAD.MOV.U32 R95, RZ, RZ, RZ ;  /* 0x000000ffff5f7224 */ /* 0x000fce00078e00ff */
.L_x_3287:
[----:B------:R-:W-:Y:S01]  /*2500*/  ULDC.64 UR10, c[0x0][0x218] ;  /* 0x00008600000a7ab9 */ /* 0x000fe20000000a00 */
[----:B---3--:R-:W-:Y:S01]  /*2510*/  LEA.HI R143, R104, R97, RZ, 0x19 ;  /* 0x00000061688f7211 */ /* 0x008fe200078fc8ff */
[----:B------:R-:W-:Y:S01]  /*2520*/  BSSY B0, `(.L_x_3215) ;  /* 0x000017b000007945 */ /* 0x000fe20003800000 */
[----:B------:R-:W-:-:S04]  /*2530*/  ISETP.GE.AND P1, PT, R98, UR11, PT ;  /* 0x0000000b62007c0c */ /* 0x000fc8000bf26270 */
[----:B------:R-:W-:-:S13]  /*2540*/  ISETP.LT.AND P1, PT, R143, UR10, !P1 ;  /* 0x0000000a8f007c0c */ /* 0x000fda000cf21270 */
[----:B-1----:R-:W-:Y:S05]  /*2550*/  @!P1 BRA `(.L_x_3216) ;  /* 0x0000001400dc9947 */ /* 0x002fea0003800000 */
        /* <DEDUP_REMOVED lines=9> */
.L_x_3218:
        /* <DEDUP_REMOVED lines=28> */
.L_x_3219:
[----:B------:R-:W-:Y:S05]  /*27b0*/  BSYNC B1 ;  /* 0x0000000000017941 */ /* 0x000fea0003800000 */
.L_x_3217:
        /* <DEDUP_REMOVED lines=18> */
.L_x_3221:
        /* <DEDUP_REMOVED lines=28> */
.L_x_3222:
[----:B------:R-:W-:Y:S05]  /*2aa0*/  BSYNC B1 ;  /* 0x0000000000017941 */ /* 0x000fea0003800000 */
.L_x_3220:
        /* <DEDUP_REMOVED lines=18> */
.L_x_3224:
        /* <DEDUP_REMOVED lines=28> */
.L_x_3225:
[----:B------:R-:W-:Y:S05]  /*2d90*/  BSYNC B1 ;  /* 0x0000000000017941 */ /* 0x000fea0003800000 */
.L_x_3223:
        /* <DEDUP_REMOVED lines=18> */
.L_x_3227:
        /* <DEDUP_REMOVED lines=28> */
.L_x_3228:
[----:B------:R-:W-:Y:S05]  /*3080*/  BSYNC B1 ;  /* 0x0000000000017941 */ /* 0x000fea0003800000 */
.L_x_3226:
        /* <DEDUP_REMOVED lines=18> */
.L_x_3230:
        /* <DEDUP_REMOVED lines=28> */
.L_x_3231:
[----:B------:R-:W-:Y:S05]  /*3370*/  BSYNC B1 ;  /* 0x0000000000017941 */ /* 0x000fea0003800000 */
.L_x_3229:
        /* <DEDUP_REMOVED lines=18> */
.L_x_3233:
        /* <DEDUP_REMOVED lines=28> */
.L_x_3234:
[----:B------:R-:W-:Y:S05]  /*3660*/  BSYNC B1 ;  /* 0x0000000000017941 */ /* 0x000fea0003800000 */
.L_x_3232:
        /* <DEDUP_REMOVED lines=18> */
.L_x_3236:
        /* <DEDUP_REMOVED lines=28> */
.L_x_3237:
[----:B------:R-:W-:Y:S05]  /*3950*/  BSYNC B1 ;  /* 0x0000000000017941 */ /* 0x000fea0003800000 */
.L_x_3235:
        /* <DEDUP_REMOVED lines=18> */
.L_x_3239:
        /* <DEDUP_REMOVED lines=28> */
.L_x_3240:
[----:B------:R-:W-:Y:S05]  /*3c40*/  BSYNC B1 ;  /* 0x0000000000017941 */ /* 0x000fea0003800000 */
.L_x_3238:
        /* <DEDUP_REMOVED lines=8> */
.L_x_3216:
[----:B------:R-:W-:Y:S05]  /*3cd0*/  BSYNC B0 ;  /* 0x0000000000007941 */ /* 0x000fea0003800000 */
.L_x_3215:
        /* <DEDUP_REMOVED lines=194> */
.L_x_3242:
[----:B------:R-:W-:Y:S05]  /*4900*/  BSYNC B0 ;  /* 0x0000000000007941 */ /* 0x000fea0003800000 */
.L_x_3241:
        /* <DEDUP_REMOVED lines=69> */
.L_x_3245:
[----:B------:R-:W2:Y:S04]  /*4d60*/  LDG.E.STRONG.GPU R66, desc[UR6][R64.64] ;  /* 0x0000000640427981 */ /* 0x000ea8000c1ef900 */
[----:B--2---:R-:W-:Y:S01]  /*4d70*/  CCTL.IVALL ;  /* 0x00000000ff00798f */ /* 0x004fe20002000000 */
[----:B------:R-:W-:Y:S05]  /*4d80*/  YIELD ;  /* 0x0000000000007946 */ /* 0x000fea0003800000 */
[----:B------:R-:W-:-:S13]  /*4d90*/  ISETP.NE.AND P0, PT, R66, R117, PT ;  /* 0x000000754200720c */ /* 0x000fda0003f05270 */
[----:B------:R-:W-:Y:S05]  /*4da0*/  @P0 BRA `(.L_x_3245) ;  /* 0xfffffffc00ec0947 */ /* 0x000fea000383ffff */
.L_x_3244:
        /* <DEDUP_REMOVED lines=15> */
.L_x_3250:
        /* <DEDUP_REMOVED lines=13> */
[----:B------:R-:W-:Y:S02]  /*4f70*/  LEA R64, P3, R173, UR4, 0x2 ;  /* 0x00000004ad407c11 */ /* 0x000fe4000f8610ff */
[----:B------:R-:W-:-:S02]  /*4f80*/  LEA.HI.X R67, R67, UR5, R176, 0x2, P2 ;  /* 0x0000000543437c11 */ /* 0x000fc400090f14b0 */
[C---:B------:R-:W-:Y:S02]  /*4f90*/  IADD3 R131, P2, R130.reuse, R175, RZ ;  /* 0x000000af82837210 */ /* 0x040fe40007f5e0ff */
[----:B------:R-:W-:Y:S02]  /*4fa0*/  LEA.HI.X R65, R173, UR5, R174, 0x2, P3 ;  /* 0x00000005ad417c11 */ /* 0x000fe400098f14ae */
[----:B------:R-:W-:Y:S01]  /*4fb0*/  LEA.HI.X.SX32 R174, R130, R177, 0x1, P2 ;  /* 0x000000b182ae7211 */ /* 0x000fe200010f0eff */
[----:B------:R-:W3:Y:S01]  /*4fc0*/  LDG.E R67, desc[UR6][R66.64] ;  /* 0x0000000642437981 */ /* 0x000ee2000c1e1900 */
[----:B------:R-:W-:-:S03]  /*4fd0*/  LEA R130, P2, R131, UR4, 0x2 ;  /* 0x0000000483827c11 */ /* 0x000fc6000f8410ff */
[----:B------:R-:W4:Y:S01]  /*4fe0*/  LDG.E R65, desc[UR6][R64.64] ;  /* 0x0000000640417981 */ /* 0x000f22000c1e1900 */
        /* <DEDUP_REMOVED lines=9> */
.L_x_3249:
[----:B------:R-:W-:Y:S05]  /*5080*/  BSYNC B1 ;  /* 0x0000000000017941 */ /* 0x000fea0003800000 */
.L_x_3248:
[----:B------:R-:W-:Y:S01]  /*5090*/  IMAD.IADD R64, R169, 0x1, -R172 ;  /* 0x00000001a9407824 */ /* 0x000fe200078e0aac */
[----:B------:R-:W-:Y:S04]  /*50a0*/  BSSY B1, `(.L_x_3251) ;  /* 0x0000013000017945 */ /* 0x000fe80003800000 */
[----:B------:R-:W-:-:S13]  /*50b0*/  ISETP.GT.AND P2, PT, R64, 0x20, PT ;  /* 0x000000204000780c */ /* 0x000fda0003f44270 */
[----:B------:R-:W-:Y:S05]  /*50c0*/  @!P2 BRA `(.L_x_3252) ;  /* 0x000000000040a947 */ /* 0x000fea0003800000 */
[C---:B0-----:R-:W-:Y:S01]  /*50d0*/  IADD3 R65, P0, R172.reuse, R175, RZ ;  /* 0x000000afac417210 */ /* 0x041fe20007f1e0ff */
        /* <DEDUP_REMOVED lines=15> */
.L_x_3252:
[----:B------:R-:W-:Y:S05]  /*51d0*/  BSYNC B1 ;  /* 0x0000000000017941 */ /* 0x000fea0003800000 */
.L_x_3251:
        /* <DEDUP_REMOVED lines=9> */
.L_x_3247:
[----:B------:R-:W-:Y:S05]  /*5270*/  BSYNC B0 ;  /* 0x0000000000007941 */ /* 0x000fea0003800000 */
.L_x_3246:
        /* <DEDUP_REMOVED lines=13> */
.L_x_3243:
        /* <DEDUP_REMOVED lines=18> */
.L_x_3253:
        /* <DEDUP_REMOVED lines=13> */
[----:B0-----:R-:W0:Y:S01]  /*5540*/  LDC.64 R64, c[0x0][0x258] ;  /* 0x00009600ff407b82 */ /* 0x001e220000000a00 */
[----:B------:R-:W-:Y:S01]  /*5550*/  ULDC.64 UR4, c[0x0][0x288] ;  /* 0x0000a20000047ab9 */ /* 0x000fe20000000a00 */
[----:B------:R-:W-:Y:S01]  /*5560*/  ISETP.NE.AND P6, PT, RZ, UR8, PT ;  /* 0x00000008ff007c0c */ /* 0x000fe2000bfc5270 */
[----:B------:R-:W-:Y:S01]  /*5570*/  IMAD R175, R143, UR11, R98 ;  /* 0x0000000b8faf7c24 */ /* 0x000fe2000f8e0262 */
[----:B------:R-:W-:Y:S01]  /*5580*/  ISETP.EQ.U32.AND P0, PT, RZ, UR4, PT ;  /* 0x00000004ff007c0c */ /* 0x000fe2000bf02070 */
[-C--:B------:R-:W-:Y:S01]  /*5590*/  FMUL R67, R0, R131.reuse ;  /* 0x0000008300437220 */ /* 0x080fe20000400000 */
[-C--:B------:R-:W-:Y:S01]  /*55a0*/  FMUL R116, R121, R131.reuse ;  /* 0x0000008379747220 */ /* 0x080fe20000400000 */
[-C--:B------:R-:W-:Y:S01]  /*55b0*/  FMUL R117, R120, R131.reuse ;  /* 0x0000008378757220 */ /* 0x080fe20000400000 */
[----:B------:R-:W-:Y:S01]  /*55c0*/  ISETP.EQ.AND.EX P5, PT, RZ, UR5, !P6, P0 ;  /* 0x00000005ff007c0c */ /* 0x000fe2000f7a2300 */
[-C--:B------:R-:W-:Y:S01]  /*55d0*/  FMUL R130, R141, R131.reuse ;  /* 0x000000838d827220 */ /* 0x080fe20000400000 */
[-C--:B------:R-:W-:Y:S01]  /*55e0*/  FMUL R169, R140, R131.reuse ;  /* 0x000000838ca97220 */ /* 0x080fe20000400000 */
[-C--:B------:R-:W-:Y:S01]  /*55f0*/  FMUL R170, R160, R131.reuse ;  /* 0x00000083a0aa7220 */ /* 0x080fe20000400000 */
[-C--:B------:R-:W-:Y:S01]  /*5600*/  FMUL R171, R159, R131.reuse ;  /* 0x000000839fab7220 */ /* 0x080fe20000400000 */
[----:B------:R-:W-:Y:S01]  /*5610*/  FMUL R172, R161, R131 ;  /* 0x00000083a1ac7220 */ /* 0x000fe20000400000 */
[----:B------:R-:W-:Y:S01]  /*5620*/  P2R R66, PR, RZ, 0x40 ;  /* 0x00000040ff427803 */ /* 0x000fe20000000000 */
        /* <DEDUP_REMOVED lines=8> */
[----:B------:R-:W-:Y:S01]  /*56b0*/  FMUL R172, R87, R172 ;  /* 0x000000ac57ac7220 */ /* 0x000fe20000400000 */
[----:B0-----:R-:W-:Y:S01]  /*56c0*/  IADD3 R66, P1, R175, R64, RZ ;  /* 0x00000040af427210 */ /* 0x001fe20007f3e0ff */
[----:B------:R-:W-:-:S12]  /*56d0*/  @P5 BRA `(.L_x_3256) ;  /* 0x0000000000b05947 */ /* 0x000fd80003800000 */
        /* <DEDUP_REMOVED lines=44> */
.L_x_3256:
[----:B------:R-:W-:Y:S01]  /*59a0*/  LOP3.LUT P0, RZ, R66, 0x7, RZ, 0xc0, !PT ;  /* 0x0000000742ff7812 */ /* 0x000fe2000780c0ff */
[----:B------:R-:W-:Y:S01]  /*59b0*/  BSSY B1, `(.L_x_3257) ;  /* 0x000002d000017945 */ /* 0x000fe20003800000 */
[----:B------:R-:W-:Y:S02]  /*59c0*/  LEA.HI.X.SX32 R67, R175, R65, 0x1, P1 ;  /* 0x00000041af437211 */ /* 0x000fe400008f0eff */
[C---:B------:R-:W-:Y:S02]  /*59d0*/  ISETP.LT.U32.OR P0, PT, R21.reuse, 0x8, P0 ;  /* 0x000000081500780c */ /* 0x040fe40000701470 */
[----:B------:R-:W-:Y:S02]  /*59e0*/  F2FP.SATFINITE.E4M3.F32.PACK_AB_MERGE_C R177, RZ, R117, RZ ;  /* 0x00000075ffb1723e */ /* 0x000fe400048070ff */
[----:B------:R-:W-:Y:S02]  /*59f0*/  F2FP.SATFINITE.E4M3.F32.PACK_AB_MERGE_C R176, RZ, R169, RZ ;  /* 0x000000a9ffb0723e */ /* 0x000fe400048070ff */
[----:B------:R-:W-:-:S02]  /*5a00*/  ISETP.GE.U32.AND P2, PT, R21, 0x8, PT ;  /* 0x000000081500780c */ /* 0x000fc40003f46070 */
[----:B------:R-:W-:Y:S02]  /*5a10*/  F2FP.SATFINITE.E4M3.F32.PACK_AB_MERGE_C R173, RZ, R173, RZ ;  /* 0x000000adffad723e */ /* 0x000fe400048070ff */
[----:B------:R-:W-:Y:S02]  /*5a20*/  F2FP.SATFINITE.E4M3.F32.PACK_AB_MERGE_C R175, RZ, R116, RZ ;  /* 0x00000074ffaf723e */ /* 0x000fe400048070ff */
[----:B------:R-:W-:Y:S02]  /*5a30*/  F2FP.SATFINITE.E4M3.F32.PACK_AB_MERGE_C R117, RZ, R130, RZ ;  /* 0x00000082ff75723e */ /* 0x000fe400048070ff */
[----:B------:R-:W-:Y:S02]  /*5a40*/  F2FP.SATFINITE.E4M3.F32.PACK_AB_MERGE_C R179, RZ, R170, RZ ;  /* 0x000000aaffb3723e */ /* 0x000fe400048070ff */
[----:B------:R-:W-:Y:S02]  /*5a50*/  F2FP.SATFINITE.E4M3.F32.PACK_AB_MERGE_C R171, RZ, R171, RZ ;  /* 0x000000abffab723e */ /* 0x000fe400048070ff */
[----:B------:R-:W-:Y:S01]  /*5a60*/  F2FP.SATFINITE.E4M3.F32.PACK_AB_MERGE_C R169, RZ, R172, RZ ;  /* 0x000000acffa9723e */ /* 0x000fe200048070ff */
[----:B------:R-:W-:Y:S06]  /*5a70*/  @P0 BRA `(.L_x_3258) ;  /* 0x0000000000440947 */ /* 0x000fec0003800000 */
[----:B------:R-:W-:Y:S01]  /*5a80*/  LOP3.LUT R116, R117, 0xffff, RZ, 0xc0, !PT ;  /* 0x0000ffff75747812 */ /* 0x000fe200078ec0ff */
[----:B------:R-:W-:-:S04]  /*5a90*/  IMAD.U32 R117, R171, 0x10000, RZ ;  /* 0x00010000ab757824 */ /* 0x000fc800078e00ff */
[----:B------:R-:W-:Y:S01]  /*5aa0*/  IMAD.SHL.U32 R130, R116, 0x1000000, RZ ;  /* 0x0100000074827824 */ /* 0x000fe200078e00ff */
[----:B------:R-:W-:Y:S01]  /*5ab0*/  LOP3.LUT R116, R169, 0xffff, RZ, 0xc0, !PT ;  /* 0x0000ffffa9747812 */ /* 0x000fe200078ec0ff */
[----:B------:R-:W-:Y:S01]  /*5ac0*/  IMAD.U32 R169, R177, 0x10000, RZ ;  /* 0x00010000b1a97824 */ /* 0x000fe200078e00ff */
[----:B------:R-:W-:Y:S02]  /*5ad0*/  LOP3.LUT R117, R117, 0xff0000, RZ, 0xc0, !PT ;  /* 0x00ff000075757812 */ /* 0x000fe400078ec0ff */
[----:B------:R-:W-:Y:S02]  /*5ae0*/  LOP3.LUT R130, R130, 0xff000000, RZ, 0xc0, !PT ;  /* 0xff00000082827812 */ /* 0x000fe400078ec0ff */
[----:B------:R-:W-:Y:S01]  /*5af0*/  PRMT R170, R117, 0x4210, R116 ;  /* 0x0000421075aa7816 */ /* 0x000fe20000000074 */
[----:B------:R-:W-:Y:S01]  /*5b00*/  IMAD.SHL.U32 R116, R175, 0x100, RZ ;  /* 0x00000100af747824 */ /* 0x000fe200078e00ff */
[----:B------:R-:W-:Y:S02]  /*5b10*/  PRMT R117, R179, 0x7104, RZ ;  /* 0x00007104b3757816 */ /* 0x000fe400000000ff */
[----:B------:R-:W-:-:S02]  /*5b20*/  LOP3.LUT R169, R130, 0xff0000, R169, 0xf8, !PT ;  /* 0x00ff000082a97812 */ /* 0x000fc400078ef8a9 */
[----:B------:R-:W-:Y:S02]  /*5b30*/  LOP3.LUT R117, R170, 0xff00, R117, 0xf8, !PT ;  /* 0x0000ff00aa757812 */ /* 0x000fe400078ef875 */
[----:B------:R-:W-:Y:S02]  /*5b40*/  LOP3.LUT R116, R169, 0xffff, R116, 0xf8, !PT ;  /* 0x0000ffffa9747812 */ /* 0x000fe400078ef874 */
[----:B------:R-:W-:Y:S02]  /*5b50*/  LOP3.LUT R117, R117, 0xff, R176, 0xf8, !PT ;  /* 0x000000ff75757812 */ /* 0x000fe400078ef8b0 */
[----:B------:R-:W-:-:S05]  /*5b60*/  LOP3.LUT R116, R116, 0xff, R173, 0xf8, !PT ;  /* 0x000000ff74747812 */ /* 0x000fca00078ef8ad */
[----:B------:R0:W-:Y:S01]  /*5b70*/  STG.E.64 desc[UR6][R66.64], R116 ;  /* 0x0000007442007986 */ /* 0x0001e2000c101b06 */
[----:B------:R-:W-:Y:S05]  /*5b80*/  BRA `(.L_x_3259) ;  /* 0x00000000003c7947 */ /* 0x000fea0003800000 */
.L_x_3258:
[C---:B------:R-:W-:Y:S01]  /*5b90*/  ISETP.NE.AND P3, PT, R21.reuse, RZ, PT ;  /* 0x000000ff1500720c */ /* 0x040fe20003f65270 */
[----:B------:R1:W-:Y:S01]  /*5ba0*/  @P2 STG.E.U8 desc[UR6][R66.64+0x7], R169 ;  /* 0x000007a942002986 */ /* 0x0003e2000c101106 */
[C---:B------:R-:W-:Y:S02]  /*5bb0*/  ISETP.GE.U32.AND P0, PT, R21.reuse, 0x2, PT ;  /* 0x000000021500780c */ /* 0x040fe40003f06070 */
[C---:B------:R-:W-:Y:S02]  /*5bc0*/  ISETP.GE.U32.AND P1, PT, R21.reuse, 0x3, PT ;  /* 0x000000031500780c */ /* 0x040fe40003f26070 */
[----:B------:R-:W-:-:S07]  /*5bd0*/  ISETP.GE.U32.AND P4, PT, R21, 0x7, PT ;  /* 0x000000071500780c */ /* 0x000fce0003f86070 */
[----:B------:R1:W-:Y:S01]  /*5be0*/  @P3 STG.E.U8 desc[UR6][R66.64], R173 ;  /* 0x000000ad42003986 */ /* 0x0003e2000c101106 */
[----:B------:R-:W-:-:S03]  /*5bf0*/  ISETP.GE.U32.AND P3, PT, R21, 0x6, PT ;  /* 0x000000061500780c */ /* 0x000fc60003f66070 */
[----:B------:R1:W-:Y:S01]  /*5c00*/  @P0 STG.E.U8 desc[UR6][R66.64+0x1], R175 ;  /* 0x000001af42000986 */ /* 0x0003e2000c101106 */
[----:B------:R-:W-:-:S03]  /*5c10*/  ISETP.GE.U32.AND P0, PT, R21, 0x4, PT ;  /* 0x000000041500780c */ /* 0x000fc60003f06070 */
[----:B------:R1:W-:Y:S01]  /*5c20*/  @P1 STG.E.U8 desc[UR6][R66.64+0x2], R177 ;  /* 0x000002b142001986 */ /* 0x0003e2000c101106 */
[----:B------:R-:W-:-:S03]  /*5c30*/  ISETP.GE.U32.AND P1, PT, R21, 0x5, PT ;  /* 0x000000051500780c */ /* 0x000fc60003f26070 */
[----:B------:R1:W-:Y:S04]  /*5c40*/  @P4 STG.E.U8 desc[UR6][R66.64+0x6], R171 ;  /* 0x000006ab42004986 */ /* 0x0003e8000c101106 */
[----:B------:R1:W-:Y:S04]  /*5c50*/  @P3 STG.E.U8 desc[UR6][R66.64+0x5], R179 ;  /* 0x000005b342003986 */ /* 0x0003e8000c101106 */
[----:B------:R1:W-:Y:S04]  /*5c60*/  @P0 STG.E.U8 desc[UR6][R66.64+0x3], R117 ;  /* 0x0000037542000986 */ /* 0x0003e8000c101106 */
[----:B------:R1:W-:Y:S02]  /*5c70*/  @P1 STG.E.U8 desc[UR6][R66.64+0x4], R176 ;  /* 0x000004b042001986 */ /* 0x0003e4000c101106 */
.L_x_3259:
[----:B------:R-:W-:Y:S05]  /*5c80*/  BSYNC B1 ;  /* 0x0000000000017941 */ /* 0x000fea0003800000 */
.L_x_3257:
[----:B------:R-:W-:-:S13]  /*5c90*/  ISETP.GE.AND P0, PT, R31, UR11, PT ;  /* 0x0000000b1f007c0c */ /* 0x000fda000bf06270 */
[----:B------:R-:W-:Y:S05]  /*5ca0*/  @P0 BRA `(.L_x_3255) ;  /* 0x0000003400300947 */ /* 0x000fea0003800000 */
[----:B-1----:R-:W-:Y:S02]  /*5cb0*/  IMAD R175, R143, UR11, R31 ;  /* 0x0000000b8faf7c24 */ /* 0x002fe4000f8e021f */
[-C--:B0-----:R-:W-:Y:S01]  /*5cc0*/  FMUL R67, R5, R131.reuse ;  /* 0x0000008305437220 */ /* 0x081fe20000400000 */
[-C--:B------:R-:W-:Y:S01]  /*5cd0*/  FMUL R116, R119, R131.reuse ;  /* 0x0000008377747220 */ /* 0x080fe20000400000 */
[-C--:B------:R-:W-:Y:S01]  /*5ce0*/  FMUL R117, R118, R131.reuse ;  /* 0x0000008376757220 */ /* 0x080fe20000400000 */
[-C--:B------:R-:W-:Y:S01]  /*5cf0*/  FMUL R130, R139, R131.reuse ;  /* 0x000000838b827220 */ /* 0x080fe20000400000 */
[-C--:B------:R-:W-:Y:S01]  /*5d00*/  FMUL R169, R138, R131.reuse ;  /* 0x000000838aa97220 */ /* 0x080fe20000400000 */
[-C--:B------:R-:W-:Y:S01]  /*5d10*/  FMUL R170, R158, R131.reuse ;  /* 0x000000839eaa7220 */ /* 0x080fe20000400000 */
[-C--:B------:R-:W-:Y:S01]  /*5d20*/  FMUL R171, R157, R131.reuse ;  /* 0x000000839dab7220 */ /* 0x080fe20000400000 */
[----:B------:R-:W-:Y:S01]  /*5d30*/  IADD3 R66, P2, R175, R64, RZ ;  /* 0x00000040af427210 */ /* 0x000fe20007f5e0ff */
[----:B------:R-:W-:Y:S01]  /*5d40*/  FMUL R172, R162, R131 ;  /* 0x00000083a2ac7220 */ /* 0x000fe20000400000 */
[----:B------:R-:W-:Y:S01]  /*5d50*/  FMUL R173, R86, R67 ;  /* 0x0000004356ad7220 */ /* 0x000fe20000400000 */
[----:B------:R-:W-:Y:S01]  /*5d60*/  ISETP.GE.U32.AND P0, PT, R18, 0x8, PT ;  /* 0x000000081200780c */ /* 0x000fe20003f06070 */
[----:B------:R-:W-:Y:S01]  /*5d70*/  FMUL R116, R85, R116 ;  /* 0x0000007455747220 */ /* 0x000fe20000400000 */
[----:B------:R-:W-:Y:S01]  /*5d80*/  LOP3.LUT P1, RZ, R66, 0x7, RZ, 0xc0, !PT ;  /* 0x0000000742ff7812 */ /* 0x000fe2000782c0ff */
[----:B------:R-:W-:Y:S01]  /*5d90*/  FMUL R117, R84, R117 ;  /* 0x0000007554757220 */ /* 0x000fe20000400000 */
[----:B------:R-:W-:Y:S01]  /*5da0*/  FMUL R130, R83, R130 ;  /* 0x0000008253827220 */ /* 0x000fe20000400000 */
[----:B------:R-:W-:Y:S01]  /*5db0*/  FMUL R169, R82, R169 ;  /* 0x000000a952a97220 */ /* 0x000fe20000400000 */
[----:B------:R-:W-:Y:S01]  /*5dc0*/  FMUL R170, R81, R170 ;  /* 0x000000aa51aa7220 */ /* 0x000fe20000400000 */
[----:B------:R-:W-:Y:S01]  /*5dd0*/  FMUL R171, R80, R171 ;  /* 0x000000ab50ab7220 */ /* 0x000fe20000400000 */
[----:B------:R-:W-:Y:S01]  /*5de0*/  LEA.HI.X.SX32 R67, R175, R65, 0x1, P2 ;  /* 0x00000041af437211 */ /* 0x000fe200010f0eff */
        /* <DEDUP_REMOVED lines=11> */
[----:B------:R-:W-:-:S02]  /*5ea0*/  PLOP3.LUT P5, PT, PT, PT, PT, 0x8, 0x0 ;  /* 0x000000000000781c */ /* 0x000fc40003fae170 */
[----:B------:R-:W-:-:S03]  /*5eb0*/  PLOP3.LUT P6, PT, PT, PT, PT, 0x8, 0x0 ;  /* 0x000000000000781c */ /* 0x000fc60003fce170 */
[----:B------:R-:W-:-:S06]  /*5ec0*/  @!P4 PLOP3.LUT P3, PT, P0, PT, PT, 0x80, 0x0 ;  /* 0x000000000000c81c */ /* 0x000fcc000076f070 */
[----:B------:R-:W-:-:S04]  /*5ed0*/  @!P2 FMNMX R95, R95, |R116|, !PT ;  /* 0x400000745f5fa209 */ /* 0x000fc80007800000 */
[-C--:B------:R-:W-:Y:S02]  /*5ee0*/  @!P4 FMNMX R95, R95, |R117|.reuse, !PT ;  /* 0x400000755f5fc209 */ /* 0x080fe40007800000 */
[----:B------:R-:W-:Y:S01]  /*5ef0*/  PLOP3.LUT P4, PT, PT, PT, PT, 0x8, 0x0 ;  /* 0x000000000000781c */ /* 0x000fe20003f8e170 */
[----:B-----5:R-:W-:Y:S01]  /*5f00*/  @P3 FMUL R117, R96, R117 ;  /* 0x0000007560753220 */ /* 0x020fe20000400000 */
[----:B------:R-:W-:Y:S01]  /*5f10*/  ISETP.GE.AND P3, PT, R176, UR11, PT ;  /* 0x0000000bb0007c0c */ /* 0x000fe2000bf66270 */
[----:B------:R-:W-:-:S12]  /*5f20*/  VIADD R176, R31, 0x4 ;  /* 0x000000041fb07836 */ /* 0x000fd80000000000 */
[----:B------:R-:W-:Y:S02]  /*5f30*/  @!P3 PLOP3.LUT P4, PT, P0, PT, PT, 0x80, 0x0 ;  /* 0x000000000000b81c */ /* 0x000fe4000078f070 */
[----:B------:R-:W-:Y:S02]  /*5f40*/  @!P3 FMNMX R95, R95, |R130|, !PT ;  /* 0x400000825f5fb209 */ /* 0x000fe40007800000 */
[----:B------:R-:W-:-:S09]  /*5f50*/  PLOP3.LUT P3, PT, PT, PT, PT, 0x8, 0x0 ;  /* 0x000000000000781c */ /* 0x000fd20003f6e170 */
[----:B------:R-:W-:Y:S01]  /*5f60*/  @P4 FMUL R130, R96, R130 ;  /* 0x0000008260824220 */ /* 0x000fe20000400000 */
        /* <DEDUP_REMOVED lines=9> */
[----:B------:R-:W-:-:S11]  /*6000*/  @!P3 FMNMX R95, R95, |R170|, !PT ;  /* 0x400000aa5f5fb209 */ /* 0x000fd60007800000 */
[----:B------:R-:W-:Y:S01]  /*6010*/  @P4 FMUL R170, R96, R170 ;  /* 0x000000aa60aa4220 */ /* 0x000fe20000400000 */
[----:B------:R-:W-:Y:S02]  /*6020*/  PLOP3.LUT P4, PT, PT, PT, PT, 0x8, 0x0 ;  /* 0x000000000000781c */ /* 0x000fe40003f8e170 */
[----:B------:R-:W-:-:S13]  /*6030*/  @!P2 PLOP3.LUT P4, PT, P0, PT, PT, 0x80, 0x0 ;  /* 0x000000000000a81c */ /* 0x000fda000078f070 */
[----:B------:R-:W-:Y:S01]  /*6040*/  @P4 FMUL R116, R96, R116 ;  /* 0x0000007460744220 */ /* 0x000fe20000400000 */
[----:B------:R-:W-:Y:S01]  /*6050*/  ISETP.GE.AND P4, PT, R176, UR11, PT ;  /* 0x0000000bb0007c0c */ /* 0x000fe2000bf86270 */
[----:B------:R-:W-:-:S12]  /*6060*/  VIADD R176, R31, 0x7 ;  /* 0x000000071fb07836 */ /* 0x000fd80000000000 */
[----:B------:R-:W-:Y:S02]  /*6070*/  @!P4 PLOP3.LUT P5, PT, P0, PT, PT, 0x80, 0x0 ;  /* 0x000000000000c81c */ /* 0x000fe400007af070 */
[----:B------:R-:W-:-:S11]  /*6080*/  @!P4 FMNMX R95, R95, |R171|, !PT ;  /* 0x400000ab5f5fc209 */ /* 0x000fd60007800000 */
        /* <DEDUP_REMOVED lines=8> */
.L_x_3260:
[----:B------:R-:W-:Y:S01]  /*6110*/  ISETP.LT.U32.OR P1, PT, R18, 0x8, P1 ;  /* 0x000000081200780c */ /* 0x000fe20000f21470 */
[----:B------:R-:W-:Y:S01]  /*6120*/  BSSY B1, `(.L_x_3261) ;  /* 0x000002a000017945 */ /* 0x000fe20003800000 */
[----:B------:R-:W-:Y:S02]  /*6130*/  F2FP.SATFINITE.E4M3.F32.PACK_AB_MERGE_C R177, RZ, R117, RZ ;  /* 0x00000075ffb1723e */ /* 0x000fe400048070ff */
[----:B------:R-:W-:Y:S02]  /*6140*/  F2FP.SATFINITE.E4M3.F32.PACK_AB_MERGE_C R176, RZ, R169, RZ ;  /* 0x000000a9ffb0723e */ /* 0x000fe400048070ff */
[----:B------:R-:W-:Y:S02]  /*6150*/  F2FP.SATFINITE.E4M3.F32.PACK_AB_MERGE_C R173, RZ, R173, RZ ;  /* 0x000000adffad723e */ /* 0x000fe400048070ff */
[----:B------:R-:W-:Y:S02]  /*6160*/  F2FP.SATFINITE.E4M3.F32.PACK_AB_MERGE_C R175, RZ, R116, RZ ;  /* 0x00000074ffaf723e */ /* 0x000fe400048070ff */
[----:B------:R-:W-:-:S02]  /*6170*/  F2FP.SATFINITE.E4M3.F32.PACK_AB_MERGE_C R117, RZ, R130, RZ ;  /* 0x00000082ff75723e */ /* 0x000fc400048070ff */
        /* <DEDUP_REMOVED lines=21> */
.L_x_3262:
        /* <DEDUP_REMOVED lines=15> */
.L_x_3263:
[----:B------:R-:W-:Y:S05]  /*63c0*/  BSYNC B1 ;  /* 0x0000000000017941 */ /* 0x000fea0003800000 */
.L_x_3261:
[----:B------:R-:W-:-:S13]  /*63d0*/  ISETP.GE.AND P0, PT, R28, UR11, PT ;  /* 0x0000000b1c007c0c */ /* 0x000fda000bf06270 */
[----:B------:R-:W-:Y:S05]  /*63e0*/  @P0 BRA `(.L_x_3255) ;  /* 0x0000002c00600947 */ /* 0x000fea0003800000 */
[----:B------:R-:W-:Y:S01]  /*63f0*/  ISETP.NE.AND P3, PT, R174, RZ, PT ;  /* 0x000000ffae00720c */ /* 0x000fe20003f65270 */
[----:B0-----:R-:W-:Y:S02]  /*6400*/  IMAD R175, R143, UR11, R28 ;  /* 0x0000000b8faf7c24 */ /* 0x001fe4000f8e021c */
[-C--:B-1----:R-:W-:Y:S01]  /*6410*/  FMUL R67, R4, R131.reuse ;  /* 0x0000008304437220 */ /* 0x082fe20000400000 */
        /* <DEDUP_REMOVED lines=68> */
.L_x_3264:
        /* <DEDUP_REMOVED lines=28> */
.L_x_3266:
        /* <DEDUP_REMOVED lines=15> */
.L_x_3267:
[----:B------:R-:W-:Y:S05]  /*6b10*/  BSYNC B1 ;  /* 0x0000000000017941 */ /* 0x000fea0003800000 */
.L_x_3265:
[----:B------:R-:W-:-:S13]  /*6b20*/  ISETP.GE.AND P0, PT, R26, UR11, PT ;  /* 0x0000000b1a007c0c */ /* 0x000fda000bf06270 */
[----:B------:R-:W-:Y:S05]  /*6b30*/  @P0 BRA `(.L_x_3255) ;  /* 0x00000024008c0947 */ /* 0x000fea0003800000 */
[----:B------:R-:W-:Y:S01]  /*6b40*/  ISETP.NE.AND P3, PT, R174, RZ, PT ;  /* 0x000000ffae00720c */ /* 0x000fe20003f65270 */
        /* <DEDUP_REMOVED lines=70> */
.L_x_3268:
        /* <DEDUP_REMOVED lines=28> */
.L_x_3270:
        /* <DEDUP_REMOVED lines=15> */
.L_x_3271:
[----:B------:R-:W-:Y:S05]  /*7260*/  BSYNC B1 ;  /* 0x0000000000017941 */ /* 0x000fea0003800000 */
.L_x_3269:
        /* <DEDUP_REMOVED lines=73> */
.L_x_3272:
        /* <DEDUP_REMOVED lines=28> */
.L_x_3274:
        /* <DEDUP_REMOVED lines=15> */
.L_x_3275:
[----:B------:R-:W-:Y:S05]  /*79b0*/  BSYNC B1 ;  /* 0x0000000000017941 */ /* 0x000fea0003800000 */
.L_x_3273:
        /* <DEDUP_REMOVED lines=73> */
.L_x_3276:
        /* <DEDUP_REMOVED lines=28> */
.L_x_3278:
        /* <DEDUP_REMOVED lines=15> */
.L_x_3279:
[----:B------:R-:W-:Y:S05]  /*8100*/  BSYNC B1 ;  /* 0x0000000000017941 */ /* 0x000fea0003800000 */
.L_x_3277:
        /* <DEDUP_REMOVED lines=73> */
.L_x_3280:
        /* <DEDUP_REMOVED lines=28> */
.L_x_3282:
        /* <DEDUP_REMOVED lines=15> */
.L_x_3283:
[----:B------:R-:W-:Y:S05]  /*8850*/  BSYNC B1 ;  /* 0x0000000000017941 */ /* 0x000fea0003800000 */
.L_x_3281:
[----:B------:R-:W-:-:S13]  /*8860*/  ISETP.GE.AND P0, PT, R15, UR11, PT ;  /* 0x0000000b0f007c0c */ /* 0x000fda000bf06270 */
[----:B------:R-:W-:Y:S05]  /*8870*/  @P0 BRA `(.L_x_3255) ;  /* 0x00000008003c0947 */ /* 0x000fea0003800000 */
[----:B------:R-:W-:Y:S01]  /*8880*/  ISETP.NE.AND P1, PT, R174, RZ, PT ;  /* 0x000000ffae00720c */ /* 0x000fe20003f25270 */
[----:B------:R-:W-:Y:S02]  /*8890*/  IMAD R143, R143, UR11, R15 ;  /* 0x0000000b8f8f7c24 */ /* 0x000fe4000f8e020f */
[-C--:B------:R-:W-:Y:S01]  /*88a0*/  FMUL R174, R168, R131.reuse ;  /* 0x00000083a8ae7220 */ /* 0x080fe20000400000 */
[-C--:B01----:R-:W-:Y:S01]  /*88b0*/  FMUL R117, R107, R131.reuse ;  /* 0x000000836b757220 */ /* 0x083fe20000400000 */
[-C--:B------:R-:W-:Y:S01]  /*88c0*/  FMUL R116, R124, R131.reuse ;  /* 0x000000837c747220 */ /* 0x080fe20000400000 */
[-C--:B------:R-:W-:Y:S01]  /*88d0*/  FMUL R130, R144, R131.reuse ;  /* 0x0000008390827220 */ /* 0x080fe20000400000 */
[----:B------:R-:W-:Y:S01]  /*88e0*/  IADD3 R66, P0, R143, R64, RZ ;  /* 0x000000408f427210 */ /* 0x000fe20007f1e0ff */
[-C--:B------:R-:W-:Y:S01]  /*88f0*/  FMUL R170, R146, R131.reuse ;  /* 0x0000008392aa7220 */ /* 0x080fe20000400000 */
[----:B------:R-:W-:Y:S01]  /*8900*/  FMUL R172, R145, R131 ;  /* 0x0000008391ac7220 */ /* 0x000fe20000400000 */
[----:B------:R-:W-:Y:S01]  /*8910*/  FMUL R174, R23, R174 ;  /* 0x000000ae17ae7220 */ /* 0x000fe20000400000 */
[----:B------:R-:W-:Y:S01]  /*8920*/  LEA.HI.X.SX32 R67, R143, R65, 0x1, P0 ;  /* 0x000000418f437211 */ /* 0x000fe200000f0eff */
        /* <DEDUP_REMOVED lines=16> */
[----:B------:R-:W-:Y:S01]  /*8a30*/  VIADD R175, R15, 0x5 ;  /* 0x000000050faf7836 */ /* 0x000fe20000000000 */
[----:B------:R-:W-:Y:S01]  /*8a40*/  ISETP.GE.AND P6, PT, R131, UR11, PT ;  /* 0x0000000b83007c0c */ /* 0x000fe2000bfc6270 */
[----:B------:R-:W-:Y:S01]  /*8a50*/  VIADD R131, R15, 0x1 ;  /* 0x000000010f837836 */ /* 0x000fe20000000000 */
[----:B------:R-:W-:Y:S01]  /*8a60*/  ISETP.GE.AND P3, PT, R169, UR11, PT ;  /* 0x0000000ba9007c0c */ /* 0x000fe2000bf66270 */
[----:B------:R-:W-:Y:S01]  /*8a70*/  VIADD R177, R15, 0x6 ;  /* 0x000000060fb17836 */ /* 0x000fe20000000000 */
[-C--:B------:R-:W-:Y:S01]  /*8a80*/  FMNMX R95, R95, |R117|.reuse, !PT ;  /* 0x400000755f5f7209 */ /* 0x080fe20007800000 */
[----:B------:R-:W-:Y:S01]  /*8a90*/  VIADD R180, R15, 0x7 ;  /* 0x000000070fb47836 */ /* 0x000fe20000000000 */
        /* <DEDUP_REMOVED lines=14> */
[----:B------:R-:W-:Y:S02]  /*8b80*/  P2R R131, PR, RZ, 0x4 ;  /* 0x00000004ff837803 */ /* 0x000fe40000000000 */
[----:B------:R-:W-:Y:S02]  /*8b90*/  ISETP.GE.AND P2, PT, R175, UR11, PT ;  /* 0x0000000baf007c0c */ /* 0x000fe4000bf46270 */
[----:B------:R-:W-:-:S02]  /*8ba0*/  @!P3 PLOP3.LUT P0, PT, P1, PT, PT, 0x80, 0x0 ;  /* 0x000000000000b81c */ /* 0x000fc40000f0f070 */
        /* <DEDUP_REMOVED lines=42> */
.L_x_3284:
[----:B------:R-:W-:Y:S01]  /*8e50*/  ISETP.NE.AND P6, PT, R178, RZ, PT ;  /* 0x000000ffb200720c */ /* 0x000fe20003fc5270 */
        /* <DEDUP_REMOVED lines=9> */
[----:B------:R-:W-:Y:S06]  /*8ef0*/  @!P6 BRA `(.L_x_3286) ;  /* 0x00000000005ce947 */ /* 0x000fec0003800000 */
[----:B------:R-:W-:-:S05]  /*8f00*/  LEA.HI R116, R104, R97, RZ, 0x19 ;  /* 0x0000006168747211 */ /* 0x000fca00078fc8ff */
[----:B------:R-:W-:-:S04]  /*8f10*/  IMAD R65, R116, UR11, R15 ;  /* 0x0000000b74417c24 */ /* 0x000fc8000f8e020f */
[----:B------:R-:W-:-:S05]  /*8f20*/  IMAD.IADD R65, R65, 0x1, R64 ;  /* 0x0000000141417824 */ /* 0x000fca00078e0240 */
[----:B------:R-:W-:-:S13]  /*8f30*/  LOP3.LUT P0, RZ, R65, 0x7, RZ, 0xc0, !PT ;  /* 0x0000000741ff7812 */ /* 0x000fda000780c0ff */
[----:B------:R-:W-:Y:S05]  /*8f40*/  @!P0 BREAK B1 ;  /* 0x0000000000018942 */ /* 0x000fea0003800000 */
[----:B------:R-:W-:Y:S05]  /*8f50*/  @P0 BRA `(.L_x_3286) ;  /* 0x0000000000440947 */ /* 0x000fea0003800000 */
[----:B------:R-:W-:Y:S01]  /*8f60*/  LOP3.LUT R64, R143, 0xffff, RZ, 0xc0, !PT ;  /* 0x0000ffff8f407812 */ /* 0x000fe200078ec0ff */
[----:B------:R-:W-:Y:S02]  /*8f70*/  IMAD.U32 R65, R175, 0x10000, RZ ;  /* 0x00010000af417824 */ /* 0x000fe400078e00ff */
[----:B------:R-:W-:Y:S02]  /*8f80*/  IMAD.U32 R117, R117, 0x10000, RZ ;  /* 0x0001000075757824 */ /* 0x000fe400078e00ff */
[----:B------:R-:W-:Y:S01]  /*8f90*/  IMAD.SHL.U32 R116, R64, 0x1000000, RZ ;  /* 0x0100000040747824 */ /* 0x000fe200078e00ff */
[----:B------:R-:W-:Y:S02]  /*8fa0*/  LOP3.LUT R64, R177, 0xffff, RZ, 0xc0, !PT ;  /* 0x0000ffffb1407812 */ /* 0x000fe400078ec0ff */
[----:B------:R-:W-:Y:S02]  /*8fb0*/  LOP3.LUT R65, R65, 0xff0000, RZ, 0xc0, !PT ;  /* 0x00ff000041417812 */ /* 0x000fe400078ec0ff */
[----:B------:R-:W-:-:S02]  /*8fc0*/  LOP3.LUT R116, R116, 0xff000000, RZ, 0xc0, !PT ;  /* 0xff00000074747812 */ /* 0x000fc400078ec0ff */
[----:B------:R-:W-:Y:S01]  /*8fd0*/  PRMT R130, R65, 0x4210, R64 ;  /* 0x0000421041827816 */ /* 0x000fe20000000040 */
[----:B------:R-:W-:Y:S01]  /*8fe0*/  IMAD.SHL.U32 R64, R169, 0x100, RZ ;  /* 0x00000100a9407824 */ /* 0x000fe200078e00ff */
[----:B------:R-:W-:Y:S02]  /*8ff0*/  PRMT R65, R173, 0x7104, RZ ;  /* 0x00007104ad417816 */ /* 0x000fe400000000ff */
[----:B------:R-:W-:Y:S02]  /*9000*/  LOP3.LUT R117, R116, 0xff0000, R117, 0xf8, !PT ;  /* 0x00ff000074757812 */ /* 0x000fe400078ef875 */
[----:B------:R-:W-:Y:S02]  /*9010*/  LOP3.LUT R65, R130, 0xff00, R65, 0xf8, !PT ;  /* 0x0000ff0082417812 */ /* 0x000fe400078ef841 */
[----:B------:R-:W-:Y:S02]  /*9020*/  LOP3.LUT R64, R117, 0xffff, R64, 0xf8, !PT ;  /* 0x0000ffff75407812 */ /* 0x000fe400078ef840 */
[----:B------:R-:W-:-:S02]  /*9030*/  LOP3.LUT R65, R65, 0xff, R171, 0xf8, !PT ;  /* 0x000000ff41417812 */ /* 0x000fc400078ef8ab */
[----:B------:R-:W-:-:S05]  /*9040*/  LOP3.LUT R64, R64, 0xff, R131, 0xf8, !PT ;  /* 0x000000ff40407812 */ /* 0x000fca00078ef883 */
[----:B------:R2:W-:Y:S01]  /*9050*/  STG.E.64 desc[UR6][R66.64], R64 ;  /* 0x0000004042007986 */ /* 0x0005e2000c101b06 */
[----:B------:R-:W-:Y:S05]  /*9060*/  BRA `(.L_x_3255) ;  /* 0x0000000000407947 */ /* 0x000fea0003800000 */
.L_x_3286:
[----:B------:R-:W-:Y:S05]  /*9070*/  BSYNC B1 ;  /* 0x0000000000017941 */ /* 0x000fea0003800000 */
.L_x_3285:
[C---:B------:R-:W-:Y:S01]  /*9080*/  ISETP.NE.AND P2, PT, R11.reuse, RZ, PT ;  /* 0x000000ff0b00720c */ /* 0x040fe20003f45270 */
[----:B------:R3:W-:Y:S01]  /*9090*/  @P6 STG.E.U8 desc[UR6][R66.64+0x7], R177 ;  /* 0x000007b142006986 */ /* 0x0007e2000c101106 */
[C---:B------:R-:W-:Y:S02]  /*90a0*/  ISETP.GE.U32.AND P0, PT, R11.reuse, 0x2, PT ;  /* 0x000000020b00780c */ /* 0x040fe40003f06070 */
[C---:B------:R-:W-:Y:S02]  /*90b0*/  ISETP.GE.U32.AND P1, PT, R11.reuse, 0x3, PT ;  /* 0x000000030b00780c */ /* 0x040fe40003f26070 */
[C---:B------:R-:W-:Y:S02]  /*90c0*/  ISETP.GE.U32.AND P3, PT, R11.reuse, 0x5, PT ;  /* 0x000000050b00780c */ /* 0x040fe40003f66070 */
[C---:B------:R-:W-:Y:S02]  /*90d0*/  ISETP.GE.U32.AND P4, PT, R11.reuse, 0x6, PT ;  /* 0x000000060b00780c */ /* 0x040fe40003f86070 */
[----:B------:R-:W-:-:S03]  /*90e0*/  ISETP.GE.U32.AND P5, PT, R11, 0x7, PT ;  /* 0x000000070b00780c */ /* 0x000fc60003fa6070 */
[----:B------:R3:W-:Y:S01]  /*90f0*/  @P2 STG.E.U8 desc[UR6][R66.64], R131 ;  /* 0x0000008342002986 */ /* 0x0007e2000c101106 */
[----:B------:R-:W-:-:S03]  /*9100*/  ISETP.GE.U32.AND P2, PT, R11, 0x4, PT ;  /* 0x000000040b00780c */ /* 0x000fc60003f46070 */
[----:B------:R3:W-:Y:S04]  /*9110*/  @P0 STG.E.U8 desc[UR6][R66.64+0x1], R169 ;  /* 0x000001a942000986 */ /* 0x0007e8000c101106 */
[----:B------:R3:W-:Y:S04]  /*9120*/  @P1 STG.E.U8 desc[UR6][R66.64+0x2], R117 ;  /* 0x0000027542001986 */ /* 0x0007e8000c101106 */
[----:B------:R3:W-:Y:S04]  /*9130*/  @P3 STG.E.U8 desc[UR6][R66.64+0x4], R171 ;  /* 0x000004ab42003986 */ /* 0x0007e8000c101106 */
[----:B------:R3:W-:Y:S04]  /*9140*/  @P2 STG.E.U8 desc[UR6][R66.64+0x3], R143 ;  /* 0x0000038f42002986 */ /* 0x0007e8000c101106 */
[----:B------:R3:W-:Y:S04]  /*9150*/  @P4 STG.E.U8 desc[UR6][R66.64+0x5], R173 ;  /* 0x000005ad42004986 */ /* 0x0007e8000c101106 */
[----:B------:R3:W-:Y:S02]  /*9160*/  @P5 STG.E.U8 desc[UR6][R66.64+0x6], R175 ;  /* 0x000006af42005986 */ /* 0x0007e4000c101106 */
.L_x_3255:
[----:B------:R-:W-:Y:S05]  /*9170*/  BSYNC B0 ;  /* 0x0000000000007941 */ /* 0x000fea0003800000 */
.L_x_3254:
[----:B------:R-:W-:Y:S05]  /*9180*/  WARPSYNC.ALL ;  /* 0x0000000000007948 */ /* 0x000fea0003800000 */
[----:B0-2---:R-:W0:Y:S01]  /*9190*/  LDC R64, c[0x0][0x210] ;  /* 0x00008400ff407b82 */ /* 0x005e220000000800 */
[----:B------:R-:W-:-:S04]  /*91a0*/  LOP3.LUT P1, RZ, R6, 0xff, RZ, 0xc0, !PT ;  /* 0x000000ff06ff7812 */ /* 0x000fc8000782c0ff */
[----:B------:R-:W-:Y:S01]  /*91b0*/  SEL R6, RZ, 0x1, P1 ;  /* 0x00000001ff067807 */ /* 0x000fe20000800000 */
[----:B0-----:R-:W-:-:S05]  /*91c0*/  IMAD.IADD R97, R97, 0x1, R64 ;  /* 0x0000000161617824 */ /* 0x001fca00078e0240 */
[----:B------:R-:W-:-:S13]  /*91d0*/  ISETP.GE.AND P0, PT, R97, UR10, PT ;  /* 0x0000000a61007c0c */ /* 0x000fda000bf06270 */
[----:B------:R-:W-:Y:S05]  /*91e0*/  @!P0 BRA `(.L_x_3287) ;  /* 0xffffff9000c48947 */ /* 0x000fea000383ffff */
.L_x_3212:
        /* <DEDUP_REMOVED lines=17> */
[----:B--2---:R-:W-:-:S03]  /*9300*/  @!P0 LEA R3, R9, R0, 0x18 ;  /* 0x0000000009038211 */ /* 0x004fc600078ec0ff */
        /* <DEDUP_REMOVED lines=23> */
.L_x_3297:
[----:B--2---:R-:W-:-:S07]  /*9480*/  FMNMX R5, R3, R2, !PT ;  /* 0x0000000203057209 */ /* 0x004fce0007800000 */
.L_x_3290:
[----:B------:R-:W-:Y:S05]  /*9490*/  BSYNC B0 ;  /* 0x0000000000007941 */ /* 0x000fea0003800000 */
.L_x_3289:
[----:B------:R-:W-:Y:S01]  /*94a0*/  ISETP.NE.AND P0, PT, R104, RZ, PT ;  /* 0x000000ff6800720c */ /* 0x000fe20003f05270 */
[----:B------:R-:W-:-:S12]  /*94b0*/  BSSY B0, `(.L_x_3288) ;  /* 0x0000004000007945 */ /* 0x000fd80003800000 */
[----:B------:R-:W-:Y:S05]  /*94c0*/  @P0 BRA `(.L_x_3292) ;  /* 0x0000000000080947 */ /* 0x000fea0003800000 */
[----:B0-----:R-:W0:Y:S02]  /*94d0*/  LDC.64 R2, c[0x0][0x288] ;  /* 0x0000a200ff027b82 */ /* 0x001e240000000a00 */
[----:B0-----:R2:W-:Y:S02]  /*94e0*/  REDG.E.MAX.S32.STRONG.GPU desc[UR6][R2.64], R5 ;  /* 0x000000050200798e */ /* 0x0015e4000d10e386 */
.L_x_3292:
[----:B------:R-:W-:Y:S05]  /*94f0*/  BSYNC B0 ;  /* 0x0000000000007941 */ /* 0x000fea0003800000 */
.L_x_3288:
        /* <DEDUP_REMOVED lines=9> */
[----:B-----5:R-:W-:-:S05]  /*9590*/  VIADD R0, R96, 0x1800000 ;  /* 0x0180000060007836 */ /* 0x020fca0000000000 */
[----:B------:R-:W-:-:S04]  /*95a0*/  LOP3.LUT R0, R0, 0x7f800000, RZ, 0xc0, !PT ;  /* 0x7f80000000007812 */ /* 0x000fc800078ec0ff */
[----:B------:R-:W-:-:S13]  /*95b0*/  ISETP.GT.U32.AND P0, PT, R0, 0x1ffffff, PT ;  /* 0x01ffffff0000780c */ /* 0x000fda0003f04070 */
[----:B------:R-:W-:Y:S05]  /*95c0*/  @P0 BRA `(.L_x_3293) ;  /* 0x0000000000140947 */ /* 0x000fea0003800000 */
[----:B------:R-:W-:Y:S01]  /*95d0*/  IMAD.MOV.U32 R0, RZ, RZ, R96 ;  /* 0x000000ffff007224 */ /* 0x000fe200078e0060 */
[----:B--2---:R-:W-:-:S07]  /*95e0*/  MOV R2, 0x9600 ;  /* 0x0000960000027802 */ /* 0x004fce0000000f00 */
[----:B01-3--:R-:W-:Y:S05]  /*95f0*/  CALL.REL.NOINC `($__internal_30_$__cuda_sm20_rcp_rn_f32_slowpath) ;  /* 0x00000000005c7944 */ /* 0x00bfea0003c00000 */
[----:B------:R-:W-:Y:S01]  /*9600*/  IMAD.MOV.U32 R5, RZ, RZ, R10 ;  /* 0x000000ffff057224 */ /* 0x000fe200078e000a */
[----:B------:R-:W-:Y:S06]  /*9610*/  BRA `(.L_x_3294) ;  /* 0x0000000000107947 */ /* 0x000fec0003800000 */
.L_x_3293:
[----:B--2---:R-:W2:Y:S02]  /*9620*/  MUFU.RCP R5, R96 ;  /* 0x0000006000057308 */ /* 0x004ea40000001000 */
[----:B--2---:R-:W-:-:S04]  /*9630*/  FFMA R0, R96, R5, -1 ;  /* 0xbf80000060007423 */ /* 0x004fc80000000005 */
[----:B------:R-:W-:-:S04]  /*9640*/  FADD.FTZ R0, -R0, -RZ ;  /* 0x800000ff00007221 */ /* 0x000fc80000010100 */
[----:B------:R-:W-:-:S07]  /*9650*/  FFMA R5, R5, R0, R5 ;  /* 0x0000000005057223 */ /* 0x000fce0000000005 */
.L_x_3294:
[----:B0-----:R-:W0:Y:S02]  /*9660*/  LDC.64 R2, c[0x0][0x280] ;  /* 0x0000a000ff027b82 */ /* 0x001e240000000a00 */
[----:B0-----:R-:W-:Y:S01]  /*9670*/  STG.E desc[UR6][R2.64], R5 ;  /* 0x0000000502007986 */ /* 0x001fe2000c101906 */
[----:B------:R-:W-:Y:S05]  /*9680*/  EXIT ;  /* 0x000000000000794d */ /* 0x000fea0003800000 */
.L_x_3291:
[----:B------:R-:W-:Y:S02]  /*9690*/  IMAD.MOV.U32 R5, RZ, RZ, 0x2 ;  /* 0x00000002ff057424 */ /* 0x000fe400078e00ff */
[----:B------:R-:W-:Y:S02]  /*96a0*/  IMAD.MOV.U32 R7, RZ, RZ, 0x1f ;  /* 0x0000001fff077424 */ /* 0x000fe400078e00ff */
[----:B------:R-:W-:-:S07]  /*96b0*/  IMAD.MOV.U32 R4, RZ, RZ, -0x1 ;  /* 0xffffffffff047424 */ /* 0x000fce00078e00ff */
[----:B0123-5:R-:W-:Y:S05]  /*96c0*/  WARPSYNC.COLLECTIVE R4, `(.L_x_3295) ;  /* 0x0000000004087348 */ /* 0x02ffea0003c00000 */
[----:B0-2---:R0:W2:Y:S02]  /*96d0*/  SHFL.DOWN P0, R2, R0, R5, R7 ;  /* 0x0800000500027389 */ /* 0x0050a40000000007 */
[----:B0123-5:R-:W-:Y:S01]  /*96e0*/  ENDCOLLECTIVE ;  /* 0x000000000000791b */ /* 0x02ffe20003800000 */
.L_x_3295:
[----:B------:R-:W-:Y:S02]  /*96f0*/  IMAD.MOV.U32 R5, RZ, RZ, 0x1 ;  /* 0x00000001ff057424 */ /* 0x000fe400078e00ff */
[----:B------:R-:W-:-:S05]  /*9700*/  IMAD.MOV.U32 R3, RZ, RZ, R2 ;  /* 0x000000ffff037224 */ /* 0x000fca00078e0002 */
[----:B------:R-:W-:-:S05]  /*9710*/  FMNMX R3, R3, R0, !PT ;  /* 0x0000000003037209 */ /* 0x000fca0007800000 */
[----:B------:R-:W-:-:S07]  /*9720*/  IMAD.MOV.U32 R0, RZ, RZ, R3 ;  /* 0x000000ffff007224 */ /* 0x000fce00078e0003 */
[----:B------:R-:W-:Y:S05]  /*9730*/  WARPSYNC.COLLECTIVE R4, `(.L_x_3296) ;  /* 0x0000000004087348 */ /* 0x000fea0003c00000 */
[----:B------:R0:W1:Y:S02]  /*9740*/  SHFL.DOWN P0, R2, R0, R5, R7 ;  /* 0x0800000500027389 */ /* 0x0000640000000007 */
[----:B01----:R-:W-:Y:S01]  /*9750*/  ENDCOLLECTIVE ;  /* 0x000000000000791b */ /* 0x003fe20003800000 */
.L_x_3296:
[----:B------:R-:W-:Y:S05]  /*9760*/  BRA `(.L_x_3297) ;  /* 0xfffffffc00447947 */ /* 0x000fea000383ffff */
        .weak           $__internal_30_$__cuda_sm20_rcp_rn_f32_slowpath
        .type           $__internal_30_$__cuda_sm20_rcp_rn_f32_slowpath,@function
        .size           $__internal_30_$__cuda_sm20_rcp_rn_f32_slowpath,(.L_x_5497 - $__internal_30_$__cuda_sm20_rcp_rn_f32_slowpath)
$__internal_30_$__cuda_sm20_rcp_rn_f32_slowpath:
        /* <DEDUP_REMOVED lines=14> */
.L_x_3298:
        /* <DEDUP_REMOVED lines=33> */
.L_x_3300:
[----:B------:R0:W1:Y:S02]  /*9a60*/  MUFU.RCP R7, R0 ;  /* 0x0000000000077308 */ /* 0x0000640000001000 */
.L_x_3299:
[----:B-1----:R-:W-:Y:S02]  /*9a70*/  IMAD.MOV.U32 R10, RZ, RZ, R7 ;  /* 0x000000ffff0a7224 */ /* 0x002fe400078e0007 */
[----:B------:R-:W-:Y:S02]  /*9a80*/  IMAD.MOV.U32 R6, RZ, RZ, R2 ;  /* 0x000000ffff067224 */ /* 0x000fe400078e0002 */
[----:B------:R-:W-:-:S04]  /*9a90*/  IMAD.MOV.U32 R7, RZ, RZ, 0x0 ;  /* 0x00000000ff077424 */ /* 0x000fc800078e00ff */
[----:B0-----:R-:W-:Y:S05]  /*9aa0*/  RET.REL.NODEC R6 `(_ZN18transformer_engine13normalization26rmsnorm_fwd_general_kernelINS0_13Kernel_traitsI6__halfS3_13__nv_fp8_e4m3fjLj8192ELj1ELj1ELj4ELj16ENS0_18Kernel_traits_baseILj8192ES3_S3_S4_fjLj128EEEEEEEvNS0_19ForwardKernelParamsE) ;  /* 0xffffff6406547950 */ /* 0x001fea0003c3ffff */
.L_x_3301:
        /* <DEDUP_REMOVED lines=13> */
.L_x_5497:


//--------------------- .text._ZN18transformer_engine13normalization26rmsnorm_fwd_general_kernelINS0_13Kernel_traitsI6__halfS3_13__nv_fp8_e4m3fjLj2048ELj1ELj4ELj1ELj16ENS0_18Kernel_traits_baseILj2048ES3_S3_S4_fjLj128EEEEEEEvNS0_19ForwardKernelParamsE --------------------------
	.section	.text._ZN18transformer_engine13normalization26rmsnorm_fwd_general_kernelINS0_13Kernel_traitsI6__halfS3_13__nv_fp8_e4m3fjLj2048ELj1ELj4ELj1ELj16ENS0_18Kernel_traits_baseILj2048ES3_S3_S4_fjLj128EEEEEEEvNS0_19ForwardKernelParamsE,"ax",@progbits
	.align	128
        .global         _ZN18transformer_engine13normalization26rmsnorm_fwd_general_kernelINS0_13Kernel_traitsI6__halfS3_13__nv_fp8_e4m3fjLj2048ELj1ELj4ELj1ELj16ENS0_18Kernel_traits_baseILj2048ES3_S3_S4_fjLj128EEEEEEEvNS0_19ForwardKernelParamsE
        .type           _ZN18transformer_engine13normalization26rmsnorm_fwd_general_kernelINS0_13Kernel_traitsI6__halfS3_13__nv_fp8_e4m3fjLj2048ELj1ELj4ELj1ELj16ENS0_18Kernel_traits_baseILj2048ES3_S3_S4_fjLj128EEEEEEEvNS0_19ForwardKernelParamsE,@function
        .size           _ZN18transformer_engine13normalization26rmsnorm_fwd_general_kernelINS0_13Kernel_traitsI6__halfS3_13__nv_fp8_e4m3fjLj2048ELj1ELj4ELj1ELj16ENS0_18Kernel_traits_baseILj2048ES3_S3_S4_fjLj128EEEEEEEvNS0_19ForwardKernelParamsE,(.L_x_5498 - _ZN18transformer_engine13normalization26rmsnorm_fwd_general_kernelINS0_13Kernel_traitsI6__halfS3_13__nv_fp8_e4m3fjLj2048ELj1ELj4ELj1ELj16ENS0_18Kernel_traits_baseILj2048ES3_S3_S4_fjLj128EEEEEEEvNS0_19ForwardKernelParamsE)
        .other          _ZN18transformer_engine13normalization26rmsnorm_fwd_general_kernelINS0_13Kernel_traitsI6__halfS3_13__nv_fp8_e4m3fjLj2048ELj1ELj4ELj1ELj16ENS0_18Kernel_traits_baseILj2048ES3_S3_S4_fjLj128EEEEEEEvNS0_19ForwardKernelParamsE,@"STO_CUDA_ENTRY STV_DEFAULT"
_ZN18transformer_engine13normalization26rmsnorm_fwd_general_kernelINS0_13Kernel_traitsI6__halfS3_13__nv_fp8_e4m3fjLj2048ELj1ELj4ELj1ELj16ENS0_18Kernel_traits_baseILj2048ES3_S3_S4_fjLj128EEEEEEEvNS0_19ForwardKernelParamsE:
.text._ZN18transformer_engine13normalization26rmsnorm_fwd_general_kernelINS0_13Kernel_traitsI6__halfS3_13__nv_fp8_e4m3fjLj2048ELj1ELj4ELj1ELj16ENS0_18Kernel_traits_baseILj2048ES3_S3_S4_fjLj128EEEEEEEvNS0_19ForwardKernelParamsE:
        /* <DEDUP_REMOVED lines=43> */
.L_x_3305:
        /* <DEDUP_REMOVED lines=28> */
.L_x_3306:
[----:B------:R-:W-:Y:S05]  /*0470*/  BSYNC B1 ;  /* 0x0000000000017941 */ /* 0x000fea0003800000 */
.L_x_3304:
        /* <DEDUP_REMOVED lines=19> */
.L_x_3308:
        /* <DEDUP_REMOVED lines=28> */
.L_x_3309:
[----:B------:R-:W-:Y:S05]  /*0770*/  BSYNC B1 ;  /* 0x0000000000017941 */ /* 0x000fea0003800000 */
.L_x_3307:
        /* <DEDUP_REMOVED lines=19> */
.L_x_3311:
        /* <DEDUP_REMOVED lines=28> */
.L_x_3312:
[----:B------:R-:W-:Y:S05]  /*0a70*/  BSYNC B1 ;  /* 0x0000000000017941 */ /* 0x000fea0003800000 */
.L_x_3310:
        /* <DEDUP_REMOVED lines=19> */
.L_x_3314:
        /* <DEDUP_REMOVED lines=28> */
.L_x_3315:
[----:B------:R-:W-:Y:S05]  /*0d70*/  BSYNC B1 ;  /* 0x0000000000017941 */ /* 0x000fea0003800000 */
.L_x_3313:
        /* <DEDUP_REMOVED lines=19> */
.L_x_3317:
        /* <DEDUP_REMOVED lines=28> */
.L_x_3318:
[----:B------:R-:W-:Y:S05]  /*1070*/  BSYNC B1 ;  /* 0x0000000000017941 */ /* 0x000fea0003800000 */
.L_x_3316:
        /* <DEDUP_REMOVED lines=19> */
.L_x_3320:
        /* <DEDUP_REMOVED lines=28> */
.L_x_3321:
[----:B------:R-:W-:Y:S05]  /*1370*/  BSYNC B1 ;  /* 0x0000000000017941 */ /* 0x000fea0003800000 */
.L_x_3319:
        /* <DEDUP_REMOVED lines=19> */
.L_x_3323:
        /* <DEDUP_REMOVED lines=28> */
.L_x_3324:
[----:B------:R-:W-:Y:S05]  /*1670*/  BSYNC B1 ;  /* 0x0000000000017941 */ /* 0x000fea0003800000 */
.L_x_3322:
        /* <DEDUP_REMOVED lines=19> */
.L_x_3326:
        /* <DEDUP_REMOVED lines=28> */
.L_x_3327:
[----:B------:R-:W-:Y:S05]  /*1970*/  BSYNC B1 ;  /* 0x0000000000017941 */ /* 0x000fea0003800000 */
.L_x_3325:
        /* <DEDUP_REMOVED lines=8> */
.L_x_3303:
[----:B------:R-:W-:Y:S05]  /*1a00*/  BSYNC B0 ;  /* 0x0000000000007941 */ /* 0x000fea0003800000 */
.L_x_3302:
[----:B------:R-:W-:Y:S01]  /*1a10*/  ULDC.U8 UR5, c[0x0][0x294] ;  /* 0x0000a50000057ab9 */ /* 0x000fe20000000000 */
[----:B------:R-:W-:Y:S01]  /*1a20*/  ULDC UR6, c[0x0][0x218] ;  /* 0x0000860000067ab9 */ /* 0x000fe20000000800 */
[----:B------:R-:W-:Y:S02]  /*1a30*/  ISETP.NE.AND P0, PT, RZ, UR5, PT ;  /* 0x00000005ff007c0c */ /* 0x000fe4000bf05270 */
[----:B------:R-:W-:-:S11]  /*1a40*/  ISETP.GE.AND P1, PT, R89, UR6, PT ;  /* 0x0000000659007c0c */ /* 0x000fd6000bf26270 */
[----:B------:R-:W-:Y:S05]  /*1a50*/  @!P0 BRA `(.L_x_3328) ;  /* 0x0000000000088947 */ /* 0x000fea0003800000 */
[----:B0-----:R-:W0:Y:S02]  /*1a60*/  LDC.64 R2, c[0x0][0x270] ;  /* 0x00009c00ff027b82 */ /* 0x001e240000000a00 */
[----:B0-----:R1:W5:Y:S02]  /*1a70*/  LDG.E R88, desc[UR8][R2.64] ;  /* 0x0000000802587981 */ /* 0x001364000c1e1900 */
.L_x_3328:
[----:B------:R-:W-:Y:S01]  /*1a80*/  IMAD.MOV.U32 R151, RZ, RZ, RZ ;  /* 0x000000ffff977224 */ /* 0x000fe200078e00ff */
[----:B------:R-:W-:Y:S06]  /*1a90*/  @P1 BRA `(.L_x_3329) ;  /* 0x0000007400381947 */ /* 0x000fec0003800000 */
[----:B------:R-:W-:Y:S01]  /*1aa0*/  ULDC.U8 UR5, c[0x0][0x250] ;  /* 0x0000940000057ab9 */ /* 0x000fe20000000000 */
[C---:B------:R-:W-:Y:S01]  /*1ab0*/  FADD R76, R27.reuse, 1 ;  /* 0x3f8000001b4c7421 */ /* 0x040fe20000000000 */
[----:B------:R-:W-:Y:S01]  /*1ac0*/  ISETP.NE.AND P0, PT, RZ, UR5, PT ;  /* 0x00000005ff007c0c */ /* 0x000fe2000bf05270 */
[----:B------:R-:W-:Y:S01]  /*1ad0*/  FADD R75, R26, 1 ;  /* 0x3f8000001a4b7421 */ /* 0x000fe20000000000 */
[----:B------:R-:W-:Y:S01]  /*1ae0*/  FADD R63, R34, 1 ;  /* 0x3f800000223f7421 */ /* 0x000fe20000000000 */
        /* <DEDUP_REMOVED lines=100> */
[C---:B------:R-:W-:Y:S01]  /*2130*/  IMAD R19, R9.reuse, 0x100, R20 ;  /* 0x0000010009137824 */ /* 0x040fe200078e0214 */
        /* <DEDUP_REMOVED lines=45> */
[----:B-----5:R-:W-:Y:S05]  /*2410*/  CALL.REL.NOINC `($__internal_31_$__cuda_sm20_rcp_rn_f32_slowpath) ;  /* 0x00000070003c7944 */ /* 0x020fea0003c00000 */
[----:B------:R-:W-:Y:S05]  /*2420*/  BRA `(.L_x_3331) ;  /* 0x0000000000107947 */ /* 0x000fea0003800000 */
.L_x_3330:
[----:B------:R-:W0:Y:S02]  /*2430*/  MUFU.RCP R3, R0 ;  /* 0x0000000000037308 */ /* 0x000e240000001000 */
[----:B0-----:R-:W-:-:S04]  /*2440*/  FFMA R2, R0, R3, -1 ;  /* 0xbf80000000027423 */ /* 0x001fc80000000003 */
[----:B------:R-:W-:-:S04]  /*2450*/  FADD.FTZ R2, -R2, -RZ ;  /* 0x800000ff02027221 */ /* 0x000fc80000010100 */
[----:B------:R-:W-:-:S07]  /*2460*/  FFMA R150, R3, R2, R3 ;  /* 0x0000000203967223 */ /* 0x000fce0000000003 */
.L_x_3331:
[----:B------:R-:W-:Y:S01]  /*2470*/  ULDC.64 UR4, c[0x0][0x210] ;  /* 0x0000840000047ab9 */ /* 0x000fe20000000a00 */
[----:B------:R-:W-:Y:S01]  /*2480*/  IMAD.MOV.U32 R151, RZ, RZ, RZ ;  /* 0x000000ffff977224 */ /* 0x000fe200078e00ff */
[----:B------:R-:W-:Y:S01]  /*2490*/  UIMAD UR4, UR5, UR4, URZ ;  /* 0x00000004050472a4 */ /* 0x000fe2000f8e023f */
[----:B------:R-:W-:-:S03]  /*24a0*/  ULDC.U8 UR10, c[0x0][0x294] ;  /* 0x0000a500000a7ab9 */ /* 0x000fc60000000000 */
[----:B------:R-:W-:-:S03]  /*24b0*/  USHF.L.U32 UR5, UR4, 0x2, URZ ;  /* 0x0000000204057899 */ /* 0x000fc6000800063f */
[----:B------:R-:W-:-:S09]  /*24c0*/  UMOV UR4, URZ ;  /* 0x0000003f00047c82 */ /* 0x000fd20008000000 */
.L_x_3403:
[----:B------:R-:W-:Y:S01]  /*24d0*/  ULDC.64 UR12, c[0x0][0x218] ;  /* 0x00008600000c7ab9 */ /* 0x000fe20000000a00 */
[----:B------:R-:W-:Y:S01]  /*24e0*/  LEA.HI R163, R94, R89, RZ, 0x1b ;  /* 0x000000595ea37211 */ /* 0x000fe200078fd8ff */
        /* <DEDUP_REMOVED lines=13> */
.L_x_3335:
        /* <DEDUP_REMOVED lines=28> */
.L_x_3336:
[----:B------:R-:W-:Y:S05]  /*2780*/  BSYNC B1 ;  /* 0x0000000000017941 */ /* 0x000fea0003800000 */
.L_x_3334:
        /* <DEDUP_REMOVED lines=18> */
.L_x_3338:
        /* <DEDUP_REMOVED lines=28> */
.L_x_3339:
[----:B------:R-:W-:Y:S05]  /*2a70*/  BSYNC B1 ;  /* 0x0000000000017941 */ /* 0x000fea0003800000 */
.L_x_3337:
        /* <DEDUP_REMOVED lines=18> */
.L_x_3341:
        /* <DEDUP_REMOVED lines=28> */
.L_x_3342:
[----:B------:R-:W-:Y:S05]  /*2d60*/  BSYNC B1 ;  /* 0x0000000000017941 */ /* 0x000fea0003800000 */
.L_x_3340:
        /* <DEDUP_REMOVED lines=18> */
.L_x_3344:
        /* <DEDUP_REMOVED lines=28> */
.L_x_3345:
[----:B------:R-:W-:Y:S05]  /*3050*/  BSYNC B1 ;  /* 0x0000000000017941 */ /* 0x000fea0003800000 */
.L_x_3343:
        /* <DEDUP_REMOVED lines=18> */
.L_x_3347:
        /* <DEDUP_REMOVED lines=28> */
.L_x_3348:
[----:B------:R-:W-:Y:S05]  /*3340*/  BSYNC B1 ;  /* 0x0000000000017941 */ /* 0x000fea0003800000 */
.L_x_3346:
        /* <DEDUP_REMOVED lines=18> */
.L_x_3350:
        /* <DEDUP_REMOVED lines=28> */
.L_x_3351:
[----:B------:R-:W-:Y:S05]  /*3630*/  BSYNC B1 ;  /* 0x0000000000017941 */ /* 0x000fea0003800000 */
.L_x_3349:
        /* <DEDUP_REMOVED lines=18> */
.L_x_3353:
        /* <DEDUP_REMOVED lines=28> */
.L_x_3354:
[----:B------:R-:W-:Y:S05]  /*3920*/  BSYNC B1 ;  /* 0x0000000000017941 */ /* 0x000fea0003800000 */
.L_x_3352:
        /* <DEDUP_REMOVED lines=18> */
.L_x_3356:
        /* <DEDUP_REMOVED lines=28> */
.L_x_3357:
[----:B------:R-:W-:Y:S05]  /*3c10*/  BSYNC B1 ;  /* 0x0000000000017941 */ /* 0x000fea0003800000 */
.L_x_3355:
        /* <DEDUP_REMOVED lines=8> */
.L_x_3333:
[----:B------:R-:W-:Y:S05]  /*3ca0*/  BSYNC B0 ;  /* 0x0000000000007941 */ /* 0x000fea0003800000 */
.L_x_3332:
        /* <DEDUP_REMOVED lines=193> */
.L_x_3359:
[----:B------:R-:W-:Y:S05]  /*48c0*/  BSYNC B0 ;  /* 0x0000000000007941 */ /* 0x000fea0003800000 */
.L_x_3358:
        /* <DEDUP_REMOVED lines=55> */
.L_x_3362:
[----:B------:R-:W2:Y:S04]  /*4c40*/  LDG.E.STRONG.GPU R66, desc[UR8][R64.64] ;  /* 0x0000000840427981 */ /* 0x000ea8000c1ef900 */
[----:B--2---:R-:W-:Y:S01]  /*4c50*/  CCTL.IVALL ;  /* 0x00000000ff00798f */ /* 0x004fe20002000000 */
[----:B------:R-:W-:Y:S05]  /*4c60*/  YIELD ;  /* 0x0000000000007946 */ /* 0x000fea0003800000 */
[----:B------:R-:W-:-:S13]  /*4c70*/  ISETP.NE.AND P0, PT, R66, R117, PT ;  /* 0x000000754200720c */ /* 0x000fda0003f05270 */
[----:B------:R-:W-:Y:S05]  /*4c80*/  @P0 BRA `(.L_x_3362) ;  /* 0xfffffffc00ec0947 */ /* 0x000fea000383ffff */
.L_x_3361:
        /* <DEDUP_REMOVED lines=15> */
.L_x_3367:
        /* <DEDUP_REMOVED lines=15> */
[----:B------:R-:W-:Y:S02]  /*4e70*/  IADD3 R131, P2, R130, R167, RZ ;  /* 0x000000a782837210 */ /* 0x000fe40007f5e0ff */
        /* <DEDUP_REMOVED lines=14> */
.L_x_3366:
[----:B------:R-:W-:Y:S05]  /*4f60*/  BSYNC B1 ;  /* 0x0000000000017941 */ /* 0x000fea0003800000 */
.L_x_3365:
        /* <DEDUP_REMOVED lines=20> */
.L_x_3369:
[----:B------:R-:W-:Y:S05]  /*50b0*/  BSYNC B1 ;  /* 0x0000000000017941 */ /* 0x000fea0003800000 */
.L_x_3368:
        /* <DEDUP_REMOVED lines=9> */
.L_x_3364:
[----:B------:R-:W-:Y:S05]  /*5150*/  BSYNC B0 ;  /* 0x0000000000007941 */ /* 0x000fea0003800000 */
.L_x_3363:
        /* <DEDUP_REMOVED lines=13> */
.L_x_3360:
        /* <DEDUP_REMOVED lines=10> */
.L_x_3370:
        /* <DEDUP_REMOVED lines=16> */
[-C--:B------:R-:W-:Y:S01]  /*53d0*/  FMUL R66, R0, R131.reuse ;  /* 0x0000008300427220 */ /* 0x080fe20000400000 */
[----:B------:R-:W-:Y:S01]  /*53e0*/  ISETP.EQ.U32.AND P0, PT, RZ, UR6, PT ;  /* 0x00000006ff007c0c */ /* 0x000fe2000bf02070 */
[----:B------:R-:W-:Y:S01]  /*53f0*/  IMAD R169, R163, UR13, R90 ;  /* 0x0000000da3a97c24 */ /* 0x000fe2000f8e025a */
[----:B------:R-:W-:Y:S01]  /*5400*/  P2R R67, PR, RZ, 0x40 ;  /* 0x00000040ff437803 */ /* 0x000fe20000000000 */
[-C--:B------:R-:W-:Y:S01]  /*5410*/  FMUL R67, R107, R131.reuse ;  /* 0x000000836b437220 */ /* 0x080fe20000400000 */
[----:B------:R-:W-:Y:S01]  /*5420*/  ISETP.EQ.AND.EX P5, PT, RZ, UR7, !P6, P0 ;  /* 0x00000007ff007c0c */ /* 0x000fe2000f7a2300 */
[-C--:B------:R-:W-:Y:S01]  /*5430*/  FMUL R116, R106, R131.reuse ;  /* 0x000000836a747220 */ /* 0x080fe20000400000 */
[-C--:B------:R-:W-:Y:S01]  /*5440*/  FMUL R117, R123, R131.reuse ;  /* 0x000000837b757220 */ /* 0x080fe20000400000 */
[-C--:B------:R-:W-:Y:S01]  /*5450*/  FMUL R130, R122, R131.reuse ;  /* 0x000000837a827220 */ /* 0x080fe20000400000 */
[-C--:B------:R-:W-:Y:S01]  /*5460*/  FMUL R165, R135, R131.reuse ;  /* 0x0000008387a57220 */ /* 0x080fe20000400000 */
[-C--:B------:R-:W-:Y:S01]  /*5470*/  FMUL R162, R134, R131.reuse ;  /* 0x0000008386a27220 */ /* 0x080fe20000400000 */
        /* <DEDUP_REMOVED lines=56> */
.L_x_3373:
        /* <DEDUP_REMOVED lines=31> */
.L_x_3375:
        /* <DEDUP_REMOVED lines=15> */
.L_x_3376:
[----:B------:R-:W-:Y:S05]  /*5ae0*/  BSYNC B1 ;  /* 0x0000000000017941 */ /* 0x000fea0003800000 */
.L_x_3374:
        /* <DEDUP_REMOVED lines=72> */
.L_x_3377:
        /* <DEDUP_REMOVED lines=28> */
.L_x_3379:
        /* <DEDUP_REMOVED lines=15> */
.L_x_3380:
[----:B------:R-:W-:Y:S05]  /*6220*/  BSYNC B1 ;  /* 0x0000000000017941 */ /* 0x000fea0003800000 */
.L_x_3378:
        /* <DEDUP_REMOVED lines=73> */
.L_x_3381:
        /* <DEDUP_REMOVED lines=28> */
.L_x_3383:
        /* <DEDUP_REMOVED lines=15> */
.L_x_3384:
[----:B------:R-:W-:Y:S05]  /*6970*/  BSYNC B1 ;  /* 0x0000000000017941 */ /* 0x000fea0003800000 */
.L_x_3382:
        /* <DEDUP_REMOVED lines=73> */
.L_x_3385:
        /* <DEDUP_REMOVED lines=28> */
.L_x_3387:
        /* <DEDUP_REMOVED lines=15> */
.L_x_3388:
[----:B------:R-:W-:Y:S05]  /*70c0*/  BSYNC B1 ;  /* 0x0000000000017941 */ /* 0x000fea0003800000 */
.L_x_3386:
        /* <DEDUP_REMOVED lines=73> */
.L_x_3389:
        /* <DEDUP_REMOVED lines=28> */
.L_x_3391:
        /* <DEDUP_REMOVED lines=15> */
.L_x_3392:
[----:B------:R-:W-:Y:S05]  /*7810*/  BSYNC B1 ;  /* 0x0000000000017941 */ /* 0x000fea0003800000 */
.L_x_3390:
        /* <DEDUP_REMOVED lines=73> */
.L_x_3393:
        /* <DEDUP_REMOVED lines=28> */
.L_x_3395:
        /* <DEDUP_REMOVED lines=15> */
.L_x_3396:
[----:B------:R-:W-:Y:S05]  /*7f60*/  BSYNC B1 ;  /* 0x0000000000017941 */ /* 0x000fea0003800000 */
.L_x_3394:
        /* <DEDUP_REMOVED lines=73> */
.L_x_3397:
        /* <DEDUP_REMOVED lines=28> */
.L_x_3399:
        /* <DEDUP_REMOVED lines=15> */
.L_x_3400:
[----:B------:R-:W-:Y:S05]  /*86b0*/  BSYNC B1 ;  /* 0x0000000000017941 */ /* 0x000fea0003800000 */
.L_x_3398:
[----:B------:R-:W-:-:S13]  /*86c0*/  ISETP.GE.AND P0, PT, R9, UR13, PT ;  /* 0x0000000d09007c0c */ /* 0x000fda000bf06270 */
[----:B------:R-:W-:Y:S05]  /*86d0*/  @P0 BRA `(.L_x_3372) ;  /* 0x0000000800140947 */ /* 0x000fea0003800000 */
[----:B------:R-:W-:Y:S01]  /*86e0*/  ISETP.NE.AND P1, PT, R168, RZ, PT ;  /* 0x000000ffa800720c */ /* 0x000fe20003f25270 */
[----:B------:R-:W-:Y:S02]  /*86f0*/  IMAD R163, R163, UR13, R9 ;  /* 0x0000000da3a37c24 */ /* 0x000fe4000f8e0209 */
[-C--:B-1----:R-:W-:Y:S01]  /*8700*/  FMUL R166, R152, R131.reuse ;  /* 0x0000008398a67220 */ /* 0x082fe20000400000 */
[-C--:B0-----:R-:W-:Y:S01]  /*8710*/  FMUL R66, R96, R131.reuse ;  /* 0x0000008360427220 */ /* 0x081fe20000400000 */
[-C--:B------:R-:W-:Y:S01]  /*8720*/  FMUL R116, R108, R131.reuse ;  /* 0x000000836c747220 */ /* 0x080fe20000400000 */
[-C--:B------:R-:W-:Y:S01]  /*8730*/  FMUL R67, R109, R131.reuse ;  /* 0x000000836d437220 */ /* 0x080fe20000400000 */
[----:B------:R-:W-:Y:S01]  /*8740*/  IADD3 R64, P0, R163, R64, RZ ;  /* 0x00000040a3407210 */ /* 0x000fe20007f1e0ff */
[-C--:B------:R-:W-:Y:S01]  /*8750*/  FMUL R130, R124, R131.reuse ;  /* 0x000000837c827220 */ /* 0x080fe20000400000 */
[-C--:B------:R-:W-:Y:S01]  /*8760*/  FMUL R162, R125, R131.reuse ;  /* 0x000000837da27220 */ /* 0x080fe20000400000 */
[----:B------:R-:W-:Y:S01]  /*8770*/  FMUL R117, R138, R131 ;  /* 0x000000838a757220 */ /* 0x000fe20000400000 */
[----:B------:R-:W-:Y:S01]  /*8780*/  LEA.HI.X.SX32 R65, R163, R65, 0x1, P0 ;  /* 0x00000041a3417211 */ /* 0x000fe200000f0eff */
[----:B------:R-:W-:Y:S01]  /*8790*/  FMUL R164, R139, R131 ;  /* 0x000000838ba47220 */ /* 0x000fe20000400000 */
[----:B------:R-:W-:Y:S01]  /*87a0*/  ISETP.GE.U32.AND P2, PT, R5, 0x8, PT ;  /* 0x000000080500780c */ /* 0x000fe20003f46070 */
[----:B------:R-:W-:Y:S01]  /*87b0*/  FMUL R166, R15, R166 ;  /* 0x000000a60fa67220 */ /* 0x000fe20000400000 */
[----:B------:R-:W-:Y:S01]  /*87c0*/  LOP3.LUT P0, RZ, R64, 0x7, RZ, 0xc0, !PT ;  /* 0x0000000740ff7812 */ /* 0x000fe2000780c0ff */
        /* <DEDUP_REMOVED lines=17> */
[-C--:B------:R-:W-:Y:S01]  /*88e0*/  FMNMX R151, R151, |R66|.reuse, !PT ;  /* 0x4000004297977209 */ /* 0x080fe20007800000 */
[----:B------:R-:W-:Y:S01]  /*88f0*/  VIADD R172, R9, 0x7 ;  /* 0x0000000709ac7836 */ /* 0x000fe20000000000 */
[----:B------:R-:W-:Y:S02]  /*8900*/  ISETP.GE.AND P2, PT, R167, UR13, PT ;  /* 0x0000000da7007c0c */ /* 0x000fe4000bf46270 */
[----:B------:R-:W-:Y:S01]  /*8910*/  ISETP.GE.AND P4, PT, R131, UR13, PT ;  /* 0x0000000d83007c0c */ /* 0x000fe2000bf86270 */
[----:B------:R-:W-:Y:S01]  /*8920*/  VIADD R131, R9, 0x3 ;  /* 0x0000000309837836 */ /* 0x000fe20000000000 */
[----:B------:R-:W-:Y:S01]  /*8930*/  P2R R167, PR, RZ, 0x4 ;  /* 0x00000004ffa77803 */ /* 0x000fe20000000000 */
[----:B-----5:R-:W-:Y:S01]  /*8940*/  @P1 FMUL R66, R88, R66 ;  /* 0x0000004258421220 */ /* 0x020fe20000400000 */
[----:B------:R-:W-:-:S02]  /*8950*/  P2R R165, PR, RZ, 0x40 ;  /* 0x00000040ffa57803 */ /* 0x000fc40000000000 */
[----:B------:R-:W-:Y:S01]  /*8960*/  ISETP.GE.AND P5, PT, R131, UR13, PT ;  /* 0x0000000d83007c0c */ /* 0x000fe2000bfa6270 */
[----:B------:R-:W-:Y:S01]  /*8970*/  VIADD R131, R9, 0x4 ;  /* 0x0000000409837836 */ /* 0x000fe20000000000 */
[----:B------:R-:W-:Y:S02]  /*8980*/  @!P6 PLOP3.LUT P0, PT, P1, PT, PT, 0x80, 0x0 ;  /* 0x000000000000e81c */ /* 0x000fe40000f0f070 */
[----:B------:R-:W-:Y:S02]  /*8990*/  P2R R163, PR, RZ, 0x20 ;  /* 0x00000020ffa37803 */ /* 0x000fe40000000000 */
[----:B------:R-:W-:Y:S02]  /*89a0*/  ISETP.GE.AND P3, PT, R131, UR13, PT ;  /* 0x0000000d83007c0c */ /* 0x000fe4000bf66270 */
[----:B------:R-:W-:Y:S02]  /*89b0*/  @!P4 FMNMX R151, R151, |R116|, !PT ;  /* 0x400000749797c209 */ /* 0x000fe40007800000 */
[----:B------:R-:W-:-:S02]  /*89c0*/  P2R R131, PR, RZ, 0x8 ;  /* 0x00000008ff837803 */ /* 0x000fc40000000000 */
[-C--:B------:R-:W-:Y:S02]  /*89d0*/  @!P6 FMNMX R151, R151, |R67|.reuse, !PT ;  /* 0x400000439797e209 */ /* 0x080fe40007800000 */
[----:B------:R-:W-:Y:S01]  /*89e0*/  PLOP3.LUT P6, PT, PT, PT, PT, 0x8, 0x0 ;  /* 0x000000000000781c */ /* 0x000fe20003fce170 */
[----:B------:R-:W-:Y:S01]  /*89f0*/  @P0 FMUL R67, R88, R67 ;  /* 0x0000004358430220 */ /* 0x000fe20000400000 */
[----:B------:R-:W-:Y:S02]  /*8a00*/  PLOP3.LUT P0, PT, PT, PT, PT, 0x8, 0x0 ;  /* 0x000000000000781c */ /* 0x000fe40003f0e170 */
[----:B------:R-:W-:Y:S02]  /*8a10*/  @!P5 PLOP3.LUT P0, PT, P1, PT, PT, 0x80, 0x0 ;  /* 0x000000000000d81c */ /* 0x000fe40000f0f070 */
[----:B------:R-:W-:Y:S02]  /*8a20*/  @!P5 FMNMX R151, R151, |R130|, !PT ;  /* 0x400000829797d209 */ /* 0x000fe40007800000 */
[----:B------:R-:W-:-:S09]  /*8a30*/  PLOP3.LUT P5, PT, PT, PT, PT, 0x8, 0x0 ;  /* 0x000000000000781c */ /* 0x000fd20003fae170 */
[----:B------:R-:W-:Y:S01]  /*8a40*/  @P0 FMUL R130, R88, R130 ;  /* 0x0000008258820220 */ /* 0x000fe20000400000 */
[----:B------:R-:W-:Y:S02]  /*8a50*/  PLOP3.LUT P0, PT, PT, PT, PT, 0x8, 0x0 ;  /* 0x000000000000781c */ /* 0x000fe40003f0e170 */
[----:B------:R-:W-:Y:S02]  /*8a60*/  @!P3 PLOP3.LUT P0, PT, P1, PT, PT, 0x80, 0x0 ;  /* 0x000000000000b81c */ /* 0x000fe40000f0f070 */
[----:B------:R-:W-:Y:S02]  /*8a70*/  ISETP.GE.AND P1, PT, R171, UR13, PT ;  /* 0x0000000dab007c0c */ /* 0x000fe4000bf26270 */
[----:B------:R-:W-:Y:S02]  /*8a80*/  ISETP.NE.AND P3, PT, RZ, UR10, PT ;  /* 0x0000000aff007c0c */ /* 0x000fe4000bf65270 */
[----:B------:R-:W-:Y:S02]  /*8a90*/  P2R R168, PR, RZ, 0x1 ;  /* 0x00000001ffa87803 */ /* 0x000fe40000000000 */
[----:B------:R-:W-:-:S02]  /*8aa0*/  PLOP3.LUT P0, PT, PT, PT, PT, 0x8, 0x0 ;  /* 0x000000000000781c */ /* 0x000fc40003f0e170 */
[----:B------:R-:W-:Y:S02]  /*8ab0*/  @!P2 PLOP3.LUT P0, PT, P3, PT, PT, 0x80, 0x0 ;  /* 0x000000000000a81c */ /* 0x000fe40001f0f070 */
[----:B------:R-:W-:Y:S02]  /*8ac0*/  ISETP.NE.AND P2, PT, R168, RZ, PT ;  /* 0x000000ffa800720c */ /* 0x000fe40003f45270 */
[----:B------:R-:W-:Y:S02]  /*8ad0*/  P2R R171, PR, RZ, 0x1 ;  /* 0x00000001ffab7803 */ /* 0x000fe40000000000 */
[----:B------:R-:W-:Y:S02]  /*8ae0*/  PLOP3.LUT P0, PT, PT, PT, PT, 0x8, 0x0 ;  /* 0x000000000000781c */ /* 0x000fe40003f0e170 */
[----:B------:R-:W-:Y:S02]  /*8af0*/  @!P1 PLOP3.LUT P0, PT, P3, PT, PT, 0x80, 0x0 ;  /* 0x000000000000981c */ /* 0x000fe40001f0f070 */
[----:B------:R-:W-:-:S02]  /*8b00*/  P2R R168, PR, RZ, 0x2 ;  /* 0x00000002ffa87803 */ /* 0x000fc40000000000 */
[----:B------:R-:W-:Y:S02]  /*8b10*/  ISETP.NE.AND P1, PT, R171, RZ, PT ;  /* 0x000000ffab00720c */ /* 0x000fe40003f25270 */
[----:B------:R-:W-:Y:S02]  /*8b20*/  P2R R171, PR, RZ, 0x1 ;  /* 0x00000001ffab7803 */ /* 0x000fe40000000000 */
[----:B------:R-:W-:Y:S02]  /*8b30*/  ISETP.GE.AND P0, PT, R172, UR13, PT ;  /* 0x0000000dac007c0c */ /* 0x000fe4000bf06270 */
[----:B------:R-:W-:-:S11]  /*8b40*/  @!P4 PLOP3.LUT P6, PT, P3, PT, PT, 0x80, 0x0 ;  /* 0x000000000000c81c */ /* 0x000fd60001fcf070 */
[----:B------:R-:W-:Y:S02]  /*8b50*/  @!P0 PLOP3.LUT P5, PT, P3, PT, PT, 0x80, 0x0 ;  /* 0x000000000000881c */ /* 0x000fe40001faf070 */
[----:B------:R-:W-:Y:S01]  /*8b60*/  ISETP.NE.AND P3, PT, R131, RZ, PT ;  /* 0x000000ff8300720c */ /* 0x000fe20003f65270 */
[----:B------:R-:W-:Y:S01]  /*8b70*/  @P6 FMUL R116, R88, R116 ;  /* 0x0000007458746220 */ /* 0x000fe20000400000 */
[----:B------:R-:W-:Y:S02]  /*8b80*/  P2R R131, PR, RZ, 0x20 ;  /* 0x00000020ff837803 */ /* 0x000fe40000000000 */
[----:B------:R-:W-:Y:S02]  /*8b90*/  ISETP.NE.AND P5, PT, R163, RZ, PT ;  /* 0x000000ffa300720c */ /* 0x000fe40003fa5270 */
[----:B------:R-:W-:Y:S02]  /*8ba0*/  ISETP.NE.AND P6, PT, R165, RZ, PT ;  /* 0x000000ffa500720c */ /* 0x000fe40003fc5270 */
[----:B------:R-:W-:-:S02]  /*8bb0*/  ISETP.NE.AND P6, PT, R131, RZ, PT ;  /* 0x000000ff8300720c */ /* 0x000fc40003fc5270 */
[----:B------:R-:W-:-:S03]  /*8bc0*/  ISETP.NE.AND P5, PT, R171, RZ, PT ;  /* 0x000000ffab00720c */ /* 0x000fc60003fa5270 */
[-C--:B------:R-:W-:Y:S01]  /*8bd0*/  @!P3 FMNMX R151, R151, |R162|.reuse, !PT ;  /* 0x400000a29797b209 */ /* 0x080fe20007800000 */
[----:B------:R-:W-:Y:S01]  /*8be0*/  @P2 FMUL R162, R88, R162 ;  /* 0x000000a258a22220 */ /* 0x000fe20000400000 */
[----:B------:R-:W-:-:S13]  /*8bf0*/  ISETP.NE.AND P2, PT, R167, RZ, PT ;  /* 0x000000ffa700720c */ /* 0x000fda0003f45270 */
[-C--:B------:R-:W-:Y:S01]  /*8c00*/  @!P2 FMNMX R151, R151, |R117|.reuse, !PT ;  /* 0x400000759797a209 */ /* 0x080fe20007800000 */
[----:B------:R-:W-:Y:S01]  /*8c10*/  @P1 FMUL R117, R88, R117 ;  /* 0x0000007558751220 */ /* 0x000fe20000400000 */
[----:B------:R-:W-:-:S13]  /*8c20*/  ISETP.NE.AND P1, PT, R168, RZ, PT ;  /* 0x000000ffa800720c */ /* 0x000fda0003f25270 */
[-C--:B------:R-:W-:Y:S01]  /*8c30*/  @!P1 FMNMX R151, R151, |R164|.reuse, !PT ;  /* 0x400000a497979209 */ /* 0x080fe20007800000 */
[----:B------:R-:W-:-:S03]  /*8c40*/  @P5 FMUL R164, R88, R164 ;  /* 0x000000a458a45220 */ /* 0x000fc60000400000 */
[-C--:B------:R-:W-:Y:S01]  /*8c50*/  @!P0 FMNMX R151, R151, |R166|.reuse, !PT ;  /* 0x400000a697978209 */ /* 0x080fe20007800000 */
[----:B------:R-:W-:-:S07]  /*8c60*/  @P6 FMUL R166, R88, R166 ;  /* 0x000000a658a66220 */ /* 0x000fce0000400000 */
.L_x_3401:
[----:B------:R-:W-:Y:S02]  /*8c70*/  ISETP.NE.AND P0, PT, R169, RZ, PT ;  /* 0x000000ffa900720c */ /* 0x000fe40003f05270 */
[----:B------:R-:W-:Y:S02]  /*8c80*/  F2FP.SATFINITE.E4M3.F32.PACK_AB_MERGE_C R165, RZ, R67, RZ ;  /* 0x00000043ffa5723e */ /* 0x000fe400048070ff */
[----:B------:R-:W-:Y:S02]  /*8c90*/  ISETP.LT.U32.OR P0, PT, R5, 0x8, P0 ;  /* 0x000000080500780c */ /* 0x000fe40000701470 */
[----:B------:R-:W-:Y:S02]  /*8ca0*/  F2FP.SATFINITE.E4M3.F32.PACK_AB_MERGE_C R167, RZ, R117, RZ ;  /* 0x00000075ffa7723e */ /* 0x000fe400048070ff */
[----:B------:R-:W-:Y:S02]  /*8cb0*/  F2FP.SATFINITE.E4M3.F32.PACK_AB_MERGE_C R131, RZ, R66, RZ ;  /* 0x00000042ff83723e */ /* 0x000fe400048070ff */
[----:B------:R-:W-:-:S02]  /*8cc0*/  F2FP.SATFINITE.E4M3.F32.PACK_AB_MERGE_C R163, RZ, R116, RZ ;  /* 0x00000074ffa3723e */ /* 0x000fc400048070ff */
        /* <DEDUP_REMOVED lines=22> */
.L_x_3402:
[C---:B------:R-:W-:Y:S02]  /*8e30*/  ISETP.NE.AND P2, PT, R5.reuse, RZ, PT ;  /* 0x000000ff0500720c */ /* 0x040fe40003f45270 */
[----:B------:R-:W-:Y:S02]  /*8e40*/  ISETP.NE.AND P6, PT, R170, RZ, PT ;  /* 0x000000ffaa00720c */ /* 0x000fe40003fc5270 */
[C---:B------:R-:W-:Y:S02]  /*8e50*/  ISETP.GE.U32.AND P0, PT, R5.reuse, 0x2, PT ;  /* 0x000000020500780c */ /* 0x040fe40003f06070 */
[C---:B------:R-:W-:Y:S02]  /*8e60*/  ISETP.GE.U32.AND P1, PT, R5.reuse, 0x3, PT ;  /* 0x000000030500780c */ /* 0x040fe40003f26070 */
[C---:B------:R-:W-:Y:S02]  /*8e70*/  ISETP.GE.U32.AND P3, PT, R5.reuse, 0x5, PT ;  /* 0x000000050500780c */ /* 0x040fe40003f66070 */
[----:B------:R-:W-:-:S02]  /*8e80*/  ISETP.GE.U32.AND P4, PT, R5, 0x6, PT ;  /* 0x000000060500780c */ /* 0x000fc40003f86070 */
[C---:B------:R-:W-:Y:S01]  /*8e90*/  ISETP.GE.U32.AND P5, PT, R5.reuse, 0x7, PT ;  /* 0x000000070500780c */ /* 0x040fe20003fa6070 */
[----:B------:R2:W-:Y:S01]  /*8ea0*/  @P2 STG.E.U8 desc[UR8][R64.64], R131 ;  /* 0x0000008340002986 */ /* 0x0005e2000c101108 */
[----:B------:R-:W-:-:S03]  /*8eb0*/  ISETP.GE.U32.AND P2, PT, R5, 0x4, PT ;  /* 0x000000040500780c */ /* 0x000fc60003f46070 */
[----:B------:R2:W-:Y:S04]  /*8ec0*/  @P6 STG.E.U8 desc[UR8][R64.64+0x7], R169 ;  /* 0x000007a940006986 */ /* 0x0005e8000c101108 */
[----:B------:R2:W-:Y:S04]  /*8ed0*/  @P0 STG.E.U8 desc[UR8][R64.64+0x1], R163 ;  /* 0x000001a340000986 */ /* 0x0005e8000c101108 */
[----:B------:R2:W-:Y:S04]  /*8ee0*/  @P1 STG.E.U8 desc[UR8][R64.64+0x2], R165 ;  /* 0x000002a540001986 */ /* 0x0005e8000c101108 */
[----:B------:R2:W-:Y:S04]  /*8ef0*/  @P2 STG.E.U8 desc[UR8][R64.64+0x3], R67 ;  /* 0x0000034340002986 */ /* 0x0005e8000c101108 */
[----:B------:R2:W-:Y:S04]  /*8f00*/  @P3 STG.E.U8 desc[UR8][R64.64+0x4], R162 ;  /* 0x000004a240003986 */ /* 0x0005e8000c101108 */
[----:B------:R2:W-:Y:S04]  /*8f10*/  @P4 STG.E.U8 desc[UR8][R64.64+0x5], R167 ;  /* 0x000005a740004986 */ /* 0x0005e8000c101108 */
[----:B------:R2:W-:Y:S02]  /*8f20*/  @P5 STG.E.U8 desc[UR8][R64.64+0x6], R117 ;  /* 0x0000067540005986 */ /* 0x0005e4000c101108 */
.L_x_3372:
[----:B------:R-:W-:Y:S05]  /*8f30*/  BSYNC B0 ;  /* 0x0000000000007941 */ /* 0x000fea0003800000 */
.L_x_3371:
[----:B0-23--:R-:W0:Y:S02]  /*8f40*/  LDC R64, c[0x0][0x210] ;  /* 0x00008400ff407b82 */ /* 0x00de240000000800 */
[----:B0-----:R-:W-:-:S05]  /*8f50*/  IMAD R89, R64, 0x4, R89 ;  /* 0x0000000440597824 */ /* 0x001fca00078e0259 */
[----:B------:R-:W-:-:S13]  /*8f60*/  ISETP.GE.AND P0, PT, R89, UR12, PT ;  /* 0x0000000c59007c0c */ /* 0x000fda000bf06270 */
[----:B------:R-:W-:Y:S05]  /*8f70*/  @!P0 BRA `(.L_x_3403) ;  /* 0xffffff9400548947 */ /* 0x000fea000383ffff */
.L_x_3329:
        /* <DEDUP_REMOVED lines=40> */
.L_x_3414:
[----:B-1----:R-:W-:-:S07]  /*9200*/  FMNMX R5, R3, R2, !PT ;  /* 0x0000000203057209 */ /* 0x002fce0007800000 */
.L_x_3406:
[----:B------:R-:W-:Y:S05]  /*9210*/  BSYNC B0 ;  /* 0x0000000000007941 */ /* 0x000fea0003800000 */
.L_x_3405:
[----:B------:R-:W-:Y:S01]  /*9220*/  ISETP.NE.AND P0, PT, R94, RZ, PT ;  /* 0x000000ff5e00720c */ /* 0x000fe20003f05270 */
[----:B------:R-:W-:-:S12]  /*9230*/  BSSY B0, `(.L_x_3404) ;  /* 0x0000004000007945 */ /* 0x000fd80003800000 */
[----:B------:R-:W-:Y:S05]  /*9240*/  @P0 BRA `(.L_x_3408) ;  /* 0x0000000000080947 */ /* 0x000fea0003800000 */
[----:B0-----:R-:W0:Y:S02]  /*9250*/  LDC.64 R2, c[0x0][0x288] ;  /* 0x0000a200ff027b82 */ /* 0x001e240000000a00 */
[----:B0-----:R1:W-:Y:S02]  /*9260*/  REDG.E.MAX.S32.STRONG.GPU desc[UR8][R2.64], R5 ;  /* 0x000000050200798e */ /* 0x0013e4000d10e388 */
.L_x_3408:
[----:B------:R-:W-:Y:S05]  /*9270*/  BSYNC B0 ;  /* 0x0000000000007941 */ /* 0x000fea0003800000 */
.L_x_3404:
        /* <DEDUP_REMOVED lines=16> */
[----:B------:R-:W-:Y:S05]  /*9380*/  CALL.REL.NOINC `($__internal_31_$__cuda_sm20_rcp_rn_f32_slowpath) ;  /* 0x0000000000607944 */ /* 0x000fea0003c00000 */
[----:B------:R-:W-:Y:S01]  /*9390*/  IMAD.MOV.U32 R5, RZ, RZ, R150 ;  /* 0x000000ffff057224 */ /* 0x000fe200078e0096 */
[----:B------:R-:W-:Y:S06]  /*93a0*/  BRA `(.L_x_3411) ;  /* 0x0000000000107947 */ /* 0x000fec0003800000 */
.L_x_3410:
[----:B-1----:R-:W1:Y:S02]  /*93b0*/  MUFU.RCP R5, R88 ;  /* 0x0000005800057308 */ /* 0x002e640000001000 */
[----:B-1----:R-:W-:-:S04]  /*93c0*/  FFMA R0, R88, R5, -1 ;  /* 0xbf80000058007423 */ /* 0x002fc80000000005 */
[----:B------:R-:W-:-:S04]  /*93d0*/  FADD.FTZ R0, -R0, -RZ ;  /* 0x800000ff00007221 */ /* 0x000fc80000010100 */
[----:B------:R-:W-:-:S07]  /*93e0*/  FFMA R5, R5, R0, R5 ;  /* 0x0000000005057223 */ /* 0x000fce0000000005 */
.L_x_3411:
[----:B------:R-:W-:Y:S05]  /*93f0*/  BSYNC B0 ;  /* 0x0000000000007941 */ /* 0x000fea0003800000 */
.L_x_3409:
[----:B0-----:R-:W0:Y:S02]  /*9400*/  LDC.64 R2, c[0x0][0x280] ;  /* 0x0000a000ff027b82 */ /* 0x001e240000000a00 */
[----:B0-----:R-:W-:Y:S01]  /*9410*/  STG.E desc[UR8][R2.64], R5 ;  /* 0x0000000502007986 */ /* 0x001fe2000c101908 */
[----:B------:R-:W-:Y:S05]  /*9420*/  EXIT ;  /* 0x000000000000794d */ /* 0x000fea0003800000 */
.L_x_3407:
[----:B------:R-:W-:Y:S02]  /*9430*/  IMAD.MOV.U32 R5, RZ, RZ, 0x2 ;  /* 0x00000002ff057424 */ /* 0x000fe400078e00ff */
[----:B------:R-:W-:Y:S02]  /*9440*/  IMAD.MOV.U32 R7, RZ, RZ, 0x1f ;  /* 0x0000001fff077424 */ /* 0x000fe400078e00ff */
[----:B------:R-:W-:-:S07]  /*9450*/  IMAD.MOV.U32 R4, RZ, RZ, -0x1 ;  /* 0xffffffffff047424 */ /* 0x000fce00078e00ff */
[----:B01---5:R-:W-:Y:S05]  /*9460*/  WARPSYNC.COLLECTIVE R4, `(.L_x_3412) ;  /* 0x0000000004087348 */ /* 0x023fea0003c00000 */
[----:B01----:R0:W1:Y:S02]  /*9470*/  SHFL.DOWN P0, R2, R0, R5, R7 ;  /* 0x0800000500027389 */ /* 0x0030640000000007 */
[----:B01---5:R-:W-:Y:S01]  /*9480*/  ENDCOLLECTIVE ;  /* 0x000000000000791b */ /* 0x023fe20003800000 */
.L_x_3412:
[----:B------:R-:W-:Y:S02]  /*9490*/  IMAD.MOV.U32 R5, RZ, RZ, 0x1 ;  /* 0x00000001ff057424 */ /* 0x000fe400078e00ff */
[----:B------:R-:W-:-:S05]  /*94a0*/  IMAD.MOV.U32 R3, RZ, RZ, R2 ;  /* 0x000000ffff037224 */ /* 0x000fca00078e0002 */
[----:B------:R-:W-:-:S05]  /*94b0*/  FMNMX R3, R3, R0, !PT ;  /* 0x0000000003037209 */ /* 0x000fca0007800000 */
[----:B------:R-:W-:-:S07]  /*94c0*/  IMAD.MOV.U32 R0, RZ, RZ, R3 ;  /* 0x000000ffff007224 */ /* 0x000fce00078e0003 */
[----:B------:R-:W-:Y:S05]  /*94d0*/  WARPSYNC.COLLECTIVE R4, `(.L_x_3413) ;  /* 0x0000000004087348 */ /* 0x000fea0003c00000 */
[----:B------:R0:W1:Y:S02]  /*94e0*/  SHFL.DOWN P0, R2, R0, R5, R7 ;  /* 0x0800000500027389 */ /* 0x0000640000000007 */
[----:B01----:R-:W-:Y:S01]  /*94f0*/  ENDCOLLECTIVE ;  /* 0x000000000000791b */ /* 0x003fe20003800000 */
.L_x_3413:
[----:B------:R-:W-:Y:S05]  /*9500*/  BRA `(.L_x_3414) ;  /* 0xfffffffc003c7947 */ /* 0x000fea000383ffff */
        .weak           $__internal_31_$__cuda_sm20_rcp_rn_f32_slowpath
        .type           $__internal_31_$__cuda_sm20_rcp_rn_f32_slowpath,@function
        .size           $__internal_31_$__cuda_sm20_rcp_rn_f32_slowpath,(.L_x_5498 - $__internal_31_$__cuda_sm20_rcp_rn_f32_slowpath)
$__internal_31_$__cuda_sm20_rcp_rn_f32_slowpath:
        /* <DEDUP_REMOVED lines=15> */
.L_x_3416:
        /* <DEDUP_REMOVED lines=33> */
.L_x_3418:
[----:B------:R0:W1:Y:S02]  /*9810*/  MUFU.RCP R65, R0 ;  /* 0x0000000000417308 */ /* 0x0000640000001000 */
.L_x_3417:
[----:B------:R-:W-:Y:S05]  /*9820*/  BSYNC B1 ;  /* 0x0000000000017941 */ /* 0x000fea0003800000 */
.L_x_3415:
[----:B-1----:R-:W-:Y:S02]  /*9830*/  IMAD.MOV.U32 R150, RZ, RZ, R65 ;  /* 0x000000ffff967224 */ /* 0x002fe400078e0041 */
[----:B------:R-:W-:Y:S02]  /*9840*/  IMAD.MOV.U32 R64, RZ, RZ, R2 ;  /* 0x000000ffff407224 */ /* 0x000fe400078e0002 */
[----:B------:R-:W-:-:S04]  /*9850*/  IMAD.MOV.U32 R65, RZ, RZ, 0x0 ;  /* 0x00000000ff417424 */ /* 0x000fc800078e00ff */
[----:B0-----:R-:W-:Y:S05]  /*9860*/  RET.REL.NODEC R64 `(_ZN18transformer_engine13normalization26rmsnorm_fwd_general_kernelINS0_13Kernel_traitsI6__halfS3_13__nv_fp8_e4m3fjLj2048ELj1ELj4ELj1ELj16ENS0_18Kernel_traits_baseILj2048ES3_S3_S4_fjLj128EEEEEEEvNS0_19ForwardKernelParamsE) ;  /* 0xffffff6440e47950 */ /* 0x001fea0003c3ffff */
.L_x_3419:
        /* <DEDUP_REMOVED lines=9> */
.L_x_5498:


//--------------------- .text._ZN18transformer_engine13normalization26rmsnorm_fwd_general_kernelINS0_13Kernel_traitsI6__halfS3_13__nv_fp8_e4m3fjLj1024ELj1ELj4ELj1ELj16ENS0_18Kernel_traits_baseILj1024ES3_S3_S4_fjLj128EEEEEEEvNS0_19ForwardKernelParamsE --------------------------
	.section	.text._ZN18transformer_engine13normalization26rmsnorm_fwd_general_kernelINS0_13Kernel_traitsI6__halfS3_13__nv_fp8_e4m3fjLj1024ELj1ELj4ELj1ELj16ENS0_18Kernel_traits_baseILj1024ES3_S3_S4_fjLj128EEEEEEEvNS0_19ForwardKernelParamsE,"ax",@progbits
	.align	128
        .global         _ZN18transformer_engine13normalization26rmsnorm_fwd_general_kernelINS0_13Kernel_traitsI6__halfS3_13__nv_fp8_e4m3fjLj1024ELj1ELj4ELj1ELj16ENS0_18Kernel_traits_baseILj1024ES3_S3_S4_fjLj128EEEEEEEvNS0_19ForwardKernelParamsE
        .type           _ZN18transformer_engine13normalization26rmsnorm_fwd_general_kernelINS0_13Kernel_traitsI6__halfS3_13__nv_fp8_e4m3fjLj1024ELj1ELj4ELj1ELj16ENS0_18Kernel_traits_baseILj1024ES3_S3_S4_fjLj128EEEEEEEvNS0_19ForwardKernelParamsE,@function
        .size           _ZN18transformer_engine13normalization26rmsnorm_fwd_general_kernelINS0_13Kernel_traitsI6__halfS3_13__nv_fp8_e4m3fjLj1024ELj1ELj4ELj1ELj16ENS0_18Kernel_traits_baseILj1024ES3_S3_S4_fjLj128EEEEEEEvNS0_19ForwardKernelParamsE,(.L_x_5499 - _ZN18transformer_engine13normalization26rmsnorm_fwd_general_kernelINS0_13Kernel_traitsI6__halfS3_13__nv_fp8_e4m3fjLj1024ELj1ELj4ELj1ELj16ENS0_18Kernel_traits_baseILj1024ES3_S3_S4_fjLj128EEEEEEEvNS0_19ForwardKernelParamsE)
        .other          _ZN18transformer_engine13normalization26rmsnorm_fwd_general_kernelINS0_13Kernel_traitsI6__halfS3_13__nv_fp8_e4m3fjLj1024ELj1ELj4ELj1ELj16ENS0_18Kernel_traits_baseILj1024ES3_S3_S4_fjLj128EEEEEEEvNS0_19ForwardKernelParamsE,@"STO_CUDA_ENTRY STV_DEFAULT"
_ZN18transformer_engine13normalization26rmsnorm_fwd_general_kernelINS0_13Kernel_traitsI6__halfS3_13__nv_fp8_e4m3fjLj1024ELj1ELj4ELj1ELj16ENS0_18Kernel_traits_baseILj1024ES3_S3_S4_fjLj128EEEEEEEvNS0_19ForwardKernelParamsE:
.text._ZN18transformer_engine13normalization26rmsnorm_fwd_general_kernelINS0_13Kernel_traitsI6__halfS3_13__nv_fp8_e4m3fjLj1024ELj1ELj4ELj1ELj16ENS0_18Kernel_traits_baseILj1024ES3_S3_S4_fjLj128EEEEEEEvNS0_19ForwardKernelParamsE:
        /* <DEDUP_REMOVED lines=45> */
.L_x_3423:
        /* <DEDUP_REMOVED lines=28> */
.L_x_3424:
[----:B------:R-:W-:Y:S05]  /*0490*/  BSYNC B1 ;  /* 0x0000000000017941 */ /* 0x000fea0003800000 */
.L_x_3422:
        /* <DEDUP_REMOVED lines=20> */
.L_x_3426:
        /* <DEDUP_REMOVED lines=28> */
.L_x_3427:
[----:B------:R-:W-:Y:S05]  /*07a0*/  BSYNC B1 ;  /* 0x0000000000017941 */ /* 0x000fea0003800000 */
.L_x_3425:
        /* <DEDUP_REMOVED lines=19> */
.L_x_3429:
        /* <DEDUP_REMOVED lines=28> */
.L_x_3430:
[----:B------:R-:W-:Y:S05]  /*0aa0*/  BSYNC B1 ;  /* 0x0000000000017941 */ /* 0x000fea0003800000 */
.L_x_3428:
        /* <DEDUP_REMOVED lines=19> */
.L_x_3432:
        /* <DEDUP_REMOVED lines=28> */
.L_x_3433:
[----:B------:R-:W-:Y:S05]  /*0da0*/  BSYNC B1 ;  /* 0x0000000000017941 */ /* 0x000fea0003800000 */
.L_x_3431:
[--C-:B-----5:R-:W-:Y:S02]  /*0db0*/  HADD2.F32 R0, -RZ, R4.reuse.H0_H0 ;  /* 0x20000004ff007230 */ /* 0x120fe40000004100 */
[----:B------:R-:W-:Y:S02]  /*0dc0*/  HADD2.F32 R9, -RZ, R4.H1_H1 ;  /* 0x30000004ff097230 */ /* 0x000fe40000004100 */
[----:B------:R-:W-:Y:S02]  /*0dd0*/  HADD2.F32 R4, -RZ, R5.H0_H0 ;  /* 0x20000005ff047230 */ /* 0x000fe40000004100 */
[----:B------:R-:W-:Y:S02]  /*0de0*/  HADD2.F32 R8, -RZ, R6.H0_H0 ;  /* 0x20000006ff087230 */ /* 0x000fe40000004100 */
[----:B------:R-:W-:Y:S02]  /*0df0*/  HADD2.F32 R56, -RZ, R7.H0_H0 ;  /* 0x20000007ff387230 */ /* 0x000fe40000004100 */
[----:B------:R-:W-:-:S02]  /*0e00*/  HADD2.F32 R5, -RZ, R5.H1_H1 ;  /* 0x30000005ff057230 */ /* 0x000fc40000004100 */
[----:B------:R-:W-:Y:S02]  /*0e10*/  HADD2.F32 R6, -RZ, R6.H1_H1 ;  /* 0x30000006ff067230 */ /* 0x000fe40000004100 */
[----:B------:R-:W-:-:S07]  /*0e20*/  HADD2.F32 R7, -RZ, R7.H1_H1 ;  /* 0x30000007ff077230 */ /* 0x000fce0000004100 */
.L_x_3421:
[----:B------:R-:W-:Y:S05]  /*0e30*/  BSYNC B0 ;  /* 0x0000000000007941 */ /* 0x000fea0003800000 */
.L_x_3420:
        /* <DEDUP_REMOVED lines=8> */
.L_x_3434:
        /* <DEDUP_REMOVED lines=11> */
[C---:B------:R-:W-:Y:S01]  /*0f70*/  FADD R24, R13.reuse, 1 ;  /* 0x3f8000000d187421 */ /* 0x040fe20000000000 */
[----:B------:R-:W-:Y:S01]  /*0f80*/  FADD R31, R22, 1 ;  /* 0x3f800000161f7421 */ /* 0x000fe20000000000 */
[----:B------:R-:W-:Y:S01]  /*0f90*/  FADD R41, R16, 1 ;  /* 0x3f80000010297421 */ /* 0x000fe20000000000 */
[----:B------:R-:W-:Y:S01]  /*0fa0*/  FSEL R17, R0, R17, !P0 ;  /* 0x0000001100117208 */ /* 0x000fe20004000000 */
[----:B01----:R-:W-:Y:S01]  /*0fb0*/  IMAD.U32 R3, RZ, RZ, UR8 ;  /* 0x00000008ff037e24 */ /* 0x003fe2000f8e00ff */
[----:B------:R-:W-:Y:S01]  /*0fc0*/  I2FP.F32.S32 R0, UR4 ;  /* 0x0000000400007c45 */ /* 0x000fe20008201400 */
[----:B------:R-:W-:Y:S01]  /*0fd0*/  FADD R43, R14, 1 ;  /* 0x3f8000000e2b7421 */ /* 0x000fe20000000000 */
[----:B------:R-:W-:Y:S01]  /*0fe0*/  FSEL R24, R13, R24, !P0 ;  /* 0x000000180d187208 */ /* 0x000fe20004000000 */
[----:B------:R-:W-:Y:S01]  /*0ff0*/  FADD R13, R8, 1 ;  /* 0x3f800000080d7421 */ /* 0x000fe20000000000 */
[----:B------:R-:W-:Y:S01]  /*1000*/  FSEL R36, R25, R36, !P0 ;  /* 0x0000002419247208 */ /* 0x000fe20004000000 */
[----:B------:R-:W-:-:S02]  /*1010*/  VIADD R2, R0, 0x1800000 ;  /* 0x0180000000027836 */ /* 0x000fc40000000000 */
[----:B------:R-:W-:Y:S01]  /*1020*/  FADD R25, R10, 1 ;  /* 0x3f8000000a197421 */ /* 0x000fe20000000000 */
[----:B------:R-:W-:Y:S01]  /*1030*/  FSEL R45, R12, R45, !P0 ;  /* 0x0000002d0c2d7208 */ /* 0x000fe20004000000 */
[----:B------:R-:W-:Y:S01]  /*1040*/  IMAD R12, R3, 0x100, R48 ;  /* 0x00000100030c7824 */ /* 0x000fe200078e0230 */
[----:B------:R-:W-:Y:S01]  /*1050*/  FSEL R31, R22, R31, !P0 ;  /* 0x0000001f161f7208 */ /* 0x000fe20004000000 */
[----:B------:R-:W-:Y:S01]  /*1060*/  FADD R22, R15, 1 ;  /* 0x3f8000000f167421 */ /* 0x000fe20000000000 */
[----:B------:R-:W-:Y:S01]  /*1070*/  LOP3.LUT R2, R2, 0x7f800000, RZ, 0xc0, !PT ;  /* 0x7f80000002027812 */ /* 0x000fe200078ec0ff */
[----:B------:R-:W-:Y:S01]  /*1080*/  FADD R42, R19, 1 ;  /* 0x3f800000132a7421 */ /* 0x000fe20000000000 */
[----:B------:R-:W-:Y:S01]  /*1090*/  FSEL R41, R16, R41, !P0 ;  /* 0x0000002910297208 */ /* 0x000fe20004000000 */
[----:B------:R-:W-:Y:S01]  /*10a0*/  FADD R40, R21, 1 ;  /* 0x3f80000015287421 */ /* 0x000fe20000000000 */
[----:B------:R-:W-:Y:S01]  /*10b0*/  ISETP.GT.U32.AND P1, PT, R2, 0x1ffffff, PT ;  /* 0x01ffffff0200780c */ /* 0x000fe20003f24070 */
[----:B------:R-:W-:Y:S01]  /*10c0*/  FADD R39, R18, 1 ;  /* 0x3f80000012277421 */ /* 0x000fe20000000000 */
[----:B------:R-:W-:Y:S01]  /*10d0*/  FSEL R13, R8, R13, !P0 ;  /* 0x0000000d080d7208 */ /* 0x000fe20004000000 */
        /* <DEDUP_REMOVED lines=43> */
[----:B------:R-:W-:Y:S02]  /*1390*/  IADD3 R5, -R12, UR4, RZ ;  /* 0x000000040c057c10 */ /* 0x000fe4000fffe1ff */
[----:B------:R-:W-:Y:S02]  /*13a0*/  IADD3 R4, -R10, UR4, RZ ;  /* 0x000000040a047c10 */ /* 0x000fe4000fffe1ff */
[----:B------:R-:W-:Y:S01]  /*13b0*/  IADD3 R3, -R7, UR4, RZ ;  /* 0x0000000407037c10 */ /* 0x000fe2000fffe1ff */
[----:B------:R-:W-:Y:S06]  /*13c0*/  @P1 BRA `(.L_x_3436) ;  /* 0x00000000000c1947 */ /* 0x000fec0003800000 */
[----:B------:R-:W-:-:S07]  /*13d0*/  MOV R46, 0x13f0 ;  /* 0x000013f0002e7802 */ /* 0x000fce0000000f00 */
[----:B-----5:R-:W-:Y:S05]  /*13e0*/  CALL.REL.NOINC `($__internal_32_$__cuda_sm20_rcp_rn_f32_slowpath) ;  /* 0x0000004000987944 */ /* 0x020fea0003c00000 */
[----:B------:R-:W-:Y:S05]  /*13f0*/  BRA `(.L_x_3437) ;  /* 0x0000000000107947 */ /* 0x000fea0003800000 */
.L_x_3436:
[----:B------:R-:W0:Y:S02]  /*1400*/  MUFU.RCP R33, R0 ;  /* 0x0000000000217308 */ /* 0x000e240000001000 */
[----:B0-----:R-:W-:-:S04]  /*1410*/  FFMA R2, R0, R33, -1 ;  /* 0xbf80000000027423 */ /* 0x001fc80000000021 */
[----:B------:R-:W-:-:S04]  /*1420*/  FADD.FTZ R2, -R2, -RZ ;  /* 0x800000ff02027221 */ /* 0x000fc80000010100 */
[----:B------:R-:W-:-:S07]  /*1430*/  FFMA R2, R33, R2, R33 ;  /* 0x0000000221027223 */ /* 0x000fce0000000021 */
.L_x_3437:
[----:B------:R-:W-:Y:S01]  /*1440*/  ULDC.64 UR8, c[0x0][0x210] ;  /* 0x0000840000087ab9 */ /* 0x000fe20000000a00 */
[----:B------:R-:W-:Y:S01]  /*1450*/  IMAD.MOV.U32 R46, RZ, RZ, RZ ;  /* 0x000000ffff2e7224 */ /* 0x000fe200078e00ff */
[----:B------:R-:W-:Y:S01]  /*1460*/  UIMAD UR4, UR9, UR8, URZ ;  /* 0x00000008090472a4 */ /* 0x000fe2000f8e023f */
[----:B------:R-:W-:-:S03]  /*1470*/  ULDC.U8 UR17, c[0x0][0x294] ;  /* 0x0000a50000117ab9 */ /* 0x000fc60000000000 */
[----:B------:R-:W-:-:S03]  /*1480*/  USHF.L.U32 UR8, UR4, 0x2, URZ ;  /* 0x0000000204087899 */ /* 0x000fc6000800063f */
[----:B------:R-:W-:-:S09]  /*1490*/  UMOV UR4, URZ ;  /* 0x0000003f00047c82 */ /* 0x000fd20008000000 */
.L_x_3481:
[----:B------:R-:W-:Y:S01]  /*14a0*/  ULDC.64 UR18, c[0x0][0x218] ;  /* 0x0000860000127ab9 */ /* 0x000fe20000000a00 */
[----:B--2---:R-:W-:Y:S01]  /*14b0*/  LEA.HI R81, R51, UR7, RZ, 0x1b ;  /* 0x0000000733517c11 */ /* 0x004fe2000f8fd8ff */
[----:B------:R-:W-:Y:S01]  /*14c0*/  BSSY B0, `(.L_x_3438) ;  /* 0x00000bf000007945 */ /* 0x000fe20003800000 */
[----:B------:R-:W-:-:S04]  /*14d0*/  ISETP.GE.AND P1, PT, R48, UR19, PT ;  /* 0x0000001330007c0c */ /* 0x000fc8000bf26270 */
[----:B------:R-:W-:-:S13]  /*14e0*/  ISETP.LT.AND P1, PT, R81, UR18, !P1 ;  /* 0x0000001251007c0c */ /* 0x000fda000cf21270 */
[----:B01-3--:R-:W-:Y:S05]  /*14f0*/  @!P1 BRA `(.L_x_3439) ;  /* 0x0000000800ec9947 */ /* 0x00bfea0003800000 */
        /* <DEDUP_REMOVED lines=9> */
.L_x_3441:
        /* <DEDUP_REMOVED lines=28> */
.L_x_3442:
[----:B------:R-:W-:Y:S05]  /*1750*/  BSYNC B1 ;  /* 0x0000000000017941 */ /* 0x000fea0003800000 */
.L_x_3440:
        /* <DEDUP_REMOVED lines=18> */
.L_x_3444:
        /* <DEDUP_REMOVED lines=28> */
.L_x_3445:
[----:B------:R-:W-:Y:S05]  /*1a40*/  BSYNC B1 ;  /* 0x0000000000017941 */ /* 0x000fea0003800000 */
.L_x_3443:
        /* <DEDUP_REMOVED lines=18> */
.L_x_3447:
        /* <DEDUP_REMOVED lines=28> */
.L_x_3448:
[----:B------:R-:W-:Y:S05]  /*1d30*/  BSYNC B1 ;  /* 0x0000000000017941 */ /* 0x000fea0003800000 */
.L_x_3446:
        /* <DEDUP_REMOVED lines=18> */
.L_x_3450:
        /* <DEDUP_REMOVED lines=28> */
.L_x_3451:
[----:B------:R-:W-:Y:S05]  /*2020*/  BSYNC B1 ;  /* 0x0000000000017941 */ /* 0x000fea0003800000 */
.L_x_3449:
        /* <DEDUP_REMOVED lines=8> */
.L_x_3439:
[----:B------:R-:W-:Y:S05]  /*20b0*/  BSYNC B0 ;  /* 0x0000000000007941 */ /* 0x000fea0003800000 */
.L_x_3438:
        /* <DEDUP_REMOVED lines=97> */
.L_x_3453:
[----:B------:R-:W-:Y:S05]  /*26d0*/  BSYNC B0 ;  /* 0x0000000000007941 */ /* 0x000fea0003800000 */
.L_x_3452:
        /* <DEDUP_REMOVED lines=59> */
.L_x_3456:
[----:B------:R-:W2:Y:S04]  /*2a90*/  LDG.E.STRONG.GPU R34, desc[UR14][R32.64] ;  /* 0x0000000e20227981 */ /* 0x000ea8000c1ef900 */
[----:B--2---:R-:W-:Y:S01]  /*2aa0*/  CCTL.IVALL ;  /* 0x00000000ff00798f */ /* 0x004fe20002000000 */
[----:B------:R-:W-:Y:S05]  /*2ab0*/  YIELD ;  /* 0x0000000000007946 */ /* 0x000fea0003800000 */
[----:B------:R-:W-:-:S13]  /*2ac0*/  ISETP.NE.AND P0, PT, R34, R87, PT ;  /* 0x000000572200720c */ /* 0x000fda0003f05270 */
[----:B------:R-:W-:Y:S05]  /*2ad0*/  @P0 BRA `(.L_x_3456) ;  /* 0xfffffffc00ec0947 */ /* 0x000fea000383ffff */
.L_x_3455:
        /* <DEDUP_REMOVED lines=15> */
.L_x_3461:
        /* <DEDUP_REMOVED lines=30> */
.L_x_3460:
[----:B------:R-:W-:Y:S05]  /*2db0*/  BSYNC B1 ;  /* 0x0000000000017941 */ /* 0x000fea0003800000 */
.L_x_3459:
[----:B------:R-:W-:Y:S01]  /*2dc0*/  IMAD.IADD R32, R61, 0x1, -R89 ;  /* 0x000000013d207824 */ /* 0x000fe200078e0a59 */
[----:B------:R-:W-:Y:S04]  /*2dd0*/  BSSY B1, `(.L_x_3462) ;  /* 0x0000013000017945 */ /* 0x000fe80003800000 */
[----:B------:R-:W-:-:S13]  /*2de0*/  ISETP.GT.AND P2, PT, R32, 0x20, PT ;  /* 0x000000202000780c */ /* 0x000fda0003f44270 */
[----:B------:R-:W-:Y:S05]  /*2df0*/  @!P2 BRA `(.L_x_3463) ;  /* 0x000000000040a947 */ /* 0x000fea0003800000 */
[C---:B------:R-:W-:Y:S01]  /*2e00*/  IADD3 R33, P0, R89.reuse, R60, RZ ;  /* 0x0000003c59217210 */ /* 0x040fe20007f1e0ff */
[----:B------:R-:W-:Y:S01]  /*2e10*/  ULDC.64 UR10, c[0x0][0x240] ;  /* 0x00009000000a7ab9 */ /* 0x000fe20000000a00 */
[C---:B------:R-:W-:Y:S02]  /*2e20*/  VIADD R35, R89.reuse, 0x20 ;  /* 0x0000002059237836 */ /* 0x040fe40000000000 */
        /* <DEDUP_REMOVED lines=13> */
.L_x_3463:
[----:B------:R-:W-:Y:S05]  /*2f00*/  BSYNC B1 ;  /* 0x0000000000017941 */ /* 0x000fea0003800000 */
.L_x_3462:
        /* <DEDUP_REMOVED lines=9> */
.L_x_3458:
[----:B------:R-:W-:Y:S05]  /*2fa0*/  BSYNC B0 ;  /* 0x0000000000007941 */ /* 0x000fea0003800000 */
.L_x_3457:
        /* <DEDUP_REMOVED lines=13> */
.L_x_3454:
        /* <DEDUP_REMOVED lines=10> */
.L_x_3464:
        /* <DEDUP_REMOVED lines=80> */
.L_x_3467:
[----:B------:R-:W0:Y:S01]  /*3620*/  LDC.64 R32, c[0x0][0x258] ;  /* 0x00009600ff207b82 */ /* 0x000e220000000a00 */
[----:B------:R-:W-:Y:S01]  /*3630*/  IMAD R35, R81, UR19, R48 ;  /* 0x0000001351237c24 */ /* 0x000fe2000f8e0230 */
[----:B------:R-:W-:Y:S01]  /*3640*/  BSSY B1, `(.L_x_3468) ;  /* 0x000002f000017945 */ /* 0x000fe20003800000 */
[----:B------:R-:W-:Y:S02]  /*3650*/  F2FP.SATFINITE.E4M3.F32.PACK_AB_MERGE_C R97, RZ, R61, RZ ;  /* 0x0000003dff61723e */ /* 0x000fe400048070ff */
[----:B------:R-:W-:Y:S02]  /*3660*/  F2FP.SATFINITE.E4M3.F32.PACK_AB_MERGE_C R61, RZ, R91, RZ ;  /* 0x0000005bff3d723e */ /* 0x000fe400048070ff */
[----:B------:R-:W-:Y:S02]  /*3670*/  ISETP.GE.U32.AND P1, PT, R6, 0x8, PT ;  /* 0x000000080600780c */ /* 0x000fe40003f26070 */
[----:B------:R-:W-:Y:S02]  /*3680*/  F2FP.SATFINITE.E4M3.F32.PACK_AB_MERGE_C R95, RZ, R60, RZ ;  /* 0x0000003cff5f723e */ /* 0x000fe400048070ff */
[----:B------:R-:W-:-:S02]  /*3690*/  F2FP.SATFINITE.E4M3.F32.PACK_AB_MERGE_C R99, RZ, R86, RZ ;  /* 0x00000056ff63723e */ /* 0x000fc400048070ff */
[----:B------:R-:W-:Y:S02]  /*36a0*/  F2FP.SATFINITE.E4M3.F32.PACK_AB_MERGE_C R101, RZ, R88, RZ ;  /* 0x00000058ff65723e */ /* 0x000fe400048070ff */
[----:B------:R-:W-:Y:S02]  /*36b0*/  F2FP.SATFINITE.E4M3.F32.PACK_AB_MERGE_C R89, RZ, R89, RZ ;  /* 0x00000059ff59723e */ /* 0x000fe400048070ff */
[----:B------:R-:W-:Y:S02]  /*36c0*/  F2FP.SATFINITE.E4M3.F32.PACK_AB_MERGE_C R103, RZ, R90, RZ ;  /* 0x0000005aff67723e */ /* 0x000fe400048070ff */
[----:B------:R-:W-:Y:S02]  /*36d0*/  F2FP.SATFINITE.E4M3.F32.PACK_AB_MERGE_C R91, RZ, R92, RZ ;  /* 0x0000005cff5b723e */ /* 0x000fe400048070ff */
[----:B0-----:R-:W-:-:S04]  /*36e0*/  IADD3 R34, P2, R35, R32, RZ ;  /* 0x0000002023227210 */ /* 0x001fc80007f5e0ff */
[----:B------:R-:W-:Y:S02]  /*36f0*/  LOP3.LUT P0, RZ, R34, 0x7, RZ, 0xc0, !PT ;  /* 0x0000000722ff7812 */ /* 0x000fe4000780c0ff */
[----:B------:R-:W-:Y:S02]  /*3700*/  LEA.HI.X.SX32 R35, R35, R33, 0x1, P2 ;  /* 0x0000002123237211 */ /* 0x000fe400010f0eff */
[----:B------:R-:W-:-:S13]  /*3710*/  ISETP.LT.U32.OR P0, PT, R6, 0x8, P0 ;  /* 0x000000080600780c */ /* 0x000fda0000701470 */
[----:B------:R-:W-:Y:S05]  /*3720*/  @P0 BRA `(.L_x_3469) ;  /* 0x0000000000440947 */ /* 0x000fea0003800000 */
[----:B------:R-:W-:Y:S01]  /*3730*/  IMAD.U32 R61, R61, 0x10000, RZ ;  /* 0x000100003d3d7824 */ /* 0x000fe200078e00ff */
[----:B------:R-:W-:Y:S01]  /*3740*/  LOP3.LUT R60, R91, 0xffff, RZ, 0xc0, !PT ;  /* 0x0000ffff5b3c7812 */ /* 0x000fe200078ec0ff */
[----:B------:R-:W-:-:S03]  /*3750*/  IMAD.U32 R86, R99, 0x10000, RZ ;  /* 0x0001000063567824 */ /* 0x000fc600078e00ff */
[----:B------:R-:W-:-:S04]  /*3760*/  LOP3.LUT R61, R61, 0xff0000, RZ, 0xc0, !PT ;  /* 0x00ff00003d3d7812 */ /* 0x000fc800078ec0ff */
[----:B------:R-:W-:Y:S02]  /*3770*/  PRMT R61, R61, 0x4210, R60 ;  /* 0x000042103d3d7816 */ /* 0x000fe4000000003c */
[----:B------:R-:W-:-:S04]  /*3780*/  PRMT R60, R103, 0x7104, RZ ;  /* 0x00007104673c7816 */ /* 0x000fc800000000ff */
[----:B------:R-:W-:-:S04]  /*3790*/  LOP3.LUT R60, R61, 0xff00, R60, 0xf8, !PT ;  /* 0x0000ff003d3c7812 */ /* 0x000fc800078ef83c */
[----:B------:R-:W-:Y:S02]  /*37a0*/  LOP3.LUT R61, R60, 0xff, R89, 0xf8, !PT ;  /* 0x000000ff3c3d7812 */ /* 0x000fe400078ef859 */
[----:B------:R-:W-:-:S05]  /*37b0*/  LOP3.LUT R60, R101, 0xffff, RZ, 0xc0, !PT ;  /* 0x0000ffff653c7812 */ /* 0x000fca00078ec0ff */
[----:B------:R-:W-:-:S05]  /*37c0*/  IMAD.SHL.U32 R60, R60, 0x1000000, RZ ;  /* 0x010000003c3c7824 */ /* 0x000fca00078e00ff */
[----:B------:R-:W-:Y:S01]  /*37d0*/  LOP3.LUT R89, R60, 0xff000000, RZ, 0xc0, !PT ;  /* 0xff0000003c597812 */ /* 0x000fe200078ec0ff */
[----:B------:R-:W-:-:S03]  /*37e0*/  IMAD.SHL.U32 R60, R97, 0x100, RZ ;  /* 0x00000100613c7824 */ /* 0x000fc600078e00ff */
[----:B------:R-:W-:-:S04]  /*37f0*/  LOP3.LUT R89, R89, 0xff0000, R86, 0xf8, !PT ;  /* 0x00ff000059597812 */ /* 0x000fc800078ef856 */
[----:B------:R-:W-:-:S04]  /*3800*/  LOP3.LUT R60, R89, 0xffff, R60, 0xf8, !PT ;  /* 0x0000ffff593c7812 */ /* 0x000fc800078ef83c */
[----:B------:R-:W-:-:S05]  /*3810*/  LOP3.LUT R60, R60, 0xff, R95, 0xf8, !PT ;  /* 0x000000ff3c3c7812 */ /* 0x000fca00078ef85f */
[----:B------:R0:W-:Y:S01]  /*3820*/  STG.E.64 desc[UR14][R34.64], R60 ;  /* 0x0000003c22007986 */ /* 0x0001e2000c101b0e */
[----:B------:R-:W-:Y:S05]  /*3830*/  BRA `(.L_x_3470) ;  /* 0x00000000003c7947 */ /* 0x000fea0003800000 */
.L_x_3469:
[C---:B------:R-:W-:Y:S01]  /*3840*/  ISETP.NE.AND P0, PT, R6.reuse, RZ, PT ;  /* 0x000000ff0600720c */ /* 0x040fe20003f05270 */
[----:B------:R1:W-:Y:S01]  /*3850*/  @P1 STG.E.U8 desc[UR14][R34.64+0x7], R91 ;  /* 0x0000075b22001986 */ /* 0x0003e2000c10110e */
[C---:B------:R-:W-:Y:S02]  /*3860*/  ISETP.GE.U32.AND P2, PT, R6.reuse, 0x5, PT ;  /* 0x000000050600780c */ /* 0x040fe40003f46070 */
[C---:B------:R-:W-:Y:S02]  /*3870*/  ISETP.GE.U32.AND P3, PT, R6.reuse, 0x6, PT ;  /* 0x000000060600780c */ /* 0x040fe40003f66070 */
[----:B------:R-:W-:-:S07]  /*3880*/  ISETP.GE.U32.AND P4, PT, R6, 0x7, PT ;  /* 0x000000070600780c */ /* 0x000fce0003f86070 */
[----:B------:R1:W-:Y:S01]  /*3890*/  @P0 STG.E.U8 desc[UR14][R34.64], R95 ;  /* 0x0000005f22000986 */ /* 0x0003e2000c10110e */
[----:B------:R-:W-:-:S03]  /*38a0*/  ISETP.GE.U32.AND P0, PT, R6, 0x2, PT ;  /* 0x000000020600780c */ /* 0x000fc60003f06070 */
[----:B------:R1:W-:Y:S04]  /*38b0*/  @P2 STG.E.U8 desc[UR14][R34.64+0x4], R89 ;  /* 0x0000045922002986 */ /* 0x0003e8000c10110e */
[----:B------:R1:W-:Y:S04]  /*38c0*/  @P3 STG.E.U8 desc[UR14][R34.64+0x5], R103 ;  /* 0x0000056722003986 */ /* 0x0003e8000c10110e */
[----:B------:R1:W-:Y:S04]  /*38d0*/  @P4 STG.E.U8 desc[UR14][R34.64+0x6], R61 ;  /* 0x0000063d22004986 */ /* 0x0003e8000c10110e */
[----:B------:R1:W-:Y:S01]  /*38e0*/  @P0 STG.E.U8 desc[UR14][R34.64+0x1], R97 ;  /* 0x0000016122000986 */ /* 0x0003e2000c10110e */
[----:B------:R-:W-:-:S13]  /*38f0*/  ISETP.GE.U32.AND P0, PT, R6, 0x3, PT ;  /* 0x000000030600780c */ /* 0x000fda0003f06070 */
[----:B------:R1:W-:Y:S01]  /*3900*/  @P0 STG.E.U8 desc[UR14][R34.64+0x2], R99 ;  /* 0x0000026322000986 */ /* 0x0003e2000c10110e */
[----:B------:R-:W-:-:S13]  /*3910*/  ISETP.GE.U32.AND P0, PT, R6, 0x4, PT ;  /* 0x000000040600780c */ /* 0x000fda0003f06070 */
[----:B------:R1:W-:Y:S02]  /*3920*/  @P0 STG.E.U8 desc[UR14][R34.64+0x3], R101 ;  /* 0x0000036522000986 */ /* 0x0003e4000c10110e */
.L_x_3470:
[----:B------:R-:W-:Y:S05]  /*3930*/  BSYNC B1 ;  /* 0x0000000000017941 */ /* 0x000fea0003800000 */
.L_x_3468:
        /* <DEDUP_REMOVED lines=70> */
.L_x_3471:
        /* <DEDUP_REMOVED lines=10> */
[----:B------:R-:W-:Y:S02]  /*3e40*/  F2FP.SATFINITE.E4M3.F32.PACK_AB_MERGE_C R99, RZ, R90, RZ ;  /* 0x0000005aff63723e */ /* 0x000fe400048070ff */
[----:B------:R-:W-:Y:S02]  /*3e50*/  F2FP.SATFINITE.E4M3.F32.PACK_AB_MERGE_C R101, RZ, R60, RZ ;  /* 0x0000003cff65723e */ /* 0x000fe400048070ff */
[----:B------:R-:W-:-:S02]  /*3e60*/  F2FP.SATFINITE.E4M3.F32.PACK_AB_MERGE_C R91, RZ, R91, RZ ;  /* 0x0000005bff5b723e */ /* 0x000fc400048070ff */
[----:B------:R-:W-:Y:S02]  /*3e70*/  F2FP.SATFINITE.E4M3.F32.PACK_AB_MERGE_C R103, RZ, R92, RZ ;  /* 0x0000005cff67723e */ /* 0x000fe400048070ff */
[----:B------:R-:W-:Y:S01]  /*3e80*/  F2FP.SATFINITE.E4M3.F32.PACK_AB_MERGE_C R105, RZ, R61, RZ ;  /* 0x0000003dff69723e */ /* 0x000fe200048070ff */
[----:B------:R-:W-:Y:S06]  /*3e90*/  @P0 BRA `(.L_x_3473) ;  /* 0x0000000000440947 */ /* 0x000fec0003800000 */
        /* <DEDUP_REMOVED lines=17> */
.L_x_3473:
        /* <DEDUP_REMOVED lines=15> */
.L_x_3474:
[----:B------:R-:W-:Y:S05]  /*40a0*/  BSYNC B1 ;  /* 0x0000000000017941 */ /* 0x000fea0003800000 */
.L_x_3472:
        /* <DEDUP_REMOVED lines=71> */
.L_x_3475:
        /* <DEDUP_REMOVED lines=33> */
.L_x_3477:
        /* <DEDUP_REMOVED lines=15> */
.L_x_3478:
[----:B------:R-:W-:Y:S05]  /*4820*/  BSYNC B1 ;  /* 0x0000000000017941 */ /* 0x000fea0003800000 */
.L_x_3476:
[----:B------:R-:W-:-:S13]  /*4830*/  ISETP.GE.AND P0, PT, R7, UR19, PT ;  /* 0x0000001307007c0c */ /* 0x000fda000bf06270 */
[----:B------:R-:W-:Y:S05]  /*4840*/  @P0 BRA `(.L_x_3466) ;  /* 0x0000000800040947 */ /* 0x000fea0003800000 */
[----:B------:R-:W-:Y:S01]  /*4850*/  ISETP.NE.AND P1, PT, R93, RZ, PT ;  /* 0x000000ff5d00720c */ /* 0x000fe20003f25270 */
[----:B------:R-:W-:Y:S02]  /*4860*/  IMAD R81, R81, UR19, R7 ;  /* 0x0000001351517c24 */ /* 0x000fe4000f8e0207 */
[-C--:B01----:R-:W-:Y:S01]  /*4870*/  FMUL R34, R54, R87.reuse ;  /* 0x0000005736227220 */ /* 0x083fe20000400000 */
[-C--:B------:R-:W-:Y:S01]  /*4880*/  FMUL R35, R63, R87.reuse ;  /* 0x000000573f237220 */ /* 0x080fe20000400000 */
        /* <DEDUP_REMOVED lines=27> */
[C---:B------:R-:W-:Y:S01]  /*4a40*/  VIADD R81, R7.reuse, 0x1 ;  /* 0x0000000107517836 */ /* 0x040fe20000000000 */
[----:B------:R-:W-:Y:S01]  /*4a50*/  FMNMX R46, R46, |R34|, !PT ;  /* 0x400000222e2e7209 */ /* 0x000fe20007800000 */
[----:B------:R-:W-:Y:S01]  /*4a60*/  VIADD R96, R7, 0x7 ;  /* 0x0000000707607836 */ /* 0x000fe20000000000 */
[----:B------:R-:W-:Y:S01]  /*4a70*/  ISETP.GE.AND P3, PT, R91, UR19, PT ;  /* 0x000000135b007c0c */ /* 0x000fe2000bf66270 */
[----:B------:R-:W-:Y:S01]  /*4a80*/  VIADD R91, R7, 0x5 ;  /* 0x00000005075b7836 */ /* 0x000fe20000000000 */
[----:B------:R-:W-:Y:S01]  /*4a90*/  ISETP.GE.AND P6, PT, R81, UR19, PT ;  /* 0x0000001351007c0c */ /* 0x000fe2000bfc6270 */
[----:B------:R-:W-:Y:S01]  /*4aa0*/  VIADD R81, R7, 0x3 ;  /* 0x0000000307517836 */ /* 0x000fe20000000000 */
[----:B------:R-:W-:-:S02]  /*4ab0*/  P2R R89, PR, RZ, 0x20 ;  /* 0x00000020ff597803 */ /* 0x000fc40000000000 */
[----:B------:R-:W-:Y:S02]  /*4ac0*/  ISETP.GE.AND P2, PT, R91, UR19, PT ;  /* 0x000000135b007c0c */ /* 0x000fe4000bf46270 */
[----:B------:R-:W-:Y:S02]  /*4ad0*/  ISETP.GE.AND P4, PT, R81, UR19, PT ;  /* 0x0000001351007c0c */ /* 0x000fe4000bf86270 */
[----:B------:R-:W-:Y:S02]  /*4ae0*/  @!P5 PLOP3.LUT P0, PT, P1, PT, PT, 0x80, 0x0 ;  /* 0x000000000000d81c */ /* 0x000fe40000f0f070 */
[----:B------:R-:W-:Y:S02]  /*4af0*/  P2R R81, PR, RZ, 0x10 ;  /* 0x00000010ff517803 */ /* 0x000fe40000000000 */
[----:B------:R-:W-:Y:S02]  /*4b00*/  P2R R91, PR, RZ, 0x4 ;  /* 0x00000004ff5b7803 */ /* 0x000fe40000000000 */
[----:B------:R-:W-:-:S04]  /*4b10*/  @!P6 FMNMX R46, R46, |R35|, !PT ;  /* 0x400000232e2ee209 */ /* 0x000fc80007800000 */
[-C--:B------:R-:W-:Y:S02]  /*4b20*/  @!P5 FMNMX R46, R46, |R60|.reuse, !PT ;  /* 0x4000003c2e2ed209 */ /* 0x080fe40007800000 */
[----:B------:R-:W-:Y:S01]  /*4b30*/  PLOP3.LUT P5, PT, PT, PT, PT, 0x8, 0x0 ;  /* 0x000000000000781c */ /* 0x000fe20003fae170 */
[----:B-----5:R-:W-:Y:S01]  /*4b40*/  @P0 FMUL R60, R47, R60 ;  /* 0x0000003c2f3c0220 */ /* 0x020fe20000400000 */
[----:B------:R-:W-:Y:S02]  /*4b50*/  PLOP3.LUT P0, PT, PT, PT, PT, 0x8, 0x0 ;  /* 0x000000000000781c */ /* 0x000fe40003f0e170 */
[----:B------:R-:W-:Y:S02]  /*4b60*/  @!P4 PLOP3.LUT P0, PT, P1, PT, PT, 0x80, 0x0 ;  /* 0x000000000000c81c */ /* 0x000fe40000f0f070 */
[----:B------:R-:W-:Y:S02]  /*4b70*/  @!P4 FMNMX R46, R46, |R61|, !PT ;  /* 0x4000003d2e2ec209 */ /* 0x000fe40007800000 */
[----:B------:R-:W-:-:S02]  /*4b80*/  ISETP.NE.AND P4, PT, RZ, UR17, PT ;  /* 0x00000011ff007c0c */ /* 0x000fc4000bf85270 */
[----:B------:R-:W-:Y:S02]  /*4b90*/  PLOP3.LUT P1, PT, PT, PT, PT, 0x8, 0x0 ;  /* 0x000000000000781c */ /* 0x000fe40003f2e170 */
[----:B------:R-:W-:Y:S02]  /*4ba0*/  @!P3 PLOP3.LUT P1, PT, P4, PT, PT, 0x80, 0x0 ;  /* 0x000000000000b81c */ /* 0x000fe4000272f070 */
[----:B------:R-:W-:Y:S02]  /*4bb0*/  @!P3 FMNMX R46, R46, |R86|, !PT ;  /* 0x400000562e2eb209 */ /* 0x000fe40007800000 */
[----:B------:R-:W-:Y:S01]  /*4bc0*/  P2R R93, PR, RZ, 0x2 ;  /* 0x00000002ff5d7803 */ /* 0x000fe20000000000 */
[C---:B------:R-:W-:Y:S01]  /*4bd0*/  @P0 FMUL R61, R47.reuse, R61 ;  /* 0x0000003d2f3d0220 */ /* 0x040fe20000400000 */
[----:B------:R-:W-:Y:S02]  /*4be0*/  PLOP3.LUT P0, PT, PT, PT, PT, 0x8, 0x0 ;  /* 0x000000000000781c */ /* 0x000fe40003f0e170 */
[----:B------:R-:W-:Y:S01]  /*4bf0*/  @!P6 PLOP3.LUT P0, PT, P4, PT, PT, 0x80, 0x0 ;  /* 0x000000000000e81c */ /* 0x000fe2000270f070 */
[----:B------:R-:W-:Y:S01]  /*4c00*/  @P4 FMUL R34, R47, R34 ;  /* 0x000000222f224220 */ /* 0x000fe20000400000 */
[----:B------:R-:W-:-:S11]  /*4c10*/  ISETP.GE.AND P1, PT, R95, UR19, PT ;  /* 0x000000135f007c0c */ /* 0x000fd6000bf26270 */
[----:B------:R-:W-:Y:S01]  /*4c20*/  @P0 FMUL R35, R47, R35 ;  /* 0x000000232f230220 */ /* 0x000fe20000400000 */
[----:B------:R-:W-:Y:S02]  /*4c30*/  PLOP3.LUT P0, PT, PT, PT, PT, 0x8, 0x0 ;  /* 0x000000000000781c */ /* 0x000fe40003f0e170 */
[----:B------:R-:W-:Y:S02]  /*4c40*/  @!P2 PLOP3.LUT P0, PT, P4, PT, PT, 0x80, 0x0 ;  /* 0x000000000000a81c */ /* 0x000fe4000270f070 */
[----:B------:R-:W-:Y:S02]  /*4c50*/  ISETP.NE.AND P2, PT, R93, RZ, PT ;  /* 0x000000ff5d00720c */ /* 0x000fe40003f45270 */
[----:B------:R-:W-:Y:S02]  /*4c60*/  P2R R93, PR, RZ, 0x1 ;  /* 0x00000001ff5d7803 */ /* 0x000fe40000000000 */
[----:B------:R-:W-:Y:S02]  /*4c70*/  PLOP3.LUT P0, PT, PT, PT, PT, 0x8, 0x0 ;  /* 0x000000000000781c */ /* 0x000fe40003f0e170 */
[----:B------:R-:W-:-:S04]  /*4c80*/  @!P1 PLOP3.LUT P0, PT, P4, PT, PT, 0x80, 0x0 ;  /* 0x000000000000981c */ /* 0x000fc8000270f070 */
[----:B------:R-:W-:Y:S02]  /*4c90*/  P2R R95, PR, RZ, 0x1 ;  /* 0x00000001ff5f7803 */ /* 0x000fe40000000000 */
[----:B------:R-:W-:Y:S01]  /*4ca0*/  ISETP.GE.AND P0, PT, R96, UR19, PT ;  /* 0x0000001360007c0c */ /* 0x000fe2000bf06270 */
[----:B------:R-:W-:Y:S01]  /*4cb0*/  @P2 FMUL R86, R47, R86 ;  /* 0x000000562f562220 */ /* 0x000fe20000400000 */
[----:B------:R-:W-:-:S11]  /*4cc0*/  ISETP.NE.AND P2, PT, R91, RZ, PT ;  /* 0x000000ff5b00720c */ /* 0x000fd60003f45270 */
[----:B------:R-:W-:Y:S02]  /*4cd0*/  @!P0 PLOP3.LUT P5, PT, P4, PT, PT, 0x80, 0x0 ;  /* 0x000000000000881c */ /* 0x000fe400027af070 */
[----:B------:R-:W-:Y:S02]  /*4ce0*/  ISETP.NE.AND P4, PT, R81, RZ, PT ;  /* 0x000000ff5100720c */ /* 0x000fe40003f85270 */
[----:B------:R-:W-:Y:S02]  /*4cf0*/  P2R R81, PR, RZ, 0x20 ;  /* 0x00000020ff517803 */ /* 0x000fe40000000000 */
[----:B------:R-:W-:Y:S02]  /*4d00*/  ISETP.NE.AND P5, PT, R89, RZ, PT ;  /* 0x000000ff5900720c */ /* 0x000fe40003fa5270 */
[----:B------:R-:W-:Y:S02]  /*4d10*/  ISETP.NE.AND P6, PT, R81, RZ, PT ;  /* 0x000000ff5100720c */ /* 0x000fe40003fc5270 */
[----:B------:R-:W-:-:S02]  /*4d20*/  ISETP.NE.AND P5, PT, R95, RZ, PT ;  /* 0x000000ff5f00720c */ /* 0x000fc40003fa5270 */
[----:B------:R-:W-:Y:S02]  /*4d30*/  ISETP.NE.AND P4, PT, R93, RZ, PT ;  /* 0x000000ff5d00720c */ /* 0x000fe40003f85270 */
[----:B------:R-:W-:-:S04]  /*4d40*/  @!P2 FMNMX R46, R46, |R88|, !PT ;  /* 0x400000582e2ea209 */ /* 0x000fc80007800000 */
[----:B------:R-:W-:-:S04]  /*4d50*/  @!P1 FMNMX R46, R46, |R90|, !PT ;  /* 0x4000005a2e2e9209 */ /* 0x000fc80007800000 */
[-C--:B------:R-:W-:Y:S01]  /*4d60*/  @!P0 FMNMX R46, R46, |R87|.reuse, !PT ;  /* 0x400000572e2e8209 */ /* 0x080fe20007800000 */
[C---:B------:R-:W-:Y:S01]  /*4d70*/  @P5 FMUL R90, R47.reuse, R90 ;  /* 0x0000005a2f5a5220 */ /* 0x040fe20000400000 */
[C---:B------:R-:W-:Y:S01]  /*4d80*/  @P6 FMUL R87, R47.reuse, R87 ;  /* 0x000000572f576220 */ /* 0x040fe20000400000 */
[----:B------:R-:W-:-:S07]  /*4d90*/  @P4 FMUL R88, R47, R88 ;  /* 0x000000582f584220 */ /* 0x000fce0000400000 */
.L_x_3479:
        /* <DEDUP_REMOVED lines=20> */
[----:B------:R-:W-:Y:S02]  /*4ee0*/  LOP3.LUT R61, R60, 0xff0000, R61, 0xf8, !PT ;  /* 0x00ff00003c3d7812 */ /* 0x000fe400078ef83d */
[----:B------:R-:W-:Y:S02]  /*4ef0*/  PRMT R35, R93, 0x7104, RZ ;  /* 0x000071045d237816 */ /* 0x000fe400000000ff */
[----:B------:R-:W-:Y:S02]  /*4f00*/  LOP3.LUT R34, R61, 0xffff, R34, 0xf8, !PT ;  /* 0x0000ffff3d227812 */ /* 0x000fe400078ef822 */
[----:B------:R-:W-:Y:S02]  /*4f10*/  LOP3.LUT R35, R86, 0xff00, R35, 0xf8, !PT ;  /* 0x0000ff0056237812 */ /* 0x000fe400078ef823 */
[----:B------:R-:W-:-:S02]  /*4f20*/  LOP3.LUT R34, R34, 0xff, R81, 0xf8, !PT ;  /* 0x000000ff22227812 */ /* 0x000fc400078ef851 */
[----:B------:R-:W-:-:S05]  /*4f30*/  LOP3.LUT R35, R35, 0xff, R92, 0xf8, !PT ;  /* 0x000000ff23237812 */ /* 0x000fca00078ef85c */
[----:B------:R3:W-:Y:S01]  /*4f40*/  STG.E.64 desc[UR14][R32.64], R34 ;  /* 0x0000002220007986 */ /* 0x0007e2000c101b0e */
[----:B------:R-:W-:Y:S05]  /*4f50*/  BRA `(.L_x_3466) ;  /* 0x0000000000407947 */ /* 0x000fea0003800000 */
.L_x_3480:
        /* <DEDUP_REMOVED lines=16> */
.L_x_3466:
[----:B------:R-:W-:Y:S05]  /*5060*/  BSYNC B0 ;  /* 0x0000000000007941 */ /* 0x000fea0003800000 */
.L_x_3465:
[----:B------:R-:W-:Y:S02]  /*5070*/  ULDC UR9, c[0x0][0x210] ;  /* 0x0000840000097ab9 */ /* 0x000fe40000000800 */
[----:B------:R-:W-:-:S04]  /*5080*/  ULEA UR7, UR9, UR7, 0x2 ;  /* 0x0000000709077291 */ /* 0x000fc8000f8e103f */
[----:B------:R-:W-:-:S06]  /*5090*/  UISETP.GE.AND UP0, UPT, UR7, UR18, UPT ;  /* 0x000000120700728c */ /* 0x000fcc000bf06270 */
[----:B------:R-:W-:-:S13]  /*50a0*/  PLOP3.LUT P0, PT, PT, PT, UP0, 0x80, 0x0 ;  /* 0x000000000000781c */ /* 0x000fda0003f0f008 */
[----:B------:R-:W-:Y:S05]  /*50b0*/  @!P0 BRA `(.L_x_3481) ;  /* 0xffffffc000f88947 */ /* 0x000fea000383ffff */
.L_x_3435:
[----:B------:R-:W-:Y:S02]  /*50c0*/  ULDC.64 UR4, c[0x0][0x288] ;  /* 0x0000a20000047ab9 */ /* 0x000fe40000000a00 */
[----:B------:R-:W-:-:S04]  /*50d0*/  ISETP.NE.U32.AND P0, PT, RZ, UR4, PT ;  /* 0x00000004ff007c0c */ /* 0x000fc8000bf05070 */
[----:B------:R-:W-:-:S13]  /*50e0*/  ISETP.NE.AND.EX P0, PT, RZ, UR5, PT, P0 ;  /* 0x00000005ff007c0c */ /* 0x000fda000bf05300 */
[----:B------:R-:W-:Y:S05]  /*50f0*/  @!P0 BRA `(.L_x_3482) ;  /* 0x0000000000b08947 */ /* 0x000fea0003800000 */
[----:B01----:R-:W0:Y:S01]  /*5100*/  SHFL.DOWN PT, R3, R46, 0x10, 0x1f ;  /* 0x0a001f002e037f89 */ /* 0x003e2200000e0000 */
        /* <DEDUP_REMOVED lines=35> */
.L_x_3492:
[----:B-1----:R-:W-:-:S07]  /*5340*/  FMNMX R5, R3, R2, !PT ;  /* 0x0000000203057209 */ /* 0x002fce0007800000 */
.L_x_3484:
[----:B------:R-:W-:Y:S05]  /*5350*/  BSYNC B0 ;  /* 0x0000000000007941 */ /* 0x000fea0003800000 */
.L_x_3483:
[----:B------:R-:W-:Y:S01]  /*5360*/  ISETP.NE.AND P0, PT, R51, RZ, PT ;  /* 0x000000ff3300720c */ /* 0x000fe20003f05270 */
[----:B------:R-:W-:-:S12]  /*5370*/  BSSY B0, `(.L_x_3482) ;  /* 0x0000004000007945 */ /* 0x000fd80003800000 */
[----:B------:R-:W-:Y:S05]  /*5380*/  @P0 BRA `(.L_x_3486) ;  /* 0x0000000000080947 */ /* 0x000fea0003800000 */
[----:B0-----:R-:W0:Y:S02]  /*5390*/  LDC.64 R2, c[0x0][0x288] ;  /* 0x0000a200ff027b82 */ /* 0x001e240000000a00 */
[----:B0-----:R1:W-:Y:S02]  /*53a0*/  REDG.E.MAX.S32.STRONG.GPU desc[UR14][R2.64], R5 ;  /* 0x000000050200798e */ /* 0x0013e4000d10e38e */
.L_x_3486:
[----:B------:R-:W-:Y:S05]  /*53b0*/  BSYNC B0 ;  /* 0x0000000000007941 */ /* 0x000fea0003800000 */
.L_x_3482:
        /* <DEDUP_REMOVED lines=16> */
[----:B0123--:R-:W-:Y:S05]  /*54c0*/  CALL.REL.NOINC `($__internal_32_$__cuda_sm20_rcp_rn_f32_slowpath) ;  /* 0x0000000000607944 */ /* 0x00ffea0003c00000 */
[----:B------:R-:W-:Y:S01]  /*54d0*/  IMAD.MOV.U32 R5, RZ, RZ, R2 ;  /* 0x000000ffff057224 */ /* 0x000fe200078e0002 */
[----:B------:R-:W-:Y:S06]  /*54e0*/  BRA `(.L_x_3489) ;  /* 0x0000000000107947 */ /* 0x000fec0003800000 */
.L_x_3488:
[----:B------:R-:W0:Y:S02]  /*54f0*/  MUFU.RCP R0, R47 ;  /* 0x0000002f00007308 */ /* 0x000e240000001000 */
[----:B01----:R-:W-:-:S04]  /*5500*/  FFMA R2, R47, R0, -1 ;  /* 0xbf8000002f027423 */ /* 0x003fc80000000000 */
[----:B------:R-:W-:-:S04]  /*5510*/  FADD.FTZ R5, -R2, -RZ ;  /* 0x800000ff02057221 */ /* 0x000fc80000010100 */
[----:B------:R-:W-:-:S07]  /*5520*/  FFMA R5, R0, R5, R0 ;  /* 0x0000000500057223 */ /* 0x000fce0000000000 */
.L_x_3489:
[----:B------:R-:W-:Y:S05]  /*5530*/  BSYNC B0 ;  /* 0x0000000000007941 */ /* 0x000fea0003800000 */
.L_x_3487:
[----:B------:R-:W0:Y:S02]  /*5540*/  LDC.64 R2, c[0x0][0x280] ;  /* 0x0000a000ff027b82 */ /* 0x000e240000000a00 */
[----:B0-----:R-:W-:Y:S01]  /*5550*/  STG.E desc[UR14][R2.64], R5 ;  /* 0x0000000502007986 */ /* 0x001fe2000c10190e */
[----:B------:R-:W-:Y:S05]  /*5560*/  EXIT ;  /* 0x000000000000794d */ /* 0x000fea0003800000 */
.L_x_3485:
[----:B------:R-:W-:Y:S02]  /*5570*/  IMAD.MOV.U32 R5, RZ, RZ, 0x2 ;  /* 0x00000002ff057424 */ /* 0x000fe400078e00ff */
[----:B------:R-:W-:Y:S02]  /*5580*/  IMAD.MOV.U32 R7, RZ, RZ, 0x1f ;  /* 0x0000001fff077424 */ /* 0x000fe400078e00ff */
[----:B------:R-:W-:-:S07]  /*5590*/  IMAD.MOV.U32 R4, RZ, RZ, -0x1 ;  /* 0xffffffffff047424 */ /* 0x000fce00078e00ff */
[----:B0123-5:R-:W-:Y:S05]  /*55a0*/  WARPSYNC.COLLECTIVE R4, `(.L_x_3490) ;  /* 0x0000000004087348 */ /* 0x02ffea0003c00000 */
[----:B01----:R0:W1:Y:S02]  /*55b0*/  SHFL.DOWN P0, R2, R0, R5, R7 ;  /* 0x0800000500027389 */ /* 0x0030640000000007 */
[----:B0123-5:R-:W-:Y:S01]  /*55c0*/  ENDCOLLECTIVE ;  /* 0x000000000000791b */ /* 0x02ffe20003800000 */
.L_x_3490:
[----:B------:R-:W-:Y:S02]  /*55d0*/  IMAD.MOV.U32 R5, RZ, RZ, 0x1 ;  /* 0x00000001ff057424 */ /* 0x000fe400078e00ff */
[----:B------:R-:W-:-:S05]  /*55e0*/  IMAD.MOV.U32 R3, RZ, RZ, R2 ;  /* 0x000000ffff037224 */ /* 0x000fca00078e0002 */
[----:B------:R-:W-:-:S05]  /*55f0*/  FMNMX R3, R3, R0, !PT ;  /* 0x0000000003037209 */ /* 0x000fca0007800000 */
[----:B------:R-:W-:-:S07]  /*5600*/  IMAD.MOV.U32 R0, RZ, RZ, R3 ;  /* 0x000000ffff007224 */ /* 0x000fce00078e0003 */
[----:B------:R-:W-:Y:S05]  /*5610*/  WARPSYNC.COLLECTIVE R4, `(.L_x_3491) ;  /* 0x0000000004087348 */ /* 0x000fea0003c00000 */
[----:B------:R0:W1:Y:S02]  /*5620*/  SHFL.DOWN P0, R2, R0, R5, R7 ;  /* 0x0800000500027389 */ /* 0x0000640000000007 */
[----:B01----:R-:W-:Y:S01]  /*5630*/  ENDCOLLECTIVE ;  /* 0x000000000000791b */ /* 0x003fe20003800000 */
.L_x_3491:
[----:B------:R-:W-:Y:S05]  /*5640*/  BRA `(.L_x_3492) ;  /* 0xfffffffc003c7947 */ /* 0x000fea000383ffff */
        .weak           $__internal_32_$__cuda_sm20_rcp_rn_f32_slowpath
        .type           $__internal_32_$__cuda_sm20_rcp_rn_f32_slowpath,@function
        .size           $__internal_32_$__cuda_sm20_rcp_rn_f32_slowpath,(.L_x_5499 - $__internal_32_$__cuda_sm20_rcp_rn_f32_slowpath)
$__internal_32_$__cuda_sm20_rcp_rn_f32_slowpath:
        /* <DEDUP_REMOVED lines=15> */
.L_x_3494:
        /* <DEDUP_REMOVED lines=33> */
.L_x_3496:
[----:B------:R0:W1:Y:S02]  /*5950*/  MUFU.RCP R32, R0 ;  /* 0x0000000000207308 */ /* 0x0000640000001000 */
.L_x_3495:
[----:B------:R-:W-:Y:S05]  /*5960*/  BSYNC B1 ;  /* 0x0000000000017941 */ /* 0x000fea0003800000 */
.L_x_3493:
[----:B-1----:R-:W-:Y:S02]  /*5970*/  IMAD.MOV.U32 R2, RZ, RZ, R32 ;  /* 0x000000ffff027224 */ /* 0x002fe400078e0020 */
[----:B------:R-:W-:Y:S02]  /*5980*/  IMAD.MOV.U32 R32, RZ, RZ, R46 ;  /* 0x000000ffff207224 */ /* 0x000fe400078e002e */
[----:B------:R-:W-:-:S04]  /*5990*/  IMAD.MOV.U32 R33, RZ, RZ, 0x0 ;  /* 0x00000000ff217424 */ /* 0x000fc800078e00ff */
[----:B0-----:R-:W-:Y:S05]  /*59a0*/  RET.REL.NODEC R32 `(_ZN18transformer_engine13normalization26rmsnorm_fwd_general_kernelINS0_13Kernel_traitsI6__halfS3_13__nv_fp8_e4m3fjLj1024ELj1ELj4ELj1ELj16ENS0_18Kernel_traits_baseILj1024ES3_S3_S4_fjLj128EEEEEEEvNS0_19ForwardKernelParamsE) ;  /* 0xffffffa420947950 */ /* 0x001fea0003c3ffff */
.L_x_3497:
        /* <DEDUP_REMOVED lines=13> */
.L_x_5499:


//--------------------- .text._ZN18transformer_engine13normalization26rmsnorm_fwd_general_kernelINS0_13Kernel_traitsI6__halfS3_13__nv_fp8_e4m3fjLj512ELj1ELj4ELj1ELj16ENS0_18Kernel_traits_baseILj512ES3_S3_S4_fjLj128EEEEEEEvNS0_19ForwardKernelParamsE --------------------------
	.section	.text._ZN18transformer_engine13normalization26rmsnorm_fwd_general_kernelINS0_13Kernel_traitsI6__halfS3_13__nv_fp8_e4m3fjLj512ELj1ELj4ELj1ELj16ENS0_18Kernel_traits_baseILj512ES3_S3_S4_fjLj128EEEEEEEvNS0_19ForwardKernelParamsE,"ax",@progbits
	.align	128
        .global         _ZN18transformer_engine13normalization26rmsnorm_fwd_general_kernelINS0_13Kernel_traitsI6__halfS3_13__nv_fp8_e4m3fjLj512ELj1ELj4ELj1ELj16ENS0_18Kernel_traits_baseILj512ES3_S3_S4_fjLj128EEEEEEEvNS0_19ForwardKernelParamsE
        .type           _ZN18transformer_engine13normalization26rmsnorm_fwd_general_kernelINS0_13Kernel_traitsI6__halfS3_13__nv_fp8_e4m3fjLj512ELj1ELj4ELj1ELj16ENS0_18Kernel_traits_baseILj512ES3_S3_S4_fjLj128EEEEEEEvNS0_19ForwardKernelParamsE,@function
        .size           _ZN18transformer_engine13normalization26rmsnorm_fwd_general_kernelINS0_13Kernel_traitsI6__halfS3_13__nv_fp8_e4m3fjLj512ELj1ELj4ELj1ELj16ENS0_18Kernel_traits_baseILj512ES3_S3_S4_fjLj128EEEEEEEvNS0_19ForwardKernelParamsE,(.L_x_5500 - _ZN18transformer_engine13normalization26rmsnorm_fwd_general_kernelINS0_13Kernel_traitsI6__halfS3_13__nv_fp8_e4m3fjLj512ELj1ELj4ELj1ELj16ENS0_18Kernel_traits_baseILj512ES3_S3_S4_fjLj128EEEEEEEvNS0_19ForwardKernelParamsE)
        .other          _ZN18transformer_engine13normalization26rmsnorm_fwd_general_kernelINS0_13Kernel_traitsI6__halfS3_13__nv_fp8_e4m3fjLj512ELj1ELj4ELj1ELj16ENS0_18Kernel_traits_baseILj512ES3_S3_S4_fjLj128EEEEEEEvNS0_19ForwardKernelParamsE,@"STO_CUDA_ENTRY STV_DEFAULT"
_ZN18transformer_engine13normalization26rmsnorm_fwd_general_kernelINS0_13Kernel_traitsI6__halfS3_13__nv_fp8_e4m3fjLj512ELj1ELj4ELj1ELj16ENS0_18Kernel_traits_baseILj512ES3_S3_S4_fjLj128EEEEEEEvNS0_19ForwardKernelParamsE:
.text._ZN18transformer_engine13normalization26rmsnorm_fwd_general_kernelINS0_13Kernel_traitsI6__halfS3_13__nv_fp8_e4m3fjLj512ELj1ELj4ELj1ELj16ENS0_18Kernel_traits_baseILj512ES3_S3_S4_fjLj128EEEEEEEvNS0_19ForwardKernelParamsE:
        /* <DEDUP_REMOVED lines=47> */
.L_x_3501:
        /* <DEDUP_REMOVED lines=28> */
.L_x_3502:
[----:B------:R-:W-:Y:S05]  /*04b0*/  BSYNC B1 ;  /* 0x0000000000017941 */ /* 0x000fea0003800000 */
.L_x_3500:
        /* <DEDUP_REMOVED lines=20> */
.L_x_3504:
        /* <DEDUP_REMOVED lines=28> */
.L_x_3505:
[----:B------:R-:W-:Y:S05]  /*07c0*/  BSYNC B1 ;  /* 0x0000000000017941 */ /* 0x000fea0003800000 */
.L_x_3503:
        /* <DEDUP_REMOVED lines=8> */
.L_x_3499:
[----:B------:R-:W-:Y:S05]  /*0850*/  BSYNC B0 ;  /* 0x0000000000007941 */ /* 0x000fea0003800000 */
.L_x_3498:
        /* <DEDUP_REMOVED lines=8> */
.L_x_3506:
[----:B------:R-:W-:Y:S01]  /*08e0*/  IMAD.MOV.U32 R29, RZ, RZ, RZ ;  /* 0x000000ffff1d7224 */ /* 0x000fe200078e00ff */
[----:B------:R-:W-:Y:S06]  /*08f0*/  @P1 BRA `(.L_x_3507) ;  /* 0x0000002400dc1947 */ /* 0x000fec0003800000 */
[----:B------:R-:W-:Y:S01]  /*0900*/  I2FP.F32.S32 R0, UR4 ;  /* 0x0000000400007c45 */ /* 0x000fe20008201400 */
[----:B------:R-:W-:Y:S01]  /*0910*/  ULDC.U8 UR9, c[0x0][0x250] ;  /* 0x0000940000097ab9 */ /* 0x000fe20000000000 */
[----:B------:R-:W-:Y:S01]  /*0920*/  FADD R28, R13, 1 ;  /* 0x3f8000000d1c7421 */ /* 0x000fe20000000000 */
[----:B------:R-:W-:Y:S01]  /*0930*/  FADD R23, R14, 1 ;  /* 0x3f8000000e177421 */ /* 0x000fe20000000000 */
[----:B------:R-:W-:Y:S01]  /*0940*/  ISETP.NE.AND P0, PT, RZ, UR9, PT ;  /* 0x00000009ff007c0c */ /* 0x000fe2000bf05270 */
[----:B0-----:R-:W-:Y:S02]  /*0950*/  VIADD R2, R0, 0x1800000 ;  /* 0x0180000000027836 */ /* 0x001fe40000000000 */
[----:B------:R-:W-:Y:S01]  /*0960*/  FADD R27, R10, 1 ;  /* 0x3f8000000a1b7421 */ /* 0x000fe20000000000 */
[----:B------:R-:W-:Y:S01]  /*0970*/  FADD R26, R15, 1 ;  /* 0x3f8000000f1a7421 */ /* 0x000fe20000000000 */
        /* <DEDUP_REMOVED lines=9> */
[----:B------:R-:W-:Y:S01]  /*0a10*/  IMAD.U32 R10, RZ, RZ, UR8 ;  /* 0x00000008ff0a7e24 */ /* 0x000fe2000f8e00ff */
        /* <DEDUP_REMOVED lines=13> */
[----:B------:R-:W-:Y:S01]  /*0af0*/  IMAD R10, R10, 0x100, R31 ;  /* 0x000001000a0a7824 */ /* 0x000fe200078e021f */
[----:B------:R-:W-:-:S02]  /*0b00*/  FSEL R15, R4, R15, !P0 ;  /* 0x0000000f040f7208 */ /* 0x000fc40004000000 */
[----:B------:R-:W-:Y:S01]  /*0b10*/  FSEL R12, R5, R12, !P0 ;  /* 0x0000000c050c7208 */ /* 0x000fe20004000000 */
[----:B------:R-:W-:Y:S01]  /*0b20*/  VIADD R5, R10, 0x6 ;  /* 0x000000060a057836 */ /* 0x000fe20000000000 */
[----:B------:R-:W-:Y:S01]  /*0b30*/  FSEL R11, R6, R11, !P0 ;  /* 0x0000000b060b7208 */ /* 0x000fe20004000000 */
[----:B------:R-:W-:Y:S01]  /*0b40*/  VIADD R4, R10, 0x7 ;  /* 0x000000070a047836 */ /* 0x000fe20000000000 */
[----:B------:R-:W-:Y:S02]  /*0b50*/  FSEL R8, R7, R8, !P0 ;  /* 0x0000000807087208 */ /* 0x000fe40004000000 */
[----:B------:R-:W-:Y:S02]  /*0b60*/  FSEL R24, R17, R24, !P0 ;  /* 0x0000001811187208 */ /* 0x000fe40004000000 */
[----:B------:R-:W-:Y:S02]  /*0b70*/  FSEL R22, R19, R22, !P0 ;  /* 0x0000001613167208 */ /* 0x000fe40004000000 */
[----:B------:R-:W-:-:S02]  /*0b80*/  FSEL R21, R16, R21, !P0 ;  /* 0x0000001510157208 */ /* 0x000fc40004000000 */
[----:B------:R-:W-:Y:S02]  /*0b90*/  FSEL R9, R18, R9, !P0 ;  /* 0x0000000912097208 */ /* 0x000fe40004000000 */
[----:B------:R-:W-:Y:S02]  /*0ba0*/  IADD3 R7, -R31, UR4, RZ ;  /* 0x000000041f077c10 */ /* 0x000fe4000fffe1ff */
[----:B------:R-:W-:Y:S01]  /*0bb0*/  IADD3 R6, -R10, UR4, RZ ;  /* 0x000000040a067c10 */ /* 0x000fe2000fffe1ff */
[----:B------:R-:W-:Y:S06]  /*0bc0*/  @P1 BRA `(.L_x_3508) ;  /* 0x00000000000c1947 */ /* 0x000fec0003800000 */
[----:B------:R-:W-:-:S07]  /*0bd0*/  MOV R2, 0xbf0 ;  /* 0x00000bf000027802 */ /* 0x000fce0000000f00 */
[----:B-----5:R-:W-:Y:S05]  /*0be0*/  CALL.REL.NOINC `($__internal_33_$__cuda_sm20_rcp_rn_f32_slowpath) ;  /* 0x0000002800847944 */ /* 0x020fea0003c00000 */
[----:B------:R-:W-:Y:S05]  /*0bf0*/  BRA `(.L_x_3509) ;  /* 0x0000000000107947 */ /* 0x000fea0003800000 */
.L_x_3508:
[----:B------:R-:W0:Y:S02]  /*0c00*/  MUFU.RCP R3, R0 ;  /* 0x0000000000037308 */ /* 0x000e240000001000 */
[----:B0-----:R-:W-:-:S04]  /*0c10*/  FFMA R2, R0, R3, -1 ;  /* 0xbf80000000027423 */ /* 0x001fc80000000003 */
[----:B------:R-:W-:-:S04]  /*0c20*/  FADD.FTZ R2, -R2, -RZ ;  /* 0x800000ff02027221 */ /* 0x000fc80000010100 */
[----:B------:R-:W-:-:S07]  /*0c30*/  FFMA R3, R3, R2, R3 ;  /* 0x0000000203037223 */ /* 0x000fce0000000003 */
.L_x_3509:
[----:B------:R-:W-:Y:S01]  /*0c40*/  ULDC.64 UR8, c[0x0][0x210] ;  /* 0x0000840000087ab9 */ /* 0x000fe20000000a00 */
[----:B------:R-:W-:Y:S01]  /*0c50*/  IMAD.MOV.U32 R29, RZ, RZ, RZ ;  /* 0x000000ffff1d7224 */ /* 0x000fe200078e00ff */
[----:B------:R-:W-:Y:S01]  /*0c60*/  UIMAD UR4, UR9, UR8, URZ ;  /* 0x00000008090472a4 */ /* 0x000fe2000f8e023f */
[----:B------:R-:W-:-:S03]  /*0c70*/  ULDC.U8 UR16, c[0x0][0x294] ;  /* 0x0000a50000107ab9 */ /* 0x000fc60000000000 */
[----:B------:R-:W-:-:S03]  /*0c80*/  USHF.L.U32 UR8, UR4, 0x2, URZ ;  /* 0x0000000204087899 */ /* 0x000fc6000800063f */
[----:B------:R-:W-:-:S09]  /*0c90*/  UMOV UR4, URZ ;  /* 0x0000003f00047c82 */ /* 0x000fd20008000000 */
.L_x_3539:
[----:B------:R-:W-:Y:S01]  /*0ca0*/  ULDC.64 UR18, c[0x0][0x218] ;  /* 0x0000860000127ab9 */ /* 0x000fe20000000a00 */
[----:B0-2---:R-:W-:Y:S01]  /*0cb0*/  LEA.HI R49, R34, UR7, RZ, 0x1b ;  /* 0x0000000722317c11 */ /* 0x005fe2000f8fd8ff */
[----:B------:R-:W-:Y:S01]  /*0cc0*/  BSSY B0, `(.L_x_3510) ;  /* 0x0000061000007945 */ /* 0x000fe20003800000 */
[----:B------:R-:W-:-:S04]  /*0cd0*/  ISETP.GE.AND P1, PT, R31, UR19, PT ;  /* 0x000000131f007c0c */ /* 0x000fc8000bf26270 */
[----:B------:R-:W-:-:S13]  /*0ce0*/  ISETP.LT.AND P1, PT, R49, UR18, !P1 ;  /* 0x0000001231007c0c */ /* 0x000fda000cf21270 */
[----:B-1-3--:R-:W-:Y:S05]  /*0cf0*/  @!P1 BRA `(.L_x_3511) ;  /* 0x0000000400749947 */ /* 0x00afea0003800000 */
        /* <DEDUP_REMOVED lines=9> */
.L_x_3513:
        /* <DEDUP_REMOVED lines=28> */
.L_x_3514:
[----:B------:R-:W-:Y:S05]  /*0f50*/  BSYNC B1 ;  /* 0x0000000000017941 */ /* 0x000fea0003800000 */
.L_x_3512:
        /* <DEDUP_REMOVED lines=18> */
.L_x_3516:
        /* <DEDUP_REMOVED lines=28> */
.L_x_3517:
[----:B------:R-:W-:Y:S05]  /*1240*/  BSYNC B1 ;  /* 0x0000000000017941 */ /* 0x000fea0003800000 */
.L_x_3515:
        /* <DEDUP_REMOVED lines=8> */
.L_x_3511:
[----:B------:R-:W-:Y:S05]  /*12d0*/  BSYNC B0 ;  /* 0x0000000000007941 */ /* 0x000fea0003800000 */
.L_x_3510:
[----:B------:R-:W0:Y:S01]  /*12e0*/  LDC R54, c[0x0][0x214] ;  /* 0x00008500ff367b82 */ /* 0x000e220000000800 */
[----:B------:R-:W-:Y:S01]  /*12f0*/  BSSY B0, `(.L_x_3518) ;  /* 0x0000030000007945 */ /* 0x000fe20003800000 */
[----:B------:R-:W-:Y:S01]  /*1300*/  IMAD.MOV.U32 R17, RZ, RZ, RZ ;  /* 0x000000ffff117224 */ /* 0x000fe200078e00ff */
[----:B0-----:R-:W-:Y:S02]  /*1310*/  ISETP.NE.AND P0, PT, R54, 0x1, PT ;  /* 0x000000013600780c */ /* 0x001fe40003f05270 */
[----:B------:R-:W-:Y:S11]  /*1320*/  @!P1 BRA `(.L_x_3519) ;  /* 0x0000000000b09947 */ /* 0x000ff60003800000 */
        /* <DEDUP_REMOVED lines=33> */
[----:B------:R-:W-:-:S04]  /*1540*/  ISETP.GE.AND P2, PT, R18, UR19, PT ;  /* 0x0000001312007c0c */ /* 0x000fc8000bf46270 */
        /* <DEDUP_REMOVED lines=10> */
.L_x_3519:
[----:B------:R-:W-:Y:S05]  /*15f0*/  BSYNC B0 ;  /* 0x0000000000007941 */ /* 0x000fea0003800000 */
.L_x_3518:
[----:B------:R-:W-:Y:S05]  /*1600*/  @!P0 BRA `(.L_x_3520) ;  /* 0x00000008005c8947 */ /* 0x000fea0003800000 */
[----:B------:R-:W0:Y:S01]  /*1610*/  SHFL.DOWN PT, R16, R17, 0x10, 0x1f ;  /* 0x0a001f0011107f89 */ /* 0x000e2200000e0000 */
[----:B------:R-:W-:Y:S01]  /*1620*/  ISETP.NE.AND P0, PT, R33, RZ, PT ;  /* 0x000000ff2100720c */ /* 0x000fe20003f05270 */
[----:B------:R-:W-:Y:S01]  /*1630*/  IMAD.U32 R53, RZ, RZ, UR5 ;  /* 0x00000005ff357e24 */ /* 0x000fe2000f8e00ff */
[----:B------:R-:W-:Y:S01]  /*1640*/  SHF.R.U32.HI R18, RZ, 0x5, R34 ;  /* 0x00000005ff127819 */ /* 0x000fe20000011622 */
        /* <DEDUP_REMOVED lines=12> */
[----:B------:R-:W-:Y:S01]  /*1710*/  IADD3 R49, P2, R19, UR9, RZ ;  /* 0x0000000913317c10 */ /* 0x000fe2000ff5e0ff */
[----:B------:R-:W0:Y:S01]  /*1720*/  @!P0 LDC.64 R16, c[0x0][0x240] ;  /* 0x00009000ff108b82 */ /* 0x000e220000000a00 */
[----:B------:R-:W1:Y:S03]  /*1730*/  SHFL.DOWN PT, R51, R50, 0x2, 0x1f ;  /* 0x08401f0032337f89 */ /* 0x000e6600000e0000 */
[----:B------:R-:W-:Y:S01]  /*1740*/  IMAD.X R55, RZ, RZ, RZ, P2 ;  /* 0x000000ffff377224 */ /* 0x000fe200010e06ff */
[----:B------:R-:W-:-:S04]  /*1750*/  @!P0 IADD3 R19, P2, R49, UR6, RZ ;  /* 0x0000000631138c10 */ /* 0x000fc8000ff5e0ff */
[----:B0-----:R-:W-:Y:S01]  /*1760*/  @!P0 LEA R16, P3, R19, R16, 0x2 ;  /* 0x0000001013108211 */ /* 0x001fe200078610ff */
[----:B-1----:R-:W-:Y:S01]  /*1770*/  FADD R51, R50, R51 ;  /* 0x0000003332337221 */ /* 0x002fe20000000000 */
[----:B------:R-:W-:-:S04]  /*1780*/  IMAD.U32 R50, RZ, RZ, UR6 ;  /* 0x00000006ff327e24 */ /* 0x000fc8000f8e00ff */
[----:B------:R-:W0:Y:S01]  /*1790*/  SHFL.DOWN PT, R18, R51, 0x1, 0x1f ;  /* 0x08201f0033127f89 */ /* 0x000e2200000e0000 */
[----:B------:R-:W-:Y:S02]  /*17a0*/  @!P0 LEA.HI.X.SX32 R50, R50, R55, 0x1, P2 ;  /* 0x0000003732328211 */ /* 0x000fe400010f0eff */
[----:B------:R-:W-:Y:S02]  /*17b0*/  ISETP.NE.AND P2, PT, R34, RZ, PT ;  /* 0x000000ff2200720c */ /* 0x000fe40003f45270 */
[----:B------:R-:W-:Y:S01]  /*17c0*/  @!P0 LEA.HI.X R17, R19, R17, R50, 0x2, P3 ;  /* 0x0000001113118211 */ /* 0x000fe200018f1432 */
[----:B0-----:R-:W-:-:S05]  /*17d0*/  FADD R51, R51, R18 ;  /* 0x0000001233337221 */ /* 0x001fca0000000000 */
[----:B------:R0:W-:Y:S05]  /*17e0*/  @!P0 STG.E desc[UR14][R16.64], R51 ;  /* 0x0000003310008986 */ /* 0x0001ea000c10190e */
        /* <DEDUP_REMOVED lines=26> */
.L_x_3522:
[----:B------:R-:W2:Y:S04]  /*1990*/  LDG.E.STRONG.GPU R18, desc[UR14][R16.64] ;  /* 0x0000000e10127981 */ /* 0x000ea8000c1ef900 */
[----:B--2---:R-:W-:Y:S01]  /*19a0*/  CCTL.IVALL ;  /* 0x00000000ff00798f */ /* 0x004fe20002000000 */
[----:B------:R-:W-:Y:S05]  /*19b0*/  YIELD ;  /* 0x0000000000007946 */ /* 0x000fea0003800000 */
[----:B------:R-:W-:-:S13]  /*19c0*/  ISETP.NE.AND P0, PT, R18, R51, PT ;  /* 0x000000331200720c */ /* 0x000fda0003f05270 */
[----:B------:R-:W-:Y:S05]  /*19d0*/  @P0 BRA `(.L_x_3522) ;  /* 0xfffffffc00ec0947 */ /* 0x000fea000383ffff */
.L_x_3521:
        /* <DEDUP_REMOVED lines=15> */
.L_x_3527:
[C---:B------:R-:W-:Y:S01]  /*1ad0*/  IADD3 R18, P2, R58.reuse, R49, RZ ;  /* 0x000000313a127210 */ /* 0x040fe20007f5e0ff */
[----:B------:R-:W-:-:S03]  /*1ae0*/  VIADD R16, R58, 0x20 ;  /* 0x000000203a107836 */ /* 0x000fc60000000000 */
[----:B------:R-:W-:Y:S02]  /*1af0*/  LEA.HI.X.SX32 R19, R58, R55, 0x1, P2 ;  /* 0x000000373a137211 */ /* 0x000fe400010f0eff */
[----:B------:R-:W-:Y:S02]  /*1b00*/  LEA R52, P2, R18, UR20, 0x2 ;  /* 0x0000001412347c11 */ /* 0x000fe4000f8410ff */
[----:B------:R-:W-:Y:S02]  /*1b10*/  IADD3 R17, P3, R16, R49, RZ ;  /* 0x0000003110117210 */ /* 0x000fe40007f7e0ff */
[----:B------:R-:W-:Y:S02]  /*1b20*/  LEA.HI.X R53, R18, UR21, R19, 0x2, P2 ;  /* 0x0000001512357c11 */ /* 0x000fe400090f1413 */
[----:B------:R-:W-:Y:S02]  /*1b30*/  LEA.HI.X.SX32 R16, R16, R55, 0x1, P3 ;  /* 0x0000003710107211 */ /* 0x000fe400018f0eff */
[C---:B------:R-:W-:Y:S01]  /*1b40*/  LEA R50, P2, R17.reuse, UR20, 0x2 ;  /* 0x0000001411327c11 */ /* 0x040fe2000f8410ff */
[C---:B------:R-:W-:Y:S01]  /*1b50*/  VIADD R18, R58.reuse, 0x60 ;  /* 0x000000603a127836 */ /* 0x040fe20000000000 */
[----:B------:R-:W2:Y:S02]  /*1b60*/  LDG.E R53, desc[UR14][R52.64] ;  /* 0x0000000e34357981 */ /* 0x000ea4000c1e1900 */
[----:B------:R-:W-:Y:S01]  /*1b70*/  LEA.HI.X R51, R17, UR21, R16, 0x2, P2 ;  /* 0x0000001511337c11 */ /* 0x000fe200090f1410 */
[----:B------:R-:W-:-:S04]  /*1b80*/  VIADD R16, R58, 0x40 ;  /* 0x000000403a107836 */ /* 0x000fc80000000000 */
[----:B------:R-:W3:Y:S01]  /*1b90*/  LDG.E R50, desc[UR14][R50.64] ;  /* 0x0000000e32327981 */ /* 0x000ee2000c1e1900 */
[----:B------:R-:W-:-:S04]  /*1ba0*/  IADD3 R17, P2, R16, R49, RZ ;  /* 0x0000003110117210 */ /* 0x000fc80007f5e0ff */
[----:B------:R-:W-:Y:S02]  /*1bb0*/  LEA.HI.X.SX32 R60, R16, R55, 0x1, P2 ;  /* 0x00000037103c7211 */ /* 0x000fe400010f0eff */
[----:B------:R-:W-:-:S04]  /*1bc0*/  LEA R16, P2, R17, UR20, 0x2 ;  /* 0x0000001411107c11 */ /* 0x000fc8000f8410ff */
[----:B------:R-:W-:Y:S02]  /*1bd0*/  LEA.HI.X R17, R17, UR21, R60, 0x2, P2 ;  /* 0x0000001511117c11 */ /* 0x000fe400090f143c */
[----:B------:R-:W-:-:S04]  /*1be0*/  IADD3 R19, P2, R18, R49, RZ ;  /* 0x0000003112137210 */ /* 0x000fc80007f5e0ff */
[----:B------:R-:W-:Y:S01]  /*1bf0*/  LEA.HI.X.SX32 R60, R18, R55, 0x1, P2 ;  /* 0x00000037123c7211 */ /* 0x000fe200010f0eff */
[----:B------:R-:W4:Y:S01]  /*1c00*/  LDG.E R17, desc[UR14][R16.64] ;  /* 0x0000000e10117981 */ /* 0x000f22000c1e1900 */
        /* <DEDUP_REMOVED lines=10> */
.L_x_3526:
[----:B------:R-:W-:Y:S05]  /*1cb0*/  BSYNC B1 ;  /* 0x0000000000017941 */ /* 0x000fea0003800000 */
.L_x_3525:
        /* <DEDUP_REMOVED lines=20> */
.L_x_3529:
[----:B------:R-:W-:Y:S05]  /*1e00*/  BSYNC B1 ;  /* 0x0000000000017941 */ /* 0x000fea0003800000 */
.L_x_3528:
        /* <DEDUP_REMOVED lines=9> */
.L_x_3524:
[----:B------:R-:W-:Y:S05]  /*1ea0*/  BSYNC B0 ;  /* 0x0000000000007941 */ /* 0x000fea0003800000 */
.L_x_3523:
        /* <DEDUP_REMOVED lines=13> */
.L_x_3520:
        /* <DEDUP_REMOVED lines=10> */
.L_x_3530:
        /* <DEDUP_REMOVED lines=14> */
[----:B------:R-:W-:Y:S01]  /*2100*/  ULDC.64 UR10, c[0x0][0x288] ;  /* 0x0000a200000a7ab9 */ /* 0x000fe20000000a00 */
[----:B0-----:R-:W0:Y:S01]  /*2110*/  LDC.64 R16, c[0x0][0x258] ;  /* 0x00009600ff107b82 */ /* 0x001e220000000a00 */
[----:B------:R-:W-:Y:S01]  /*2120*/  ISETP.NE.AND P6, PT, RZ, UR16, PT ;  /* 0x00000010ff007c0c */ /* 0x000fe2000bfc5270 */
[-C--:B------:R-:W-:Y:S01]  /*2130*/  FMUL R51, R41, R49.reuse ;  /* 0x0000003129337220 */ /* 0x080fe20000400000 */
[----:B------:R-:W-:Y:S01]  /*2140*/  ISETP.EQ.U32.AND P0, PT, RZ, UR10, PT ;  /* 0x0000000aff007c0c */ /* 0x000fe2000bf02070 */
[----:B------:R-:W-:Y:S01]  /*2150*/  FMUL R19, R35, R49 ;  /* 0x0000003123137220 */ /* 0x000fe20000400000 */
[----:B------:R-:W-:Y:S01]  /*2160*/  P2R R18, PR, RZ, 0x40 ;  /* 0x00000040ff127803 */ /* 0x000fe20000000000 */
[----:B------:R-:W-:Y:S01]  /*2170*/  FMUL R54, R24, R51 ;  /* 0x0000003318367220 */ /* 0x000fe20000400000 */
        /* <DEDUP_REMOVED lines=14> */
[----:B------:R-:W-:Y:S01]  /*2260*/  IMAD R19, R53, UR19, R31 ;  /* 0x0000001335137c24 */ /* 0x000fe2000f8e021f */
        /* <DEDUP_REMOVED lines=45> */
.L_x_3533:
[----:B0-----:R-:W-:Y:S01]  /*2540*/  IADD3 R18, P3, R19, R16, RZ ;  /* 0x0000001013127210 */ /* 0x001fe20007f7e0ff */
[----:B------:R-:W-:Y:S01]  /*2550*/  BSSY B1, `(.L_x_3534) ;  /* 0x000002e000017945 */ /* 0x000fe20003800000 */
[----:B------:R-:W-:Y:S02]  /*2560*/  ISETP.GE.U32.AND P2, PT, R7, 0x8, PT ;  /* 0x000000080700780c */ /* 0x000fe40003f46070 */
[----:B------:R-:W-:Y:S02]  /*2570*/  LOP3.LUT P1, RZ, R18, 0x7, RZ, 0xc0, !PT ;  /* 0x0000000712ff7812 */ /* 0x000fe4000782c0ff */
[----:B------:R-:W-:Y:S02]  /*2580*/  LEA.HI.X.SX32 R19, R19, R17, 0x1, P3 ;  /* 0x0000001113137211 */ /* 0x000fe400018f0eff */
[----:B------:R-:W-:Y:S02]  /*2590*/  ISETP.LT.U32.OR P1, PT, R7, 0x8, P1 ;  /* 0x000000080700780c */ /* 0x000fe40000f21470 */
[----:B------:R-:W-:-:S02]  /*25a0*/  F2FP.SATFINITE.E4M3.F32.PACK_AB_MERGE_C R55, RZ, R55, RZ ;  /* 0x00000037ff37723e */ /* 0x000fc400048070ff */
[----:B------:R-:W-:Y:S02]  /*25b0*/  F2FP.SATFINITE.E4M3.F32.PACK_AB_MERGE_C R57, RZ, R57, RZ ;  /* 0x00000039ff39723e */ /* 0x000fe400048070ff */
[----:B------:R-:W-:Y:S02]  /*25c0*/  F2FP.SATFINITE.E4M3.F32.PACK_AB_MERGE_C R59, RZ, R58, RZ ;  /* 0x0000003aff3b723e */ /* 0x000fe400048070ff */
[----:B------:R-:W-:Y:S02]  /*25d0*/  F2FP.SATFINITE.E4M3.F32.PACK_AB_MERGE_C R56, RZ, R56, RZ ;  /* 0x00000038ff38723e */ /* 0x000fe400048070ff */
[----:B------:R-:W-:Y:S02]  /*25e0*/  F2FP.SATFINITE.E4M3.F32.PACK_AB_MERGE_C R61, RZ, R54, RZ ;  /* 0x00000036ff3d723e */ /* 0x000fe400048070ff */
[----:B------:R-:W-:Y:S02]  /*25f0*/  F2FP.SATFINITE.E4M3.F32.PACK_AB_MERGE_C R52, RZ, R52, RZ ;  /* 0x00000034ff34723e */ /* 0x000fe400048070ff */
[----:B------:R-:W-:-:S02]  /*2600*/  F2FP.SATFINITE.E4M3.F32.PACK_AB_MERGE_C R51, RZ, R51, RZ ;  /* 0x00000033ff33723e */ /* 0x000fc400048070ff */
[----:B------:R-:W-:Y:S01]  /*2610*/  F2FP.SATFINITE.E4M3.F32.PACK_AB_MERGE_C R50, RZ, R50, RZ ;  /* 0x00000032ff32723e */ /* 0x000fe200048070ff */
[----:B------:R-:W-:Y:S06]  /*2620*/  @P1 BRA `(.L_x_3535) ;  /* 0x0000000000441947 */ /* 0x000fec0003800000 */
[----:B------:R-:W-:Y:S01]  /*2630*/  LOP3.LUT R56, R56, 0xffff, RZ, 0xc0, !PT ;  /* 0x0000ffff38387812 */ /* 0x000fe200078ec0ff */
[----:B------:R-:W-:Y:S01]  /*2640*/  IMAD.U32 R51, R51, 0x10000, RZ ;  /* 0x0001000033337824 */ /* 0x000fe200078e00ff */
[----:B------:R-:W-:Y:S01]  /*2650*/  LOP3.LUT R50, R50, 0xffff, RZ, 0xc0, !PT ;  /* 0x0000ffff32327812 */ /* 0x000fe200078ec0ff */
[----:B------:R-:W-:Y:S01]  /*2660*/  IMAD.U32 R59, R59, 0x10000, RZ ;  /* 0x000100003b3b7824 */ /* 0x000fe200078e00ff */
[----:B------:R-:W-:Y:S01]  /*2670*/  PRMT R52, R52, 0x7104, RZ ;  /* 0x0000710434347816 */ /* 0x000fe200000000ff */
[----:B------:R-:W-:Y:S01]  /*2680*/  IMAD.SHL.U32 R56, R56, 0x1000000, RZ ;  /* 0x0100000038387824 */ /* 0x000fe200078e00ff */
[----:B------:R-:W-:Y:S01]  /*2690*/  LOP3.LUT R51, R51, 0xff0000, RZ, 0xc0, !PT ;  /* 0x00ff000033337812 */ /* 0x000fe200078ec0ff */
[----:B------:R-:W-:-:S03]  /*26a0*/  IMAD.SHL.U32 R57, R57, 0x100, RZ ;  /* 0x0000010039397824 */ /* 0x000fc600078e00ff */
[----:B------:R-:W-:Y:S02]  /*26b0*/  LOP3.LUT R56, R56, 0xff000000, RZ, 0xc0, !PT ;  /* 0xff00000038387812 */ /* 0x000fe400078ec0ff */
[----:B------:R-:W-:Y:S02]  /*26c0*/  PRMT R51, R51, 0x4210, R50 ;  /* 0x0000421033337816 */ /* 0x000fe40000000032 */
[----:B------:R-:W-:Y:S02]  /*26d0*/  LOP3.LUT R50, R56, 0xff0000, R59, 0xf8, !PT ;  /* 0x00ff000038327812 */ /* 0x000fe400078ef83b */
[----:B------:R-:W-:Y:S02]  /*26e0*/  LOP3.LUT R52, R51, 0xff00, R52, 0xf8, !PT ;  /* 0x0000ff0033347812 */ /* 0x000fe400078ef834 */
[----:B------:R-:W-:Y:S02]  /*26f0*/  LOP3.LUT R50, R50, 0xffff, R57, 0xf8, !PT ;  /* 0x0000ffff32327812 */ /* 0x000fe400078ef839 */
[----:B------:R-:W-:-:S02]  /*2700*/  LOP3.LUT R51, R52, 0xff, R61, 0xf8, !PT ;  /* 0x000000ff34337812 */ /* 0x000fc400078ef83d */
[----:B------:R-:W-:-:S05]  /*2710*/  LOP3.LUT R50, R50, 0xff, R55, 0xf8, !PT ;  /* 0x000000ff32327812 */ /* 0x000fca00078ef837 */
[----:B------:R0:W-:Y:S01]  /*2720*/  STG.E.64 desc[UR14][R18.64], R50 ;  /* 0x0000003212007986 */ /* 0x0001e2000c101b0e */
[----:B------:R-:W-:Y:S05]  /*2730*/  BRA `(.L_x_3536) ;  /* 0x00000000003c7947 */ /* 0x000fea0003800000 */
.L_x_3535:
        /* <DEDUP_REMOVED lines=15> */
.L_x_3536:
[----:B------:R-:W-:Y:S05]  /*2830*/  BSYNC B1 ;  /* 0x0000000000017941 */ /* 0x000fea0003800000 */
.L_x_3534:
[----:B------:R-:W-:-:S13]  /*2840*/  ISETP.GE.AND P1, PT, R10, UR19, PT ;  /* 0x000000130a007c0c */ /* 0x000fda000bf26270 */
[----:B------:R-:W-:Y:S05]  /*2850*/  @P1 BRA `(.L_x_3532) ;  /* 0x0000000400ec1947 */ /* 0x000fea0003800000 */
        /* <DEDUP_REMOVED lines=15> */
[----:B------:R-:W-:Y:S01]  /*2950*/  FMUL R19, R14, R53 ;  /* 0x000000350e137220 */ /* 0x000fe20000400000 */
[----:B------:R-:W-:Y:S01]  /*2960*/  FMUL R18, R13, R54 ;  /* 0x000000360d127220 */ /* 0x000fe20000400000 */
[----:B------:R-:W-:Y:S01]  /*2970*/  P2R R56, PR, RZ, 0x4 ;  /* 0x00000004ff387803 */ /* 0x000fe20000000000 */
[----:B------:R-:W-:Y:S01]  /*2980*/  FMUL R54, R12, R55 ;  /* 0x000000370c367220 */ /* 0x000fe20000400000 */
[----:B------:R-:W-:Y:S01]  /*2990*/  P2R R59, PR, RZ, 0x2 ;  /* 0x00000002ff3b7803 */ /* 0x000fe20000000000 */
[----:B------:R-:W-:Y:S01]  /*29a0*/  FMUL R53, R11, R58 ;  /* 0x0000003a0b357220 */ /* 0x000fe20000400000 */
[----:B------:R-:W-:Y:S01]  /*29b0*/  FMUL R52, R9, R52 ;  /* 0x0000003409347220 */ /* 0x000fe20000400000 */
[----:B------:R-:W-:Y:S01]  /*29c0*/  FMUL R57, R8, R51 ;  /* 0x0000003308397220 */ /* 0x000fe20000400000 */
[----:B------:R-:W-:Y:S06]  /*29d0*/  @P0 BRA `(.L_x_3537) ;  /* 0x0000000000dc0947 */ /* 0x000fec0003800000 */
[C---:B------:R-:W-:Y:S01]  /*29e0*/  VIADD R51, R10.reuse, 0x1 ;  /* 0x000000010a337836 */ /* 0x040fe20000000000 */
[----:B------:R-:W-:Y:S01]  /*29f0*/  PLOP3.LUT P3, PT, PT, PT, PT, 0x8, 0x0 ;  /* 0x000000000000781c */ /* 0x000fe20003f6e170 */
[C---:B------:R-:W-:Y:S01]  /*2a00*/  VIADD R60, R10.reuse, 0x4 ;  /* 0x000000040a3c7836 */ /* 0x040fe20000000000 */
[----:B------:R-:W-:Y:S01]  /*2a10*/  FMNMX R29, R29, |R50|, !PT ;  /* 0x400000321d1d7209 */ /* 0x000fe20007800000 */
[C---:B------:R-:W-:Y:S01]  /*2a20*/  VIADD R61, R10.reuse, 0x5 ;  /* 0x000000050a3d7836 */ /* 0x040fe20000000000 */
[----:B------:R-:W-:Y:S01]  /*2a30*/  ISETP.GE.AND P0, PT, R51, UR19, PT ;  /* 0x0000001333007c0c */ /* 0x000fe2000bf06270 */
[----:B------:R-:W-:Y:S01]  /*2a40*/  VIADD R51, R10, 0x3 ;  /* 0x000000030a337836 */ /* 0x000fe20000000000 */
[----:B------:R-:W-:Y:S02]  /*2a50*/  ISETP.GE.AND P4, PT, R60, UR19, PT ;  /* 0x000000133c007c0c */ /* 0x000fe4000bf86270 */
[----:B------:R-:W-:Y:S02]  /*2a60*/  ISETP.GE.AND P5, PT, R61, UR19, PT ;  /* 0x000000133d007c0c */ /* 0x000fe4000bfa6270 */
[----:B------:R-:W-:Y:S01]  /*2a70*/  ISETP.GE.AND P1, PT, R51, UR19, PT ;  /* 0x0000001333007c0c */ /* 0x000fe2000bf26270 */
[----:B------:R-:W-:Y:S01]  /*2a80*/  VIADD R51, R10, 0x2 ;  /* 0x000000020a337836 */ /* 0x000fe20000000000 */
[----:B------:R-:W-:-:S02]  /*2a90*/  P2R R58, PR, RZ, 0x1 ;  /* 0x00000001ff3a7803 */ /* 0x000fc40000000000 */
[----:B------:R-:W-:Y:S02]  /*2aa0*/  P2R R55, PR, RZ, 0x2 ;  /* 0x00000002ff377803 */ /* 0x000fe40000000000 */
[----:B------:R-:W-:Y:S02]  /*2ab0*/  ISETP.GE.AND P2, PT, R51, UR19, PT ;  /* 0x0000001333007c0c */ /* 0x000fe4000bf46270 */
[----:B------:R-:W-:Y:S02]  /*2ac0*/  @!P0 PLOP3.LUT P3, PT, P6, PT, PT, 0x80, 0x0 ;  /* 0x000000000000881c */ /* 0x000fe4000376f070 */
[----:B------:R-:W-:Y:S02]  /*2ad0*/  @!P0 FMNMX R29, R29, |R49|, !PT ;  /* 0x400000311d1d8209 */ /* 0x000fe40007800000 */
[----:B------:R-:W-:-:S07]  /*2ae0*/  PLOP3.LUT P0, PT, PT, PT, PT, 0x8, 0x0 ;  /* 0x000000000000781c */ /* 0x000fce0003f0e170 */
[----:B------:R-:W-:Y:S02]  /*2af0*/  @!P2 FMNMX R29, R29, |R19|, !PT ;  /* 0x400000131d1da209 */ /* 0x000fe40007800000 */
[----:B-----5:R-:W-:Y:S01]  /*2b00*/  @P3 FMUL R49, R30, R49 ;  /* 0x000000311e313220 */ /* 0x020fe20000400000 */
[----:B------:R-:W-:Y:S02]  /*2b10*/  PLOP3.LUT P3, PT, PT, PT, PT, 0x8, 0x0 ;  /* 0x000000000000781c */ /* 0x000fe40003f6e170 */
[----:B------:R-:W-:Y:S02]  /*2b20*/  @!P1 PLOP3.LUT P3, PT, P6, PT, PT, 0x80, 0x0 ;  /* 0x000000000000981c */ /* 0x000fe4000376f070 */
[----:B------:R-:W-:Y:S02]  /*2b30*/  @!P1 FMNMX R29, R29, |R18|, !PT ;  /* 0x400000121d1d9209 */ /* 0x000fe40007800000 */
[----:B------:R-:W-:Y:S02]  /*2b40*/  ISETP.NE.AND P1, PT, RZ, UR16, PT ;  /* 0x00000010ff007c0c */ /* 0x000fe4000bf25270 */
[----:B------:R-:W-:-:S02]  /*2b50*/  ISETP.GE.AND P6, PT, R4, UR19, PT ;  /* 0x0000001304007c0c */ /* 0x000fc4000bfc6270 */
[----:B------:R-:W-:-:S04]  /*2b60*/  @!P4 FMNMX R29, R29, |R54|, !PT ;  /* 0x400000361d1dc209 */ /* 0x000fc80007800000 */
[----:B------:R-:W-:Y:S01]  /*2b70*/  @!P5 FMNMX R29, R29, |R53|, !PT ;  /* 0x400000351d1dd209 */ /* 0x000fe20007800000 */
[C---:B------:R-:W-:Y:S01]  /*2b80*/  @P3 FMUL R18, R30.reuse, R18 ;  /* 0x000000121e123220 */ /* 0x040fe20000400000 */
[----:B------:R-:W-:Y:S02]  /*2b90*/  PLOP3.LUT P3, PT, PT, PT, PT, 0x8, 0x0 ;  /* 0x000000000000781c */ /* 0x000fe40003f6e170 */
[----:B------:R-:W-:Y:S01]  /*2ba0*/  @!P2 PLOP3.LUT P3, PT, P1, PT, PT, 0x80, 0x0 ;  /* 0x000000000000a81c */ /* 0x000fe20000f6f070 */
[----:B------:R-:W-:-:S12]  /*2bb0*/  @P1 FMUL R50, R30, R50 ;  /* 0x000000321e321220 */ /* 0x000fd80000400000 */
[----:B------:R-:W-:Y:S01]  /*2bc0*/  @P3 FMUL R19, R30, R19 ;  /* 0x000000131e133220 */ /* 0x000fe20000400000 */
[----:B------:R-:W-:-:S04]  /*2bd0*/  ISETP.GE.AND P3, PT, R5, UR19, PT ;  /* 0x0000001305007c0c */ /* 0x000fc8000bf66270 */
[----:B------:R-:W-:-:S09]  /*2be0*/  P2R R51, PR, RZ, 0x8 ;  /* 0x00000008ff337803 */ /* 0x000fd20000000000 */
[----:B------:R-:W-:Y:S02]  /*2bf0*/  @!P3 PLOP3.LUT P0, PT, P1, PT, PT, 0x80, 0x0 ;  /* 0x000000000000b81c */ /* 0x000fe40000f0f070 */
[----:B------:R-:W-:Y:S02]  /*2c00*/  PLOP3.LUT P3, PT, PT, PT, PT, 0x8, 0x0 ;  /* 0x000000000000781c */ /* 0x000fe40003f6e170 */
[----:B------:R-:W-:Y:S02]  /*2c10*/  @!P4 PLOP3.LUT P3, PT, P1, PT, PT, 0x80, 0x0 ;  /* 0x000000000000c81c */ /* 0x000fe40000f6f070 */
[----:B------:R-:W-:Y:S02]  /*2c20*/  P2R R60, PR, RZ, 0x1 ;  /* 0x00000001ff3c7803 */ /* 0x000fe40000000000 */
[----:B------:R-:W-:Y:S02]  /*2c30*/  PLOP3.LUT P0, PT, PT, PT, PT, 0x8, 0x0 ;  /* 0x000000000000781c */ /* 0x000fe40003f0e170 */
[----:B------:R-:W-:-:S02]  /*2c40*/  @!P5 PLOP3.LUT P0, PT, P1, PT, PT, 0x80, 0x0 ;  /* 0x000000000000d81c */ /* 0x000fc40000f0f070 */
[----:B------:R-:W-:Y:S02]  /*2c50*/  ISETP.NE.AND P2, PT, R60, RZ, PT ;  /* 0x000000ff3c00720c */ /* 0x000fe40003f45270 */
[----:B------:R-:W-:Y:S02]  /*2c60*/  P2R R61, PR, RZ, 0x1 ;  /* 0x00000001ff3d7803 */ /* 0x000fe40000000000 */
[----:B------:R-:W-:Y:S01]  /*2c70*/  PLOP3.LUT P0, PT, PT, PT, PT, 0x8, 0x0 ;  /* 0x000000000000781c */ /* 0x000fe20003f0e170 */
[----:B------:R-:W-:Y:S01]  /*2c80*/  @P3 FMUL R54, R30, R54 ;  /* 0x000000361e363220 */ /* 0x000fe20000400000 */
[----:B------:R-:W-:Y:S02]  /*2c90*/  @!P6 PLOP3.LUT P0, PT, P1, PT, PT, 0x80, 0x0 ;  /* 0x000000000000e81c */ /* 0x000fe40000f0f070 */
[----:B------:R-:W-:Y:S02]  /*2ca0*/  ISETP.NE.AND P1, PT, R55, RZ, PT ;  /* 0x000000ff3700720c */ /* 0x000fe40003f25270 */
[----:B------:R-:W-:-:S02]  /*2cb0*/  ISETP.NE.AND P3, PT, R51, RZ, PT ;  /* 0x000000ff3300720c */ /* 0x000fc40003f65270 */
[----:B------:R-:W-:Y:S02]  /*2cc0*/  P2R R55, PR, RZ, 0x1 ;  /* 0x00000001ff377803 */ /* 0x000fe40000000000 */
[----:B------:R-:W-:Y:S02]  /*2cd0*/  ISETP.NE.AND P0, PT, R58, RZ, PT ;  /* 0x000000ff3a00720c */ /* 0x000fe40003f05270 */
[----:B------:R-:W-:Y:S02]  /*2ce0*/  ISETP.NE.AND P0, PT, R55, RZ, PT ;  /* 0x000000ff3700720c */ /* 0x000fe40003f05270 */
[----:B------:R-:W-:-:S05]  /*2cf0*/  ISETP.NE.AND P1, PT, R61, RZ, PT ;  /* 0x000000ff3d00720c */ /* 0x000fca0003f25270 */
[-C--:B------:R-:W-:Y:S01]  /*2d00*/  @!P3 FMNMX R29, R29, |R52|.reuse, !PT ;  /* 0x400000341d1db209 */ /* 0x080fe20007800000 */
[----:B------:R-:W-:-:S03]  /*2d10*/  @P2 FMUL R52, R30, R52 ;  /* 0x000000341e342220 */ /* 0x000fc60000400000 */
[-C--:B------:R-:W-:Y:S02]  /*2d20*/  @!P6 FMNMX R29, R29, |R57|.reuse, !PT ;  /* 0x400000391d1de209 */ /* 0x080fe40007800000 */
[C---:B------:R-:W-:Y:S02]  /*2d30*/  @P0 FMUL R57, R30.reuse, R57 ;  /* 0x000000391e390220 */ /* 0x040fe40000400000 */
[----:B------:R-:W-:-:S07]  /*2d40*/  @P1 FMUL R53, R30, R53 ;  /* 0x000000351e351220 */ /* 0x000fce0000400000 */
.L_x_3537:
        /* <DEDUP_REMOVED lines=12> */
[----:B------:R-:W-:Y:S01]  /*2e10*/  IMAD.U32 R50, R61, 0x10000, RZ ;  /* 0x000100003d327824 */ /* 0x000fe200078e00ff */
[----:B------:R-:W-:Y:S01]  /*2e20*/  PRMT R53, R53, 0x7104, RZ ;  /* 0x0000710435357816 */ /* 0x000fe200000000ff */
[----:B------:R-:W-:Y:S02]  /*2e30*/  IMAD.U32 R55, R55, 0x10000, RZ ;  /* 0x0001000037377824 */ /* 0x000fe400078e00ff */
[----:B------:R-:W-:Y:S01]  /*2e40*/  IMAD.SHL.U32 R52, R18, 0x1000000, RZ ;  /* 0x0100000012347824 */ /* 0x000fe200078e00ff */
[----:B------:R-:W-:Y:S01]  /*2e50*/  LOP3.LUT R18, R57, 0xffff, RZ, 0xc0, !PT ;  /* 0x0000ffff39127812 */ /* 0x000fe200078ec0ff */
[----:B------:R-:W-:Y:S01]  /*2e60*/  IMAD.SHL.U32 R49, R49, 0x100, RZ ;  /* 0x0000010031317824 */ /* 0x000fe200078e00ff */
[----:B------:R-:W-:Y:S02]  /*2e70*/  LOP3.LUT R57, R50, 0xff0000, RZ, 0xc0, !PT ;  /* 0x00ff000032397812 */ /* 0x000fe400078ec0ff */
[----:B------:R-:W-:-:S02]  /*2e80*/  LOP3.LUT R52, R52, 0xff000000, RZ, 0xc0, !PT ;  /* 0xff00000034347812 */ /* 0x000fc400078ec0ff */
[----:B------:R-:W-:Y:S02]  /*2e90*/  PRMT R50, R57, 0x4210, R18 ;  /* 0x0000421039327816 */ /* 0x000fe40000000012 */
[----:B------:R-:W-:Y:S02]  /*2ea0*/  LOP3.LUT R18, R52, 0xff0000, R55, 0xf8, !PT ;  /* 0x00ff000034127812 */ /* 0x000fe400078ef837 */
[----:B------:R-:W-:Y:S02]  /*2eb0*/  LOP3.LUT R50, R50, 0xff00, R53, 0xf8, !PT ;  /* 0x0000ff0032327812 */ /* 0x000fe400078ef835 */
[----:B------:R-:W-:Y:S02]  /*2ec0*/  LOP3.LUT R18, R18, 0xffff, R49, 0xf8, !PT ;  /* 0x0000ffff12127812 */ /* 0x000fe400078ef831 */
[----:B------:R-:W-:Y:S02]  /*2ed0*/  LOP3.LUT R19, R50, 0xff, R19, 0xf8, !PT ;  /* 0x000000ff32137812 */ /* 0x000fe400078ef813 */
[----:B------:R-:W-:-:S05]  /*2ee0*/  LOP3.LUT R18, R18, 0xff, R51, 0xf8, !PT ;  /* 0x000000ff12127812 */ /* 0x000fca00078ef833 */
[----:B------:R3:W-:Y:S01]  /*2ef0*/  STG.E.64 desc[UR14][R16.64], R18 ;  /* 0x0000001210007986 */ /* 0x0007e2000c101b0e */
[----:B------:R-:W-:Y:S05]  /*2f00*/  BRA `(.L_x_3532) ;  /* 0x0000000000407947 */ /* 0x000fea0003800000 */
.L_x_3538:
[----:B------:R-:W-:Y:S02]  /*2f10*/  ISETP.NE.AND P2, PT, R6, RZ, PT ;  /* 0x000000ff0600720c */ /* 0x000fe40003f45270 */
        /* <DEDUP_REMOVED lines=15> */
.L_x_3532:
[----:B------:R-:W-:Y:S05]  /*3010*/  BSYNC B0 ;  /* 0x0000000000007941 */ /* 0x000fea0003800000 */
.L_x_3531:
[----:B------:R-:W-:Y:S02]  /*3020*/  ULDC UR9, c[0x0][0x210] ;  /* 0x0000840000097ab9 */ /* 0x000fe40000000800 */
[----:B------:R-:W-:-:S04]  /*3030*/  ULEA UR7, UR9, UR7, 0x2 ;  /* 0x0000000709077291 */ /* 0x000fc8000f8e103f */
[----:B------:R-:W-:-:S06]  /*3040*/  UISETP.GE.AND UP0, UPT, UR7, UR18, UPT ;  /* 0x000000120700728c */ /* 0x000fcc000bf06270 */
[----:B------:R-:W-:-:S13]  /*3050*/  PLOP3.LUT P0, PT, PT, PT, UP0, 0x80, 0x0 ;  /* 0x000000000000781c */ /* 0x000fda0003f0f008 */
[----:B------:R-:W-:Y:S05]  /*3060*/  @!P0 BRA `(.L_x_3539) ;  /* 0xffffffdc000c8947 */ /* 0x000fea000383ffff */
.L_x_3507:
[----:B------:R-:W-:Y:S02]  /*3070*/  ULDC.64 UR4, c[0x0][0x288] ;  /* 0x0000a20000047ab9 */ /* 0x000fe40000000a00 */
[----:B------:R-:W-:-:S04]  /*3080*/  ISETP.NE.U32.AND P0, PT, RZ, UR4, PT ;  /* 0x00000004ff007c0c */ /* 0x000fc8000bf05070 */
[----:B------:R-:W-:-:S13]  /*3090*/  ISETP.NE.AND.EX P0, PT, RZ, UR5, PT, P0 ;  /* 0x00000005ff007c0c */ /* 0x000fda000bf05300 */
[----:B------:R-:W-:Y:S05]  /*30a0*/  @!P0 BRA `(.L_x_3540) ;  /* 0x0000000000b08947 */ /* 0x000fea0003800000 */
[----:B------:R-:W4:Y:S01]  /*30b0*/  SHFL.DOWN PT, R0, R29, 0x10, 0x1f ;  /* 0x0a001f001d007f89 */ /* 0x000f2200000e0000 */
[----:B------:R-:W-:Y:S01]  /*30c0*/  ISETP.NE.AND P0, PT, R33, RZ, PT ;  /* 0x000000ff2100720c */ /* 0x000fe20003f05270 */
[----:B------:R-:W-:-:S12]  /*30d0*/  BSSY B0, `(.L_x_3541) ;  /* 0x0000023000007945 */ /* 0x000fd80003800000 */
[----:B------:R-:W1:Y:S01]  /*30e0*/  @!P0 S2R R8, SR_CgaCtaId ;  /* 0x0000000000088919 */ /* 0x000e620000008800 */
[----:B------:R-:W-:Y:S02]  /*30f0*/  @!P0 MOV R7, 0x400 ;  /* 0x0000040000078802 */ /* 0x000fe40000000f00 */
[----:B------:R-:W-:-:S04]  /*3100*/  @!P0 SHF.R.U32.HI R6, RZ, 0x3, R34 ;  /* 0x00000003ff068819 */ /* 0x000fc80000011622 */
[----:B------:R-:W-:Y:S02]  /*3110*/  @!P0 LOP3.LUT R6, R6, 0x1ffffffc, RZ, 0xc0, !PT ;  /* 0x1ffffffc06068812 */ /* 0x000fe400078ec0ff */
[----:B----4-:R-:W-:-:S05]  /*3120*/  FMNMX R0, R0, R29, !PT ;  /* 0x0000001d00007209 */ /* 0x010fca0007800000 */
[----:B0-----:R-:W0:Y:S01]  /*3130*/  SHFL.DOWN PT, R3, R0, 0x8, 0x1f ;  /* 0x09001f0000037f89 */ /* 0x001e2200000e0000 */
        /* <DEDUP_REMOVED lines=27> */
.L_x_3550:
[----:B-1----:R-:W-:-:S07]  /*32f0*/  FMNMX R5, R3, R2, !PT ;  /* 0x0000000203057209 */ /* 0x002fce0007800000 */
.L_x_3542:
[----:B------:R-:W-:Y:S05]  /*3300*/  BSYNC B0 ;  /* 0x0000000000007941 */ /* 0x000fea0003800000 */
.L_x_3541:
[----:B------:R-:W-:Y:S01]  /*3310*/  ISETP.NE.AND P0, PT, R34, RZ, PT ;  /* 0x000000ff2200720c */ /* 0x000fe20003f05270 */
[----:B------:R-:W-:-:S12]  /*3320*/  BSSY B0, `(.L_x_3540) ;  /* 0x0000004000007945 */ /* 0x000fd80003800000 */
[----:B------:R-:W-:Y:S05]  /*3330*/  @P0 BRA `(.L_x_3544) ;  /* 0x0000000000080947 */ /* 0x000fea0003800000 */
[----:B0-----:R-:W0:Y:S02]  /*3340*/  LDC.64 R2, c[0x0][0x288] ;  /* 0x0000a200ff027b82 */ /* 0x001e240000000a00 */
[----:B0-----:R1:W-:Y:S02]  /*3350*/  REDG.E.MAX.S32.STRONG.GPU desc[UR14][R2.64], R5 ;  /* 0x000000050200798e */ /* 0x0013e4000d10e38e */
.L_x_3544:
[----:B------:R-:W-:Y:S05]  /*3360*/  BSYNC B0 ;  /* 0x0000000000007941 */ /* 0x000fea0003800000 */
.L_x_3540:
        /* <DEDUP_REMOVED lines=16> */
[----:B--23--:R-:W-:Y:S05]  /*3470*/  CALL.REL.NOINC `($__internal_33_$__cuda_sm20_rcp_rn_f32_slowpath) ;  /* 0x0000000000607944 */ /* 0x00cfea0003c00000 */
[----:B------:R-:W-:Y:S01]  /*3480*/  IMAD.MOV.U32 R5, RZ, RZ, R3 ;  /* 0x000000ffff057224 */ /* 0x000fe200078e0003 */
[----:B------:R-:W-:Y:S06]  /*3490*/  BRA `(.L_x_3547) ;  /* 0x0000000000107947 */ /* 0x000fec0003800000 */
.L_x_3546:
[----:B-1----:R-:W1:Y:S02]  /*34a0*/  MUFU.RCP R5, R30 ;  /* 0x0000001e00057308 */ /* 0x002e640000001000 */
[----:B-1----:R-:W-:-:S04]  /*34b0*/  FFMA R0, R30, R5, -1 ;  /* 0xbf8000001e007423 */ /* 0x002fc80000000005 */
[----:B------:R-:W-:-:S04]  /*34c0*/  FADD.FTZ R0, -R0, -RZ ;  /* 0x800000ff00007221 */ /* 0x000fc80000010100 */
[----:B------:R-:W-:-:S07]  /*34d0*/  FFMA R5, R5, R0, R5 ;  /* 0x0000000005057223 */ /* 0x000fce0000000005 */
.L_x_3547:
[----:B------:R-:W-:Y:S05]  /*34e0*/  BSYNC B0 ;  /* 0x0000000000007941 */ /* 0x000fea0003800000 */
.L_x_3545:
[----:B0-----:R-:W0:Y:S02]  /*34f0*/  LDC.64 R2, c[0x0][0x280] ;  /* 0x0000a000ff027b82 */ /* 0x001e240000000a00 */
[----:B0-----:R-:W-:Y:S01]  /*3500*/  STG.E desc[UR14][R2.64], R5 ;  /* 0x0000000502007986 */ /* 0x001fe2000c10190e */
[----:B------:R-:W-:Y:S05]  /*3510*/  EXIT ;  /* 0x000000000000794d */ /* 0x000fea0003800000 */
.L_x_3543:
[----:B------:R-:W-:Y:S02]  /*3520*/  IMAD.MOV.U32 R5, RZ, RZ, 0x2 ;  /* 0x00000002ff057424 */ /* 0x000fe400078e00ff */
[----:B------:R-:W-:Y:S02]  /*3530*/  IMAD.MOV.U32 R7, RZ, RZ, 0x1f ;  /* 0x0000001fff077424 */ /* 0x000fe400078e00ff */
[----:B------:R-:W-:-:S07]  /*3540*/  IMAD.MOV.U32 R4, RZ, RZ, -0x1 ;  /* 0xffffffffff047424 */ /* 0x000fce00078e00ff */
[----:B0123-5:R-:W-:Y:S05]  /*3550*/  WARPSYNC.COLLECTIVE R4, `(.L_x_3548) ;  /* 0x0000000004087348 */ /* 0x02ffea0003c00000 */
[----:B01----:R0:W1:Y:S02]  /*3560*/  SHFL.DOWN P0, R2, R0, R5, R7 ;  /* 0x0800000500027389 */ /* 0x0030640000000007 */
[----:B0123-5:R-:W-:Y:S01]  /*3570*/  ENDCOLLECTIVE ;  /* 0x000000000000791b */ /* 0x02ffe20003800000 */
.L_x_3548:
[----:B------:R-:W-:Y:S02]  /*3580*/  IMAD.MOV.U32 R5, RZ, RZ, 0x1 ;  /* 0x00000001ff057424 */ /* 0x000fe400078e00ff */
[----:B------:R-:W-:-:S05]  /*3590*/  IMAD.MOV.U32 R3, RZ, RZ, R2 ;  /* 0x000000ffff037224 */ /* 0x000fca00078e0002 */
[----:B------:R-:W-:-:S05]  /*35a0*/  FMNMX R3, R3, R0, !PT ;  /* 0x0000000003037209 */ /* 0x000fca0007800000 */
[----:B------:R-:W-:-:S07]  /*35b0*/  IMAD.MOV.U32 R0, RZ, RZ, R3 ;  /* 0x000000ffff007224 */ /* 0x000fce00078e0003 */
[----:B------:R-:W-:Y:S05]  /*35c0*/  WARPSYNC.COLLECTIVE R4, `(.L_x_3549) ;  /* 0x0000000004087348 */ /* 0x000fea0003c00000 */
[----:B------:R0:W1:Y:S02]  /*35d0*/  SHFL.DOWN P0, R2, R0, R5, R7 ;  /* 0x0800000500027389 */ /* 0x0000640000000007 */
[----:B01----:R-:W-:Y:S01]  /*35e0*/  ENDCOLLECTIVE ;  /* 0x000000000000791b */ /* 0x003fe20003800000 */
.L_x_3549:
[----:B------:R-:W-:Y:S05]  /*35f0*/  BRA `(.L_x_3550) ;  /* 0xfffffffc003c7947 */ /* 0x000fea000383ffff */
        .weak           $__internal_33_$__cuda_sm20_rcp_rn_f32_slowpath
        .type           $__internal_33_$__cuda_sm20_rcp_rn_f32_slowpath,@function
        .size           $__internal_33_$__cuda_sm20_rcp_rn_f32_slowpath,(.L_x_5500 - $__internal_33_$__cuda_sm20_rcp_rn_f32_slowpath)
$__internal_33_$__cuda_sm20_rcp_rn_f32_slowpath:
        /* <DEDUP_REMOVED lines=15> */
.L_x_3552:
        /* <DEDUP_REMOVED lines=33> */
.L_x_3554:
[----:B------:R0:W1:Y:S02]  /*3900*/  MUFU.RCP R16, R0 ;  /* 0x0000000000107308 */ /* 0x0000640000001000 */
.L_x_3553:
[----:B------:R-:W-:Y:S05]  /*3910*/  BSYNC B1 ;  /* 0x0000000000017941 */ /* 0x000fea0003800000 */
.L_x_3551:
[----:B-1----:R-:W-:Y:S02]  /*3920*/  IMAD.MOV.U32 R3, RZ, RZ, R16 ;  /* 0x000000ffff037224 */ /* 0x002fe400078e0010 */
[----:B------:R-:W-:Y:S02]  /*3930*/  IMAD.MOV.U32 R16, RZ, RZ, R2 ;  /* 0x000000ffff107224 */ /* 0x000fe400078e0002 */
[----:B------:R-:W-:-:S04]  /*3940*/  IMAD.MOV.U32 R17, RZ, RZ, 0x0 ;  /* 0x00000000ff117424 */ /* 0x000fc800078e00ff */
[----:B0-----:R-:W-:Y:S05]  /*3950*/  RET.REL.NODEC R16 `(_ZN18transformer_engine13normalization26rmsnorm_fwd_general_kernelINS0_13Kernel_traitsI6__halfS3_13__nv_fp8_e4m3fjLj512ELj1ELj4ELj1ELj16ENS0_18Kernel_traits_baseILj512ES3_S3_S4_fjLj128EEEEEEEvNS0_19ForwardKernelParamsE) ;  /* 0xffffffc410a87950 */ /* 0x001fea0003c3ffff */
.L_x_3555:
        /* <DEDUP_REMOVED lines=10> */
.L_x_5500:


//--------------------- .text._ZN18transformer_engine13normalization26rmsnorm_fwd_general_kernelINS0_13Kernel_traitsI6__halfS3_13__nv_fp8_e4m3fjLj128ELj1ELj4ELj1ELj8ENS0_18Kernel_traits_baseILj128ES3_S3_S4_fjLj128EEEEEEEvNS0_19ForwardKernelParamsE --------------------------
	.section	.text._ZN18transformer_engine13normalization26rmsnorm_fwd_general_kernelINS0_13Kernel_traitsI6__halfS3_13__nv_fp8_e4m3fjLj128ELj1ELj4ELj1ELj8ENS0_18Kernel_traits_baseILj128ES3_S3_S4_fjLj128EEEEEEEvNS0_19ForwardKernelParamsE,"ax",@progbits
	.align	128
        .global         _ZN18transformer_engine13normalization26rmsnorm_fwd_general_kernelINS0_13Kernel_traitsI6__halfS3_13__nv_fp8_e4m3fjLj128ELj1ELj4ELj1ELj8ENS0_18Kernel_traits_baseILj128ES3_S3_S4_fjLj128EEEEEEEvNS0_19ForwardKernelParamsE
        .type           _ZN18transformer_engine13normalization26rmsnorm_fwd_general_kernelINS0_13Kernel_traitsI6__halfS3_13__nv_fp8_e4m3fjLj128ELj1ELj4ELj1ELj8ENS0_18Kernel_traits_baseILj128ES3_S3_S4_fjLj128EEEEEEEvNS0_19ForwardKernelParamsE,@function
        .size           _ZN18transformer_engine13normalization26rmsnorm_fwd_general_kernelINS0_13Kernel_traitsI6__halfS3_13__nv_fp8_e4m3fjLj128ELj1ELj4ELj1ELj8ENS0_18Kernel_traits_baseILj128ES3_S3_S4_fjLj128EEEEEEEvNS0_19ForwardKernelParamsE,(.L_x_5501 - _ZN18transformer_engine13normalization26rmsnorm_fwd_general_kernelINS0_13Kernel_traitsI6__halfS3_13__nv_fp8_e4m3fjLj128ELj1ELj4ELj1ELj8ENS0_18Kernel_traits_baseILj128ES3_S3_S4_fjLj128EEEEEEEvNS0_19ForwardKernelParamsE)
        .other          _ZN18transformer_engine13normalization26rmsnorm_fwd_general_kernelINS0_13Kernel_traitsI6__halfS3_13__nv_fp8_e4m3fjLj128ELj1ELj4ELj1ELj8ENS0_18Kernel_traits_baseILj128ES3_S3_S4_fjLj128EEEEEEEvNS0_19ForwardKernelParamsE,@"STO_CUDA_ENTRY STV_DEFAULT"
_ZN18transformer_engine13normalization26rmsnorm_fwd_general_kernelINS0_13Kernel_traitsI6__halfS3_13__nv_fp8_e4m3fjLj128ELj1ELj4ELj1ELj8ENS0_18Kernel_traits_baseILj128ES3_S3_S4_fjLj128EEEEEEEvNS0_19ForwardKernelParamsE:
.text._ZN18transformer_engine13normalization26rmsnorm_fwd_general_kernelINS0_13Kernel_traitsI6__halfS3_13__nv_fp8_e4m3fjLj128ELj1ELj4ELj1ELj8ENS0_18Kernel_traits_baseILj128ES3_S3_S4_fjLj128EEEEEEEvNS0_19ForwardKernelParamsE:
        /* <DEDUP_REMOVED lines=50> */
.L_x_3559:
        /* <DEDUP_REMOVED lines=12> */
.L_x_3560:
[----:B------:R-:W-:Y:S05]  /*03e0*/  BSYNC B1 ;  /* 0x0000000000017941 */ /* 0x000fea0003800000 */
.L_x_3558:
[----:B-----5:R-:W-:Y:S02]  /*03f0*/  HADD2.F32 R9, -RZ, R0.H0_H0 ;  /* 0x20000000ff097230 */ /* 0x020fe40000004100 */
[----:B------:R-:W-:Y:S02]  /*0400*/  HADD2.F32 R12, -RZ, R4.H0_H0 ;  /* 0x20000004ff0c7230 */ /* 0x000fe40000004100 */
[----:B------:R-:W-:Y:S02]  /*0410*/  HADD2.F32 R11, -RZ, R5.H0_H0 ;  /* 0x20000005ff0b7230 */ /* 0x000fe40000004100 */
[----:B------:R-:W-:-:S07]  /*0420*/  HADD2.F32 R14, -RZ, R6.H0_H0 ;  /* 0x20000006ff0e7230 */ /* 0x000fce0000004100 */
.L_x_3557:
[----:B------:R-:W-:Y:S05]  /*0430*/  BSYNC B0 ;  /* 0x0000000000007941 */ /* 0x000fea0003800000 */
.L_x_3556:
        /* <DEDUP_REMOVED lines=8> */
.L_x_3561:
        /* <DEDUP_REMOVED lines=24> */
[----:B-----5:R-:W-:Y:S05]  /*0640*/  CALL.REL.NOINC `($__internal_34_$__cuda_sm20_rcp_rn_f32_slowpath) ;  /* 0x0000001800487944 */ /* 0x020fea0003c00000 */
[----:B------:R-:W-:Y:S05]  /*0650*/  BRA `(.L_x_3564) ;  /* 0x0000000000107947 */ /* 0x000fea0003800000 */
.L_x_3563:
[----:B------:R-:W0:Y:S02]  /*0660*/  MUFU.RCP R9, R0 ;  /* 0x0000000000097308 */ /* 0x000e240000001000 */
[----:B0-----:R-:W-:-:S04]  /*0670*/  FFMA R3, R0, R9, -1 ;  /* 0xbf80000000037423 */ /* 0x001fc80000000009 */
[----:B------:R-:W-:-:S04]  /*0680*/  FADD.FTZ R12, -R3, -RZ ;  /* 0x800000ff030c7221 */ /* 0x000fc80000010100 */
[----:B------:R-:W-:-:S07]  /*0690*/  FFMA R9, R9, R12, R9 ;  /* 0x0000000c09097223 */ /* 0x000fce0000000009 */
.L_x_3564:
[----:B------:R-:W-:Y:S01]  /*06a0*/  VIADD R10, R10, UR7 ;  /* 0x000000070a0a7c36 */ /* 0x000fe20008000000 */
[----:B------:R-:W-:Y:S01]  /*06b0*/  ULDC.64 UR10, c[0x0][0x210] ;  /* 0x00008400000a7ab9 */ /* 0x000fe20000000a00 */
[----:B------:R-:W-:Y:S01]  /*06c0*/  IMAD.MOV.U32 R3, RZ, RZ, RZ ;  /* 0x000000ffff037224 */ /* 0x000fe200078e00ff */
[----:B------:R-:W-:Y:S02]  /*06d0*/  UIMAD UR8, UR11, UR10, URZ ;  /* 0x0000000a0b0872a4 */ /* 0x000fe4000f8e023f */
[----:B------:R-:W-:Y:S01]  /*06e0*/  IMAD R10, R10, UR11, RZ ;  /* 0x0000000b0a0a7c24 */ /* 0x000fe2000f8e02ff */
[----:B------:R-:W-:Y:S02]  /*06f0*/  USHF.R.S32.HI UR10, URZ, 0x1f, UR5 ;  /* 0x0000001f3f0a7899 */ /* 0x000fe40008011405 */
[----:B------:R-:W-:-:S12]  /*0700*/  USHF.L.U32 UR9, UR8, 0x2, URZ ;  /* 0x0000000208097899 */ /* 0x000fd8000800063f */
.L_x_3585:
[----:B0-----:R-:W0:Y:S01]  /*0710*/  S2R R22, SR_TID.X ;  /* 0x0000000000167919 */ /* 0x001e220000002100 */
[----:B------:R-:W-:Y:S01]  /*0720*/  USHF.L.U32 UR8, UR6, 0x5, URZ ;  /* 0x0000000506087899 */ /* 0x000fe2000800063f */
[----:B------:R-:W-:Y:S01]  /*0730*/  BSSY B0, `(.L_x_3565) ;  /* 0x0000029000007945 */ /* 0x000fe20003800000 */
[----:B------:R-:W-:-:S04]  /*0740*/  ULDC.64 UR18, c[0x0][0x218] ;  /* 0x0000860000127ab9 */ /* 0x000fc80000000a00 */
[----:B------:R-:W-:Y:S01]  /*0750*/  IMAD.U32 R14, RZ, RZ, UR8 ;  /* 0x00000008ff0e7e24 */ /* 0x000fe2000f8e00ff */
[----:B0-----:R-:W-:Y:S02]  /*0760*/  LOP3.LUT R25, R22, 0x1f, RZ, 0xc0, !PT ;  /* 0x0000001f16197812 */ /* 0x001fe400078ec0ff */
[----:B-12---:R-:W-:Y:S02]  /*0770*/  SHF.R.U32.HI R15, RZ, 0x5, R22 ;  /* 0x00000005ff0f7819 */ /* 0x006fe40000011616 */
        /* <DEDUP_REMOVED lines=19> */
.L_x_3568:
        /* <DEDUP_REMOVED lines=12> */
.L_x_3569:
[----:B------:R-:W-:Y:S05]  /*0970*/  BSYNC B1 ;  /* 0x0000000000017941 */ /* 0x000fea0003800000 */
.L_x_3567:
[----:B-----5:R-:W-:Y:S02]  /*0980*/  HADD2.F32 R0, -RZ, R0.H0_H0 ;  /* 0x20000000ff007230 */ /* 0x020fe40000004100 */
[----:B------:R-:W-:Y:S02]  /*0990*/  HADD2.F32 R11, -RZ, R11.H0_H0 ;  /* 0x2000000bff0b7230 */ /* 0x000fe40000004100 */
[----:B------:R-:W-:Y:S02]  /*09a0*/  HADD2.F32 R16, -RZ, R16.H0_H0 ;  /* 0x20000010ff107230 */ /* 0x000fe40000004100 */
[----:B------:R-:W-:-:S07]  /*09b0*/  HADD2.F32 R17, -RZ, R17.H0_H0 ;  /* 0x20000011ff117230 */ /* 0x000fce0000004100 */
.L_x_3566:
[----:B------:R-:W-:Y:S05]  /*09c0*/  BSYNC B0 ;  /* 0x0000000000007941 */ /* 0x000fea0003800000 */
.L_x_3565:
[C---:B------:R-:W-:Y:S01]  /*09d0*/  VIADD R13, R14.reuse, 0x1 ;  /* 0x000000010e0d7836 */ /* 0x040fe20000000000 */
[----:B------:R-:W-:Y:S01]  /*09e0*/  ULDC UR15, c[0x0][0x214] ;  /* 0x00008500000f7ab9 */ /* 0x000fe20000000800 */
[C---:B------:R-:W-:Y:S01]  /*09f0*/  VIADD R12, R14.reuse, 0x2 ;  /* 0x000000020e0c7836 */ /* 0x040fe20000000000 */
[----:B------:R-:W-:Y:S01]  /*0a00*/  UISETP.NE.AND UP0, UPT, UR15, 0x1, UPT ;  /* 0x000000010f00788c */ /* 0x000fe2000bf05270 */
[----:B------:R-:W-:Y:S01]  /*0a10*/  VIADD R14, R14, 0x3 ;  /* 0x000000030e0e7836 */ /* 0x000fe20000000000 */
[----:B------:R-:W-:Y:S02]  /*0a20*/  ISETP.GE.OR P0, PT, R13, UR19, !P2 ;  /* 0x000000130d007c0c */ /* 0x000fe4000d706670 */
[----:B------:R-:W-:Y:S01]  /*0a30*/  ISETP.GE.OR P3, PT, R12, UR19, !P2 ;  /* 0x000000130c007c0c */ /* 0x000fe2000d766670 */
[----:B------:R-:W-:Y:S01]  /*0a40*/  @P2 FFMA R12, R0, R0, RZ ;  /* 0x00000000000c2223 */ /* 0x000fe200000000ff */
        /* <DEDUP_REMOVED lines=58> */
.L_x_3572:
[----:B------:R-:W2:Y:S04]  /*0df0*/  LDG.E.STRONG.GPU R12, desc[UR12][R14.64] ;  /* 0x0000000c0e0c7981 */ /* 0x000ea8000c1ef900 */
[----:B--2---:R-:W-:Y:S01]  /*0e00*/  CCTL.IVALL ;  /* 0x00000000ff00798f */ /* 0x004fe20002000000 */
[----:B------:R-:W-:Y:S05]  /*0e10*/  YIELD ;  /* 0x0000000000007946 */ /* 0x000fea0003800000 */
[----:B------:R-:W-:-:S13]  /*0e20*/  ISETP.NE.AND P0, PT, R12, UR11, PT ;  /* 0x0000000b0c007c0c */ /* 0x000fda000bf05270 */
[----:B------:R-:W-:Y:S05]  /*0e30*/  @P0 BRA `(.L_x_3572) ;  /* 0xfffffffc00ec0947 */ /* 0x000fea000383ffff */
.L_x_3571:
        /* <DEDUP_REMOVED lines=15> */
.L_x_3577:
        /* <DEDUP_REMOVED lines=30> */
.L_x_3576:
[----:B------:R-:W-:Y:S05]  /*1110*/  BSYNC B1 ;  /* 0x0000000000017941 */ /* 0x000fea0003800000 */
.L_x_3575:
        /* <DEDUP_REMOVED lines=20> */
.L_x_3579:
[----:B------:R-:W-:Y:S05]  /*1260*/  BSYNC B1 ;  /* 0x0000000000017941 */ /* 0x000fea0003800000 */
.L_x_3578:
        /* <DEDUP_REMOVED lines=9> */
.L_x_3574:
[----:B------:R-:W-:Y:S05]  /*1300*/  BSYNC B0 ;  /* 0x0000000000007941 */ /* 0x000fea0003800000 */
.L_x_3573:
        /* <DEDUP_REMOVED lines=13> */
.L_x_3570:
        /* <DEDUP_REMOVED lines=10> */
.L_x_3580:
        /* <DEDUP_REMOVED lines=20> */
[----:B------:R-:W-:Y:S01]  /*15c0*/  USHF.L.U32 UR8, UR6, 0x5, URZ ;  /* 0x0000000506087899 */ /* 0x000fe2000800063f */
[-C--:B------:R-:W-:Y:S01]  /*15d0*/  FMUL R19, R0, R15.reuse ;  /* 0x0000000f00137220 */ /* 0x080fe20000400000 */
[----:B------:R-:W-:Y:S01]  /*15e0*/  ULDC.64 UR16, c[0x0][0x258] ;  /* 0x0000960000107ab9 */ /* 0x000fe20000000a00 */
[----:B------:R-:W-:Y:S01]  /*15f0*/  FMUL R21, R16, R15 ;  /* 0x0000000f10157220 */ /* 0x000fe20000400000 */
[----:B------:R-:W-:Y:S01]  /*1600*/  ISETP.GE.U32.AND P3, PT, R8, 0x4, PT ;  /* 0x000000040800780c */ /* 0x000fe20003f66070 */
[----:B------:R-:W-:Y:S01]  /*1610*/  FMUL R19, R4, R19 ;  /* 0x0000001304137220 */ /* 0x000fe20000400000 */
[----:B0-----:R-:W-:Y:S02]  /*1620*/  IMAD.U32 R13, RZ, RZ, UR8 ;  /* 0x00000008ff0d7e24 */ /* 0x001fe4000f8e00ff */
[----:B------:R-:W-:-:S03]  /*1630*/  FMUL R21, R6, R21 ;  /* 0x0000001506157220 */ /* 0x000fc60000400000 */
[----:B------:R-:W-:Y:S01]  /*1640*/  LOP3.LUT R14, R13, 0xffffffe0, R14, 0xe2, !PT ;  /* 0xffffffe00d0e7812 */ /* 0x000fe200078ee20e */
[----:B------:R-:W-:Y:S02]  /*1650*/  VIADD R13, R18, UR7 ;  /* 0x00000007120d7c36 */ /* 0x000fe40008000000 */
[-C--:B------:R-:W-:Y:S02]  /*1660*/  FMUL R18, R17, R15.reuse ;  /* 0x0000000f11127220 */ /* 0x080fe40000400000 */
[----:B------:R-:W-:Y:S02]  /*1670*/  IMAD.SHL.U32 R20, R14, 0x4, RZ ;  /* 0x000000040e147824 */ /* 0x000fe400078e00ff */
[----:B------:R-:W-:Y:S01]  /*1680*/  FMUL R14, R11, R15 ;  /* 0x0000000f0b0e7220 */ /* 0x000fe20000400000 */
[----:B------:R-:W-:Y:S01]  /*1690*/  FMUL R18, R7, R18 ;  /* 0x0000001207127220 */ /* 0x000fe20000400000 */
[----:B------:R-:W-:Y:S02]  /*16a0*/  IMAD R13, R13, UR19, R20 ;  /* 0x000000130d0d7c24 */ /* 0x000fe4000f8e0214 */
[----:B------:R-:W-:-:S03]  /*16b0*/  FMUL R14, R5, R14 ;  /* 0x0000000e050e7220 */ /* 0x000fc60000400000 */
[----:B------:R-:W-:-:S04]  /*16c0*/  IADD3 R12, P2, R13, UR16, RZ ;  /* 0x000000100d0c7c10 */ /* 0x000fc8000ff5e0ff */
        /* <DEDUP_REMOVED lines=10> */
[----:B-----5:R-:W-:Y:S01]  /*1770*/  @P5 FMUL R19, R2, R19 ;  /* 0x0000001302135220 */ /* 0x020fe20000400000 */
[----:B------:R-:W-:-:S03]  /*1780*/  ISETP.GE.AND P5, PT, R15, UR19, PT ;  /* 0x000000130f007c0c */ /* 0x000fc6000bfa6270 */
[-C--:B------:R-:W-:Y:S02]  /*1790*/  @!P4 FMNMX R3, R3, |R14|.reuse, !PT ;  /* 0x4000000e0303c209 */ /* 0x080fe40007800000 */
[----:B------:R-:W-:Y:S02]  /*17a0*/  ISETP.GE.AND P4, PT, R20, UR19, PT ;  /* 0x0000001314007c0c */ /* 0x000fe4000bf86270 */
[----:B------:R-:W-:Y:S01]  /*17b0*/  @P6 FMUL R14, R2, R14 ;  /* 0x0000000e020e6220 */ /* 0x000fe20000400000 */
[----:B------:R-:W-:-:S05]  /*17c0*/  ISETP.NE.AND P6, PT, RZ, UR14, !P5 ;  /* 0x0000000eff007c0c */ /* 0x000fca000efc5270 */
[----:B------:R-:W-:-:S05]  /*17d0*/  @!P5 FMNMX R3, R3, |R21|, !PT ;  /* 0x400000150303d209 */ /* 0x000fca0007800000 */
[----:B------:R-:W-:-:S03]  /*17e0*/  @!P4 FMNMX R3, R3, |R18|, !PT ;  /* 0x400000120303c209 */ /* 0x000fc60007800000 */
[----:B------:R-:W-:Y:S01]  /*17f0*/  @P6 FMUL R21, R2, R21 ;  /* 0x0000001502156220 */ /* 0x000fe20000400000 */
[----:B------:R-:W-:-:S13]  /*1800*/  ISETP.NE.AND P6, PT, RZ, UR14, !P4 ;  /* 0x0000000eff007c0c */ /* 0x000fda000e7c5270 */
[----:B------:R-:W-:-:S07]  /*1810*/  @P6 FMUL R18, R2, R18 ;  /* 0x0000001202126220 */ /* 0x000fce0000400000 */
.L_x_3583:
        /* <DEDUP_REMOVED lines=15> */
.L_x_3584:
[C---:B------:R-:W-:Y:S01]  /*1910*/  ISETP.NE.AND P4, PT, R8.reuse, RZ, PT ;  /* 0x000000ff0800720c */ /* 0x040fe20003f85270 */
[----:B------:R2:W-:Y:S01]  /*1920*/  @P3 STG.E.U8 desc[UR12][R12.64+0x3], R21 ;  /* 0x000003150c003986 */ /* 0x0005e2000c10110c */
[C---:B------:R-:W-:Y:S02]  /*1930*/  ISETP.GE.U32.AND P0, PT, R8.reuse, 0x2, PT ;  /* 0x000000020800780c */ /* 0x040fe40003f06070 */
[----:B------:R-:W-:-:S09]  /*1940*/  ISETP.GE.U32.AND P2, PT, R8, 0x3, PT ;  /* 0x000000030800780c */ /* 0x000fd20003f46070 */
[----:B------:R2:W-:Y:S04]  /*1950*/  @P4 STG.E.U8 desc[UR12][R12.64], R23 ;  /* 0x000000170c004986 */ /* 0x0005e8000c10110c */
[----:B------:R2:W-:Y:S04]  /*1960*/  @P0 STG.E.U8 desc[UR12][R12.64+0x1], R19 ;  /* 0x000001130c000986 */ /* 0x0005e8000c10110c */
[----:B------:R2:W-:Y:S02]  /*1970*/  @P2 STG.E.U8 desc[UR12][R12.64+0x2], R15 ;  /* 0x0000020f0c002986 */ /* 0x0005e4000c10110c */
.L_x_3582:
[----:B------:R-:W-:Y:S05]  /*1980*/  BSYNC B0 ;  /* 0x0000000000007941 */ /* 0x000fea0003800000 */
.L_x_3581:
[----:B------:R-:W-:Y:S02]  /*1990*/  ULDC UR8, c[0x0][0x210] ;  /* 0x0000840000087ab9 */ /* 0x000fe40000000800 */
[----:B------:R-:W-:-:S04]  /*19a0*/  ULEA UR7, UR8, UR7, 0x2 ;  /* 0x0000000708077291 */ /* 0x000fc8000f8e103f */
[----:B------:R-:W-:-:S06]  /*19b0*/  UISETP.GE.AND UP0, UPT, UR7, UR18, UPT ;  /* 0x000000120700728c */ /* 0x000fcc000bf06270 */
[----:B------:R-:W-:-:S13]  /*19c0*/  PLOP3.LUT P0, PT, PT, PT, UP0, 0x80, 0x0 ;  /* 0x000000000000781c */ /* 0x000fda0003f0f008 */
[----:B------:R-:W-:Y:S05]  /*19d0*/  @!P0 BRA `(.L_x_3585) ;  /* 0xffffffec004c8947 */ /* 0x000fea000383ffff */
.L_x_3562:
        /* <DEDUP_REMOVED lines=40> */
.L_x_3596:
[----:B----4-:R-:W-:-:S07]  /*1c60*/  FMNMX R9, R4, R9, !PT ;  /* 0x0000000904097209 */ /* 0x010fce0007800000 */
.L_x_3588:
[----:B------:R-:W-:Y:S05]  /*1c70*/  BSYNC B0 ;  /* 0x0000000000007941 */ /* 0x000fea0003800000 */
.L_x_3587:
[----:B------:R-:W-:Y:S01]  /*1c80*/  ISETP.NE.AND P0, PT, R0, RZ, PT ;  /* 0x000000ff0000720c */ /* 0x000fe20003f05270 */
[----:B------:R-:W-:-:S12]  /*1c90*/  BSSY B0, `(.L_x_3586) ;  /* 0x0000004000007945 */ /* 0x000fd80003800000 */
[----:B------:R-:W-:Y:S05]  /*1ca0*/  @P0 BRA `(.L_x_3590) ;  /* 0x0000000000080947 */ /* 0x000fea0003800000 */
[----:B---3--:R-:W3:Y:S02]  /*1cb0*/  LDC.64 R4, c[0x0][0x288] ;  /* 0x0000a200ff047b82 */ /* 0x008ee40000000a00 */
[----:B---3--:R4:W-:Y:S02]  /*1cc0*/  REDG.E.MAX.S32.STRONG.GPU desc[UR12][R4.64], R9 ;  /* 0x000000090400798e */ /* 0x0089e4000d10e38c */
.L_x_3590:
[----:B------:R-:W-:Y:S05]  /*1cd0*/  BSYNC B0 ;  /* 0x0000000000007941 */ /* 0x000fea0003800000 */
.L_x_3586:
        /* <DEDUP_REMOVED lines=16> */
[----:B----4-:R-:W-:Y:S05]  /*1de0*/  CALL.REL.NOINC `($__internal_34_$__cuda_sm20_rcp_rn_f32_slowpath) ;  /* 0x0000000000607944 */ /* 0x010fea0003c00000 */
[----:B------:R-:W-:Y:S01]  /*1df0*/  IMAD.MOV.U32 R5, RZ, RZ, R9 ;  /* 0x000000ffff057224 */ /* 0x000fe200078e0009 */
[----:B------:R-:W-:Y:S06]  /*1e00*/  BRA `(.L_x_3593) ;  /* 0x0000000000107947 */ /* 0x000fec0003800000 */
.L_x_3592:
[----:B----4-:R-:W3:Y:S02]  /*1e10*/  MUFU.RCP R5, R2 ;  /* 0x0000000200057308 */ /* 0x010ee40000001000 */
[----:B---3--:R-:W-:-:S04]  /*1e20*/  FFMA R0, R2, R5, -1 ;  /* 0xbf80000002007423 */ /* 0x008fc80000000005 */
[----:B------:R-:W-:-:S04]  /*1e30*/  FADD.FTZ R0, -R0, -RZ ;  /* 0x800000ff00007221 */ /* 0x000fc80000010100 */
[----:B------:R-:W-:-:S07]  /*1e40*/  FFMA R5, R5, R0, R5 ;  /* 0x0000000005057223 */ /* 0x000fce0000000005 */
.L_x_3593:
[----:B------:R-:W-:Y:S05]  /*1e50*/  BSYNC B0 ;  /* 0x0000000000007941 */ /* 0x000fea0003800000 */
.L_x_3591:
[----:B------:R-:W3:Y:S02]  /*1e60*/  LDC.64 R2, c[0x0][0x280] ;  /* 0x0000a000ff027b82 */ /* 0x000ee40000000a00 */
[----:B---3--:R-:W-:Y:S01]  /*1e70*/  STG.E desc[UR12][R2.64], R5 ;  /* 0x0000000502007986 */ /* 0x008fe2000c10190c */
[----:B------:R-:W-:Y:S05]  /*1e80*/  EXIT ;  /* 0x000000000000794d */ /* 0x000fea0003800000 */
.L_x_3589:
[----:B------:R-:W-:Y:S02]  /*1e90*/  IMAD.MOV.U32 R6, RZ, RZ, 0x2 ;  /* 0x00000002ff067424 */ /* 0x000fe400078e00ff */
[----:B------:R-:W-:Y:S02]  /*1ea0*/  IMAD.MOV.U32 R8, RZ, RZ, 0x1f ;  /* 0x0000001fff087424 */ /* 0x000fe400078e00ff */
[----:B------:R-:W-:-:S07]  /*1eb0*/  IMAD.MOV.U32 R5, RZ, RZ, -0x1 ;  /* 0xffffffffff057424 */ /* 0x000fce00078e00ff */
[----:B012345:R-:W-:Y:S05]  /*1ec0*/  WARPSYNC.COLLECTIVE R5, `(.L_x_3594) ;  /* 0x0000000005087348 */ /* 0x03ffea0003c00000 */
[----:B----4-:R4:W0:Y:S02]  /*1ed0*/  SHFL.DOWN P0, R9, R3, R6, R8 ;  /* 0x0800000603097389 */ /* 0x0108240000000008 */
[----:B012345:R-:W-:Y:S01]  /*1ee0*/  ENDCOLLECTIVE ;  /* 0x000000000000791b */ /* 0x03ffe20003800000 */
.L_x_3594:
[----:B------:R-:W-:Y:S02]  /*1ef0*/  IMAD.MOV.U32 R6, RZ, RZ, 0x1 ;  /* 0x00000001ff067424 */ /* 0x000fe400078e00ff */
[----:B------:R-:W-:-:S05]  /*1f00*/  IMAD.MOV.U32 R4, RZ, RZ, R9 ;  /* 0x000000ffff047224 */ /* 0x000fca00078e0009 */
[----:B------:R-:W-:-:S05]  /*1f10*/  FMNMX R4, R4, R3, !PT ;  /* 0x0000000304047209 */ /* 0x000fca0007800000 */
[----:B------:R-:W-:-:S07]  /*1f20*/  IMAD.MOV.U32 R3, RZ, RZ, R4 ;  /* 0x000000ffff037224 */ /* 0x000fce00078e0004 */
[----:B------:R-:W-:Y:S05]  /*1f30*/  WARPSYNC.COLLECTIVE R5, `(.L_x_3595) ;  /* 0x0000000005087348 */ /* 0x000fea0003c00000 */
[----:B------:R0:W1:Y:S02]  /*1f40*/  SHFL.DOWN P0, R9, R3, R6, R8 ;  /* 0x0800000603097389 */ /* 0x0000640000000008 */
[----:B01----:R-:W-:Y:S01]  /*1f50*/  ENDCOLLECTIVE ;  /* 0x000000000000791b */ /* 0x003fe20003800000 */
.L_x_3595:
[----:B------:R-:W-:Y:S05]  /*1f60*/  BRA `(.L_x_3596) ;  /* 0xfffffffc003c7947 */ /* 0x000fea000383ffff */
        .weak           $__internal_34_$__cuda_sm20_rcp_rn_f32_slowpath
        .type           $__internal_34_$__cuda_sm20_rcp_rn_f32_slowpath,@function
        .size           $__internal_34_$__cuda_sm20_rcp_rn_f32_slowpath,(.L_x_5501 - $__internal_34_$__cuda_sm20_rcp_rn_f32_slowpath)
$__internal_34_$__cuda_sm20_rcp_rn_f32_slowpath:
        /* <DEDUP_REMOVED lines=15> */
.L_x_3598:
        /* <DEDUP_REMOVED lines=33> */
.L_x_3600:
[----:B------:R0:W1:Y:S02]  /*2270*/  MUFU.RCP R9, R0 ;  /* 0x0000000000097308 */ /* 0x0000640000001000 */
.L_x_3599:
[----:B------:R-:W-:Y:S05]  /*2280*/  BSYNC B1 ;  /* 0x0000000000017941 */ /* 0x000fea0003800000 */
.L_x_3597:
[----:B------:R-:W-:-:S04]  /*2290*/  IMAD.MOV.U32 R13, RZ, RZ, 0x0 ;  /* 0x00000000ff0d7424 */ /* 0x000fc800078e00ff */
[----:B01----:R-:W-:Y:S05]  /*22a0*/  RET.REL.NODEC R12 `(_ZN18transformer_engine13normalization26rmsnorm_fwd_general_kernelINS0_13Kernel_traitsI6__halfS3_13__nv_fp8_e4m3fjLj128ELj1ELj4ELj1ELj8ENS0_18Kernel_traits_baseILj128ES3_S3_S4_fjLj128EEEEEEEvNS0_19ForwardKernelParamsE) ;  /* 0xffffffdc0c547950 */ /* 0x003fea0003c3ffff */
.L_x_3601:
        /* <DEDUP_REMOVED lines=13> */
.L_x_5501:


//--------------------- .text._ZN18transformer_engine13normalization26rmsnorm_fwd_general_kernelINS0_13Kernel_traitsI13__nv_bfloat16S3_13__nv_fp8_e4m3fjLj8192ELj1ELj1ELj4ELj16ENS0_18Kernel_traits_baseILj8192ES3_S3_S4_fjLj128EEEEEEEvNS0_19ForwardKernelParamsE --------------------------
	.section	.text._ZN18transformer_engine13normalization26rmsnorm_fwd_general_kernelINS0_13Kernel_traitsI13__nv_bfloat16S3_13__nv_fp8_e4m3fjLj8192ELj1ELj1ELj4ELj16ENS0_18Kernel_traits_baseILj8192ES3_S3_S4_fjLj128EEEEEEEvNS0_19ForwardKernelParamsE,"ax",@progbits
	.align	128
        .global         _ZN18transformer_engine13normalization26rmsnorm_fwd_general_kernelINS0_13Kernel_traitsI13__nv_bfloat16S3_13__nv_fp8_e4m3fjLj8192ELj1ELj1ELj4ELj16ENS0_18Kernel_traits_baseILj8192ES3_S3_S4_fjLj128EEEEEEEvNS0_19ForwardKernelParamsE
        .type           _ZN18transformer_engine13normalization26rmsnorm_fwd_general_kernelINS0_13Kernel_traitsI13__nv_bfloat16S3_13__nv_fp8_e4m3fjLj8192ELj1ELj1ELj4ELj16ENS0_18Kernel_traits_baseILj8192ES3_S3_S4_fjLj128EEEEEEEvNS0_19ForwardKernelParamsE,@function
        .size           _ZN18transformer_engine13normalization26rmsnorm_fwd_general_kernelINS0_13Kernel_traitsI13__nv_bfloat16S3_13__nv_fp8_e4m3fjLj8192ELj1ELj1ELj4ELj16ENS0_18Kernel_traits_baseILj8192ES3_S3_S4_fjLj128EEEEEEEvNS0_19ForwardKernelParamsE,(.L_x_5502 - _ZN18transformer_engine13normalization26rmsnorm_fwd_general_kernelINS0_13Kernel_traitsI13__nv_bfloat16S3_13__nv_fp8_e4m3fjLj8192ELj1ELj1ELj4ELj16ENS0_18Kernel_traits_baseILj8192ES3_S3_S4_fjLj128EEEEEEEvNS0_19ForwardKernelParamsE)
        .other          _ZN18transformer_engine13normalization26rmsnorm_fwd_general_kernelINS0_13Kernel_traitsI13__nv_bfloat16S3_13__nv_fp8_e4m3fjLj8192ELj1ELj1ELj4ELj16ENS0_18Kernel_traits_baseILj8192ES3_S3_S4_fjLj128EEEEEEEvNS0_19ForwardKernelParamsE,@"STO_CUDA_ENTRY STV_DEFAULT"
_ZN18transformer_engine13normalization26rmsnorm_fwd_general_kernelINS0_13Kernel_traitsI13__nv_bfloat16S3_13__nv_fp8_e4m3fjLj8192ELj1ELj1ELj4ELj16ENS0_18Kernel_traits_baseILj8192ES3_S3_S4_fjLj128EEEEEEEvNS0_19ForwardKernelParamsE:
.text._ZN18transformer_engine13normalization26rmsnorm_fwd_general_kernelINS0_13Kernel_traitsI13__nv_bfloat16S3_13__nv_fp8_e4m3fjLj8192ELj1ELj1ELj4ELj16ENS0_18Kernel_traits_baseILj8192ES3_S3_S4_fjLj128EEEEEEEvNS0_19ForwardKernelParamsE:
        /* <DEDUP_REMOVED lines=45> */
.L_x_3605:
        /* <DEDUP_REMOVED lines=28> */
.L_x_3606:
[----:B------:R-:W-:Y:S05]  /*0490*/  BSYNC B1 ;  /* 0x0000000000017941 */ /* 0x000fea0003800000 */
.L_x_3604:
        /* <DEDUP_REMOVED lines=23> */
.L_x_3608:
        /* <DEDUP_REMOVED lines=28> */
.L_x_3609:
[----:B------:R-:W-:Y:S05]  /*07d0*/  BSYNC B1 ;  /* 0x0000000000017941 */ /* 0x000fea0003800000 */
.L_x_3607:
        /* <DEDUP_REMOVED lines=23> */
.L_x_3611:
        /* <DEDUP_REMOVED lines=28> */
.L_x_3612:
[----:B------:R-:W-:Y:S05]  /*0b10*/  BSYNC B1 ;  /* 0x0000000000017941 */ /* 0x000fea0003800000 */
.L_x_3610:
        /* <DEDUP_REMOVED lines=23> */
.L_x_3614:
        /* <DEDUP_REMOVED lines=28> */
.L_x_3615:
[----:B------:R-:W-:Y:S05]  /*0e50*/  BSYNC B1 ;  /* 0x0000000000017941 */ /* 0x000fea0003800000 */
.L_x_3613:
        /* <DEDUP_REMOVED lines=23> */
.L_x_3617:
        /* <DEDUP_REMOVED lines=28> */
.L_x_3618:
[----:B------:R-:W-:Y:S05]  /*1190*/  BSYNC B1 ;  /* 0x0000000000017941 */ /* 0x000fea0003800000 */
.L_x_3616:
        /* <DEDUP_REMOVED lines=23> */
.L_x_3620:
        /* <DEDUP_REMOVED lines=28> */
.L_x_3621:
[----:B------:R-:W-:Y:S05]  /*14d0*/  BSYNC B1 ;  /* 0x0000000000017941 */ /* 0x000fea0003800000 */
.L_x_3619:
        /* <DEDUP_REMOVED lines=23> */
.L_x_3623:
        /* <DEDUP_REMOVED lines=28> */
.L_x_3624:
[----:B------:R-:W-:Y:S05]  /*1810*/  BSYNC B1 ;  /* 0x0000000000017941 */ /* 0x000fea0003800000 */
.L_x_3622:
        /* <DEDUP_REMOVED lines=23> */
.L_x_3626:
        /* <DEDUP_REMOVED lines=28> */
.L_x_3627:
[----:B------:R-:W-:Y:S05]  /*1b50*/  BSYNC B1 ;  /* 0x0000000000017941 */ /* 0x000fea0003800000 */
.L_x_3625:
        /* <DEDUP_REMOVED lines=12> */
.L_x_3603:
[----:B------:R-:W-:Y:S05]  /*1c20*/  BSYNC B0 ;  /* 0x0000000000007941 */ /* 0x000fea0003800000 */
.L_x_3602:
        /* <DEDUP_REMOVED lines=161> */
[----:B-----5:R-:W-:Y:S05]  /*2640*/  CALL.REL.NOINC `($__internal_35_$__cuda_sm20_rcp_rn_f32_slowpath) ;  /* 0x0000007400447944 */ /* 0x020fea0003c00000 */
[----:B------:R-:W-:Y:S01]  /*2650*/  IMAD.MOV.U32 R6, RZ, RZ, R5 ;  /* 0x000000ffff067224 */ /* 0x000fe200078e0005 */
[----:B------:R-:W-:Y:S06]  /*2660*/  BRA `(.L_x_3630) ;  /* 0x0000000000107947 */ /* 0x000fec0003800000 */
.L_x_3629:
[----:B------:R-:W0:Y:S02]  /*2670*/  MUFU.RCP R3, R0 ;  /* 0x0000000000037308 */ /* 0x000e240000001000 */
[----:B0-----:R-:W-:-:S04]  /*2680*/  FFMA R2, R0, R3, -1 ;  /* 0xbf80000000027423 */ /* 0x001fc80000000003 */
[----:B------:R-:W-:-:S04]  /*2690*/  FADD.FTZ R2, -R2, -RZ ;  /* 0x800000ff02027221 */ /* 0x000fc80000010100 */
[----:B------:R-:W-:-:S07]  /*26a0*/  FFMA R6, R3, R2, R3 ;  /* 0x0000000203067223 */ /* 0x000fce0000000003 */
.L_x_3630:
[----:B------:R-:W-:Y:S01]  /*26b0*/  IMAD.MOV.U32 R2, RZ, RZ, 0x1 ;  /* 0x00000001ff027424 */ /* 0x000fe200078e00ff */
[--C-:B------:R-:W-:Y:S01]  /*26c0*/  SHF.R.S32.HI R5, RZ, 0x1f, R93.reuse ;  /* 0x0000001fff057819 */ /* 0x100fe2000001145d */
[----:B------:R-:W-:Y:S01]  /*26d0*/  IMAD.MOV.U32 R4, RZ, RZ, R93 ;  /* 0x000000ffff047224 */ /* 0x000fe200078e005d */
[----:B------:R-:W-:Y:S01]  /*26e0*/  ULDC.U8 UR8, c[0x0][0x294] ;  /* 0x0000a50000087ab9 */ /* 0x000fe20000000000 */
[----:B------:R-:W-:Y:S02]  /*26f0*/  IMAD.MOV.U32 R3, RZ, RZ, RZ ;  /* 0x000000ffff037224 */ /* 0x000fe400078e00ff */
[----:B------:R-:W-:-:S07]  /*2700*/  IMAD.MOV.U32 R91, RZ, RZ, RZ ;  /* 0x000000ffff5b7224 */ /* 0x000fce00078e00ff */
.L_x_3703:
        /* <DEDUP_REMOVED lines=15> */
.L_x_3634:
        /* <DEDUP_REMOVED lines=28> */
.L_x_3635:
[----:B------:R-:W-:Y:S05]  /*29c0*/  BSYNC B1 ;  /* 0x0000000000017941 */ /* 0x000fea0003800000 */
.L_x_3633:
        /* <DEDUP_REMOVED lines=22> */
.L_x_3637:
        /* <DEDUP_REMOVED lines=28> */
.L_x_3638:
[----:B------:R-:W-:Y:S05]  /*2cf0*/  BSYNC B1 ;  /* 0x0000000000017941 */ /* 0x000fea0003800000 */
.L_x_3636:
        /* <DEDUP_REMOVED lines=22> */
.L_x_3640:
        /* <DEDUP_REMOVED lines=28> */
.L_x_3641:
[----:B------:R-:W-:Y:S05]  /*3020*/  BSYNC B1 ;  /* 0x0000000000017941 */ /* 0x000fea0003800000 */
.L_x_3639:
        /* <DEDUP_REMOVED lines=22> */
.L_x_3643:
        /* <DEDUP_REMOVED lines=28> */
.L_x_3644:
[----:B------:R-:W-:Y:S05]  /*3350*/  BSYNC B1 ;  /* 0x0000000000017941 */ /* 0x000fea0003800000 */
.L_x_3642:
        /* <DEDUP_REMOVED lines=22> */
.L_x_3646:
        /* <DEDUP_REMOVED lines=28> */
.L_x_3647:
[----:B------:R-:W-:Y:S05]  /*3680*/  BSYNC B1 ;  /* 0x0000000000017941 */ /* 0x000fea0003800000 */
.L_x_3645:
        /* <DEDUP_REMOVED lines=22> */
.L_x_3649:
        /* <DEDUP_REMOVED lines=28> */
.L_x_3650:
[----:B------:R-:W-:Y:S05]  /*39b0*/  BSYNC B1 ;  /* 0x0000000000017941 */ /* 0x000fea0003800000 */
.L_x_3648:
        /* <DEDUP_REMOVED lines=22> */
.L_x_3652:
        /* <DEDUP_REMOVED lines=28> */
.L_x_3653:
[----:B------:R-:W-:Y:S05]  /*3ce0*/  BSYNC B1 ;  /* 0x0000000000017941 */ /* 0x000fea0003800000 */
.L_x_3651:
        /* <DEDUP_REMOVED lines=22> */
.L_x_3655:
        /* <DEDUP_REMOVED lines=28> */
.L_x_3656:
[----:B------:R-:W-:Y:S05]  /*4010*/  BSYNC B1 ;  /* 0x0000000000017941 */ /* 0x000fea0003800000 */
.L_x_3654:
        /* <DEDUP_REMOVED lines=12> */
.L_x_3632:
[----:B------:R-:W-:Y:S05]  /*40e0*/  BSYNC B0 ;  /* 0x0000000000007941 */ /* 0x000fea0003800000 */
.L_x_3631:
        /* <DEDUP_REMOVED lines=193> */
.L_x_3658:
[----:B------:R-:W-:Y:S05]  /*4d00*/  BSYNC B0 ;  /* 0x0000000000007941 */ /* 0x000fea0003800000 */
.L_x_3657:
        /* <DEDUP_REMOVED lines=69> */
.L_x_3661:
[----:B------:R-:W2:Y:S04]  /*5160*/  LDG.E.STRONG.GPU R66, desc[UR6][R64.64] ;  /* 0x0000000640427981 */ /* 0x000ea8000c1ef900 */
[----:B--2---:R-:W-:Y:S01]  /*5170*/  CCTL.IVALL ;  /* 0x00000000ff00798f */ /* 0x004fe20002000000 */
[----:B------:R-:W-:Y:S05]  /*5180*/  YIELD ;  /* 0x0000000000007946 */ /* 0x000fea0003800000 */
[----:B------:R-:W-:-:S13]  /*5190*/  ISETP.NE.AND P0, PT, R66, R117, PT ;  /* 0x000000754200720c */ /* 0x000fda0003f05270 */
[----:B------:R-:W-:Y:S05]  /*51a0*/  @P0 BRA `(.L_x_3661) ;  /* 0xfffffffc00ec0947 */ /* 0x000fea000383ffff */
.L_x_3660:
        /* <DEDUP_REMOVED lines=15> */
.L_x_3666:
        /* <DEDUP_REMOVED lines=30> */
.L_x_3665:
[----:B------:R-:W-:Y:S05]  /*5480*/  BSYNC B1 ;  /* 0x0000000000017941 */ /* 0x000fea0003800000 */
.L_x_3664:
        /* <DEDUP_REMOVED lines=20> */
.L_x_3668:
[----:B------:R-:W-:Y:S05]  /*55d0*/  BSYNC B1 ;  /* 0x0000000000017941 */ /* 0x000fea0003800000 */
.L_x_3667:
        /* <DEDUP_REMOVED lines=9> */
.L_x_3663:
[----:B------:R-:W-:Y:S05]  /*5670*/  BSYNC B0 ;  /* 0x0000000000007941 */ /* 0x000fea0003800000 */
.L_x_3662:
        /* <DEDUP_REMOVED lines=13> */
.L_x_3659:
        /* <DEDUP_REMOVED lines=18> */
.L_x_3669:
        /* <DEDUP_REMOVED lines=83> */
.L_x_3672:
        /* <DEDUP_REMOVED lines=31> */
.L_x_3674:
        /* <DEDUP_REMOVED lines=15> */
.L_x_3675:
[----:B------:R-:W-:Y:S05]  /*6080*/  BSYNC B1 ;  /* 0x0000000000017941 */ /* 0x000fea0003800000 */
.L_x_3673:
        /* <DEDUP_REMOVED lines=72> */
.L_x_3676:
        /* <DEDUP_REMOVED lines=28> */
.L_x_3678:
        /* <DEDUP_REMOVED lines=15> */
.L_x_3679:
[----:B------:R-:W-:Y:S05]  /*67c0*/  BSYNC B1 ;  /* 0x0000000000017941 */ /* 0x000fea0003800000 */
.L_x_3677:
        /* <DEDUP_REMOVED lines=73> */
.L_x_3680:
        /* <DEDUP_REMOVED lines=28> */
.L_x_3682:
        /* <DEDUP_REMOVED lines=15> */
.L_x_3683:
[----:B------:R-:W-:Y:S05]  /*6f10*/  BSYNC B1 ;  /* 0x0000000000017941 */ /* 0x000fea0003800000 */
.L_x_3681:
        /* <DEDUP_REMOVED lines=73> */
.L_x_3684:
        /* <DEDUP_REMOVED lines=28> */
.L_x_3686:
        /* <DEDUP_REMOVED lines=15> */
.L_x_3687:
[----:B------:R-:W-:Y:S05]  /*7660*/  BSYNC B1 ;  /* 0x0000000000017941 */ /* 0x000fea0003800000 */
.L_x_3685:
        /* <DEDUP_REMOVED lines=73> */
.L_x_3688:
        /* <DEDUP_REMOVED lines=28> */
.L_x_3690:
        /* <DEDUP_REMOVED lines=15> */
.L_x_3691:
[----:B------:R-:W-:Y:S05]  /*7db0*/  BSYNC B1 ;  /* 0x0000000000017941 */ /* 0x000fea0003800000 */
.L_x_3689:
        /* <DEDUP_REMOVED lines=73> */
.L_x_3692:
        /* <DEDUP_REMOVED lines=28> */
.L_x_3694:
        /* <DEDUP_REMOVED lines=15> */
.L_x_3695:
[----:B------:R-:W-:Y:S05]  /*8500*/  BSYNC B1 ;  /* 0x0000000000017941 */ /* 0x000fea0003800000 */
.L_x_3693:
        /* <DEDUP_REMOVED lines=73> */
.L_x_3696:
        /* <DEDUP_REMOVED lines=28> */
.L_x_3698:
        /* <DEDUP_REMOVED lines=15> */
.L_x_3699:
[----:B------:R-:W-:Y:S05]  /*8c50*/  BSYNC B1 ;  /* 0x0000000000017941 */ /* 0x000fea0003800000 */
.L_x_3697:
[----:B------:R-:W-:-:S13]  /*8c60*/  ISETP.GE.AND P0, PT, R11, UR11, PT ;  /* 0x0000000b0b007c0c */ /* 0x000fda000bf06270 */
[----:B------:R-:W-:Y:S05]  /*8c70*/  @P0 BRA `(.L_x_3671) ;  /* 0x00000008003c0947 */ /* 0x000fea0003800000 */
[----:B------:R-:W-:Y:S01]  /*8c80*/  ISETP.NE.AND P1, PT, R174, RZ, PT ;  /* 0x000000ffae00720c */ /* 0x000fe20003f25270 */
[----:B01----:R-:W-:Y:S02]  /*8c90*/  IMAD R67, R101, UR11, R11 ;  /* 0x0000000b65437c24 */ /* 0x003fe4000f8e020b */
[-C--:B------:R-:W-:Y:S01]  /*8ca0*/  FMUL R174, R168, R131.reuse ;  /* 0x00000083a8ae7220 */ /* 0x080fe20000400000 */
        /* <DEDUP_REMOVED lines=90> */
.L_x_3700:
        /* <DEDUP_REMOVED lines=34> */
.L_x_3702:
[----:B------:R-:W-:Y:S05]  /*9470*/  BSYNC B1 ;  /* 0x0000000000017941 */ /* 0x000fea0003800000 */
.L_x_3701:
        /* <DEDUP_REMOVED lines=15> */
.L_x_3671:
[----:B------:R-:W-:Y:S05]  /*9570*/  BSYNC B0 ;  /* 0x0000000000007941 */ /* 0x000fea0003800000 */
.L_x_3670:
[----:B------:R-:W-:Y:S05]  /*9580*/  WARPSYNC.ALL ;  /* 0x0000000000007948 */ /* 0x000fea0003800000 */
[----:B0-2---:R-:W0:Y:S01]  /*9590*/  LDC R64, c[0x0][0x210] ;  /* 0x00008400ff407b82 */ /* 0x005e220000000800 */
[----:B------:R-:W-:-:S04]  /*95a0*/  LOP3.LUT P1, RZ, R2, 0xff, RZ, 0xc0, !PT ;  /* 0x000000ff02ff7812 */ /* 0x000fc8000782c0ff */
[----:B------:R-:W-:Y:S01]  /*95b0*/  SEL R2, RZ, 0x1, P1 ;  /* 0x00000001ff027807 */ /* 0x000fe20000800000 */
[----:B0-----:R-:W-:-:S05]  /*95c0*/  IMAD.IADD R93, R93, 0x1, R64 ;  /* 0x000000015d5d7824 */ /* 0x001fca00078e0240 */
[----:B------:R-:W-:-:S13]  /*95d0*/  ISETP.GE.AND P0, PT, R93, UR10, PT ;  /* 0x0000000a5d007c0c */ /* 0x000fda000bf06270 */
[----:B------:R-:W-:Y:S05]  /*95e0*/  @!P0 BRA `(.L_x_3703) ;  /* 0xffffff9000488947 */ /* 0x000fea000383ffff */
.L_x_3628:
        /* <DEDUP_REMOVED lines=41> */
.L_x_3713:
[----:B--2---:R-:W-:-:S07]  /*9880*/  FMNMX R5, R3, R2, !PT ;  /* 0x0000000203057209 */ /* 0x004fce0007800000 */
.L_x_3706:
[----:B------:R-:W-:Y:S05]  /*9890*/  BSYNC B0 ;  /* 0x0000000000007941 */ /* 0x000fea0003800000 */
.L_x_3705:
[----:B------:R-:W-:Y:S01]  /*98a0*/  ISETP.NE.AND P0, PT, R100, RZ, PT ;  /* 0x000000ff6400720c */ /* 0x000fe20003f05270 */
[----:B------:R-:W-:-:S12]  /*98b0*/  BSSY B0, `(.L_x_3704) ;  /* 0x0000004000007945 */ /* 0x000fd80003800000 */
[----:B------:R-:W-:Y:S05]  /*98c0*/  @P0 BRA `(.L_x_3708) ;  /* 0x0000000000080947 */ /* 0x000fea0003800000 */
[----:B0-----:R-:W0:Y:S02]  /*98d0*/  LDC.64 R2, c[0x0][0x288] ;  /* 0x0000a200ff027b82 */ /* 0x001e240000000a00 */
[----:B0-----:R2:W-:Y:S02]  /*98e0*/  REDG.E.MAX.S32.STRONG.GPU desc[UR6][R2.64], R5 ;  /* 0x000000050200798e */ /* 0x0015e4000d10e386 */
.L_x_3708:
[----:B------:R-:W-:Y:S05]  /*98f0*/  BSYNC B0 ;  /* 0x0000000000007941 */ /* 0x000fea0003800000 */
.L_x_3704:
        /* <DEDUP_REMOVED lines=15> */
[----:B0123--:R-:W-:Y:S05]  /*99f0*/  CALL.REL.NOINC `($__internal_35_$__cuda_sm20_rcp_rn_f32_slowpath) ;  /* 0x0000000000587944 */ /* 0x00ffea0003c00000 */
[----:B------:R-:W-:Y:S05]  /*9a00*/  BRA `(.L_x_3710) ;  /* 0x0000000000107947 */ /* 0x000fea0003800000 */
.L_x_3709:
[----:B--2---:R-:W2:Y:S02]  /*9a10*/  MUFU.RCP R5, R92 ;  /* 0x0000005c00057308 */ /* 0x004ea40000001000 */
[----:B--2---:R-:W-:-:S04]  /*9a20*/  FFMA R0, R92, R5, -1 ;  /* 0xbf8000005c007423 */ /* 0x004fc80000000005 */
[----:B------:R-:W-:-:S04]  /*9a30*/  FADD.FTZ R0, -R0, -RZ ;  /* 0x800000ff00007221 */ /* 0x000fc80000010100 */
[----:B------:R-:W-:-:S07]  /*9a40*/  FFMA R5, R5, R0, R5 ;  /* 0x0000000005057223 */ /* 0x000fce0000000005 */
.L_x_3710:
[----:B0-----:R-:W0:Y:S02]  /*9a50*/  LDC.64 R2, c[0x0][0x280] ;  /* 0x0000a000ff027b82 */ /* 0x001e240000000a00 */
[----:B0-----:R-:W-:Y:S01]  /*9a60*/  STG.E desc[UR6][R2.64], R5 ;  /* 0x0000000502007986 */ /* 0x001fe2000c101906 */
[----:B------:R-:W-:Y:S05]  /*9a70*/  EXIT ;  /* 0x000000000000794d */ /* 0x000fea0003800000 */
.L_x_3707:
[----:B------:R-:W-:Y:S02]  /*9a80*/  IMAD.MOV.U32 R5, RZ, RZ, 0x2 ;  /* 0x00000002ff057424 */ /* 0x000fe400078e00ff */
[----:B------:R-:W-:Y:S02]  /*9a90*/  IMAD.MOV.U32 R7, RZ, RZ, 0x1f ;  /* 0x0000001fff077424 */ /* 0x000fe400078e00ff */
[----:B------:R-:W-:-:S07]  /*9aa0*/  IMAD.MOV.U32 R4, RZ, RZ, -0x1 ;  /* 0xffffffffff047424 */ /* 0x000fce00078e00ff */
[----:B0123-5:R-:W-:Y:S05]  /*9ab0*/  WARPSYNC.COLLECTIVE R4, `(.L_x_3711) ;  /* 0x0000000004087348 */ /* 0x02ffea0003c00000 */
[----:B0-2---:R0:W2:Y:S02]  /*9ac0*/  SHFL.DOWN P0, R2, R0, R5, R7 ;  /* 0x0800000500027389 */ /* 0x0050a40000000007 */
[----:B0123-5:R-:W-:Y:S01]  /*9ad0*/  ENDCOLLECTIVE ;  /* 0x000000000000791b */ /* 0x02ffe20003800000 */
.L_x_3711:
[----:B------:R-:W-:Y:S02]  /*9ae0*/  IMAD.MOV.U32 R5, RZ, RZ, 0x1 ;  /* 0x00000001ff057424 */ /* 0x000fe400078e00ff */
[----:B------:R-:W-:-:S05]  /*9af0*/  IMAD.MOV.U32 R3, RZ, RZ, R2 ;  /* 0x000000ffff037224 */ /* 0x000fca00078e0002 */
[----:B------:R-:W-:-:S05]  /*9b00*/  FMNMX R3, R3, R0, !PT ;  /* 0x0000000003037209 */ /* 0x000fca0007800000 */
[----:B------:R-:W-:-:S07]  /*9b10*/  IMAD.MOV.U32 R0, RZ, RZ, R3 ;  /* 0x000000ffff007224 */ /* 0x000fce00078e0003 */
[----:B------:R-:W-:Y:S05]  /*9b20*/  WARPSYNC.COLLECTIVE R4, `(.L_x_3712) ;  /* 0x0000000004087348 */ /* 0x000fea0003c00000 */
[----:B------:R0:W1:Y:S02]  /*9b30*/  SHFL.DOWN P0, R2, R0, R5, R7 ;  /* 0x0800000500027389 */ /* 0x0000640000000007 */
[----:B01----:R-:W-:Y:S01]  /*9b40*/  ENDCOLLECTIVE ;  /* 0x000000000000791b */ /* 0x003fe20003800000 */
.L_x_3712:
[----:B------:R-:W-:Y:S05]  /*9b50*/  BRA `(.L_x_3713) ;  /* 0xfffffffc00487947 */ /* 0x000fea000383ffff */
        .weak           $__internal_35_$__cuda_sm20_rcp_rn_f32_slowpath
        .type           $__internal_35_$__cuda_sm20_rcp_rn_f32_slowpath,@function
        .size           $__internal_35_$__cuda_sm20_rcp_rn_f32_slowpath,(.L_x_5502 - $__internal_35_$__cuda_sm20_rcp_rn_f32_slowpath)
$__internal_35_$__cuda_sm20_rcp_rn_f32_slowpath:
        /* <DEDUP_REMOVED lines=14> */
.L_x_3714:
        /* <DEDUP_REMOVED lines=33> */
.L_x_3716:
[----:B------:R0:W1:Y:S02]  /*9e50*/  MUFU.RCP R3, R0 ;  /* 0x0000000000037308 */ /* 0x0000640000001000 */
.L_x_3715:
[----:B-1----:R-:W-:Y:S02]  /*9e60*/  IMAD.MOV.U32 R5, RZ, RZ, R3 ;  /* 0x000000ffff057224 */ /* 0x002fe400078e0003 */
[----:B------:R-:W-:Y:S02]  /*9e70*/  IMAD.MOV.U32 R2, RZ, RZ, R64 ;  /* 0x000000ffff027224 */ /* 0x000fe400078e0040 */
[----:B------:R-:W-:-:S04]  /*9e80*/  IMAD.MOV.U32 R3, RZ, RZ, 0x0 ;  /* 0x00000000ff037424 */ /* 0x000fc800078e00ff */
[----:B0-----:R-:W-:Y:S05]  /*9e90*/  RET.REL.NODEC R2 `(_ZN18transformer_engine13normalization26rmsnorm_fwd_general_kernelINS0_13Kernel_traitsI13__nv_bfloat16S3_13__nv_fp8_e4m3fjLj8192ELj1ELj1ELj4ELj16ENS0_18Kernel_traits_baseILj8192ES3_S3_S4_fjLj128EEEEEEEvNS0_19ForwardKernelParamsE) ;  /* 0xffffff6002587950 */ /* 0x001fea0003c3ffff */
.L_x_3717:
        /* <DEDUP_REMOVED lines=14> */
.L_x_5502:


//--------------------- .text._ZN18transformer_engine13normalization26rmsnorm_fwd_general_kernelINS0_13Kernel_traitsI13__nv_bfloat16S3_13__nv_fp8_e4m3fjLj2048ELj1ELj4ELj1ELj16ENS0_18Kernel_traits_baseILj2048ES3_S3_S4_fjLj128EEEEEEEvNS0_19ForwardKernelParamsE --------------------------
	.section	.text._ZN18transformer_engine13normalization26rmsnorm_fwd_general_kernelINS0_13Kernel_traitsI13__nv_bfloat16S3_13__nv_fp8_e4m3fjLj2048ELj1ELj4ELj1ELj16ENS0_18Kernel_traits_baseILj2048ES3_S3_S4_fjLj128EEEEEEEvNS0_19ForwardKernelParamsE,"ax",@progbits
	.align	128
        .global         _ZN18transformer_engine13normalization26rmsnorm_fwd_general_kernelINS0_13Kernel_traitsI13__nv_bfloat16S3_13__nv_fp8_e4m3fjLj2048ELj1ELj4ELj1ELj16ENS0_18Kernel_traits_baseILj2048ES3_S3_S4_fjLj128EEEEEEEvNS0_19ForwardKernelParamsE
        .type           _ZN18transformer_engine13normalization26rmsnorm_fwd_general_kernelINS0_13Kernel_traitsI13__nv_bfloat16S3_13__nv_fp8_e4m3fjLj2048ELj1ELj4ELj1ELj16ENS0_18Kernel_traits_baseILj2048ES3_S3_S4_fjLj128EEEEEEEvNS0_19ForwardKernelParamsE,@function
        .size           _ZN18transformer_engine13normalization26rmsnorm_fwd_general_kernelINS0_13Kernel_traitsI13__nv_bfloat16S3_13__nv_fp8_e4m3fjLj2048ELj1ELj4ELj1ELj16ENS0_18Kernel_traits_baseILj2048ES3_S3_S4_fjLj128EEEEEEEvNS0_19ForwardKernelParamsE,(.L_x_5503 - _ZN18transformer_engine13normalization26rmsnorm_fwd_general_kernelINS0_13Kernel_traitsI13__nv_bfloat16S3_13__nv_fp8_e4m3fjLj2048ELj1ELj4ELj1ELj16ENS0_18Kernel_traits_baseILj2048ES3_S3_S4_fjLj128EEEEEEEvNS0_19ForwardKernelParamsE)
        .other          _ZN18transformer_engine13normalization26rmsnorm_fwd_general_kernelINS0_13Kernel_traitsI13__nv_bfloat16S3_13__nv_fp8_e4m3fjLj2048ELj1ELj4ELj1ELj16ENS0_18Kernel_traits_baseILj2048ES3_S3_S4_fjLj128EEEEEEEvNS0_19ForwardKernelParamsE,@"STO_CUDA_ENTRY STV_DEFAULT"
_ZN18transformer_engine13normalization26rmsnorm_fwd_general_kernelINS0_13Kernel_traitsI13__nv_bfloat16S3_13__nv_fp8_e4m3fjLj2048ELj1ELj4ELj1ELj16ENS0_18Kernel_traits_baseILj2048ES3_S3_S4_fjLj128EEEEEEEvNS0_19ForwardKernelParamsE:
.text._ZN18transformer_engine13normalization26rmsnorm_fwd_general_kernelINS0_13Kernel_traitsI13__nv_bfloat16S3_13__nv_fp8_e4m3fjLj2048ELj1ELj4ELj1ELj16ENS0_18Kernel_traits_baseILj2048ES3_S3_S4_fjLj128EEEEEEEvNS0_19ForwardKernelParamsE:
        /* <DEDUP_REMOVED lines=43> */
.L_x_3721:
        /* <DEDUP_REMOVED lines=28> */
.L_x_3722:
[----:B------:R-:W-:Y:S05]  /*0470*/  BSYNC B1 ;  /* 0x0000000000017941 */ /* 0x000fea0003800000 */
.L_x_3720:
        /* <DEDUP_REMOVED lines=23> */
.L_x_3724:
        /* <DEDUP_REMOVED lines=28> */
.L_x_3725:
[----:B------:R-:W-:Y:S05]  /*07b0*/  BSYNC B1 ;  /* 0x0000000000017941 */ /* 0x000fea0003800000 */
.L_x_3723:
        /* <DEDUP_REMOVED lines=23> */
.L_x_3727:
        /* <DEDUP_REMOVED lines=28> */
.L_x_3728:
[----:B------:R-:W-:Y:S05]  /*0af0*/  BSYNC B1 ;  /* 0x0000000000017941 */ /* 0x000fea0003800000 */
.L_x_3726:
        /* <DEDUP_REMOVED lines=23> */
.L_x_3730:
        /* <DEDUP_REMOVED lines=28> */
.L_x_3731:
[----:B------:R-:W-:Y:S05]  /*0e30*/  BSYNC B1 ;  /* 0x0000000000017941 */ /* 0x000fea0003800000 */
.L_x_3729:
        /* <DEDUP_REMOVED lines=23> */
.L_x_3733:
        /* <DEDUP_REMOVED lines=28> */
.L_x_3734:
[----:B------:R-:W-:Y:S05]  /*1170*/  BSYNC B1 ;  /* 0x0000000000017941 */ /* 0x000fea0003800000 */
.L_x_3732:
[----:B------:R-:W-:Y:S01]  /*1180*/  IMAD R13, R6, 0x100, R9 ;  /* 0x00000100060d7824 */ /* 0x000fe200078e0209 */
[C---:B-----5:R-:W-:Y:S01]  /*1190*/  PRMT R0, R16.reuse, 0x7632, R0 ;  /* 0x0000763210007816 */ /* 0x060fe20000000000 */
[----:B------:R-:W-:Y:S01]  /*11a0*/  IMAD.U32 R93, R16, 0x10000, RZ ;  /* 0x00010000105d7824 */ /* 0x000fe200078e00ff */
[----:B0-----:R-:W-:Y:S01]  /*11b0*/  PRMT R4, R17, 0x7632, R4 ;  /* 0x0000763211047816 */ /* 0x001fe20000000004 */
[C---:B------:R-:W-:Y:S01]  /*11c0*/  IMAD.U32 R95, R18.reuse, 0x10000, RZ ;  /* 0x00010000125f7824 */ /* 0x040fe200078e00ff */
[----:B------:R-:W-:Y:S01]  /*11d0*/  ISETP.GE.AND P0, PT, R13, UR4, PT ;  /* 0x000000040d007c0c */ /* 0x000fe2000bf06270 */
[----:B------:R-:W-:Y:S01]  /*11e0*/  IMAD.U32 R17, R17, 0x10000, RZ ;  /* 0x0001000011117824 */ /* 0x000fe200078e00ff */
[----:B------:R-:W-:Y:S01]  /*11f0*/  PRMT R5, R18, 0x7632, R5 ;  /* 0x0000763212057816 */ /* 0x000fe20000000005 */
[----:B------:R-:W-:Y:S01]  /*1200*/  IMAD.U32 R16, R0, 0x10000, RZ ;  /* 0x0001000000107824 */ /* 0x000fe200078e00ff */
[C---:B------:R-:W-:Y:S01]  /*1210*/  PRMT R7, R19.reuse, 0x7632, R7 ;  /* 0x0000763213077816 */ /* 0x040fe20000000007 */
        /* <DEDUP_REMOVED lines=13> */
.L_x_3736:
        /* <DEDUP_REMOVED lines=28> */
.L_x_3737:
[----:B------:R-:W-:Y:S05]  /*14b0*/  BSYNC B1 ;  /* 0x0000000000017941 */ /* 0x000fea0003800000 */
.L_x_3735:
        /* <DEDUP_REMOVED lines=23> */
.L_x_3739:
        /* <DEDUP_REMOVED lines=28> */
.L_x_3740:
[----:B------:R-:W-:Y:S05]  /*17f0*/  BSYNC B1 ;  /* 0x0000000000017941 */ /* 0x000fea0003800000 */
.L_x_3738:
        /* <DEDUP_REMOVED lines=23> */
.L_x_3742:
        /* <DEDUP_REMOVED lines=28> */
.L_x_3743:
[----:B------:R-:W-:Y:S05]  /*1b30*/  BSYNC B1 ;  /* 0x0000000000017941 */ /* 0x000fea0003800000 */
.L_x_3741:
        /* <DEDUP_REMOVED lines=12> */
.L_x_3719:
[----:B------:R-:W-:Y:S05]  /*1c00*/  BSYNC B0 ;  /* 0x0000000000007941 */ /* 0x000fea0003800000 */
.L_x_3718:
[----:B------:R-:W-:Y:S01]  /*1c10*/  ULDC.U8 UR5, c[0x0][0x294] ;  /* 0x0000a50000057ab9 */ /* 0x000fe20000000000 */
[----:B------:R-:W-:Y:S01]  /*1c20*/  ULDC UR6, c[0x0][0x218] ;  /* 0x0000860000067ab9 */ /* 0x000fe20000000800 */
[----:B------:R-:W-:Y:S02]  /*1c30*/  ISETP.NE.AND P0, PT, RZ, UR5, PT ;  /* 0x00000005ff007c0c */ /* 0x000fe4000bf05270 */
[----:B------:R-:W-:-:S11]  /*1c40*/  ISETP.GE.AND P1, PT, R86, UR6, PT ;  /* 0x0000000656007c0c */ /* 0x000fd6000bf26270 */
[----:B------:R-:W-:Y:S05]  /*1c50*/  @!P0 BRA `(.L_x_3744) ;  /* 0x0000000000088947 */ /* 0x000fea0003800000 */
[----:B------:R-:W0:Y:S02]  /*1c60*/  LDC.64 R2, c[0x0][0x270] ;  /* 0x00009c00ff027b82 */ /* 0x000e240000000a00 */
[----:B0-----:R0:W5:Y:S02]  /*1c70*/  LDG.E R85, desc[UR8][R2.64] ;  /* 0x0000000802557981 */ /* 0x001164000c1e1900 */
.L_x_3744:
        /* <DEDUP_REMOVED lines=8> */
[----:B------:R-:W-:Y:S01]  /*1d00*/  FADD R56, R45, 1 ;  /* 0x3f8000002d387421 */ /* 0x000fe20000000000 */
[----:B------:R-:W-:Y:S01]  /*1d10*/  FADD R51, R46, 1 ;  /* 0x3f8000002e337421 */ /* 0x000fe20000000000 */
[----:B------:R-:W-:Y:S01]  /*1d20*/  FSEL R55, R42, R55, !P0 ;  /* 0x000000372a377208 */ /* 0x000fe20004000000 */
[----:B------:R-:W-:Y:S01]  /*1d30*/  FADD R42, R19, 1 ;  /* 0x3f800000132a7421 */ /* 0x000fe20000000000 */
[----:B------:R-:W-:Y:S01]  /*1d40*/  FSEL R82, R23, R82, !P0 ;  /* 0x0000005217527208 */ /* 0x000fe20004000000 */
[----:B------:R-:W-:Y:S01]  /*1d50*/  FADD R54, R47, 1 ;  /* 0x3f8000002f367421 */ /* 0x000fe20000000000 */
        /* <DEDUP_REMOVED lines=127> */
[----:B------:R-:W-:Y:S01]  /*2550*/  ISETP.GT.U32.AND P0, PT, R2, 0x1ffffff, PT ;  /* 0x01ffffff0200780c */ /* 0x000fe20003f04070 */
[----:B------:R-:W-:Y:S01]  /*2560*/  IMAD R6, R6, 0x100, R10 ;  /* 0x0000010006067824 */ /* 0x000fe200078e020a */
[----:B------:R-:W-:Y:S02]  /*2570*/  IADD3 R11, -R87, UR4, RZ ;  /* 0x00000004570b7c10 */ /* 0x000fe4000fffe1ff */
[----:B------:R-:W-:Y:S02]  /*2580*/  IADD3 R9, -R23, UR4, RZ ;  /* 0x0000000417097c10 */ /* 0x000fe4000fffe1ff */
[----:B------:R-:W-:Y:S02]  /*2590*/  IADD3 R8, -R19, UR4, RZ ;  /* 0x0000000413087c10 */ /* 0x000fe4000fffe1ff */
[----:B------:R-:W-:Y:S02]  /*25a0*/  IADD3 R7, -R17, UR4, RZ ;  /* 0x0000000411077c10 */ /* 0x000fe4000fffe1ff */
[----:B------:R-:W-:-:S02]  /*25b0*/  IADD3 R5, -R16, UR4, RZ ;  /* 0x0000000410057c10 */ /* 0x000fc4000fffe1ff */
[----:B------:R-:W-:Y:S02]  /*25c0*/  IADD3 R4, -R13, UR4, RZ ;  /* 0x000000040d047c10 */ /* 0x000fe4000fffe1ff */
[----:B------:R-:W-:Y:S02]  /*25d0*/  IADD3 R3, -R10, UR4, RZ ;  /* 0x000000040a037c10 */ /* 0x000fe4000fffe1ff */
[----:B------:R-:W-:Y:S01]  /*25e0*/  IADD3 R2, -R6, UR4, RZ ;  /* 0x0000000406027c10 */ /* 0x000fe2000fffe1ff */
[----:B------:R-:W-:Y:S06]  /*25f0*/  @P0 BRA `(.L_x_3746) ;  /* 0x00000000000c0947 */ /* 0x000fec0003800000 */
[----:B------:R-:W-:-:S07]  /*2600*/  MOV R93, 0x2620 ;  /* 0x00002620005d7802 */ /* 0x000fce0000000f00 */
[----:B-----5:R-:W-:Y:S05]  /*2610*/  CALL.REL.NOINC `($__internal_36_$__cuda_sm20_rcp_rn_f32_slowpath) ;  /* 0x0000007000bc7944 */ /* 0x020fea0003c00000 */
[----:B------:R-:W-:Y:S05]  /*2620*/  BRA `(.L_x_3747) ;  /* 0x0000000000107947 */ /* 0x000fea0003800000 */
.L_x_3746:
[----:B------:R-:W0:Y:S02]  /*2630*/  MUFU.RCP R137, R0 ;  /* 0x0000000000897308 */ /* 0x000e240000001000 */
[----:B0-----:R-:W-:-:S04]  /*2640*/  FFMA R64, R0, R137, -1 ;  /* 0xbf80000000407423 */ /* 0x001fc80000000089 */
[----:B------:R-:W-:-:S04]  /*2650*/  FADD.FTZ R64, -R64, -RZ ;  /* 0x800000ff40407221 */ /* 0x000fc80000010100 */
[----:B------:R-:W-:-:S07]  /*2660*/  FFMA R137, R137, R64, R137 ;  /* 0x0000004089897223 */ /* 0x000fce0000000089 */
.L_x_3747:
[----:B------:R-:W-:Y:S01]  /*2670*/  ULDC.64 UR4, c[0x0][0x210] ;  /* 0x0000840000047ab9 */ /* 0x000fe20000000a00 */
[----:B------:R-:W-:Y:S01]  /*2680*/  IMAD.MOV.U32 R138, RZ, RZ, RZ ;  /* 0x000000ffff8a7224 */ /* 0x000fe200078e00ff */
[----:B------:R-:W-:Y:S01]  /*2690*/  UIMAD UR4, UR5, UR4, URZ ;  /* 0x00000004050472a4 */ /* 0x000fe2000f8e023f */
[----:B------:R-:W-:-:S03]  /*26a0*/  ULDC.U8 UR10, c[0x0][0x294] ;  /* 0x0000a500000a7ab9 */ /* 0x000fc60000000000 */
[----:B------:R-:W-:-:S03]  /*26b0*/  USHF.L.U32 UR5, UR4, 0x2, URZ ;  /* 0x0000000204057899 */ /* 0x000fc6000800063f */
[----:B------:R-:W-:-:S09]  /*26c0*/  UMOV UR4, URZ ;  /* 0x0000003f00047c82 */ /* 0x000fd20008000000 */
.L_x_3819:
        /* <DEDUP_REMOVED lines=15> */
.L_x_3751:
        /* <DEDUP_REMOVED lines=28> */
.L_x_3752:
[----:B------:R-:W-:Y:S05]  /*2980*/  BSYNC B1 ;  /* 0x0000000000017941 */ /* 0x000fea0003800000 */
.L_x_3750:
        /* <DEDUP_REMOVED lines=22> */
.L_x_3754:
        /* <DEDUP_REMOVED lines=28> */
.L_x_3755:
[----:B------:R-:W-:Y:S05]  /*2cb0*/  BSYNC B1 ;  /* 0x0000000000017941 */ /* 0x000fea0003800000 */
.L_x_3753:
        /* <DEDUP_REMOVED lines=22> */
.L_x_3757:
        /* <DEDUP_REMOVED lines=28> */
.L_x_3758:
[----:B------:R-:W-:Y:S05]  /*2fe0*/  BSYNC B1 ;  /* 0x0000000000017941 */ /* 0x000fea0003800000 */
.L_x_3756:
        /* <DEDUP_REMOVED lines=22> */
.L_x_3760:
        /* <DEDUP_REMOVED lines=28> */
.L_x_3761:
[----:B------:R-:W-:Y:S05]  /*3310*/  BSYNC B1 ;  /* 0x0000000000017941 */ /* 0x000fea0003800000 */
.L_x_3759:
        /* <DEDUP_REMOVED lines=22> */
.L_x_3763:
        /* <DEDUP_REMOVED lines=28> */
.L_x_3764:
[----:B------:R-:W-:Y:S05]  /*3640*/  BSYNC B1 ;  /* 0x0000000000017941 */ /* 0x000fea0003800000 */
.L_x_3762:
        /* <DEDUP_REMOVED lines=22> */
.L_x_3766:
        /* <DEDUP_REMOVED lines=28> */
.L_x_3767:
[----:B------:R-:W-:Y:S05]  /*3970*/  BSYNC B1 ;  /* 0x0000000000017941 */ /* 0x000fea0003800000 */
.L_x_3765:
        /* <DEDUP_REMOVED lines=22> */
.L_x_3769:
        /* <DEDUP_REMOVED lines=28> */
.L_x_3770:
[----:B------:R-:W-:Y:S05]  /*3ca0*/  BSYNC B1 ;  /* 0x0000000000017941 */ /* 0x000fea0003800000 */
.L_x_3768:
        /* <DEDUP_REMOVED lines=22> */
.L_x_3772:
        /* <DEDUP_REMOVED lines=28> */
.L_x_3773:
[----:B------:R-:W-:Y:S05]  /*3fd0*/  BSYNC B1 ;  /* 0x0000000000017941 */ /* 0x000fea0003800000 */
.L_x_3771:
        /* <DEDUP_REMOVED lines=12> */
.L_x_3749:
[----:B------:R-:W-:Y:S05]  /*40a0*/  BSYNC B0 ;  /* 0x0000000000007941 */ /* 0x000fea0003800000 */
.L_x_3748:
        /* <DEDUP_REMOVED lines=193> */
.L_x_3775:
[----:B------:R-:W-:Y:S05]  /*4cc0*/  BSYNC B0 ;  /* 0x0000000000007941 */ /* 0x000fea0003800000 */
.L_x_3774:
        /* <DEDUP_REMOVED lines=55> */
.L_x_3778:
[----:B------:R-:W2:Y:S04]  /*5040*/  LDG.E.STRONG.GPU R66, desc[UR8][R64.64] ;  /* 0x0000000840427981 */ /* 0x000ea8000c1ef900 */
[----:B--2---:R-:W-:Y:S01]  /*5050*/  CCTL.IVALL ;  /* 0x00000000ff00798f */ /* 0x004fe20002000000 */
[----:B------:R-:W-:Y:S05]  /*5060*/  YIELD ;  /* 0x0000000000007946 */ /* 0x000fea0003800000 */
[----:B------:R-:W-:-:S13]  /*5070*/  ISETP.NE.AND P0, PT, R66, R117, PT ;  /* 0x000000754200720c */ /* 0x000fda0003f05270 */
[----:B------:R-:W-:Y:S05]  /*5080*/  @P0 BRA `(.L_x_3778) ;  /* 0xfffffffc00ec0947 */ /* 0x000fea000383ffff */
.L_x_3777:
        /* <DEDUP_REMOVED lines=15> */
.L_x_3783:
        /* <DEDUP_REMOVED lines=30> */
.L_x_3782:
[----:B------:R-:W-:Y:S05]  /*5360*/  BSYNC B1 ;  /* 0x0000000000017941 */ /* 0x000fea0003800000 */
.L_x_3781:
        /* <DEDUP_REMOVED lines=20> */
.L_x_3785:
[----:B------:R-:W-:Y:S05]  /*54b0*/  BSYNC B1 ;  /* 0x0000000000017941 */ /* 0x000fea0003800000 */
.L_x_3784:
        /* <DEDUP_REMOVED lines=9> */
.L_x_3780:
[----:B------:R-:W-:Y:S05]  /*5550*/  BSYNC B0 ;  /* 0x0000000000007941 */ /* 0x000fea0003800000 */
.L_x_3779:
        /* <DEDUP_REMOVED lines=13> */
.L_x_3776:
        /* <DEDUP_REMOVED lines=10> */
.L_x_3786:
        /* <DEDUP_REMOVED lines=83> */
.L_x_3789:
        /* <DEDUP_REMOVED lines=31> */
.L_x_3791:
        /* <DEDUP_REMOVED lines=15> */
.L_x_3792:
[----:B------:R-:W-:Y:S05]  /*5ee0*/  BSYNC B1 ;  /* 0x0000000000017941 */ /* 0x000fea0003800000 */
.L_x_3790:
        /* <DEDUP_REMOVED lines=72> */
.L_x_3793:
        /* <DEDUP_REMOVED lines=28> */
.L_x_3795:
        /* <DEDUP_REMOVED lines=15> */
.L_x_3796:
[----:B------:R-:W-:Y:S05]  /*6620*/  BSYNC B1 ;  /* 0x0000000000017941 */ /* 0x000fea0003800000 */
.L_x_3794:
        /* <DEDUP_REMOVED lines=73> */
.L_x_3797:
        /* <DEDUP_REMOVED lines=28> */
.L_x_3799:
        /* <DEDUP_REMOVED lines=15> */
.L_x_3800:
[----:B------:R-:W-:Y:S05]  /*6d70*/  BSYNC B1 ;  /* 0x0000000000017941 */ /* 0x000fea0003800000 */
.L_x_3798:
        /* <DEDUP_REMOVED lines=73> */
.L_x_3801:
        /* <DEDUP_REMOVED lines=28> */
.L_x_3803:
        /* <DEDUP_REMOVED lines=15> */
.L_x_3804:
[----:B------:R-:W-:Y:S05]  /*74c0*/  BSYNC B1 ;  /* 0x0000000000017941 */ /* 0x000fea0003800000 */
.L_x_3802:
        /* <DEDUP_REMOVED lines=73> */
.L_x_3805:
        /* <DEDUP_REMOVED lines=28> */
.L_x_3807:
        /* <DEDUP_REMOVED lines=15> */
.L_x_3808:
[----:B------:R-:W-:Y:S05]  /*7c10*/  BSYNC B1 ;  /* 0x0000000000017941 */ /* 0x000fea0003800000 */
.L_x_3806:
        /* <DEDUP_REMOVED lines=73> */
.L_x_3809:
        /* <DEDUP_REMOVED lines=28> */
.L_x_3811:
        /* <DEDUP_REMOVED lines=15> */
.L_x_3812:
[----:B------:R-:W-:Y:S05]  /*8360*/  BSYNC B1 ;  /* 0x0000000000017941 */ /* 0x000fea0003800000 */
.L_x_3810:
        /* <DEDUP_REMOVED lines=73> */
.L_x_3813:
        /* <DEDUP_REMOVED lines=28> */
.L_x_3815:
        /* <DEDUP_REMOVED lines=15> */
.L_x_3816:
[----:B------:R-:W-:Y:S05]  /*8ab0*/  BSYNC B1 ;  /* 0x0000000000017941 */ /* 0x000fea0003800000 */
.L_x_3814:
        /* <DEDUP_REMOVED lines=91> */
.L_x_3817:
        /* <DEDUP_REMOVED lines=28> */
.L_x_3818:
        /* <DEDUP_REMOVED lines=16> */
.L_x_3788:
[----:B------:R-:W-:Y:S05]  /*9330*/  BSYNC B0 ;  /* 0x0000000000007941 */ /* 0x000fea0003800000 */
.L_x_3787:
[----:B0-23--:R-:W0:Y:S02]  /*9340*/  LDC R65, c[0x0][0x210] ;  /* 0x00008400ff417b82 */ /* 0x00de240000000800 */
[----:B0-----:R-:W-:-:S05]  /*9350*/  IMAD R86, R65, 0x4, R86 ;  /* 0x0000000441567824 */ /* 0x001fca00078e0256 */
[----:B------:R-:W-:-:S13]  /*9360*/  ISETP.GE.AND P0, PT, R86, UR12, PT ;  /* 0x0000000c56007c0c */ /* 0x000fda000bf06270 */
[----:B------:R-:W-:Y:S05]  /*9370*/  @!P0 BRA `(.L_x_3819) ;  /* 0xffffff9000d48947 */ /* 0x000fea000383ffff */
.L_x_3745:
[----:B------:R-:W-:Y:S02]  /*9380*/  ULDC.64 UR4, c[0x0][0x288] ;  /* 0x0000a20000047ab9 */ /* 0x000fe40000000a00 */
[----:B------:R-:W-:-:S04]  /*9390*/  ISETP.NE.U32.AND P0, PT, RZ, UR4, PT ;  /* 0x00000004ff007c0c */ /* 0x000fc8000bf05070 */
[----:B------:R-:W-:-:S13]  /*93a0*/  ISETP.NE.AND.EX P0, PT, RZ, UR5, PT, P0 ;  /* 0x00000005ff007c0c */ /* 0x000fda000bf05300 */
[----:B------:R-:W-:Y:S05]  /*93b0*/  @!P0 BRA `(.L_x_3820) ;  /* 0x0000000000b08947 */ /* 0x000fea0003800000 */
[----:B0-----:R-:W0:Y:S01]  /*93c0*/  SHFL.DOWN PT, R3, R138, 0x10, 0x1f ;  /* 0x0a001f008a037f89 */ /* 0x001e2200000e0000 */
        /* <DEDUP_REMOVED lines=8> */
[----:B0-----:R-:W-:Y:S02]  /*9450*/  FMNMX R0, R3, R0, !PT ;  /* 0x0000000003007209 */ /* 0x001fe40007800000 */
[----:B--2---:R-:W-:-:S03]  /*9460*/  @!P0 LEA R3, R9, R6, 0x18 ;  /* 0x0000000609038211 */ /* 0x004fc600078ec0ff */
        /* <DEDUP_REMOVED lines=25> */
.L_x_3830:
[----:B--2---:R-:W-:-:S07]  /*9600*/  FMNMX R5, R3, R2, !PT ;  /* 0x0000000203057209 */ /* 0x004fce0007800000 */
.L_x_3822:
[----:B------:R-:W-:Y:S05]  /*9610*/  BSYNC B0 ;  /* 0x0000000000007941 */ /* 0x000fea0003800000 */
.L_x_3821:
[----:B------:R-:W-:Y:S01]  /*9620*/  ISETP.NE.AND P0, PT, R91, RZ, PT ;  /* 0x000000ff5b00720c */ /* 0x000fe20003f05270 */
[----:B------:R-:W-:-:S12]  /*9630*/  BSSY B0, `(.L_x_3820) ;  /* 0x0000004000007945 */ /* 0x000fd80003800000 */
[----:B------:R-:W-:Y:S05]  /*9640*/  @P0 BRA `(.L_x_3824) ;  /* 0x0000000000080947 */ /* 0x000fea0003800000 */
[----:B0-----:R-:W0:Y:S02]  /*9650*/  LDC.64 R2, c[0x0][0x288] ;  /* 0x0000a200ff027b82 */ /* 0x001e240000000a00 */
[----:B0-----:R2:W-:Y:S02]  /*9660*/  REDG.E.MAX.S32.STRONG.GPU desc[UR8][R2.64], R5 ;  /* 0x000000050200798e */ /* 0x0015e4000d10e388 */
.L_x_3824:
[----:B------:R-:W-:Y:S05]  /*9670*/  BSYNC B0 ;  /* 0x0000000000007941 */ /* 0x000fea0003800000 */
.L_x_3820:
        /* <DEDUP_REMOVED lines=16> */
[----:B012---:R-:W-:Y:S05]  /*9780*/  CALL.REL.NOINC `($__internal_36_$__cuda_sm20_rcp_rn_f32_slowpath) ;  /* 0x0000000000607944 */ /* 0x007fea0003c00000 */
[----:B------:R-:W-:Y:S01]  /*9790*/  IMAD.MOV.U32 R5, RZ, RZ, R137 ;  /* 0x000000ffff057224 */ /* 0x000fe200078e0089 */
[----:B------:R-:W-:Y:S06]  /*97a0*/  BRA `(.L_x_3827) ;  /* 0x0000000000107947 */ /* 0x000fec0003800000 */
.L_x_3826:
[----:B------:R-:W0:Y:S02]  /*97b0*/  MUFU.RCP R0, R85 ;  /* 0x0000005500007308 */ /* 0x000e240000001000 */
[----:B0-2---:R-:W-:-:S04]  /*97c0*/  FFMA R2, R85, R0, -1 ;  /* 0xbf80000055027423 */ /* 0x005fc80000000000 */
[----:B------:R-:W-:-:S04]  /*97d0*/  FADD.FTZ R5, -R2, -RZ ;  /* 0x800000ff02057221 */ /* 0x000fc80000010100 */
[----:B------:R-:W-:-:S07]  /*97e0*/  FFMA R5, R0, R5, R0 ;  /* 0x0000000500057223 */ /* 0x000fce0000000000 */
.L_x_3827:
[----:B------:R-:W-:Y:S05]  /*97f0*/  BSYNC B0 ;  /* 0x0000000000007941 */ /* 0x000fea0003800000 */
.L_x_3825:
[----:B------:R-:W0:Y:S02]  /*9800*/  LDC.64 R2, c[0x0][0x280] ;  /* 0x0000a000ff027b82 */ /* 0x000e240000000a00 */
[----:B0-----:R-:W-:Y:S01]  /*9810*/  STG.E desc[UR8][R2.64], R5 ;  /* 0x0000000502007986 */ /* 0x001fe2000c101908 */
[----:B------:R-:W-:Y:S05]  /*9820*/  EXIT ;  /* 0x000000000000794d */ /* 0x000fea0003800000 */
.L_x_3823:
[----:B------:R-:W-:Y:S02]  /*9830*/  IMAD.MOV.U32 R5, RZ, RZ, 0x2 ;  /* 0x00000002ff057424 */ /* 0x000fe400078e00ff */
[----:B------:R-:W-:Y:S02]  /*9840*/  IMAD.MOV.U32 R7, RZ, RZ, 0x1f ;  /* 0x0000001fff077424 */ /* 0x000fe400078e00ff */
[----:B------:R-:W-:-:S07]  /*9850*/  IMAD.MOV.U32 R4, RZ, RZ, -0x1 ;  /* 0xffffffffff047424 */ /* 0x000fce00078e00ff */
[----:B012--5:R-:W-:Y:S05]  /*9860*/  WARPSYNC.COLLECTIVE R4, `(.L_x_3828) ;  /* 0x0000000004087348 */ /* 0x027fea0003c00000 */
[----:B0-2---:R0:W2:Y:S02]  /*9870*/  SHFL.DOWN P0, R2, R0, R5, R7 ;  /* 0x0800000500027389 */ /* 0x0050a40000000007 */
[----:B012--5:R-:W-:Y:S01]  /*9880*/  ENDCOLLECTIVE ;  /* 0x000000000000791b */ /* 0x027fe20003800000 */
.L_x_3828:
[----:B------:R-:W-:Y:S02]  /*9890*/  IMAD.MOV.U32 R5, RZ, RZ, 0x1 ;  /* 0x00000001ff057424 */ /* 0x000fe400078e00ff */
[----:B------:R-:W-:-:S05]  /*98a0*/  IMAD.MOV.U32 R3, RZ, RZ, R2 ;  /* 0x000000ffff037224 */ /* 0x000fca00078e0002 */
[----:B------:R-:W-:-:S05]  /*98b0*/  FMNMX R3, R3, R0, !PT ;  /* 0x0000000003037209 */ /* 0x000fca0007800000 */
[----:B------:R-:W-:-:S07]  /*98c0*/  IMAD.MOV.U32 R0, RZ, RZ, R3 ;  /* 0x000000ffff007224 */ /* 0x000fce00078e0003 */
[----:B------:R-:W-:Y:S05]  /*98d0*/  WARPSYNC.COLLECTIVE R4, `(.L_x_3829) ;  /* 0x0000000004087348 */ /* 0x000fea0003c00000 */
[----:B------:R0:W1:Y:S02]  /*98e0*/  SHFL.DOWN P0, R2, R0, R5, R7 ;  /* 0x0800000500027389 */ /* 0x0000640000000007 */
[----:B01----:R-:W-:Y:S01]  /*98f0*/  ENDCOLLECTIVE ;  /* 0x000000000000791b */ /* 0x003fe20003800000 */
.L_x_3829:
[----:B------:R-:W-:Y:S05]  /*9900*/  BRA `(.L_x_3830) ;  /* 0xfffffffc003c7947 */ /* 0x000fea000383ffff */
        .weak           $__internal_36_$__cuda_sm20_rcp_rn_f32_slowpath
        .type           $__internal_36_$__cuda_sm20_rcp_rn_f32_slowpath,@function
        .size           $__internal_36_$__cuda_sm20_rcp_rn_f32_slowpath,(.L_x_5503 - $__internal_36_$__cuda_sm20_rcp_rn_f32_slowpath)
$__internal_36_$__cuda_sm20_rcp_rn_f32_slowpath:
        /* <DEDUP_REMOVED lines=15> */
.L_x_3832:
        /* <DEDUP_REMOVED lines=33> */
.L_x_3834:
[----:B------:R0:W1:Y:S02]  /*9c10*/  MUFU.RCP R65, R0 ;  /* 0x0000000000417308 */ /* 0x0000640000001000 */
.L_x_3833:
[----:B------:R-:W-:Y:S05]  /*9c20*/  BSYNC B1 ;  /* 0x0000000000017941 */ /* 0x000fea0003800000 */
.L_x_3831:
[----:B-1----:R-:W-:Y:S02]  /*9c30*/  IMAD.MOV.U32 R137, RZ, RZ, R65 ;  /* 0x000000ffff897224 */ /* 0x002fe400078e0041 */
[----:B------:R-:W-:Y:S02]  /*9c40*/  IMAD.MOV.U32 R64, RZ, RZ, R93 ;  /* 0x000000ffff407224 */ /* 0x000fe400078e005d */
[----:B------:R-:W-:-:S04]  /*9c50*/  IMAD.MOV.U32 R65, RZ, RZ, 0x0 ;  /* 0x00000000ff417424 */ /* 0x000fc800078e00ff */
[----:B0-----:R-:W-:Y:S05]  /*9c60*/  RET.REL.NODEC R64 `(_ZN18transformer_engine13normalization26rmsnorm_fwd_general_kernelINS0_13Kernel_traitsI13__nv_bfloat16S3_13__nv_fp8_e4m3fjLj2048ELj1ELj4ELj1ELj16ENS0_18Kernel_traits_baseILj2048ES3_S3_S4_fjLj128EEEEEEEvNS0_19ForwardKernelParamsE) ;  /* 0xffffff6040e47950 */ /* 0x001fea0003c3ffff */
.L_x_3835:
        /* <DEDUP_REMOVED lines=9> */
.L_x_5503:


//--------------------- .text._ZN18transformer_engine13normalization26rmsnorm_fwd_general_kernelINS0_13Kernel_traitsI13__nv_bfloat16S3_13__nv_fp8_e4m3fjLj1024ELj1ELj4ELj1ELj16ENS0_18Kernel_traits_baseILj1024ES3_S3_S4_fjLj128EEEEEEEvNS0_19ForwardKernelParamsE --------------------------
	.section	.text._ZN18transformer_engine13normalization26rmsnorm_fwd_general_kernelINS0_13Kernel_traitsI13__nv_bfloat16S3_13__nv_fp8_e4m3fjLj1024ELj1ELj4ELj1ELj16ENS0_18Kernel_traits_baseILj1024ES3_S3_S4_fjLj128EEEEEEEvNS0_19ForwardKernelParamsE,"ax",@progbits
	.align	128
        .global         _ZN18transformer_engine13normalization26rmsnorm_fwd_general_kernelINS0_13Kernel_traitsI13__nv_bfloat16S3_13__nv_fp8_e4m3fjLj1024ELj1ELj4ELj1ELj16ENS0_18Kernel_traits_baseILj1024ES3_S3_S4_fjLj128EEEEEEEvNS0_19ForwardKernelParamsE
        .type           _ZN18transformer_engine13normalization26rmsnorm_fwd_general_kernelINS0_13Kernel_traitsI13__nv_bfloat16S3_13__nv_fp8_e4m3fjLj1024ELj1ELj4ELj1ELj16ENS0_18Kernel_traits_baseILj1024ES3_S3_S4_fjLj128EEEEEEEvNS0_19ForwardKernelParamsE,@function
        .size           _ZN18transformer_engine13normalization26rmsnorm_fwd_general_kernelINS0_13Kernel_traitsI13__nv_bfloat16S3_13__nv_fp8_e4m3fjLj1024ELj1ELj4ELj1ELj16ENS0_18Kernel_traits_baseILj1024ES3_S3_S4_fjLj128EEEEEEEvNS0_19ForwardKernelParamsE,(.L_x_5504 - _ZN18transformer_engine13normalization26rmsnorm_fwd_general_kernelINS0_13Kernel_traitsI13__nv_bfloat16S3_13__nv_fp8_e4m3fjLj1024ELj1ELj4ELj1ELj16ENS0_18Kernel_traits_baseILj1024ES3_S3_S4_fjLj128EEEEEEEvNS0_19ForwardKernelParamsE)
        .other          _ZN18transformer_engine13normalization26rmsnorm_fwd_general_kernelINS0_13Kernel_traitsI13__nv_bfloat16S3_13__nv_fp8_e4m3fjLj1024ELj1ELj4ELj1ELj16ENS0_18Kernel_traits_baseILj1024ES3_S3_S4_fjLj128EEEEEEEvNS0_19ForwardKernelParamsE,@"STO_CUDA_ENTRY STV_DEFAULT"
_ZN18transformer_engine13normalization26rmsnorm_fwd_general_kernelINS0_13Kernel_traitsI13__nv_bfloat16S3_13__nv_fp8_e4m3fjLj1024ELj1ELj4ELj1ELj16ENS0_18Kernel_traits_baseILj1024ES3_S3_S4_fjLj128EEEEEEEvNS0_19ForwardKernelParamsE:
.text._ZN18transformer_engine13normalization26rmsnorm_fwd_general_kernelINS0_13Kernel_traitsI13__nv_bfloat16S3_13__nv_fp8_e4m3fjLj1024ELj1ELj4ELj1ELj16ENS0_18Kernel_traits_baseILj1024ES3_S3_S4_fjLj128EEEEEEEvNS0_19ForwardKernelParamsE:
        /* <DEDUP_REMOVED lines=45> */
.L_x_3839:
        /* <DEDUP_REMOVED lines=28> */
.L_x_3840:
[----:B------:R-:W-:Y:S05]  /*0490*/  BSYNC B1 ;  /* 0x0000000000017941 */ /* 0x000fea0003800000 */
.L_x_3838:
        /* <DEDUP_REMOVED lines=24> */
.L_x_3842:
        /* <DEDUP_REMOVED lines=28> */
.L_x_3843:
[----:B------:R-:W-:Y:S05]  /*07e0*/  BSYNC B1 ;  /* 0x0000000000017941 */ /* 0x000fea0003800000 */
.L_x_3841:
        /* <DEDUP_REMOVED lines=23> */
.L_x_3845:
        /* <DEDUP_REMOVED lines=28> */
.L_x_3846:
[----:B------:R-:W-:Y:S05]  /*0b20*/  BSYNC B1 ;  /* 0x0000000000017941 */ /* 0x000fea0003800000 */
.L_x_3844:
        /* <DEDUP_REMOVED lines=23> */
.L_x_3848:
        /* <DEDUP_REMOVED lines=28> */
.L_x_3849:
[----:B------:R-:W-:Y:S05]  /*0e60*/  BSYNC B1 ;  /* 0x0000000000017941 */ /* 0x000fea0003800000 */
.L_x_3847:
        /* <DEDUP_REMOVED lines=12> */
.L_x_3837:
[----:B------:R-:W-:Y:S05]  /*0f30*/  BSYNC B0 ;  /* 0x0000000000007941 */ /* 0x000fea0003800000 */
.L_x_3836:
        /* <DEDUP_REMOVED lines=8> */
.L_x_3850:
        /* <DEDUP_REMOVED lines=82> */
[----:B-----5:R-:W-:Y:S05]  /*14e0*/  CALL.REL.NOINC `($__internal_37_$__cuda_sm20_rcp_rn_f32_slowpath) ;  /* 0x0000004000d87944 */ /* 0x020fea0003c00000 */
[----:B------:R-:W-:Y:S05]  /*14f0*/  BRA `(.L_x_3853) ;  /* 0x0000000000107947 */ /* 0x000fea0003800000 */
.L_x_3852:
[----:B------:R-:W0:Y:S02]  /*1500*/  MUFU.RCP R33, R0 ;  /* 0x0000000000217308 */ /* 0x000e240000001000 */
[----:B0-----:R-:W-:-:S04]  /*1510*/  FFMA R2, R0, R33, -1 ;  /* 0xbf80000000027423 */ /* 0x001fc80000000021 */
[----:B------:R-:W-:-:S04]  /*1520*/  FADD.FTZ R2, -R2, -RZ ;  /* 0x800000ff02027221 */ /* 0x000fc80000010100 */
[----:B------:R-:W-:-:S07]  /*1530*/  FFMA R2, R33, R2, R33 ;  /* 0x0000000221027223 */ /* 0x000fce0000000021 */
.L_x_3853:
[----:B------:R-:W-:Y:S01]  /*1540*/  ULDC.64 UR8, c[0x0][0x210] ;  /* 0x0000840000087ab9 */ /* 0x000fe20000000a00 */
[----:B------:R-:W-:Y:S01]  /*1550*/  IMAD.MOV.U32 R46, RZ, RZ, RZ ;  /* 0x000000ffff2e7224 */ /* 0x000fe200078e00ff */
[----:B------:R-:W-:Y:S01]  /*1560*/  UIMAD UR4, UR9, UR8, URZ ;  /* 0x00000008090472a4 */ /* 0x000fe2000f8e023f */
[----:B------:R-:W-:-:S03]  /*1570*/  ULDC.U8 UR17, c[0x0][0x294] ;  /* 0x0000a50000117ab9 */ /* 0x000fc60000000000 */
[----:B------:R-:W-:-:S03]  /*1580*/  USHF.L.U32 UR8, UR4, 0x2, URZ ;  /* 0x0000000204087899 */ /* 0x000fc6000800063f */
[----:B------:R-:W-:-:S09]  /*1590*/  UMOV UR4, URZ ;  /* 0x0000003f00047c82 */ /* 0x000fd20008000000 */
.L_x_3897:
        /* <DEDUP_REMOVED lines=15> */
.L_x_3857:
        /* <DEDUP_REMOVED lines=28> */
.L_x_3858:
[----:B------:R-:W-:Y:S05]  /*1850*/  BSYNC B1 ;  /* 0x0000000000017941 */ /* 0x000fea0003800000 */
.L_x_3856:
        /* <DEDUP_REMOVED lines=22> */
.L_x_3860:
        /* <DEDUP_REMOVED lines=28> */
.L_x_3861:
[----:B------:R-:W-:Y:S05]  /*1b80*/  BSYNC B1 ;  /* 0x0000000000017941 */ /* 0x000fea0003800000 */
.L_x_3859:
        /* <DEDUP_REMOVED lines=22> */
.L_x_3863:
        /* <DEDUP_REMOVED lines=28> */
.L_x_3864:
[----:B------:R-:W-:Y:S05]  /*1eb0*/  BSYNC B1 ;  /* 0x0000000000017941 */ /* 0x000fea0003800000 */
.L_x_3862:
        /* <DEDUP_REMOVED lines=22> */
.L_x_3866:
        /* <DEDUP_REMOVED lines=28> */
.L_x_3867:
[----:B------:R-:W-:Y:S05]  /*21e0*/  BSYNC B1 ;  /* 0x0000000000017941 */ /* 0x000fea0003800000 */
.L_x_3865:
        /* <DEDUP_REMOVED lines=12> */
.L_x_3855:
[----:B------:R-:W-:Y:S05]  /*22b0*/  BSYNC B0 ;  /* 0x0000000000007941 */ /* 0x000fea0003800000 */
.L_x_3854:
        /* <DEDUP_REMOVED lines=97> */
.L_x_3869:
[----:B------:R-:W-:Y:S05]  /*28d0*/  BSYNC B0 ;  /* 0x0000000000007941 */ /* 0x000fea0003800000 */
.L_x_3868:
        /* <DEDUP_REMOVED lines=59> */
.L_x_3872:
[----:B------:R-:W2:Y:S04]  /*2c90*/  LDG.E.STRONG.GPU R34, desc[UR14][R32.64] ;  /* 0x0000000e20227981 */ /* 0x000ea8000c1ef900 */
[----:B--2---:R-:W-:Y:S01]  /*2ca0*/  CCTL.IVALL ;  /* 0x00000000ff00798f */ /* 0x004fe20002000000 */
[----:B------:R-:W-:Y:S05]  /*2cb0*/  YIELD ;  /* 0x0000000000007946 */ /* 0x000fea0003800000 */
[----:B------:R-:W-:-:S13]  /*2cc0*/  ISETP.NE.AND P0, PT, R34, R87, PT ;  /* 0x000000572200720c */ /* 0x000fda0003f05270 */
[----:B------:R-:W-:Y:S05]  /*2cd0*/  @P0 BRA `(.L_x_3872) ;  /* 0xfffffffc00ec0947 */ /* 0x000fea000383ffff */
.L_x_3871:
        /* <DEDUP_REMOVED lines=15> */
.L_x_3877:
        /* <DEDUP_REMOVED lines=30> */
.L_x_3876:
[----:B------:R-:W-:Y:S05]  /*2fb0*/  BSYNC B1 ;  /* 0x0000000000017941 */ /* 0x000fea0003800000 */
.L_x_3875:
        /* <DEDUP_REMOVED lines=20> */
.L_x_3879:
[----:B------:R-:W-:Y:S05]  /*3100*/  BSYNC B1 ;  /* 0x0000000000017941 */ /* 0x000fea0003800000 */
.L_x_3878:
        /* <DEDUP_REMOVED lines=9> */
.L_x_3874:
[----:B------:R-:W-:Y:S05]  /*31a0*/  BSYNC B0 ;  /* 0x0000000000007941 */ /* 0x000fea0003800000 */
.L_x_3873:
        /* <DEDUP_REMOVED lines=13> */
.L_x_3870:
        /* <DEDUP_REMOVED lines=10> */
.L_x_3880:
        /* <DEDUP_REMOVED lines=80> */
.L_x_3883:
        /* <DEDUP_REMOVED lines=34> */
.L_x_3885:
        /* <DEDUP_REMOVED lines=15> */
.L_x_3886:
[----:B------:R-:W-:Y:S05]  /*3b30*/  BSYNC B1 ;  /* 0x0000000000017941 */ /* 0x000fea0003800000 */
.L_x_3884:
        /* <DEDUP_REMOVED lines=70> */
.L_x_3887:
        /* <DEDUP_REMOVED lines=33> */
.L_x_3889:
        /* <DEDUP_REMOVED lines=15> */
.L_x_3890:
[----:B------:R-:W-:Y:S05]  /*42a0*/  BSYNC B1 ;  /* 0x0000000000017941 */ /* 0x000fea0003800000 */
.L_x_3888:
        /* <DEDUP_REMOVED lines=71> */
.L_x_3891:
        /* <DEDUP_REMOVED lines=33> */
.L_x_3893:
        /* <DEDUP_REMOVED lines=15> */
.L_x_3894:
[----:B------:R-:W-:Y:S05]  /*4a20*/  BSYNC B1 ;  /* 0x0000000000017941 */ /* 0x000fea0003800000 */
.L_x_3892:
        /* <DEDUP_REMOVED lines=10> */
[----:B------:R-:W-:Y:S01]  /*4ad0*/  FMUL R90, R81, R87 ;  /* 0x00000057515a7220 */ /* 0x000fe20000400000 */
[----:B------:R-:W-:Y:S01]  /*4ae0*/  ISETP.GE.U32.AND P2, PT, R3, 0x8, PT ;  /* 0x000000080300780c */ /* 0x000fe20003f46070 */
[----:B------:R-:W-:Y:S01]  /*4af0*/  FMUL R34, R17, R34 ;  /* 0x0000002211227220 */ /* 0x000fe20000400000 */
[----:B------:R-:W-:Y:S01]  /*4b00*/  LEA.HI.X.SX32 R33, R53, R33, 0x1, P0 ;  /* 0x0000002135217211 */ /* 0x000fe200000f0eff */
[-C--:B------:R-:W-:Y:S01]  /*4b10*/  FMUL R53, R83, R87.reuse ;  /* 0x0000005753357220 */ /* 0x080fe20000400000 */
        /* <DEDUP_REMOVED lines=72> */
.L_x_3895:
        /* <DEDUP_REMOVED lines=28> */
.L_x_3896:
        /* <DEDUP_REMOVED lines=16> */
.L_x_3882:
[----:B------:R-:W-:Y:S05]  /*5260*/  BSYNC B0 ;  /* 0x0000000000007941 */ /* 0x000fea0003800000 */
.L_x_3881:
[----:B------:R-:W-:Y:S02]  /*5270*/  ULDC UR9, c[0x0][0x210] ;  /* 0x0000840000097ab9 */ /* 0x000fe40000000800 */
[----:B------:R-:W-:-:S04]  /*5280*/  ULEA UR7, UR9, UR7, 0x2 ;  /* 0x0000000709077291 */ /* 0x000fc8000f8e103f */
[----:B------:R-:W-:-:S06]  /*5290*/  UISETP.GE.AND UP0, UPT, UR7, UR18, UPT ;  /* 0x000000120700728c */ /* 0x000fcc000bf06270 */
[----:B------:R-:W-:-:S13]  /*52a0*/  PLOP3.LUT P0, PT, PT, PT, UP0, 0x80, 0x0 ;  /* 0x000000000000781c */ /* 0x000fda0003f0f008 */
[----:B------:R-:W-:Y:S05]  /*52b0*/  @!P0 BRA `(.L_x_3897) ;  /* 0xffffffc000b88947 */ /* 0x000fea000383ffff */
.L_x_3851:
        /* <DEDUP_REMOVED lines=40> */
.L_x_3908:
[----:B----4-:R-:W-:-:S07]  /*5540*/  FMNMX R5, R3, R2, !PT ;  /* 0x0000000203057209 */ /* 0x010fce0007800000 */
.L_x_3900:
[----:B------:R-:W-:Y:S05]  /*5550*/  BSYNC B0 ;  /* 0x0000000000007941 */ /* 0x000fea0003800000 */
.L_x_3899:
[----:B------:R-:W-:Y:S01]  /*5560*/  ISETP.NE.AND P0, PT, R51, RZ, PT ;  /* 0x000000ff3300720c */ /* 0x000fe20003f05270 */
[----:B------:R-:W-:-:S12]  /*5570*/  BSSY B0, `(.L_x_3898) ;  /* 0x0000004000007945 */ /* 0x000fd80003800000 */
[----:B------:R-:W-:Y:S05]  /*5580*/  @P0 BRA `(.L_x_3902) ;  /* 0x0000000000080947 */ /* 0x000fea0003800000 */
[----:B0-----:R-:W0:Y:S02]  /*5590*/  LDC.64 R2, c[0x0][0x288] ;  /* 0x0000a200ff027b82 */ /* 0x001e240000000a00 */
[----:B0-----:R4:W-:Y:S02]  /*55a0*/  REDG.E.MAX.S32.STRONG.GPU desc[UR14][R2.64], R5 ;  /* 0x000000050200798e */ /* 0x0019e4000d10e38e */
.L_x_3902:
[----:B------:R-:W-:Y:S05]  /*55b0*/  BSYNC B0 ;  /* 0x0000000000007941 */ /* 0x000fea0003800000 */
.L_x_3898:
        /* <DEDUP_REMOVED lines=16> */
[----:B-1234-:R-:W-:Y:S05]  /*56c0*/  CALL.REL.NOINC `($__internal_37_$__cuda_sm20_rcp_rn_f32_slowpath) ;  /* 0x0000000000607944 */ /* 0x01efea0003c00000 */
[----:B------:R-:W-:Y:S01]  /*56d0*/  IMAD.MOV.U32 R5, RZ, RZ, R2 ;  /* 0x000000ffff057224 */ /* 0x000fe200078e0002 */
[----:B------:R-:W-:Y:S06]  /*56e0*/  BRA `(.L_x_3905) ;  /* 0x0000000000107947 */ /* 0x000fec0003800000 */
.L_x_3904:
[----:B------:R-:W4:Y:S02]  /*56f0*/  MUFU.RCP R0, R47 ;  /* 0x0000002f00007308 */ /* 0x000f240000001000 */
[----:B----4-:R-:W-:-:S04]  /*5700*/  FFMA R2, R47, R0, -1 ;  /* 0xbf8000002f027423 */ /* 0x010fc80000000000 */
[----:B------:R-:W-:-:S04]  /*5710*/  FADD.FTZ R5, -R2, -RZ ;  /* 0x800000ff02057221 */ /* 0x000fc80000010100 */
[----:B------:R-:W-:-:S07]  /*5720*/  FFMA R5, R0, R5, R0 ;  /* 0x0000000500057223 */ /* 0x000fce0000000000 */
.L_x_3905:
[----:B------:R-:W-:Y:S05]  /*5730*/  BSYNC B0 ;  /* 0x0000000000007941 */ /* 0x000fea0003800000 */
.L_x_3903:
[----:B------:R-:W0:Y:S02]  /*5740*/  LDC.64 R2, c[0x0][0x280] ;  /* 0x0000a000ff027b82 */ /* 0x000e240000000a00 */
[----:B0-----:R-:W-:Y:S01]  /*5750*/  STG.E desc[UR14][R2.64], R5 ;  /* 0x0000000502007986 */ /* 0x001fe2000c10190e */
[----:B------:R-:W-:Y:S05]  /*5760*/  EXIT ;  /* 0x000000000000794d */ /* 0x000fea0003800000 */
.L_x_3901:
[----:B------:R-:W-:Y:S02]  /*5770*/  IMAD.MOV.U32 R5, RZ, RZ, 0x2 ;  /* 0x00000002ff057424 */ /* 0x000fe400078e00ff */
[----:B------:R-:W-:Y:S02]  /*5780*/  IMAD.MOV.U32 R7, RZ, RZ, 0x1f ;  /* 0x0000001fff077424 */ /* 0x000fe400078e00ff */
[----:B------:R-:W-:-:S07]  /*5790*/  IMAD.MOV.U32 R4, RZ, RZ, -0x1 ;  /* 0xffffffffff047424 */ /* 0x000fce00078e00ff */
[----:B012345:R-:W-:Y:S05]  /*57a0*/  WARPSYNC.COLLECTIVE R4, `(.L_x_3906) ;  /* 0x0000000004087348 */ /* 0x03ffea0003c00000 */
[----:B0---4-:R0:W4:Y:S02]  /*57b0*/  SHFL.DOWN P0, R2, R0, R5, R7 ;  /* 0x0800000500027389 */ /* 0x0111240000000007 */
[----:B012345:R-:W-:Y:S01]  /*57c0*/  ENDCOLLECTIVE ;  /* 0x000000000000791b */ /* 0x03ffe20003800000 */
.L_x_3906:
[----:B------:R-:W-:Y:S02]  /*57d0*/  IMAD.MOV.U32 R5, RZ, RZ, 0x1 ;  /* 0x00000001ff057424 */ /* 0x000fe400078e00ff */
[----:B------:R-:W-:-:S05]  /*57e0*/  IMAD.MOV.U32 R3, RZ, RZ, R2 ;  /* 0x000000ffff037224 */ /* 0x000fca00078e0002 */
[----:B------:R-:W-:-:S05]  /*57f0*/  FMNMX R3, R3, R0, !PT ;  /* 0x0000000003037209 */ /* 0x000fca0007800000 */
[----:B------:R-:W-:-:S07]  /*5800*/  IMAD.MOV.U32 R0, RZ, RZ, R3 ;  /* 0x000000ffff007224 */ /* 0x000fce00078e0003 */
[----:B------:R-:W-:Y:S05]  /*5810*/  WARPSYNC.COLLECTIVE R4, `(.L_x_3907) ;  /* 0x0000000004087348 */ /* 0x000fea0003c00000 */
[----:B------:R0:W1:Y:S02]  /*5820*/  SHFL.DOWN P0, R2, R0, R5, R7 ;  /* 0x0800000500027389 */ /* 0x0000640000000007 */
[----:B01----:R-:W-:Y:S01]  /*5830*/  ENDCOLLECTIVE ;  /* 0x000000000000791b */ /* 0x003fe20003800000 */
.L_x_3907:
[----:B------:R-:W-:Y:S05]  /*5840*/  BRA `(.L_x_3908) ;  /* 0xfffffffc003c7947 */ /* 0x000fea000383ffff */
        .weak           $__internal_37_$__cuda_sm20_rcp_rn_f32_slowpath
        .type           $__internal_37_$__cuda_sm20_rcp_rn_f32_slowpath,@function
        .size           $__internal_37_$__cuda_sm20_rcp_rn_f32_slowpath,(.L_x_5504 - $__internal_37_$__cuda_sm20_rcp_rn_f32_slowpath)
$__internal_37_$__cuda_sm20_rcp_rn_f32_slowpath:
        /* <DEDUP_REMOVED lines=15> */
.L_x_3910:
        /* <DEDUP_REMOVED lines=33> */
.L_x_3912:
[----:B------:R0:W1:Y:S02]  /*5b50*/  MUFU.RCP R32, R0 ;  /* 0x0000000000207308 */ /* 0x0000640000001000 */
.L_x_3911:
[----:B------:R-:W-:Y:S05]  /*5b60*/  BSYNC B1 ;  /* 0x0000000000017941 */ /* 0x000fea0003800000 */
.L_x_3909:
[----:B-1----:R-:W-:Y:S02]  /*5b70*/  IMAD.MOV.U32 R2, RZ, RZ, R32 ;  /* 0x000000ffff027224 */ /* 0x002fe400078e0020 */
[----:B------:R-:W-:Y:S02]  /*5b80*/  IMAD.MOV.U32 R32, RZ, RZ, R46 ;  /* 0x000000ffff207224 */ /* 0x000fe400078e002e */
[----:B------:R-:W-:-:S04]  /*5b90*/  IMAD.MOV.U32 R33, RZ, RZ, 0x0 ;  /* 0x00000000ff217424 */ /* 0x000fc800078e00ff */
[----:B0-----:R-:W-:Y:S05]  /*5ba0*/  RET.REL.NODEC R32 `(_ZN18transformer_engine13normalization26rmsnorm_fwd_general_kernelINS0_13Kernel_traitsI13__nv_bfloat16S3_13__nv_fp8_e4m3fjLj1024ELj1ELj4ELj1ELj16ENS0_18Kernel_traits_baseILj1024ES3_S3_S4_fjLj128EEEEEEEvNS0_19ForwardKernelParamsE) ;  /* 0xffffffa420147950 */ /* 0x001fea0003c3ffff */
.L_x_3913:
        /* <DEDUP_REMOVED lines=13> */
.L_x_5504:


//--------------------- .text._ZN18transformer_engine13normalization26rmsnorm_fwd_general_kernelINS0_13Kernel_traitsI13__nv_bfloat16S3_13__nv_fp8_e4m3fjLj512ELj1ELj4ELj1ELj16ENS0_18Kernel_traits_baseILj512ES3_S3_S4_fjLj128EEEEEEEvNS0_19ForwardKernelParamsE --------------------------
	.section	.text._ZN18transformer_engine13normalization26rmsnorm_fwd_general_kernelINS0_13Kernel_traitsI13__nv_bfloat16S3_13__nv_fp8_e4m3fjLj512ELj1ELj4ELj1ELj16ENS0_18Kernel_traits_baseILj512ES3_S3_S4_fjLj128EEEEEEEvNS0_19ForwardKernelParamsE,"ax",@progbits
	.align	128
        .global         _ZN18transformer_engine13normalization26rmsnorm_fwd_general_kernelINS0_13Kernel_traitsI13__nv_bfloat16S3_13__nv_fp8_e4m3fjLj512ELj1ELj4ELj1ELj16ENS0_18Kernel_traits_baseILj512ES3_S3_S4_fjLj128EEEEEEEvNS0_19ForwardKernelParamsE
        .type           _ZN18transformer_engine13normalization26rmsnorm_fwd_general_kernelINS0_13Kernel_traitsI13__nv_bfloat16S3_13__nv_fp8_e4m3fjLj512ELj1ELj4ELj1ELj16ENS0_18Kernel_traits_baseILj512ES3_S3_S4_fjLj128EEEEEEEvNS0_19ForwardKernelParamsE,@function
        .size           _ZN18transformer_engine13normalization26rmsnorm_fwd_general_kernelINS0_13Kernel_traitsI13__nv_bfloat16S3_13__nv_fp8_e4m3fjLj512ELj1ELj4ELj1ELj16ENS0_18Kernel_traits_baseILj512ES3_S3_S4_fjLj128EEEEEEEvNS0_19ForwardKernelParamsE,(.L_x_5505 - _ZN18transformer_engine13normalization26rmsnorm_fwd_general_kernelINS0_13Kernel_traitsI13__nv_bfloat16S3_13__nv_fp8_e4m3fjLj512ELj1ELj4ELj1ELj16ENS0_18Kernel_traits_baseILj512ES3_S3_S4_fjLj128EEEEEEEvNS0_19ForwardKernelParamsE)
        .other          _ZN18transformer_engine13normalization26rmsnorm_fwd_general_kernelINS0_13Kernel_traitsI13__nv_bfloat16S3_13__nv_fp8_e4m3fjLj512ELj1ELj4ELj1ELj16ENS0_18Kernel_traits_baseILj512ES3_S3_S4_fjLj128EEEEEEEvNS0_19ForwardKernelParamsE,@"STO_CUDA_ENTRY STV_DEFAULT"
_ZN18transformer_engine13normalization26rmsnorm_fwd_general_kernelINS0_13Kernel_traitsI13__nv_bfloat16S3_13__nv_fp8_e4m3fjLj512ELj1ELj4ELj1ELj16ENS0_18Kernel_traits_baseILj512ES3_S3_S4_fjLj128EEEEEEEvNS0_19ForwardKernelParamsE:
.text._ZN18transformer_engine13normalization26rmsnorm_fwd_general_kernelINS0_13Kernel_traitsI13__nv_bfloat16S3_13__nv_fp8_e4m3fjLj512ELj1ELj4ELj1ELj16ENS0_18Kernel_traits_baseILj512ES3_S3_S4_fjLj128EEEEEEEvNS0_19ForwardKernelParamsE:
        /* <DEDUP_REMOVED lines=47> */
.L_x_3917:
        /* <DEDUP_REMOVED lines=28> */
.L_x_3918:
[----:B------:R-:W-:Y:S05]  /*04b0*/  BSYNC B1 ;  /* 0x0000000000017941 */ /* 0x000fea0003800000 */
.L_x_3916:
[----:B------:R-:W-:Y:S01]  /*04c0*/  IMAD.U32 R9, RZ, RZ, UR8 ;  /* 0x00000008ff097e24 */ /* 0x000fe2000f8e00ff */
[C---:B-----5:R-:W-:Y:S01]  /*04d0*/  PRMT R0, R4.reuse, 0x7632, R0 ;  /* 0x0000763204007816 */ /* 0x060fe20000000000 */
[----:B------:R-:W-:Y:S01]  /*04e0*/  IMAD.U32 R10, R4, 0x10000, RZ ;  /* 0x00010000040a7824 */ /* 0x000fe200078e00ff */
[----:B------:R-:W-:Y:S01]  /*04f0*/  PRMT R4, R5, 0x7632, R4 ;  /* 0x0000763205047816 */ /* 0x000fe20000000004 */
[----:B------:R-:W-:Y:S01]  /*0500*/  IMAD R9, R9, 0x100, R30 ;  /* 0x0000010009097824 */ /* 0x000fe200078e021e */
[----:B------:R-:W-:Y:S01]  /*0510*/  PRMT R20, R7, 0x7632, R20 ;  /* 0x0000763207147816 */ /* 0x000fe20000000014 */
[----:B------:R-:W-:Y:S01]  /*0520*/  IMAD.U32 R12, R5, 0x10000, RZ ;  /* 0x00010000050c7824 */ /* 0x000fe200078e00ff */
[C---:B------:R-:W-:Y:S01]  /*0530*/  PRMT R5, R6.reuse, 0x7632, R5 ;  /* 0x0000763206057816 */ /* 0x040fe20000000005 */
[----:B------:R-:W-:Y:S01]  /*0540*/  IMAD.U32 R23, R6, 0x10000, RZ ;  /* 0x0001000006177824 */ /* 0x000fe200078e00ff */
[----:B------:R-:W-:Y:S01]  /*0550*/  ISETP.GE.AND P0, PT, R9, UR4, PT ;  /* 0x0000000409007c0c */ /* 0x000fe2000bf06270 */
[----:B------:R-:W-:-:S02]  /*0560*/  IMAD.U32 R21, R7, 0x10000, RZ ;  /* 0x0001000007157824 */ /* 0x000fc400078e00ff */
[----:B------:R-:W-:Y:S02]  /*0570*/  IMAD.U32 R13, R0, 0x10000, RZ ;  /* 0x00010000000d7824 */ /* 0x000fe400078e00ff */
        /* <DEDUP_REMOVED lines=12> */
.L_x_3920:
        /* <DEDUP_REMOVED lines=28> */
.L_x_3921:
[----:B------:R-:W-:Y:S05]  /*0800*/  BSYNC B1 ;  /* 0x0000000000017941 */ /* 0x000fea0003800000 */
.L_x_3919:
        /* <DEDUP_REMOVED lines=12> */
.L_x_3915:
[----:B------:R-:W-:Y:S05]  /*08d0*/  BSYNC B0 ;  /* 0x0000000000007941 */ /* 0x000fea0003800000 */
.L_x_3914:
        /* <DEDUP_REMOVED lines=8> */
.L_x_3922:
[----:B------:R-:W-:Y:S01]  /*0960*/  IMAD.MOV.U32 R28, RZ, RZ, RZ ;  /* 0x000000ffff1c7224 */ /* 0x000fe200078e00ff */
[----:B------:R-:W-:Y:S06]  /*0970*/  @P1 BRA `(.L_x_3923) ;  /* 0x0000002800001947 */ /* 0x000fec0003800000 */
[----:B------:R-:W-:Y:S01]  /*0980*/  ULDC.U8 UR9, c[0x0][0x250] ;  /* 0x0000940000097ab9 */ /* 0x000fe20000000000 */
[----:B------:R-:W-:Y:S01]  /*0990*/  FADD R0, R23, 1 ;  /* 0x3f80000017007421 */ /* 0x000fe20000000000 */
[----:B------:R-:W-:Y:S01]  /*09a0*/  ISETP.NE.AND P0, PT, RZ, UR9, PT ;  /* 0x00000009ff007c0c */ /* 0x000fe2000bf05270 */
[----:B0-----:R-:W-:Y:S01]  /*09b0*/  FADD R2, R21, 1 ;  /* 0x3f80000015027421 */ /* 0x001fe20000000000 */
[----:B------:R-:W-:Y:S01]  /*09c0*/  I2FP.F32.S32 R16, UR4 ;  /* 0x0000000400107c45 */ /* 0x000fe20008201400 */
[----:B------:R-:W-:Y:S01]  /*09d0*/  FADD R25, R12, 1 ;  /* 0x3f8000000c197421 */ /* 0x000fe20000000000 */
[----:B------:R-:W-:Y:S01]  /*09e0*/  FSEL R23, R23, R0, !P0 ;  /* 0x0000000017177208 */ /* 0x000fe20004000000 */
[----:B------:R-:W-:Y:S01]  /*09f0*/  FADD R24, R15, 1 ;  /* 0x3f8000000f187421 */ /* 0x000fe20000000000 */
[----:B------:R-:W-:Y:S01]  /*0a00*/  FSEL R21, R21, R2, !P0 ;  /* 0x0000000215157208 */ /* 0x000fe20004000000 */
        /* <DEDUP_REMOVED lines=8> */
[----:B------:R-:W-:Y:S01]  /*0a90*/  FSEL R12, R9, R12, !P0 ;  /* 0x0000000c090c7208 */ /* 0x000fe20004000000 */
[----:B------:R-:W-:Y:S01]  /*0aa0*/  IMAD.U32 R9, RZ, RZ, UR8 ;  /* 0x00000008ff097e24 */ /* 0x000fe2000f8e00ff */
        /* <DEDUP_REMOVED lines=26> */
[----:B------:R-:W-:Y:S01]  /*0c50*/  IMAD.MOV.U32 R0, RZ, RZ, R16 ;  /* 0x000000ffff007224 */ /* 0x000fe200078e0010 */
[----:B------:R-:W-:-:S07]  /*0c60*/  MOV R34, 0xc80 ;  /* 0x00000c8000227802 */ /* 0x000fce0000000f00 */
[----:B-----5:R-:W-:Y:S05]  /*0c70*/  CALL.REL.NOINC `($__internal_38_$__cuda_sm20_rcp_rn_f32_slowpath) ;  /* 0x0000002800a47944 */ /* 0x020fea0003c00000 */
[----:B------:R-:W-:Y:S05]  /*0c80*/  BRA `(.L_x_3925) ;  /* 0x0000000000107947 */ /* 0x000fea0003800000 */
.L_x_3924:
[----:B------:R-:W0:Y:S02]  /*0c90*/  MUFU.RCP R17, R16 ;  /* 0x0000001000117308 */ /* 0x000e240000001000 */
[----:B0-----:R-:W-:-:S04]  /*0ca0*/  FFMA R0, R16, R17, -1 ;  /* 0xbf80000010007423 */ /* 0x001fc80000000011 */
[----:B------:R-:W-:-:S04]  /*0cb0*/  FADD.FTZ R0, -R0, -RZ ;  /* 0x800000ff00007221 */ /* 0x000fc80000010100 */
[----:B------:R-:W-:-:S07]  /*0cc0*/  FFMA R2, R17, R0, R17 ;  /* 0x0000000011027223 */ /* 0x000fce0000000011 */
.L_x_3925:
[----:B------:R-:W-:Y:S01]  /*0cd0*/  ULDC.64 UR8, c[0x0][0x210] ;  /* 0x0000840000087ab9 */ /* 0x000fe20000000a00 */
[----:B------:R-:W-:Y:S01]  /*0ce0*/  IMAD.MOV.U32 R28, RZ, RZ, RZ ;  /* 0x000000ffff1c7224 */ /* 0x000fe200078e00ff */
[----:B------:R-:W-:Y:S01]  /*0cf0*/  UIMAD UR4, UR9, UR8, URZ ;  /* 0x00000008090472a4 */ /* 0x000fe2000f8e023f */
[----:B------:R-:W-:-:S03]  /*0d00*/  ULDC.U8 UR16, c[0x0][0x294] ;  /* 0x0000a50000107ab9 */ /* 0x000fc60000000000 */
[----:B------:R-:W-:-:S03]  /*0d10*/  USHF.L.U32 UR8, UR4, 0x2, URZ ;  /* 0x0000000204087899 */ /* 0x000fc6000800063f */
[----:B------:R-:W-:-:S09]  /*0d20*/  UMOV UR4, URZ ;  /* 0x0000003f00047c82 */ /* 0x000fd20008000000 */
.L_x_3955:
        /* <DEDUP_REMOVED lines=15> */
.L_x_3929:
        /* <DEDUP_REMOVED lines=28> */
.L_x_3930:
[----:B------:R-:W-:Y:S05]  /*0fe0*/  BSYNC B1 ;  /* 0x0000000000017941 */ /* 0x000fea0003800000 */
.L_x_3928:
        /* <DEDUP_REMOVED lines=22> */
.L_x_3932:
        /* <DEDUP_REMOVED lines=28> */
.L_x_3933:
[----:B------:R-:W-:Y:S05]  /*1310*/  BSYNC B1 ;  /* 0x0000000000017941 */ /* 0x000fea0003800000 */
.L_x_3931:
        /* <DEDUP_REMOVED lines=12> */
.L_x_3927:
[----:B------:R-:W-:Y:S05]  /*13e0*/  BSYNC B0 ;  /* 0x0000000000007941 */ /* 0x000fea0003800000 */
.L_x_3926:
        /* <DEDUP_REMOVED lines=49> */
.L_x_3935:
[----:B------:R-:W-:Y:S05]  /*1700*/  BSYNC B0 ;  /* 0x0000000000007941 */ /* 0x000fea0003800000 */
.L_x_3934:
        /* <DEDUP_REMOVED lines=11> */
[----:B------:R-:W-:-:S05]  /*17c0*/  IMAD R18, R18, R49, RZ ;  /* 0x0000003112127224 */ /* 0x000fca00078e02ff */
[----:B------:R-:W-:-:S05]  /*17d0*/  IADD3 R54, P2, R18, UR9, RZ ;  /* 0x0000000912367c10 */ /* 0x000fca000ff5e0ff */
[----:B------:R-:W-:Y:S01]  /*17e0*/  IMAD.X R55, RZ, RZ, RZ, P2 ;  /* 0x000000ffff377224 */ /* 0x000fe200010e06ff */
[----:B------:R-:W-:Y:S01]  /*17f0*/  @!P0 IADD3 R18, P2, R54, UR6, RZ ;  /* 0x0000000636128c10 */ /* 0x000fe2000ff5e0ff */
[----:B0-----:R-:W-:-:S05]  /*1800*/  FADD R19, R16, R17 ;  /* 0x0000001110137221 */ /* 0x001fca0000000000 */
[----:B------:R-:W0:Y:S02]  /*1810*/  SHFL.DOWN PT, R16, R19, 0x8, 0x1f ;  /* 0x09001f0013107f89 */ /* 0x000e2400000e0000 */
[----:B0-----:R-:W-:-:S05]  /*1820*/  FADD R50, R19, R16 ;  /* 0x0000001013327221 */ /* 0x001fca0000000000 */
[----:B------:R-:W0:Y:S02]  /*1830*/  SHFL.DOWN PT, R51, R50, 0x4, 0x1f ;  /* 0x08801f0032337f89 */ /* 0x000e2400000e0000 */
[----:B0-----:R-:W-:Y:S01]  /*1840*/  FADD R51, R50, R51 ;  /* 0x0000003332337221 */ /* 0x001fe20000000000 */
[----:B------:R-:W-:-:S04]  /*1850*/  IMAD.U32 R50, RZ, RZ, UR6 ;  /* 0x00000006ff327e24 */ /* 0x000fc8000f8e00ff */
[----:B------:R-:W0:Y:S01]  /*1860*/  SHFL.DOWN PT, R16, R51, 0x2, 0x1f ;  /* 0x08401f0033107f89 */ /* 0x000e2200000e0000 */
[----:B------:R-:W-:Y:S02]  /*1870*/  @!P0 LEA.HI.X.SX32 R50, R50, R55, 0x1, P2 ;  /* 0x0000003732328211 */ /* 0x000fe400010f0eff */
[----:B------:R-:W-:Y:S01]  /*1880*/  ISETP.NE.AND P2, PT, R33, RZ, PT ;  /* 0x000000ff2100720c */ /* 0x000fe20003f45270 */
[----:B0-----:R-:W-:Y:S02]  /*1890*/  FADD R52, R51, R16 ;  /* 0x0000001033347221 */ /* 0x001fe40000000000 */
[----:B------:R-:W0:Y:S03]  /*18a0*/  @!P0 LDC.64 R16, c[0x0][0x240] ;  /* 0x00009000ff108b82 */ /* 0x000e260000000a00 */
[----:B------:R-:W1:Y:S01]  /*18b0*/  SHFL.DOWN PT, R19, R52, 0x1, 0x1f ;  /* 0x08201f0034137f89 */ /* 0x000e6200000e0000 */
[----:B0-----:R-:W-:Y:S01]  /*18c0*/  @!P0 LEA R16, P3, R18, R16, 0x2 ;  /* 0x0000001012108211 */ /* 0x001fe200078610ff */
[----:B-1----:R-:W-:-:S03]  /*18d0*/  FADD R19, R52, R19 ;  /* 0x0000001334137221 */ /* 0x002fc60000000000 */
[----:B------:R-:W-:-:S05]  /*18e0*/  @!P0 LEA.HI.X R17, R18, R17, R50, 0x2, P3 ;  /* 0x0000001112118211 */ /* 0x000fca00018f1432 */
[----:B------:R0:W-:Y:S01]  /*18f0*/  @!P0 STG.E desc[UR14][R16.64], R19 ;  /* 0x0000001310008986 */ /* 0x0001e2000c10190e */
        /* <DEDUP_REMOVED lines=26> */
.L_x_3938:
[----:B------:R-:W2:Y:S04]  /*1aa0*/  LDG.E.STRONG.GPU R18, desc[UR14][R16.64] ;  /* 0x0000000e10127981 */ /* 0x000ea8000c1ef900 */
[----:B--2---:R-:W-:Y:S01]  /*1ab0*/  CCTL.IVALL ;  /* 0x00000000ff00798f */ /* 0x004fe20002000000 */
[----:B------:R-:W-:Y:S05]  /*1ac0*/  YIELD ;  /* 0x0000000000007946 */ /* 0x000fea0003800000 */
[----:B------:R-:W-:-:S13]  /*1ad0*/  ISETP.NE.AND P0, PT, R18, R51, PT ;  /* 0x000000331200720c */ /* 0x000fda0003f05270 */
[----:B------:R-:W-:Y:S05]  /*1ae0*/  @P0 BRA `(.L_x_3938) ;  /* 0xfffffffc00ec0947 */ /* 0x000fea000383ffff */
.L_x_3937:
        /* <DEDUP_REMOVED lines=15> */
.L_x_3943:
[C---:B------:R-:W-:Y:S01]  /*1be0*/  IADD3 R18, P2, R58.reuse, R54, RZ ;  /* 0x000000363a127210 */ /* 0x040fe20007f5e0ff */
[----:B------:R-:W-:-:S03]  /*1bf0*/  VIADD R16, R58, 0x20 ;  /* 0x000000203a107836 */ /* 0x000fc60000000000 */
[-C--:B------:R-:W-:Y:S02]  /*1c00*/  LEA.HI.X.SX32 R19, R58, R55.reuse, 0x1, P2 ;  /* 0x000000373a137211 */ /* 0x080fe400010f0eff */
        /* <DEDUP_REMOVED lines=27> */
.L_x_3942:
[----:B------:R-:W-:Y:S05]  /*1dc0*/  BSYNC B1 ;  /* 0x0000000000017941 */ /* 0x000fea0003800000 */
.L_x_3941:
        /* <DEDUP_REMOVED lines=20> */
.L_x_3945:
[----:B------:R-:W-:Y:S05]  /*1f10*/  BSYNC B1 ;  /* 0x0000000000017941 */ /* 0x000fea0003800000 */
.L_x_3944:
        /* <DEDUP_REMOVED lines=9> */
.L_x_3940:
[----:B------:R-:W-:Y:S05]  /*1fb0*/  BSYNC B0 ;  /* 0x0000000000007941 */ /* 0x000fea0003800000 */
.L_x_3939:
        /* <DEDUP_REMOVED lines=13> */
.L_x_3936:
        /* <DEDUP_REMOVED lines=10> */
.L_x_3946:
        /* <DEDUP_REMOVED lines=19> */
[-C--:B------:R-:W-:Y:S01]  /*2260*/  FMUL R51, R42, R49.reuse ;  /* 0x000000312a337220 */ /* 0x080fe20000400000 */
[----:B------:R-:W-:Y:S01]  /*2270*/  P2R R19, PR, RZ, 0x40 ;  /* 0x00000040ff137803 */ /* 0x000fe20000000000 */
[-C--:B------:R-:W-:Y:S01]  /*2280*/  FMUL R19, R41, R49.reuse ;  /* 0x0000003129137220 */ /* 0x080fe20000400000 */
[----:B------:R-:W-:Y:S01]  /*2290*/  ISETP.EQ.AND.EX P0, PT, RZ, UR11, !P6, P0 ;  /* 0x0000000bff007c0c */ /* 0x000fe2000f702300 */
[----:B------:R-:W-:Y:S01]  /*22a0*/  FMUL R55, R27, R18 ;  /* 0x000000121b377220 */ /* 0x000fe20000400000 */
[----:B------:R-:W-:Y:S01]  /*22b0*/  FMUL R57, R40, R49 ;  /* 0x0000003128397220 */ /* 0x000fe20000400000 */
[----:B------:R-:W-:Y:S01]  /*22c0*/  FMUL R56, R24, R19 ;  /* 0x0000001318387220 */ /* 0x000fe20000400000 */
        /* <DEDUP_REMOVED lines=56> */
.L_x_3949:
[C---:B0-----:R-:W-:Y:S01]  /*2650*/  IADD3 R18, P3, R19.reuse, R16, RZ ;  /* 0x0000001013127210 */ /* 0x041fe20007f7e0ff */
        /* <DEDUP_REMOVED lines=31> */
.L_x_3951:
        /* <DEDUP_REMOVED lines=15> */
.L_x_3952:
[----:B------:R-:W-:Y:S05]  /*2940*/  BSYNC B1 ;  /* 0x0000000000017941 */ /* 0x000fea0003800000 */
.L_x_3950:
[----:B------:R-:W-:-:S13]  /*2950*/  ISETP.GE.AND P1, PT, R9, UR19, PT ;  /* 0x0000001309007c0c */ /* 0x000fda000bf26270 */
[----:B------:R-:W-:Y:S05]  /*2960*/  @P1 BRA `(.L_x_3948) ;  /* 0x0000000400ec1947 */ /* 0x000fea0003800000 */
[----:B------:R-:W-:Y:S02]  /*2970*/  IMAD R53, R53, UR19, R9 ;  /* 0x0000001335357c24 */ /* 0x000fe4000f8e0209 */
[-C--:B01----:R-:W-:Y:S01]  /*2980*/  FMUL R19, R45, R49.reuse ;  /* 0x000000312d137220 */ /* 0x083fe20000400000 */
[-C--:B------:R-:W-:Y:S01]  /*2990*/  FMUL R18, R35, R49.reuse ;  /* 0x0000003123127220 */ /* 0x080fe20000400000 */
[-C--:B------:R-:W-:Y:S01]  /*29a0*/  FMUL R50, R34, R49.reuse ;  /* 0x0000003122327220 */ /* 0x080fe20000400000 */
[-C--:B------:R-:W-:Y:S01]  /*29b0*/  FMUL R55, R46, R49.reuse ;  /* 0x000000312e377220 */ /* 0x080fe20000400000 */
[C---:B------:R-:W-:Y:S01]  /*29c0*/  IADD3 R16, P1, R53.reuse, R16, RZ ;  /* 0x0000001035107210 */ /* 0x040fe20007f3e0ff */
        /* <DEDUP_REMOVED lines=22> */
[----:B------:R-:W-:Y:S01]  /*2b30*/  VIADD R61, R9, 0x5 ;  /* 0x00000005093d7836 */ /* 0x000fe20000000000 */
        /* <DEDUP_REMOVED lines=50> */
.L_x_3953:
        /* <DEDUP_REMOVED lines=28> */
.L_x_3954:
        /* <DEDUP_REMOVED lines=16> */
.L_x_3948:
[----:B------:R-:W-:Y:S05]  /*3120*/  BSYNC B0 ;  /* 0x0000000000007941 */ /* 0x000fea0003800000 */
.L_x_3947:
[----:B------:R-:W-:Y:S02]  /*3130*/  ULDC UR9, c[0x0][0x210] ;  /* 0x0000840000097ab9 */ /* 0x000fe40000000800 */
[----:B------:R-:W-:-:S04]  /*3140*/  ULEA UR7, UR9, UR7, 0x2 ;  /* 0x0000000709077291 */ /* 0x000fc8000f8e103f */
[----:B------:R-:W-:-:S06]  /*3150*/  UISETP.GE.AND UP0, UPT, UR7, UR18, UPT ;  /* 0x000000120700728c */ /* 0x000fcc000bf06270 */
[----:B------:R-:W-:-:S13]  /*3160*/  PLOP3.LUT P0, PT, PT, PT, UP0, 0x80, 0x0 ;  /* 0x000000000000781c */ /* 0x000fda0003f0f008 */
[----:B------:R-:W-:Y:S05]  /*3170*/  @!P0 BRA `(.L_x_3955) ;  /* 0xffffffd800ec8947 */ /* 0x000fea000383ffff */
.L_x_3923:
        /* <DEDUP_REMOVED lines=40> */
.L_x_3966:
[----:B----4-:R-:W-:-:S07]  /*3400*/  FMNMX R5, R3, R2, !PT ;  /* 0x0000000203057209 */ /* 0x010fce0007800000 */
.L_x_3958:
[----:B------:R-:W-:Y:S05]  /*3410*/  BSYNC B0 ;  /* 0x0000000000007941 */ /* 0x000fea0003800000 */
.L_x_3957:
[----:B------:R-:W-:Y:S01]  /*3420*/  ISETP.NE.AND P0, PT, R33, RZ, PT ;  /* 0x000000ff2100720c */ /* 0x000fe20003f05270 */
[----:B------:R-:W-:-:S12]  /*3430*/  BSSY B0, `(.L_x_3956) ;  /* 0x0000004000007945 */ /* 0x000fd80003800000 */
[----:B------:R-:W-:Y:S05]  /*3440*/  @P0 BRA `(.L_x_3960) ;  /* 0x0000000000080947 */ /* 0x000fea0003800000 */
[----:B0-----:R-:W0:Y:S02]  /*3450*/  LDC.64 R2, c[0x0][0x288] ;  /* 0x0000a200ff027b82 */ /* 0x001e240000000a00 */
[----:B0-----:R4:W-:Y:S02]  /*3460*/  REDG.E.MAX.S32.STRONG.GPU desc[UR14][R2.64], R5 ;  /* 0x000000050200798e */ /* 0x0019e4000d10e38e */
.L_x_3960:
[----:B------:R-:W-:Y:S05]  /*3470*/  BSYNC B0 ;  /* 0x0000000000007941 */ /* 0x000fea0003800000 */
.L_x_3956:
        /* <DEDUP_REMOVED lines=16> */
[----:B-1234-:R-:W-:Y:S05]  /*3580*/  CALL.REL.NOINC `($__internal_38_$__cuda_sm20_rcp_rn_f32_slowpath) ;  /* 0x0000000000607944 */ /* 0x01efea0003c00000 */
[----:B------:R-:W-:Y:S01]  /*3590*/  IMAD.MOV.U32 R5, RZ, RZ, R2 ;  /* 0x000000ffff057224 */ /* 0x000fe200078e0002 */
[----:B------:R-:W-:Y:S06]  /*35a0*/  BRA `(.L_x_3963) ;  /* 0x0000000000107947 */ /* 0x000fec0003800000 */
.L_x_3962:
[----:B------:R-:W4:Y:S02]  /*35b0*/  MUFU.RCP R0, R29 ;  /* 0x0000001d00007308 */ /* 0x000f240000001000 */
[----:B----4-:R-:W-:-:S04]  /*35c0*/  FFMA R2, R29, R0, -1 ;  /* 0xbf8000001d027423 */ /* 0x010fc80000000000 */
[----:B------:R-:W-:-:S04]  /*35d0*/  FADD.FTZ R5, -R2, -RZ ;  /* 0x800000ff02057221 */ /* 0x000fc80000010100 */
[----:B------:R-:W-:-:S07]  /*35e0*/  FFMA R5, R0, R5, R0 ;  /* 0x0000000500057223 */ /* 0x000fce0000000000 */
.L_x_3963:
[----:B------:R-:W-:Y:S05]  /*35f0*/  BSYNC B0 ;  /* 0x0000000000007941 */ /* 0x000fea0003800000 */
.L_x_3961:
[----:B------:R-:W0:Y:S02]  /*3600*/  LDC.64 R2, c[0x0][0x280] ;  /* 0x0000a000ff027b82 */ /* 0x000e240000000a00 */
[----:B0-----:R-:W-:Y:S01]  /*3610*/  STG.E desc[UR14][R2.64], R5 ;  /* 0x0000000502007986 */ /* 0x001fe2000c10190e */
[----:B------:R-:W-:Y:S05]  /*3620*/  EXIT ;  /* 0x000000000000794d */ /* 0x000fea0003800000 */
.L_x_3959:
[----:B------:R-:W-:Y:S02]  /*3630*/  IMAD.MOV.U32 R5, RZ, RZ, 0x2 ;  /* 0x00000002ff057424 */ /* 0x000fe400078e00ff */
[----:B------:R-:W-:Y:S02]  /*3640*/  IMAD.MOV.U32 R7, RZ, RZ, 0x1f ;  /* 0x0000001fff077424 */ /* 0x000fe400078e00ff */
[----:B------:R-:W-:-:S07]  /*3650*/  IMAD.MOV.U32 R4, RZ, RZ, -0x1 ;  /* 0xffffffffff047424 */ /* 0x000fce00078e00ff */
[----:B012345:R-:W-:Y:S05]  /*3660*/  WARPSYNC.COLLECTIVE R4, `(.L_x_3964) ;  /* 0x0000000004087348 */ /* 0x03ffea0003c00000 */
[----:B0---4-:R0:W4:Y:S02]  /*3670*/  SHFL.DOWN P0, R2, R0, R5, R7 ;  /* 0x0800000500027389 */ /* 0x0111240000000007 */
[----:B012345:R-:W-:Y:S01]  /*3680*/  ENDCOLLECTIVE ;  /* 0x000000000000791b */ /* 0x03ffe20003800000 */
.L_x_3964:
[----:B------:R-:W-:Y:S02]  /*3690*/  IMAD.MOV.U32 R5, RZ, RZ, 0x1 ;  /* 0x00000001ff057424 */ /* 0x000fe400078e00ff */
[----:B------:R-:W-:-:S05]  /*36a0*/  IMAD.MOV.U32 R3, RZ, RZ, R2 ;  /* 0x000000ffff037224 */ /* 0x000fca00078e0002 */
[----:B------:R-:W-:-:S05]  /*36b0*/  FMNMX R3, R3, R0, !PT ;  /* 0x0000000003037209 */ /* 0x000fca0007800000 */
[----:B------:R-:W-:-:S07]  /*36c0*/  IMAD.MOV.U32 R0, RZ, RZ, R3 ;  /* 0x000000ffff007224 */ /* 0x000fce00078e0003 */
[----:B------:R-:W-:Y:S05]  /*36d0*/  WARPSYNC.COLLECTIVE R4, `(.L_x_3965) ;  /* 0x0000000004087348 */ /* 0x000fea0003c00000 */
[----:B------:R0:W1:Y:S02]  /*36e0*/  SHFL.DOWN P0, R2, R0, R5, R7 ;  /* 0x0800000500027389 */ /* 0x0000640000000007 */
[----:B01----:R-:W-:Y:S01]  /*36f0*/  ENDCOLLECTIVE ;  /* 0x000000000000791b */ /* 0x003fe20003800000 */
.L_x_3965:
[----:B------:R-:W-:Y:S05]  /*3700*/  BRA `(.L_x_3966) ;  /* 0xfffffffc003c7947 */ /* 0x000fea000383ffff */
        .weak           $__internal_38_$__cuda_sm20_rcp_rn_f32_slowpath
        .type           $__internal_38_$__cuda_sm20_rcp_rn_f32_slowpath,@function
        .size           $__internal_38_$__cuda_sm20_rcp_rn_f32_slowpath,(.L_x_5505 - $__internal_38_$__cuda_sm20_rcp_rn_f32_slowpath)
$__internal_38_$__cuda_sm20_rcp_rn_f32_slowpath:
        /* <DEDUP_REMOVED lines=15> */
.L_x_3968:
        /* <DEDUP_REMOVED lines=33> */
.L_x_3970:
[----:B------:R0:W1:Y:S02]  /*3a10*/  MUFU.RCP R16, R0 ;  /* 0x0000000000107308 */ /* 0x0000640000001000 */
.L_x_3969:
[----:B------:R-:W-:Y:S05]  /*3a20*/  BSYNC B1 ;  /* 0x0000000000017941 */ /* 0x000fea0003800000 */
.L_x_3967:
[----:B-1----:R-:W-:Y:S02]  /*3a30*/  IMAD.MOV.U32 R2, RZ, RZ, R16 ;  /* 0x000000ffff027224 */ /* 0x002fe400078e0010 */
[----:B------:R-:W-:Y:S02]  /*3a40*/  IMAD.MOV.U32 R16, RZ, RZ, R34 ;  /* 0x000000ffff107224 */ /* 0x000fe400078e0022 */
[----:B------:R-:W-:-:S04]  /*3a50*/  IMAD.MOV.U32 R17, RZ, RZ, 0x0 ;  /* 0x00000000ff117424 */ /* 0x000fc800078e00ff */
[----:B0-----:R-:W-:Y:S05]  /*3a60*/  RET.REL.NODEC R16 `(_ZN18transformer_engine13normalization26rmsnorm_fwd_general_kernelINS0_13Kernel_traitsI13__nv_bfloat16S3_13__nv_fp8_e4m3fjLj512ELj1ELj4ELj1ELj16ENS0_18Kernel_traits_baseILj512ES3_S3_S4_fjLj128EEEEEEEvNS0_19ForwardKernelParamsE) ;  /* 0xffffffc410647950 */ /* 0x001fea0003c3ffff */
.L_x_3971:
        /* <DEDUP_REMOVED lines=9> */
.L_x_5505:


//--------------------- .text._ZN18transformer_engine13normalization26rmsnorm_fwd_general_kernelINS0_13Kernel_traitsI13__nv_bfloat16S3_13__nv_fp8_e4m3fjLj128ELj1ELj4ELj1ELj8ENS0_18Kernel_traits_baseILj128ES3_S3_S4_fjLj128EEEEEEEvNS0_19ForwardKernelParamsE --------------------------
	.section	.text._ZN18transformer_engine13normalization26rmsnorm_fwd_general_kernelINS0_13Kernel_traitsI13__nv_bfloat16S3_13__nv_fp8_e4m3fjLj128ELj1ELj4ELj1ELj8ENS0_18Kernel_traits_baseILj128ES3_S3_S4_fjLj128EEEEEEEvNS0_19ForwardKernelParamsE,"ax",@progbits
	.align	128
        .global         _ZN18transformer_engine13normalization26rmsnorm_fwd_general_kernelINS0_13Kernel_traitsI13__nv_bfloat16S3_13__nv_fp8_e4m3fjLj128ELj1ELj4ELj1ELj8ENS0_18Kernel_traits_baseILj128ES3_S3_S4_fjLj128EEEEEEEvNS0_19ForwardKernelParamsE
        .type           _ZN18transformer_engine13normalization26rmsnorm_fwd_general_kernelINS0_13Kernel_traitsI13__nv_bfloat16S3_13__nv_fp8_e4m3fjLj128ELj1ELj4ELj1ELj8ENS0_18Kernel_traits_baseILj128ES3_S3_S4_fjLj128EEEEEEEvNS0_19ForwardKernelParamsE,@function
        .size           _ZN18transformer_engine13normalization26rmsnorm_fwd_general_kernelINS0_13Kernel_traitsI13__nv_bfloat16S3_13__nv_fp8_e4m3fjLj128ELj1ELj4ELj1ELj8ENS0_18Kernel_traits_baseILj128ES3_S3_S4_fjLj128EEEEEEEvNS0_19ForwardKernelParamsE,(.L_x_5506 - _ZN18transformer_engine13normalization26rmsnorm_fwd_general_kernelINS0_13Kernel_traitsI13__nv_bfloat16S3_13__nv_fp8_e4m3fjLj128ELj1ELj4ELj1ELj8ENS0_18Kernel_traits_baseILj128ES3_S3_S4_fjLj128EEEEEEEvNS0_19ForwardKernelParamsE)
        .other          _ZN18transformer_engine13normalization26rmsnorm_fwd_general_kernelINS0_13Kernel_traitsI13__nv_bfloat16S3_13__nv_fp8_e4m3fjLj128ELj1ELj4ELj1ELj8ENS0_18Kernel_traits_baseILj128ES3_S3_S4_fjLj128EEEEEEEvNS0_19ForwardKernelParamsE,@"STO_CUDA_ENTRY STV_DEFAULT"
_ZN18transformer_engine13normalization26rmsnorm_fwd_general_kernelINS0_13Kernel_traitsI13__nv_bfloat16S3_13__nv_fp8_e4m3fjLj128ELj1ELj4ELj1ELj8ENS0_18Kernel_traits_baseILj128ES3_S3_S4_fjLj128EEEEEEEvNS0_19ForwardKernelParamsE:
.text._ZN18transformer_engine13normalization26rmsnorm_fwd_general_kernelINS0_13Kernel_traitsI13__nv_bfloat16S3_13__nv_fp8_e4m3fjLj128ELj1ELj4ELj1ELj8ENS0_18Kernel_traits_baseILj128ES3_S3_S4_fjLj128EEEEEEEvNS0_19ForwardKernelParamsE:
        /* <DEDUP_REMOVED lines=50> */
.L_x_3975:
        /* <DEDUP_REMOVED lines=12> */
.L_x_3976:
[----:B------:R-:W-:Y:S05]  /*03e0*/  BSYNC B1 ;  /* 0x0000000000017941 */ /* 0x000fea0003800000 */
.L_x_3974:
[----:B-----5:R-:W-:Y:S02]  /*03f0*/  IMAD.U32 R9, R0, 0x10000, RZ ;  /* 0x0001000000097824 */ /* 0x020fe400078e00ff */
[----:B------:R-:W-:Y:S02]  /*0400*/  IMAD.U32 R12, R4, 0x10000, RZ ;  /* 0x00010000040c7824 */ /* 0x000fe400078e00ff */
[----:B------:R-:W-:Y:S02]  /*0410*/  IMAD.U32 R11, R5, 0x10000, RZ ;  /* 0x00010000050b7824 */ /* 0x000fe400078e00ff */
[----:B------:R-:W-:-:S07]  /*0420*/  IMAD.U32 R14, R6, 0x10000, RZ ;  /* 0x00010000060e7824 */ /* 0x000fce00078e00ff */
.L_x_3973:
[----:B------:R-:W-:Y:S05]  /*0430*/  BSYNC B0 ;  /* 0x0000000000007941 */ /* 0x000fea0003800000 */
.L_x_3972:
        /* <DEDUP_REMOVED lines=8> */
.L_x_3977:
        /* <DEDUP_REMOVED lines=24> */
[----:B-----5:R-:W-:Y:S05]  /*0640*/  CALL.REL.NOINC `($__internal_39_$__cuda_sm20_rcp_rn_f32_slowpath) ;  /* 0x0000001800487944 */ /* 0x020fea0003c00000 */
[----:B------:R-:W-:Y:S05]  /*0650*/  BRA `(.L_x_3980) ;  /* 0x0000000000107947 */ /* 0x000fea0003800000 */
.L_x_3979:
[----:B------:R-:W0:Y:S02]  /*0660*/  MUFU.RCP R9, R0 ;  /* 0x0000000000097308 */ /* 0x000e240000001000 */
[----:B0-----:R-:W-:-:S04]  /*0670*/  FFMA R3, R0, R9, -1 ;  /* 0xbf80000000037423 */ /* 0x001fc80000000009 */
[----:B------:R-:W-:-:S04]  /*0680*/  FADD.FTZ R12, -R3, -RZ ;  /* 0x800000ff030c7221 */ /* 0x000fc80000010100 */
[----:B------:R-:W-:-:S07]  /*0690*/  FFMA R9, R9, R12, R9 ;  /* 0x0000000c09097223 */ /* 0x000fce0000000009 */
.L_x_3980:
[----:B------:R-:W-:Y:S01]  /*06a0*/  VIADD R10, R10, UR7 ;  /* 0x000000070a0a7c36 */ /* 0x000fe20008000000 */
[----:B------:R-:W-:Y:S01]  /*06b0*/  ULDC.64 UR10, c[0x0][0x210] ;  /* 0x00008400000a7ab9 */ /* 0x000fe20000000a00 */
[----:B------:R-:W-:Y:S01]  /*06c0*/  IMAD.MOV.U32 R3, RZ, RZ, RZ ;  /* 0x000000ffff037224 */ /* 0x000fe200078e00ff */
[----:B------:R-:W-:Y:S02]  /*06d0*/  UIMAD UR8, UR11, UR10, URZ ;  /* 0x0000000a0b0872a4 */ /* 0x000fe4000f8e023f */
[----:B------:R-:W-:Y:S01]  /*06e0*/  IMAD R10, R10, UR11, RZ ;  /* 0x0000000b0a0a7c24 */ /* 0x000fe2000f8e02ff */
[----:B------:R-:W-:Y:S02]  /*06f0*/  USHF.R.S32.HI UR10, URZ, 0x1f, UR5 ;  /* 0x0000001f3f0a7899 */ /* 0x000fe40008011405 */
[----:B------:R-:W-:-:S12]  /*0700*/  USHF.L.U32 UR9, UR8, 0x2, URZ ;  /* 0x0000000208097899 */ /* 0x000fd8000800063f */
.L_x_4001:
        /* <DEDUP_REMOVED lines=26> */
.L_x_3984:
        /* <DEDUP_REMOVED lines=12> */
.L_x_3985:
[----:B------:R-:W-:Y:S05]  /*0970*/  BSYNC B1 ;  /* 0x0000000000017941 */ /* 0x000fea0003800000 */
.L_x_3983:
[----:B-----5:R-:W-:Y:S02]  /*0980*/  IMAD.U32 R0, R0, 0x10000, RZ ;  /* 0x0001000000007824 */ /* 0x020fe400078e00ff */
[----:B------:R-:W-:Y:S02]  /*0990*/  IMAD.U32 R11, R11, 0x10000, RZ ;  /* 0x000100000b0b7824 */ /* 0x000fe400078e00ff */
[----:B------:R-:W-:Y:S02]  /*09a0*/  IMAD.U32 R16, R16, 0x10000, RZ ;  /* 0x0001000010107824 */ /* 0x000fe400078e00ff */
[----:B------:R-:W-:-:S07]  /*09b0*/  IMAD.U32 R17, R17, 0x10000, RZ ;  /* 0x0001000011117824 */ /* 0x000fce00078e00ff */
.L_x_3982:
[----:B------:R-:W-:Y:S05]  /*09c0*/  BSYNC B0 ;  /* 0x0000000000007941 */ /* 0x000fea0003800000 */
.L_x_3981:
        /* <DEDUP_REMOVED lines=66> */
.L_x_3988:
[----:B------:R-:W2:Y:S04]  /*0df0*/  LDG.E.STRONG.GPU R12, desc[UR12][R14.64] ;  /* 0x0000000c0e0c7981 */ /* 0x000ea8000c1ef900 */
[----:B--2---:R-:W-:Y:S01]  /*0e00*/  CCTL.IVALL ;  /* 0x00000000ff00798f */ /* 0x004fe20002000000 */
[----:B------:R-:W-:Y:S05]  /*0e10*/  YIELD ;  /* 0x0000000000007946 */ /* 0x000fea0003800000 */
[----:B------:R-:W-:-:S13]  /*0e20*/  ISETP.NE.AND P0, PT, R12, UR11, PT ;  /* 0x0000000b0c007c0c */ /* 0x000fda000bf05270 */
[----:B------:R-:W-:Y:S05]  /*0e30*/  @P0 BRA `(.L_x_3988) ;  /* 0xfffffffc00ec0947 */ /* 0x000fea000383ffff */
.L_x_3987:
        /* <DEDUP_REMOVED lines=15> */
.L_x_3993:
        /* <DEDUP_REMOVED lines=30> */
.L_x_3992:
[----:B------:R-:W-:Y:S05]  /*1110*/  BSYNC B1 ;  /* 0x0000000000017941 */ /* 0x000fea0003800000 */
.L_x_3991:
        /* <DEDUP_REMOVED lines=20> */
.L_x_3995:
[----:B------:R-:W-:Y:S05]  /*1260*/  BSYNC B1 ;  /* 0x0000000000017941 */ /* 0x000fea0003800000 */
.L_x_3994:
        /* <DEDUP_REMOVED lines=9> */
.L_x_3990:
[----:B------:R-:W-:Y:S05]  /*1300*/  BSYNC B0 ;  /* 0x0000000000007941 */ /* 0x000fea0003800000 */
.L_x_3989:
        /* <DEDUP_REMOVED lines=13> */
.L_x_3986:
        /* <DEDUP_REMOVED lines=10> */
.L_x_3996:
        /* <DEDUP_REMOVED lines=58> */
.L_x_3999:
        /* <DEDUP_REMOVED lines=15> */
.L_x_4000:
[C---:B------:R-:W-:Y:S01]  /*1910*/  ISETP.NE.AND P4, PT, R8.reuse, RZ, PT ;  /* 0x000000ff0800720c */ /* 0x040fe20003f85270 */
[----:B------:R2:W-:Y:S01]  /*1920*/  @P3 STG.E.U8 desc[UR12][R12.64+0x3], R21 ;  /* 0x000003150c003986 */ /* 0x0005e2000c10110c */
[C---:B------:R-:W-:Y:S02]  /*1930*/  ISETP.GE.U32.AND P0, PT, R8.reuse, 0x2, PT ;  /* 0x000000020800780c */ /* 0x040fe40003f06070 */
[----:B------:R-:W-:-:S09]  /*1940*/  ISETP.GE.U32.AND P2, PT, R8, 0x3, PT ;  /* 0x000000030800780c */ /* 0x000fd20003f46070 */
[----:B------:R2:W-:Y:S04]  /*1950*/  @P4 STG.E.U8 desc[UR12][R12.64], R23 ;  /* 0x000000170c004986 */ /* 0x0005e8000c10110c */
[----:B------:R2:W-:Y:S04]  /*1960*/  @P0 STG.E.U8 desc[UR12][R12.64+0x1], R19 ;  /* 0x000001130c000986 */ /* 0x0005e8000c10110c */
[----:B------:R2:W-:Y:S02]  /*1970*/  @P2 STG.E.U8 desc[UR12][R12.64+0x2], R15 ;  /* 0x0000020f0c002986 */ /* 0x0005e4000c10110c */
.L_x_3998:
[----:B------:R-:W-:Y:S05]  /*1980*/  BSYNC B0 ;  /* 0x0000000000007941 */ /* 0x000fea0003800000 */
.L_x_3997:
[----:B------:R-:W-:Y:S02]  /*1990*/  ULDC UR8, c[0x0][0x210] ;  /* 0x0000840000087ab9 */ /* 0x000fe40000000800 */
[----:B------:R-:W-:-:S04]  /*19a0*/  ULEA UR7, UR8, UR7, 0x2 ;  /* 0x0000000708077291 */ /* 0x000fc8000f8e103f */
[----:B------:R-:W-:-:S06]  /*19b0*/  UISETP.GE.AND UP0, UPT, UR7, UR18, UPT ;  /* 0x000000120700728c */ /* 0x000fcc000bf06270 */
[----:B------:R-:W-:-:S13]  /*19c0*/  PLOP3.LUT P0, PT, PT, PT, UP0, 0x80, 0x0 ;  /* 0x000000000000781c */ /* 0x000fda0003f0f008 */
[----:B------:R-:W-:Y:S05]  /*19d0*/  @!P0 BRA `(.L_x_4001) ;  /* 0xffffffec004c8947 */ /* 0x000fea000383ffff */
.L_x_3978:
        /* <DEDUP_REMOVED lines=40> */
.L_x_4012:
[----:B----4-:R-:W-:-:S07]  /*1c60*/  FMNMX R9, R4, R9, !PT ;  /* 0x0000000904097209 */ /* 0x010fce0007800000 */
.L_x_4004:
[----:B------:R-:W-:Y:S05]  /*1c70*/  BSYNC B0 ;  /* 0x0000000000007941 */ /* 0x000fea0003800000 */
.L_x_4003:
[----:B------:R-:W-:Y:S01]  /*1c80*/  ISETP.NE.AND P0, PT, R0, RZ, PT ;  /* 0x000000ff0000720c */ /* 0x000fe20003f05270 */
[----:B------:R-:W-:-:S12]  /*1c90*/  BSSY B0, `(.L_x_4002) ;  /* 0x0000004000007945 */ /* 0x000fd80003800000 */
[----:B------:R-:W-:Y:S05]  /*1ca0*/  @P0 BRA `(.L_x_4006) ;  /* 0x0000000000080947 */ /* 0x000fea0003800000 */
[----:B---3--:R-:W3:Y:S02]  /*1cb0*/  LDC.64 R4, c[0x0][0x288] ;  /* 0x0000a200ff047b82 */ /* 0x008ee40000000a00 */
[----:B---3--:R4:W-:Y:S02]  /*1cc0*/  REDG.E.MAX.S32.STRONG.GPU desc[UR12][R4.64], R9 ;  /* 0x000000090400798e */ /* 0x0089e4000d10e38c */
.L_x_4006:
[----:B------:R-:W-:Y:S05]  /*1cd0*/  BSYNC B0 ;  /* 0x0000000000007941 */ /* 0x000fea0003800000 */
.L_x_4002:
        /* <DEDUP_REMOVED lines=16> */
[----:B----4-:R-:W-:Y:S05]  /*1de0*/  CALL.REL.NOINC `($__internal_39_$__cuda_sm20_rcp_rn_f32_slowpath) ;  /* 0x0000000000607944 */ /* 0x010fea0003c00000 */
[----:B------:R-:W-:Y:S01]  /*1df0*/  IMAD.MOV.U32 R5, RZ, RZ, R9 ;  /* 0x000000ffff057224 */ /* 0x000fe200078e0009 */
[----:B------:R-:W-:Y:S06]  /*1e00*/  BRA `(.L_x_4009) ;  /* 0x0000000000107947 */ /* 0x000fec0003800000 */
.L_x_4008:
[----:B----4-:R-:W3:Y:S02]  /*1e10*/  MUFU.RCP R5, R2 ;  /* 0x0000000200057308 */ /* 0x010ee40000001000 */
[----:B---3--:R-:W-:-:S04]  /*1e20*/  FFMA R0, R2, R5, -1 ;  /* 0xbf80000002007423 */ /* 0x008fc80000000005 */
[----:B------:R-:W-:-:S04]  /*1e30*/  FADD.FTZ R0, -R0, -RZ ;  /* 0x800000ff00007221 */ /* 0x000fc80000010100 */
[----:B------:R-:W-:-:S07]  /*1e40*/  FFMA R5, R5, R0, R5 ;  /* 0x0000000005057223 */ /* 0x000fce0000000005 */
.L_x_4009:
[----:B------:R-:W-:Y:S05]  /*1e50*/  BSYNC B0 ;  /* 0x0000000000007941 */ /* 0x000fea0003800000 */
.L_x_4007:
[----:B------:R-:W3:Y:S02]  /*1e60*/  LDC.64 R2, c[0x0][0x280] ;  /* 0x0000a000ff027b82 */ /* 0x000ee40000000a00 */
[----:B---3--:R-:W-:Y:S01]  /*1e70*/  STG.E desc[UR12][R2.64], R5 ;  /* 0x0000000502007986 */ /* 0x008fe2000c10190c */
[----:B------:R-:W-:Y:S05]  /*1e80*/  EXIT ;  /* 0x000000000000794d */ /* 0x000fea0003800000 */
.L_x_4005:
[----:B------:R-:W-:Y:S02]  /*1e90*/  IMAD.MOV.U32 R6, RZ, RZ, 0x2 ;  /* 0x00000002ff067424 */ /* 0x000fe400078e00ff */
[----:B------:R-:W-:Y:S02]  /*1ea0*/  IMAD.MOV.U32 R8, RZ, RZ, 0x1f ;  /* 0x0000001fff087424 */ /* 0x000fe400078e00ff */
[----:B------:R-:W-:-:S07]  /*1eb0*/  IMAD.MOV.U32 R5, RZ, RZ, -0x1 ;  /* 0xffffffffff057424 */ /* 0x000fce00078e00ff */
[----:B012345:R-:W-:Y:S05]  /*1ec0*/  WARPSYNC.COLLECTIVE R5, `(.L_x_4010) ;  /* 0x0000000005087348 */ /* 0x03ffea0003c00000 */
[----:B----4-:R4:W0:Y:S02]  /*1ed0*/  SHFL.DOWN P0, R9, R3, R6, R8 ;  /* 0x0800000603097389 */ /* 0x0108240000000008 */
[----:B012345:R-:W-:Y:S01]  /*1ee0*/  ENDCOLLECTIVE ;  /* 0x000000000000791b */ /* 0x03ffe20003800000 */
.L_x_4010:
[----:B------:R-:W-:Y:S02]  /*1ef0*/  IMAD.MOV.U32 R6, RZ, RZ, 0x1 ;  /* 0x00000001ff067424 */ /* 0x000fe400078e00ff */
[----:B------:R-:W-:-:S05]  /*1f00*/  IMAD.MOV.U32 R4, RZ, RZ, R9 ;  /* 0x000000ffff047224 */ /* 0x000fca00078e0009 */
[----:B------:R-:W-:-:S05]  /*1f10*/  FMNMX R4, R4, R3, !PT ;  /* 0x0000000304047209 */ /* 0x000fca0007800000 */
[----:B------:R-:W-:-:S07]  /*1f20*/  IMAD.MOV.U32 R3, RZ, RZ, R4 ;  /* 0x000000ffff037224 */ /* 0x000fce00078e0004 */
[----:B------:R-:W-:Y:S05]  /*1f30*/  WARPSYNC.COLLECTIVE R5, `(.L_x_4011) ;  /* 0x0000000005087348 */ /* 0x000fea0003c00000 */
[----:B------:R0:W1:Y:S02]  /*1f40*/  SHFL.DOWN P0, R9, R3, R6, R8 ;  /* 0x0800000603097389 */ /* 0x0000640000000008 */
[----:B01----:R-:W-:Y:S01]  /*1f50*/  ENDCOLLECTIVE ;  /* 0x000000000000791b */ /* 0x003fe20003800000 */
.L_x_4011:
[----:B------:R-:W-:Y:S05]  /*1f60*/  BRA `(.L_x_4012) ;  /* 0xfffffffc003c7947 */ /* 0x000fea000383ffff */
        .weak           $__internal_39_$__cuda_sm20_rcp_rn_f32_slowpath
        .type           $__internal_39_$__cuda_sm20_rcp_rn_f32_slowpath,@function
        .size           $__internal_39_$__cuda_sm20_rcp_rn_f32_slowpath,(.L_x_5506 - $__internal_39_$__cuda_sm20_rcp_rn_f32_slowpath)
$__internal_39_$__cuda_sm20_rcp_rn_f32_slowpath:
        /* <DEDUP_REMOVED lines=15> */
.L_x_4014:
        /* <DEDUP_REMOVED lines=33> */
.L_x_4016:
[----:B------:R0:W1:Y:S02]  /*2270*/  MUFU.RCP R9, R0 ;  /* 0x0000000000097308 */ /* 0x0000640000001000 */
.L_x_4015:
[----:B------:R-:W-:Y:S05]  /*2280*/  BSYNC B1 ;  /* 0x0000000000017941 */ /* 0x000fea0003800000 */
.L_x_4013:
[----:B------:R-:W-:-:S04]  /*2290*/  IMAD.MOV.U32 R13, RZ, RZ, 0x0 ;  /* 0x00000000ff0d7424 */ /* 0x000fc800078e00ff */
[----:B01----:R-:W-:Y:S05]  /*22a0*/  RET.REL.NODEC R12 `(_ZN18transformer_engine13normalization26rmsnorm_fwd_general_kernelINS0_13Kernel_traitsI13__nv_bfloat16S3_13__nv_fp8_e4m3fjLj128ELj1ELj4ELj1ELj8ENS0_18Kernel_traits_baseILj128ES3_S3_S4_fjLj128EEEEEEEvNS0_19ForwardKernelParamsE) ;  /* 0xffffffdc0c547950 */ /* 0x003fea0003c3ffff */
.L_x_4017:
        /* <DEDUP_REMOVED lines=13> */
.L_x_5506:


//--------------------- .text._ZN18transformer_engine13normalization24rmsnorm_fwd_tuned_kernelINS0_13Kernel_traitsI13__nv_bfloat16S3_S3_fjLj8192ELj1ELj1ELj4ELj16ENS0_18Kernel_traits_baseILj8192ES3_S3_S3_fjLj128EEEEEEEvNS0_19ForwardKernelParamsE --------------------------
	.section	.text._ZN18transformer_engine13normalization24rmsnorm_fwd_tuned_kernelINS0_13Kernel_traitsI13__nv_bfloat16S3_S3_fjLj8192ELj1ELj1ELj4ELj16ENS0_18Kernel_traits_baseILj8192ES3_S3_S3_fjLj128EEEEEEEvNS0_19ForwardKernelParamsE,"ax",@progbits
	.align	128
        .global         _ZN18transformer_engine13normalization24rmsnorm_fwd_tuned_kernelINS0_13Kernel_traitsI13__nv_bfloat16S3_S3_fjLj8192ELj1ELj1ELj4ELj16ENS0_18Kernel_traits_baseILj8192ES3_S3_S3_fjLj128EEEEEEEvNS0_19ForwardKernelParamsE
        .type           _ZN18transformer_engine13normalization24rmsnorm_fwd_tuned_kernelINS0_13Kernel_traitsI13__nv_bfloat16S3_S3_fjLj8192ELj1ELj1ELj4ELj16ENS0_18Kernel_traits_baseILj8192ES3_S3_S3_fjLj128EEEEEEEvNS0_19ForwardKernelParamsE,@function
        .size           _ZN18transformer_engine13normalization24rmsnorm_fwd_tuned_kernelINS0_13Kernel_traitsI13__nv_bfloat16S3_S3_fjLj8192ELj1ELj1ELj4ELj16ENS0_18Kernel_traits_baseILj8192ES3_S3_S3_fjLj128EEEEEEEvNS0_19ForwardKernelParamsE,(.L_x_5507 - _ZN18transformer_engine13normalization24rmsnorm_fwd_tuned_kernelINS0_13Kernel_traitsI13__nv_bfloat16S3_S3_fjLj8192ELj1ELj1ELj4ELj16ENS0_18Kernel_traits_baseILj8192ES3_S3_S3_fjLj128EEEEEEEvNS0_19ForwardKernelParamsE)
        .other          _ZN18transformer_engine13normalization24rmsnorm_fwd_tuned_kernelINS0_13Kernel_traitsI13__nv_bfloat16S3_S3_fjLj8192ELj1ELj1ELj4ELj16ENS0_18Kernel_traits_baseILj8192ES3_S3_S3_fjLj128EEEEEEEvNS0_19ForwardKernelParamsE,@"STO_CUDA_ENTRY STV_DEFAULT"
_ZN18transformer_engine13normalization24rmsnorm_fwd_tuned_kernelINS0_13Kernel_traitsI13__nv_bfloat16S3_S3_fjLj8192ELj1ELj1ELj4ELj16ENS0_18Kernel_traits_baseILj8192ES3_S3_S3_fjLj128EEEEEEEvNS0_19ForwardKernelParamsE:
.text._ZN18transformer_engine13normalization24rmsnorm_fwd_tuned_kernelINS0_13Kernel_traitsI13__nv_bfloat16S3_S3_fjLj8192ELj1ELj1ELj4ELj16ENS0_18Kernel_traits_baseILj8192ES3_S3_S3_fjLj128EEEEEEEvNS0_19ForwardKernelParamsE:
[----:B------:R-:W-:Y:S01]  /*0000*/  LDC R1, c[0x0][0x28] ;  /* 0x00000a00ff017b82 */ /* 0x000fe20000000800 */
[----:B------:R-:W-:Y:S01]  /*0010*/  ULDC.U8 UR10, c[0x0][0x294] ;  /* 0x0000a500000a7ab9 */ /* 0x000fe20000000000 */
[----:B------:R-:W-:Y:S01]  /*0020*/  ULDC.64 UR6, c[0x0][0x208] ;  /* 0x0000820000067ab9 */ /* 0x000fe20000000a00 */
[----:B------:R-:W-:Y:S01]  /*0030*/  UISETP.NE.AND UP0, UPT, UR10, URZ, UPT ;  /* 0x0000003f0a00728c */ /* 0x000fe2000bf05270 */
[----:B------:R-:W0:Y:S04]  /*0040*/  S2R R13, SR_TID.X ;  /* 0x00000000000d7919 */ /* 0x000e280000002100 */
[----:B------:R-:W0:Y:S01]  /*0050*/  S2UR UR4, SR_CTAID.X ;  /* 0x00000000000479c3 */ /* 0x000e220000002500 */
[----:B------:R-:W-:Y:S01]  /*0060*/  ULDC.64 UR8, c[0x0][0x238] ;  /* 0x00008e0000087ab9 */ /* 0x000fe20000000a00 */
[----:B------:R-:W-:Y:S01]  /*0070*/  ULDC UR11, c[0x0][0x218] ;  /* 0x00008600000b7ab9 */ /* 0x000fe20000000800 */
[----:B------:R-:W-:Y:S01]  /*0080*/  ULDC.64 UR12, c[0x0][0x288] ;  /* 0x0000a200000c7ab9 */ /* 0x000fe20000000a00 */
[----:B------:R-:W-:-:S13]  /*0090*/  PLOP3.LUT P2, PT, PT, PT, UP0, 0x80, 0x0 ;  /* 0x000000000000781c */ /* 0x000fda0003f4f008 */
[----:B------:R-:W1:Y:S02]  /*00a0*/  @P2 LDC.64 R4, c[0x0][0x270] ;  /* 0x00009c00ff042b82 */ /* 0x000e640000000a00 */
[----:B-1----:R1:W5:Y:S01]  /*00b0*/  @P2 LDG.E R14, desc[UR6][R4.64] ;  /* 0x00000006040e2981 */ /* 0x002362000c1e1900 */
[C---:B0-----:R-:W-:Y:S01]  /*00c0*/  LEA.HI R12, R13.reuse, UR4, RZ, 0x19 ;  /* 0x000000040d0c7c11 */ /* 0x041fe2000f8fc8ff */
[----:B------:R-:W-:Y:S01]  /*00d0*/  ULDC UR4, c[0x0][0x218] ;  /* 0x0000860000047ab9 */ /* 0x000fe20000000800 */
[----:B------:R-:W-:Y:S01]  /*00e0*/  SHF.L.U32 R0, R13, 0x4, RZ ;  /* 0x000000040d007819 */ /* 0x000fe200000006ff */
[----:B------:R-:W-:Y:S01]  /*00f0*/  HFMA2.MMA R11, -RZ, RZ, 0, 0 ;  /* 0x00000000ff0b7435 */ /* 0x000fe200000001ff */
[----:B------:R-:W-:Y:S02]  /*0100*/  ISETP.GE.AND P0, PT, R12, UR4, PT ;  /* 0x000000040c007c0c */ /* 0x000fe4000bf06270 */
[----:B------:R-:W-:-:S04]  /*0110*/  LOP3.LUT R0, R0, 0x7f0, RZ, 0xc0, !PT ;  /* 0x000007f000007812 */ /* 0x000fc800078ec0ff */
[----:B------:R-:W-:Y:S01]  /*0120*/  IADD3 R2, P1, R0, UR8, RZ ;  /* 0x0000000800027c10 */ /* 0x000fe2000ff3e0ff */
[----:B------:R-:W-:-:S03]  /*0130*/  ULDC UR8, c[0x0][0x268] ;  /* 0x00009a0000087ab9 */ /* 0x000fc60000000800 */
[----:B------:R-:W-:Y:S01]  /*0140*/  IADD3.X R3, RZ, UR9, RZ, P1, !PT ;  /* 0x00000009ff037c10 */ /* 0x000fe20008ffe4ff */
[----:B------:R-:W-:Y:S02]  /*0150*/  ULDC UR9, c[0x0][0x210] ;  /* 0x0000840000097ab9 */ /* 0x000fe40000000800 */
[----:B-1----:R-:W-:Y:S06]  /*0160*/  @P0 BRA `(.L_x_4018) ;  /* 0x0000003800980947 */ /* 0x002fec0003800000 */
[----:B------:R0:W5:Y:S01]  /*0170*/  LDG.E.128 R44, desc[UR6][R2.64] ;  /* 0x00000006022c7981 */ /* 0x000162000c1e1d00 */
[----:B------:R-:W1:Y:S03]  /*0180*/  LDC.U8 R10, c[0x0][0x250] ;  /* 0x00009400ff0a7b82 */ /* 0x000e660000000000 */
[----:B------:R0:W5:Y:S04]  /*0190*/  LDG.E.128 R40, desc[UR6][R2.64+0x800] ;  /* 0x0008000602287981 */ /* 0x000168000c1e1d00 */
[----:B------:R0:W5:Y:S04]  /*01a0*/  LDG.E.128 R36, desc[UR6][R2.64+0x1000] ;  /* 0x0010000602247981 */ /* 0x000168000c1e1d00 */
[----:B------:R0:W5:Y:S04]  /*01b0*/  LDG.E.128 R32, desc[UR6][R2.64+0x1800] ;  /* 0x0018000602207981 */ /* 0x000168000c1e1d00 */
[----:B------:R0:W5:Y:S04]  /*01c0*/  LDG.E.128 R28, desc[UR6][R2.64+0x2000] ;  /* 0x00200006021c7981 */ /* 0x000168000c1e1d00 */
[----:B------:R0:W5:Y:S04]  /*01d0*/  LDG.E.128 R24, desc[UR6][R2.64+0x2800] ;  /* 0x0028000602187981 */ /* 0x000168000c1e1d00 */
[----:B------:R0:W5:Y:S04]  /*01e0*/  LDG.E.128 R20, desc[UR6][R2.64+0x3000] ;  /* 0x0030000602147981 */ /* 0x000168000c1e1d00 */
[----:B------:R0:W5:Y:S01]  /*01f0*/  LDG.E.128 R16, desc[UR6][R2.64+0x3800] ;  /* 0x0038000602107981 */ /* 0x000162000c1e1d00 */
[----:B------:R-:W-:-:S02]  /*0200*/  MOV R105, 0x1 ;  /* 0x0000000100697802 */ /* 0x000fc40000000f00 */
[----:B------:R-:W-:-:S07]  /*0210*/  MOV R11, RZ ;  /* 0x000000ff000b7202 */ /* 0x000fce0000000f00 */
.L_x_4029:
[----:B--2---:R-:W2:Y:S01]  /*0220*/  LDC.64 R72, c[0x0][0x220] ;  /* 0x00008800ff487b82 */ /* 0x004ea20000000a00 */
[----:B------:R-:W-:Y:S02]  /*0230*/  LOP3.LUT R9, R13, 0x7f, RZ, 0xc0, !PT ;  /* 0x0000007f0d097812 */ /* 0x000fe400078ec0ff */
[----:B------:R-:W-:-:S04]  /*0240*/  SHF.L.U32 R0, R12, 0xa, RZ ;  /* 0x0000000a0c007819 */ /* 0x000fc800000006ff */
[----:B------:R-:W-:-:S05]  /*0250*/  LOP3.LUT R9, R0, 0xfffffc00, R9, 0xe2, !PT ;  /* 0xfffffc0000097812 */ /* 0x000fca00078ee209 */
[----:B--2---:R-:W-:-:S06]  /*0260*/  IMAD.WIDE.U32 R76, R9, 0x10, R72 ;  /* 0x00000010094c7825 */ /* 0x004fcc00078e0048 */
[----:B------:R-:W2:Y:S01]  /*0270*/  LDG.E.128 R76, desc[UR6][R76.64] ;  /* 0x000000064c4c7981 */ /* 0x000ea2000c1e1d00 */
[----:B------:R-:W-:-:S05]  /*0280*/  LOP3.LUT R49, R9, 0x80, RZ, 0xfc, !PT ;  /* 0x0000008009317812 */ /* 0x000fca00078efcff */
[----:B------:R-:W-:-:S06]  /*0290*/  IMAD.WIDE.U32 R48, R49, 0x10, R72 ;  /* 0x0000001031307825 */ /* 0x000fcc00078e0048 */
[----:B------:R-:W3:Y:S01]  /*02a0*/  LDG.E.128 R48, desc[UR6][R48.64] ;  /* 0x0000000630307981 */ /* 0x000ee2000c1e1d00 */
[----:B------:R-:W-:-:S05]  /*02b0*/  LOP3.LUT R53, R9, 0x100, RZ, 0xfc, !PT ;  /* 0x0000010009357812 */ /* 0x000fca00078efcff */
[----:B------:R-:W-:-:S06]  /*02c0*/  IMAD.WIDE.U32 R52, R53, 0x10, R72 ;  /* 0x0000001035347825 */ /* 0x000fcc00078e0048 */
[----:B------:R-:W4:Y:S01]  /*02d0*/  LDG.E.128 R52, desc[UR6][R52.64] ;  /* 0x0000000634347981 */ /* 0x000f22000c1e1d00 */
        /* <DEDUP_REMOVED lines=12> */
[----:B0-----:R-:W-:-:S05]  /*03a0*/  LOP3.LUT R3, R9, 0x380, RZ, 0xfc, !PT ;  /* 0x0000038009037812 */ /* 0x001fca00078efcff */
[----:B------:R-:W-:-:S06]  /*03b0*/  IMAD.WIDE.U32 R72, R3, 0x10, R72 ;  /* 0x0000001003487825 */ /* 0x000fcc00078e0048 */
[----:B------:R-:W4:Y:S01]  /*03c0*/  LDG.E.128 R72, desc[UR6][R72.64] ;  /* 0x0000000648487981 */ /* 0x000f22000c1e1d00 */
[----:B------:R-:W-:Y:S01]  /*03d0*/  UMOV UR4, 0xffffffff ;  /* 0xffffffff00047882 */ /* 0x000fe20000000000 */
[----:B------:R-:W-:Y:S02]  /*03e0*/  LOP3.LUT P0, RZ, R13, 0x1f, RZ, 0xc0, !PT ;  /* 0x0000001f0dff7812 */ /* 0x000fe4000780c0ff */
[C---:B--2---:R-:W-:Y:S02]  /*03f0*/  PRMT R7, R76.reuse, 0x7632, R7 ;  /* 0x000076324c077816 */ /* 0x044fe40000000007 */
[----:B------:R-:W-:Y:S02]  /*0400*/  SHF.L.U32 R8, R76, 0x10, RZ ;  /* 0x000000104c087819 */ /* 0x000fe400000006ff */
[----:B------:R-:W-:Y:S02]  /*0410*/  SHF.L.U32 R7, R7, 0x10, RZ ;  /* 0x0000001007077819 */ /* 0x000fe400000006ff */
[C---:B------:R-:W-:Y:S01]  /*0420*/  PRMT R5, R77.reuse, 0x7632, R5 ;  /* 0x000076324d057816 */ /* 0x040fe20000000005 */
[----:B------:R-:W-:Y:S01]  /*0430*/  FADD R0, RZ, R8 ;  /* 0x00000008ff007221 */ /* 0x000fe20000000000 */
[----:B------:R-:W-:-:S02]  /*0440*/  SHF.L.U32 R6, R77, 0x10, RZ ;  /* 0x000000104d067819 */ /* 0x000fc400000006ff */
[----:B------:R-:W-:Y:S01]  /*0450*/  SHF.L.U32 R5, R5, 0x10, RZ ;  /* 0x0000001005057819 */ /* 0x000fe200000006ff */
[----:B------:R-:W-:Y:S01]  /*0460*/  FADD R3, R7, R0 ;  /* 0x0000000007037221 */ /* 0x000fe20000000000 */
[----:B------:R-:W-:Y:S02]  /*0470*/  SHF.L.U32 R4, R78, 0x10, RZ ;  /* 0x000000104e047819 */ /* 0x000fe400000006ff */
[----:B------:R-:W-:Y:S01]  /*0480*/  SHF.L.U32 R2, R79, 0x10, RZ ;  /* 0x000000104f027819 */ /* 0x000fe200000006ff */
[--C-:B------:R-:W-:Y:S01]  /*0490*/  FADD R0, R6, R3.reuse ;  /* 0x0000000306007221 */ /* 0x100fe20000000000 */
[----:B------:R-:W-:-:S03]  /*04a0*/  PRMT R3, R78, 0x7632, R3 ;  /* 0x000076324e037816 */ /* 0x000fc60000000003 */
[--C-:B------:R-:W-:Y:S01]  /*04b0*/  FADD R15, R5, R0.reuse ;  /* 0x00000000050f7221 */ /* 0x100fe20000000000 */
[----:B------:R-:W-:Y:S02]  /*04c0*/  SHF.L.U32 R3, R3, 0x10, RZ ;  /* 0x0000001003037819 */ /* 0x000fe400000006ff */
[----:B------:R-:W-:Y:S01]  /*04d0*/  PRMT R0, R79, 0x7632, R0 ;  /* 0x000076324f007816 */ /* 0x000fe20000000000 */
[----:B------:R-:W-:-:S03]  /*04e0*/  FADD R76, R4, R15 ;  /* 0x0000000f044c7221 */ /* 0x000fc60000000000 */
[----:B------:R-:W-:Y:S01]  /*04f0*/  SHF.L.U32 R0, R0, 0x10, RZ ;  /* 0x0000001000007819 */ /* 0x000fe200000006ff */
[----:B------:R-:W-:Y:S01]  /*0500*/  FADD R15, R3, R76 ;  /* 0x0000004c030f7221 */ /* 0x000fe20000000000 */
[----:B---3--:R-:W-:-:S03]  /*0510*/  SHF.L.U32 R76, R49, 0x10, RZ ;  /* 0x00000010314c7819 */ /* 0x008fc600000006ff */
[--C-:B------:R-:W-:Y:S01]  /*0520*/  FADD R77, R2, R15.reuse ;  /* 0x0000000f024d7221 */ /* 0x100fe20000000000 */
[C---:B------:R-:W-:Y:S02]  /*0530*/  PRMT R15, R48.reuse, 0x7632, R15 ;  /* 0x00007632300f7816 */ /* 0x040fe4000000000f */
[----:B------:R-:W-:Y:S01]  /*0540*/  SHF.L.U32 R48, R48, 0x10, RZ ;  /* 0x0000001030307819 */ /* 0x000fe200000006ff */
[----:B------:R-:W-:Y:S01]  /*0550*/  FADD R77, R0, R77 ;  /* 0x0000004d004d7221 */ /* 0x000fe20000000000 */
[----:B------:R-:W-:-:S03]  /*0560*/  SHF.L.U32 R15, R15, 0x10, RZ ;  /* 0x000000100f0f7819 */ /* 0x000fc600000006ff */
[--C-:B------:R-:W-:Y:S01]  /*0570*/  FADD R78, R48, R77.reuse ;  /* 0x0000004d304e7221 */ /* 0x100fe20000000000 */
[----:B------:R-:W-:-:S03]  /*0580*/  PRMT R77, R49, 0x7632, R77 ;  /* 0x00007632314d7816 */ /* 0x000fc6000000004d */
[--C-:B------:R-:W-:Y:S01]  /*0590*/  FADD R79, R15, R78.reuse ;  /* 0x0000004e0f4f7221 */ /* 0x100fe20000000000 */
[----:B------:R-:W-:Y:S02]  /*05a0*/  SHF.L.U32 R49, R77, 0x10, RZ ;  /* 0x000000104d317819 */ /* 0x000fe400000006ff */
[----:B------:R-:W-:Y:S01]  /*05b0*/  PRMT R78, R50, 0x7632, R78 ;  /* 0x00007632324e7816 */ /* 0x000fe2000000004e */
[--C-:B------:R-:W-:Y:S01]  /*05c0*/  FADD R80, R76, R79.reuse ;  /* 0x0000004f4c507221 */ /* 0x100fe20000000000 */
[----:B------:R-:W-:Y:S02]  /*05d0*/  SHF.L.U32 R77, R50, 0x10, RZ ;  /* 0x00000010324d7819 */ /* 0x000fe400000006ff */
[----:B------:R-:W-:Y:S01]  /*05e0*/  SHF.L.U32 R50, R78, 0x10, RZ ;  /* 0x000000104e327819 */ /* 0x000fe200000006ff */
[----:B------:R-:W-:Y:S01]  /*05f0*/  FADD R80, R49, R80 ;  /* 0x0000005031507221 */ /* 0x000fe20000000000 */
[C---:B------:R-:W-:Y:S02]  /*0600*/  PRMT R79, R51.reuse, 0x7632, R79 ;  /* 0x00007632334f7816 */ /* 0x040fe4000000004f */
[----:B------:R-:W-:Y:S01]  /*0610*/  SHF.L.U32 R78, R51, 0x10, RZ ;  /* 0x00000010334e7819 */ /* 0x000fe200000006ff */
[----:B------:R-:W-:Y:S01]  /*0620*/  FADD R81, R77, R80 ;  /* 0x000000504d517221 */ /* 0x000fe20000000000 */
[----:B------:R-:W-:-:S02]  /*0630*/  SHF.L.U32 R51, R79, 0x10, RZ ;  /* 0x000000104f337819 */ /* 0x000fc400000006ff */
[----:B----4-:R-:W-:Y:S01]  /*0640*/  PRMT R80, R52, 0x7632, R80 ;  /* 0x0000763234507816 */ /* 0x010fe20000000050 */
[----:B------:R-:W-:Y:S01]  /*0650*/  FADD R81, R50, R81 ;  /* 0x0000005132517221 */ /* 0x000fe20000000000 */
[----:B------:R-:W-:Y:S02]  /*0660*/  SHF.L.U32 R79, R52, 0x10, RZ ;  /* 0x00000010344f7819 */ /* 0x000fe400000006ff */
[----:B------:R-:W-:Y:S01]  /*0670*/  SHF.L.U32 R52, R80, 0x10, RZ ;  /* 0x0000001050347819 */ /* 0x000fe200000006ff */
[--C-:B------:R-:W-:Y:S01]  /*0680*/  FADD R82, R78, R81.reuse ;  /* 0x000000514e527221 */ /* 0x100fe20000000000 */
[C---:B------:R-:W-:Y:S02]  /*0690*/  PRMT R81, R53.reuse, 0x7632, R81 ;  /* 0x0000763235517816 */ /* 0x040fe40000000051 */
[----:B------:R-:W-:Y:S01]  /*06a0*/  SHF.L.U32 R80, R53, 0x10, RZ ;  /* 0x0000001035507819 */ /* 0x000fe200000006ff */
[----:B------:R-:W-:Y:S01]  /*06b0*/  FADD R82, R51, R82 ;  /* 0x0000005233527221 */ /* 0x000fe20000000000 */
[----:B------:R-:W-:-:S02]  /*06c0*/  SHF.L.U32 R53, R81, 0x10, RZ ;  /* 0x0000001051357819 */ /* 0x000fc400000006ff */
[C---:B------:R-:W-:Y:S01]  /*06d0*/  SHF.L.U32 R81, R54.reuse, 0x10, RZ ;  /* 0x0000001036517819 */ /* 0x040fe200000006ff */
[--C-:B------:R-:W-:Y:S01]  /*06e0*/  FADD R83, R79, R82.reuse ;  /* 0x000000524f537221 */ /* 0x100fe20000000000 */
[----:B------:R-:W-:Y:S02]  /*06f0*/  PRMT R82, R54, 0x7632, R82 ;  /* 0x0000763236527816 */ /* 0x000fe40000000052 */
[----:B------:R-:W-:Y:S01]  /*0700*/  SHF.L.U32 R95, R66, 0x10, RZ ;  /* 0x00000010425f7819 */ /* 0x000fe200000006ff */
[----:B------:R-:W-:Y:S01]  /*0710*/  FADD R83, R52, R83 ;  /* 0x0000005334537221 */ /* 0x000fe20000000000 */
[----:B------:R-:W-:Y:S02]  /*0720*/  SHF.L.U32 R54, R82, 0x10, RZ ;  /* 0x0000001052367819 */ /* 0x000fe400000006ff */
[C---:B------:R-:W-:Y:S01]  /*0730*/  SHF.L.U32 R82, R55.reuse, 0x10, RZ ;  /* 0x0000001037527819 */ /* 0x040fe200000006ff */
[--C-:B------:R-:W-:Y:S01]  /*0740*/  FADD R84, R80, R83.reuse ;  /* 0x0000005350547221 */ /* 0x100fe20000000000 */
[----:B------:R-:W-:-:S02]  /*0750*/  PRMT R83, R55, 0x7632, R83 ;  /* 0x0000763237537816 */ /* 0x000fc40000000053 */
[----:B------:R-:W-:Y:S01]  /*0760*/  SHF.L.U32 R97, R68, 0x10, RZ ;  /* 0x0000001044617819 */ /* 0x000fe200000006ff */
[----:B------:R-:W-:Y:S01]  /*0770*/  FADD R84, R53, R84 ;  /* 0x0000005435547221 */ /* 0x000fe20000000000 */
[----:B------:R-:W-:Y:S02]  /*0780*/  SHF.L.U32 R55, R83, 0x10, RZ ;  /* 0x0000001053377819 */ /* 0x000fe400000006ff */
[C---:B------:R-:W-:Y:S01]  /*0790*/  SHF.L.U32 R83, R56.reuse, 0x10, RZ ;  /* 0x0000001038537819 */ /* 0x040fe200000006ff */
[--C-:B------:R-:W-:Y:S01]  /*07a0*/  FADD R85, R81, R84.reuse ;  /* 0x0000005451557221 */ /* 0x100fe20000000000 */
[----:B------:R-:W-:Y:S02]  /*07b0*/  PRMT R84, R56, 0x7632, R84 ;  /* 0x0000763238547816 */ /* 0x000fe40000000054 */
[----:B------:R-:W-:Y:S01]  /*07c0*/  PRMT R99, R70, 0x7632, R99 ;  /* 0x0000763246637816 */ /* 0x000fe20000000063 */
        /* <DEDUP_REMOVED lines=14> */
[C---:B------:R-:W-:Y:S01]  /*08b0*/  PRMT R86, R59.reuse, 0x7632, R86 ;  /* 0x000076323b567816 */ /* 0x040fe20000000056 */
[----:B------:R-:W-:Y:S01]  /*08c0*/  FADD R88, R84, R87 ;  /* 0x0000005754587221 */ /* 0x000fe20000000000 */
[----:B------:R-:W-:Y:S02]  /*08d0*/  SHF.L.U32 R59, R59, 0x10, RZ ;  /* 0x000000103b3b7819 */ /* 0x000fe400000006ff */
[----:B------:R-:W-:Y:S01]  /*08e0*/  SHF.L.U32 R86, R86, 0x10, RZ ;  /* 0x0000001056567819 */ /* 0x000fe200000006ff */
[----:B------:R-:W-:Y:S01]  /*08f0*/  FADD R88, R57, R88 ;  /* 0x0000005839587221 */ /* 0x000fe20000000000 */
[----:B------:R-:W-:-:S02]  /*0900*/  PRMT R100, R71, 0x7632, R100 ;  /* 0x0000763247647816 */ /* 0x000fc40000000064 */
[----:B------:R-:W-:Y:S01]  /*0910*/  SHF.L.U32 R71, R71, 0x10, RZ ;  /* 0x0000001047477819 */ /* 0x000fe200000006ff */
        /* <DEDUP_REMOVED lines=24> */
[----:B------:R-:W-:Y:S01]  /*0aa0*/  PRMT R91, R64, 0x7632, R91 ;  /* 0x00007632405b7816 */ /* 0x000fe2000000005b */
[----:B------:R-:W-:Y:S01]  /*0ab0*/  FADD R93, R62, R93 ;  /* 0x0000005d3e5d7221 */ /* 0x000fe20000000000 */
[----:B------:R-:W-:Y:S02]  /*0ac0*/  SHF.L.U32 R92, R64, 0x10, RZ ;  /* 0x00000010405c7819 */ /* 0x000fe400000006ff */
[----:B------:R-:W-:Y:S01]  /*0ad0*/  SHF.L.U32 R91, R91, 0x10, RZ ;  /* 0x000000105b5b7819 */ /* 0x000fe200000006ff */
[----:B------:R-:W-:-:S04]  /*0ae0*/  FADD R94, R90, R93 ;  /* 0x0000005d5a5e7221 */ /* 0x000fc80000000000 */
[----:B------:R-:W-:Y:S01]  /*0af0*/  FADD R93, R63, R94 ;  /* 0x0000005e3f5d7221 */ /* 0x000fe20000000000 */
[----:B------:R-:W-:-:S03]  /*0b00*/  SHF.L.U32 R94, R65, 0x10, RZ ;  /* 0x00000010415e7819 */ /* 0x000fc600000006ff */
[--C-:B------:R-:W-:Y:S01]  /*0b10*/  FADD R64, R92, R93.reuse ;  /* 0x0000005d5c407221 */ /* 0x100fe20000000000 */
[----:B------:R-:W-:-:S03]  /*0b20*/  PRMT R93, R65, 0x7632, R93 ;  /* 0x00007632415d7816 */ /* 0x000fc6000000005d */
[--C-:B------:R-:W-:Y:S01]  /*0b30*/  FADD R65, R91, R64.reuse ;  /* 0x000000405b417221 */ /* 0x100fe20000000000 */
[----:B------:R-:W-:Y:S02]  /*0b40*/  SHF.L.U32 R93, R93, 0x10, RZ ;  /* 0x000000105d5d7819 */ /* 0x000fe400000006ff */
[----:B------:R-:W-:Y:S01]  /*0b50*/  PRMT R64, R66, 0x7632, R64 ;  /* 0x0000763242407816 */ /* 0x000fe20000000040 */
[----:B------:R-:W-:-:S03]  /*0b60*/  FADD R96, R94, R65 ;  /* 0x000000415e607221 */ /* 0x000fc60000000000 */
[----:B------:R-:W-:Y:S01]  /*0b70*/  SHF.L.U32 R66, R64, 0x10, RZ ;  /* 0x0000001040427819 */ /* 0x000fe200000006ff */
[----:B------:R-:W-:-:S04]  /*0b80*/  FADD R96, R93, R96 ;  /* 0x000000605d607221 */ /* 0x000fc80000000000 */
[--C-:B------:R-:W-:Y:S01]  /*0b90*/  FADD R65, R95, R96.reuse ;  /* 0x000000605f417221 */ /* 0x100fe20000000000 */
[C---:B------:R-:W-:Y:S02]  /*0ba0*/  PRMT R96, R67.reuse, 0x7632, R96 ;  /* 0x0000763243607816 */ /* 0x040fe40000000060 */
[----:B------:R-:W-:Y:S01]  /*0bb0*/  SHF.L.U32 R67, R67, 0x10, RZ ;  /* 0x0000001043437819 */ /* 0x000fe200000006ff */
[----:B------:R-:W-:Y:S01]  /*0bc0*/  FADD R64, R66, R65 ;  /* 0x0000004142407221 */ /* 0x000fe20000000000 */
[----:B------:R-:W-:-:S03]  /*0bd0*/  SHF.L.U32 R96, R96, 0x10, RZ ;  /* 0x0000001060607819 */ /* 0x000fc600000006ff */
[--C-:B------:R-:W-:Y:S01]  /*0be0*/  FADD R65, R67, R64.reuse ;  /* 0x0000004043417221 */ /* 0x100fe20000000000 */
[----:B------:R-:W-:-:S03]  /*0bf0*/  PRMT R64, R68, 0x7632, R64 ;  /* 0x0000763244407816 */ /* 0x000fc60000000040 */
[----:B------:R-:W-:Y:S01]  /*0c00*/  FADD R98, R96, R65 ;  /* 0x0000004160627221 */ /* 0x000fe20000000000 */
[----:B------:R-:W-:-:S03]  /*0c10*/  SHF.L.U32 R68, R64, 0x10, RZ ;  /* 0x0000001040447819 */ /* 0x000fc600000006ff */
[--C-:B------:R-:W-:Y:S01]  /*0c20*/  FADD R65, R97, R98.reuse ;  /* 0x0000006261417221 */ /* 0x100fe20000000000 */
[C---:B------:R-:W-:Y:S02]  /*0c30*/  PRMT R98, R69.reuse, 0x7632, R98 ;  /* 0x0000763245627816 */ /* 0x040fe40000000062 */
[----:B------:R-:W-:Y:S01]  /*0c40*/  SHF.L.U32 R69, R69, 0x10, RZ ;  /* 0x0000001045457819 */ /* 0x000fe200000006ff */
[----:B------:R-:W-:Y:S01]  /*0c50*/  FADD R64, R68, R65 ;  /* 0x0000004144407221 */ /* 0x000fe20000000000 */
[----:B------:R-:W-:-:S03]  /*0c60*/  SHF.L.U32 R98, R98, 0x10, RZ ;  /* 0x0000001062627819 */ /* 0x000fc600000006ff */
[----:B------:R-:W-:-:S04]  /*0c70*/  FADD R65, R69, R64 ;  /* 0x0000004045417221 */ /* 0x000fc80000000000 */
[----:B------:R-:W-:-:S04]  /*0c80*/  FADD R65, R98, R65 ;  /* 0x0000004162417221 */ /* 0x000fc80000000000 */
[----:B------:R-:W-:-:S04]  /*0c90*/  FADD R64, R70, R65 ;  /* 0x0000004146407221 */ /* 0x000fc80000000000 */
[----:B------:R-:W-:-:S04]  /*0ca0*/  FADD R64, R99, R64 ;  /* 0x0000004063407221 */ /* 0x000fc80000000000 */
[--C-:B------:R-:W-:Y:S01]  /*0cb0*/  FADD R65, R71, R64.reuse ;  /* 0x0000004047417221 */ /* 0x100fe20000000000 */
[----:B------:R-:W-:-:S03]  /*0cc0*/  PRMT R64, R72, 0x7632, R64 ;  /* 0x0000763248407816 */ /* 0x000fc60000000040 */
[----:B------:R-:W-:Y:S01]  /*0cd0*/  FADD R102, R100, R65 ;  /* 0x0000004164667221 */ /* 0x000fe20000000000 */
[----:B------:R-:W-:Y:S02]  /*0ce0*/  SHF.L.U32 R72, R64, 0x10, RZ ;  /* 0x0000001040487819 */ /* 0x000fe400000006ff */
[----:B------:R-:W-:Y:S01]  /*0cf0*/  PRMT R64, R73, 0x7632, R64 ;  /* 0x0000763249407816 */ /* 0x000fe20000000040 */
[----:B------:R-:W-:Y:S01]  /*0d00*/  FADD R65, R101, R102 ;  /* 0x0000006665417221 */ /* 0x000fe20000000000 */
[----:B------:R-:W-:Y:S02]  /*0d10*/  SHF.L.U32 R102, R73, 0x10, RZ ;  /* 0x0000001049667819 */ /* 0x000fe400000006ff */
[----:B------:R-:W-:Y:S01]  /*0d20*/  SHF.L.U32 R73, R64, 0x10, RZ ;  /* 0x0000001040497819 */ /* 0x000fe200000006ff */
[----:B------:R-:W-:Y:S01]  /*0d30*/  FADD R65, R72, R65 ;  /* 0x0000004148417221 */ /* 0x000fe20000000000 */
[----:B------:R-:W-:-:S03]  /*0d40*/  PRMT R64, R74, 0x7632, R64 ;  /* 0x000076324a407816 */ /* 0x000fc60000000040 */
[----:B------:R-:W-:Y:S01]  /*0d50*/  FADD R104, R102, R65 ;  /* 0x0000004166687221 */ /* 0x000fe20000000000 */
[----:B------:R-:W-:Y:S02]  /*0d60*/  SHF.L.U32 R74, R64, 0x10, RZ ;  /* 0x00000010404a7819 */ /* 0x000fe400000006ff */
[----:B------:R-:W-:Y:S01]  /*0d70*/  PRMT R64, R75, 0x7632, R64 ;  /* 0x000076324b407816 */ /* 0x000fe20000000040 */
[----:B------:R-:W-:-:S04]  /*0d80*/  FADD R104, R73, R104 ;  /* 0x0000006849687221 */ /* 0x000fc80000000000 */
[----:B------:R-:W-:Y:S01]  /*0d90*/  FADD R65, R103, R104 ;  /* 0x0000006867417221 */ /* 0x000fe20000000000 */
[----:B------:R-:W-:Y:S02]  /*0da0*/  SHF.L.U32 R104, R75, 0x10, RZ ;  /* 0x000000104b687819 */ /* 0x000fe400000006ff */
[----:B------:R-:W-:Y:S01]  /*0db0*/  SHF.L.U32 R75, R64, 0x10, RZ ;  /* 0x00000010404b7819 */ /* 0x000fe200000006ff */
[----:B------:R-:W-:-:S04]  /*0dc0*/  FADD R65, R74, R65 ;  /* 0x000000414a417221 */ /* 0x000fc80000000000 */
[----:B------:R-:W-:-:S04]  /*0dd0*/  FADD R64, R104, R65 ;  /* 0x0000004168407221 */ /* 0x000fc80000000000 */
[----:B------:R-:W-:Y:S01]  /*0de0*/  FADD R65, R75, R64 ;  /* 0x000000404b417221 */ /* 0x000fe20000000000 */
[----:B------:R-:W-:Y:S06]  /*0df0*/  BRA.DIV UR4, `(.L_x_4019) ;  /* 0x00000032049c7947 */ /* 0x000fec000b800000 */
        /* <DEDUP_REMOVED lines=9> */
[----:B0-----:R-:W-:-:S04]  /*0e90*/  FADD R64, R110, R111 ;  /* 0x0000006f6e407221 */ /* 0x001fc80000000000 */
[----:B------:R-:W-:-:S04]  /*0ea0*/  FMUL R64, R64, 0.00048828125 ;  /* 0x3a00000040407820 */ /* 0x000fc80000400000 */
[--C-:B------:R-:W-:Y:S01]  /*0eb0*/  FADD R65, R8, -R64.reuse ;  /* 0x8000004008417221 */ /* 0x100fe20000000000 */
[--C-:B------:R-:W-:Y:S01]  /*0ec0*/  FADD R106, R7, -R64.reuse ;  /* 0x80000040076a7221 */ /* 0x100fe20000000000 */
[--C-:B------:R-:W-:Y:S01]  /*0ed0*/  FADD R112, R6, -R64.reuse ;  /* 0x8000004006707221 */ /* 0x100fe20000000000 */
[----:B------:R-:W-:Y:S01]  /*0ee0*/  FADD R108, R4, -R64 ;  /* 0x80000040046c7221 */ /* 0x000fe20000000000 */
[----:B------:R-:W-:-:S04]  /*0ef0*/  FFMA R65, R65, R65, RZ ;  /* 0x0000004141417223 */ /* 0x000fc800000000ff */
[----:B------:R-:W-:Y:S01]  /*0f00*/  FFMA R65, R106, R106, R65 ;  /* 0x0000006a6a417223 */ /* 0x000fe20000000041 */
[----:B------:R-:W-:-:S03]  /*0f10*/  FADD R106, R5, -R64 ;  /* 0x80000040056a7221 */ /* 0x000fc60000000000 */
[----:B------:R-:W-:-:S04]  /*0f20*/  FFMA R65, R112, R112, R65 ;  /* 0x0000007070417223 */ /* 0x000fc80000000041 */
[----:B------:R-:W-:Y:S01]  /*0f30*/  FFMA R65, R106, R106, R65 ;  /* 0x0000006a6a417223 */ /* 0x000fe20000000041 */
[----:B------:R-:W-:-:S03]  /*0f40*/  FADD R106, R3, -R64 ;  /* 0x80000040036a7221 */ /* 0x000fc60000000000 */
        /* <DEDUP_REMOVED lines=116> */
[----:B------:R-:W-:-:S04]  /*1690*/  FFMA R65, R108, R108, R65 ;  /* 0x0000006c6c417223 */ /* 0x000fc80000000041 */
[----:B------:R-:W-:-:S05]  /*16a0*/  FFMA R65, R106, R106, R65 ;  /* 0x0000006a6a417223 */ /* 0x000fca0000000041 */
        /* <DEDUP_REMOVED lines=8> */
[----:B------:R0:W2:Y:S02]  /*1730*/  SHFL.BFLY PT, R112, R111, 0x10, 0x1f ;  /* 0x0e001f006f707f89 */ /* 0x0000a400000e0000 */
.L_x_4048:
[----:B------:R-:W-:Y:S01]  /*1740*/  LOP3.LUT R107, R13, 0x1f, RZ, 0xc0, !PT ;  /* 0x0000001f0d6b7812 */ /* 0x000fe200078ec0ff */
[----:B------:R-:W-:Y:S01]  /*1750*/  HFMA2.MMA R109, -RZ, RZ, 0, 0 ;  /* 0x00000000ff6d7435 */ /* 0x000fe200000001ff */
[----:B------:R-:W-:Y:S01]  /*1760*/  LOP3.LUT P3, RZ, R105, 0xff, RZ, 0xc0, !PT ;  /* 0x000000ff69ff7812 */ /* 0x000fe2000786c0ff */
[----:B--2---:R-:W-:Y:S01]  /*1770*/  FADD R65, R111, R112 ;  /* 0x000000706f417221 */ /* 0x004fe20000000000 */
[----:B------:R-:W-:Y:S01]  /*1780*/  ISETP.GT.U32.AND P1, PT, R107, 0x3, PT ;  /* 0x000000036b00780c */ /* 0x000fe20003f24070 */
[----:B------:R-:W-:-:S12]  /*1790*/  @P0 BRA `(.L_x_4020) ;  /* 0x0000000000280947 */ /* 0x000fd80003800000 */
[----:B------:R-:W2:Y:S01]  /*17a0*/  S2UR UR5, SR_CgaCtaId ;  /* 0x00000000000579c3 */ /* 0x000ea20000008800 */
[----:B------:R-:W-:Y:S01]  /*17b0*/  SHF.R.U32.HI R105, RZ, 0x5, R13 ;  /* 0x00000005ff697819 */ /* 0x000fe2000001160d */
[----:B------:R-:W-:Y:S02]  /*17c0*/  UMOV UR4, 0x400 ;  /* 0x0000040000047882 */ /* 0x000fe40000000000 */
[----:B------:R-:W-:Y:S01]  /*17d0*/  UIADD3 UR4, UR4, 0x10, URZ ;  /* 0x0000001004047890 */ /* 0x000fe2000fffe03f */
[----:B------:R-:W-:-:S04]  /*17e0*/  LOP3.LUT R106, R105, 0x7fffffc, RZ, 0xc0, !PT ;  /* 0x07fffffc696a7812 */ /* 0x000fc800078ec0ff */
[----:B------:R-:W-:-:S04]  /*17f0*/  @!P3 IADD3 R106, R106, 0x4, RZ ;  /* 0x000000046a6ab810 */ /* 0x000fc80007ffe0ff */
[----:B------:R-:W-:Y:S01]  /*1800*/  LOP3.LUT R105, R106, 0x3, R105, 0xf8, !PT ;  /* 0x000000036a697812 */ /* 0x000fe200078ef869 */
[----:B--2---:R-:W-:-:S06]  /*1810*/  ULEA UR4, UR5, UR4, 0x18 ;  /* 0x0000000405047291 */ /* 0x004fcc000f8ec03f */
[----:B------:R-:W-:-:S05]  /*1820*/  LEA R105, R105, UR4, 0x3 ;  /* 0x0000000469697c11 */ /* 0x000fca000f8e18ff */
[----:B------:R2:W-:Y:S02]  /*1830*/  STS.64 [R105], R64 ;  /* 0x0000004069007388 */ /* 0x0005e40000000a00 */
.L_x_4020:
[----:B------:R-:W-:Y:S05]  /*1840*/  WARPSYNC.ALL ;  /* 0x0000000000007948 */ /* 0x000fea0003800000 */
[----:B------:R-:W-:Y:S01]  /*1850*/  BAR.SYNC.DEFER_BLOCKING 0x0 ;  /* 0x0000000000007b1d */ /* 0x000fe20000010000 */
[----:B--2---:R-:W-:-:S05]  /*1860*/  CS2R R64, SRZ ;  /* 0x0000000000407805 */ /* 0x004fca000001ff00 */
[----:B------:R-:W-:Y:S04]  /*1870*/  BSSY B0, `(.L_x_4021) ;  /* 0x000000d000007945 */ /* 0x000fe80003800000 */
[----:B------:R-:W-:Y:S05]  /*1880*/  @P1 BRA `(.L_x_4022) ;  /* 0x00000000002c1947 */ /* 0x000fea0003800000 */
[----:B------:R-:W2:Y:S01]  /*1890*/  S2UR UR5, SR_CgaCtaId ;  /* 0x00000000000579c3 */ /* 0x000ea20000008800 */
[----:B------:R-:W-:Y:S01]  /*18a0*/  SHF.R.U32.HI R64, RZ, 0x5, R13 ;  /* 0x00000005ff407819 */ /* 0x000fe2000001160d */
[----:B------:R-:W-:Y:S01]  /*18b0*/  UMOV UR4, 0x400 ;  /* 0x0000040000047882 */ /* 0x000fe20000000000 */
[----:B------:R-:W-:Y:S01]  /*18c0*/  MOV R109, 0x45000000 ;  /* 0x45000000006d7802 */ /* 0x000fe20000000f00 */
[----:B------:R-:W-:Y:S01]  /*18d0*/  UIADD3 UR4, UR4, 0x10, URZ ;  /* 0x0000001004047890 */ /* 0x000fe2000fffe03f */
[----:B------:R-:W-:-:S04]  /*18e0*/  LOP3.LUT R64, R64, 0x7fffffc, RZ, 0xc0, !PT ;  /* 0x07fffffc40407812 */ /* 0x000fc800078ec0ff */
[----:B------:R-:W-:-:S04]  /*18f0*/  @!P3 IADD3 R64, R64, 0x4, RZ ;  /* 0x000000044040b810 */ /* 0x000fc80007ffe0ff */
[----:B------:R-:W-:Y:S01]  /*1900*/  IADD3 R107, R64, R107, RZ ;  /* 0x0000006b406b7210 */ /* 0x000fe20007ffe0ff */
[----:B--2---:R-:W-:-:S06]  /*1910*/  ULEA UR4, UR5, UR4, 0x18 ;  /* 0x0000000405047291 */ /* 0x004fcc000f8ec03f */
[----:B------:R-:W-:-:S05]  /*1920*/  LEA R107, R107, UR4, 0x3 ;  /* 0x000000046b6b7c11 */ /* 0x000fca000f8e18ff */
[----:B------:R2:W3:Y:S02]  /*1930*/  LDS.64 R64, [R107] ;  /* 0x000000006b407984 */ /* 0x0004e40000000a00 */
.L_x_4022:
[----:B------:R-:W-:Y:S05]  /*1940*/  BSYNC B0 ;  /* 0x0000000000007941 */ /* 0x000fea0003800000 */
.L_x_4021:
[----:B------:R-:W4:Y:S01]  /*1950*/  SHFL.DOWN PT, R110, R109, 0x2, 0x1f ;  /* 0x08401f006d6e7f89 */ /* 0x000f2200000e0000 */
[----:B------:R-:W-:Y:S01]  /*1960*/  SHF.R.U32.HI R106, RZ, 0x5, R13 ;  /* 0x00000005ff6a7819 */ /* 0x000fe2000001160d */
[----:B------:R-:W-:Y:S02]  /*1970*/  BSSY B0, `(.L_x_4023) ;  /* 0x0000012000007945 */ /* 0x000fe40003800000 */
[----:B0--3--:R0:W3:Y:S01]  /*1980*/  SHFL.DOWN PT, R111, R64, 0x2, 0x1f ;  /* 0x08401f00406f7f89 */ /* 0x0090e200000e0000 */
[----:B------:R-:W-:-:S03]  /*1990*/  LOP3.LUT R106, R106, 0x3, RZ, 0xc0, !PT ;  /* 0x000000036a6a7812 */ /* 0x000fc600078ec0ff */
[----:B------:R0:W0:Y:S01]  /*19a0*/  SHFL.DOWN PT, R112, R65, 0x2, 0x1f ;  /* 0x08401f0041707f89 */ /* 0x00002200000e0000 */
[----:B------:R-:W-:Y:S01]  /*19b0*/  LOP3.LUT P4, RZ, R106, 0x1f, R13, 0xf8, !PT ;  /* 0x0000001f6aff7812 */ /* 0x000fe2000788f80d */
[----:B----4-:R-:W-:-:S05]  /*19c0*/  FADD R108, R110, R109 ;  /* 0x0000006d6e6c7221 */ /* 0x010fca0000000000 */
[----:B------:R-:W-:-:S04]  /*19d0*/  IADD3 R105, R108, 0x1800000, RZ ;  /* 0x018000006c697810 */ /* 0x000fc80007ffe0ff */
[----:B------:R-:W-:-:S04]  /*19e0*/  LOP3.LUT R105, R105, 0x7f800000, RZ, 0xc0, !PT ;  /* 0x7f80000069697812 */ /* 0x000fc800078ec0ff */
[----:B------:R-:W-:-:S13]  /*19f0*/  ISETP.GT.U32.AND P0, PT, R105, 0x1ffffff, PT ;  /* 0x01ffffff6900780c */ /* 0x000fda0003f04070 */
[----:B0--3--:R-:W-:Y:S05]  /*1a00*/  @P0 BRA `(.L_x_4024) ;  /* 0x0000000000100947 */ /* 0x009fea0003800000 */
[----:B------:R-:W-:Y:S02]  /*1a10*/  MOV R105, R108 ;  /* 0x0000006c00697202 */ /* 0x000fe40000000f00 */
[----:B------:R-:W-:-:S07]  /*1a20*/  MOV R114, 0x1a40 ;  /* 0x00001a4000727802 */ /* 0x000fce0000000f00 */
[----:B-12--5:R-:W-:Y:S05]  /*1a30*/  CALL.REL.NOINC `($__internal_40_$__cuda_sm20_rcp_rn_f32_slowpath) ;  /* 0x00000034007c7944 */ /* 0x026fea0003c00000 */
[----:B------:R-:W-:Y:S05]  /*1a40*/  BRA `(.L_x_4025) ;  /* 0x0000000000107947 */ /* 0x000fea0003800000 */
.L_x_4024:
[----:B------:R-:W0:Y:S02]  /*1a50*/  MUFU.RCP R105, R108 ;  /* 0x0000006c00697308 */ /* 0x000e240000001000 */
[----:B0-----:R-:W-:-:S04]  /*1a60*/  FFMA R106, R108, R105, -1 ;  /* 0xbf8000006c6a7423 */ /* 0x001fc80000000069 */
[----:B------:R-:W-:-:S04]  /*1a70*/  FADD.FTZ R106, -R106, -RZ ;  /* 0x800000ff6a6a7221 */ /* 0x000fc80000010100 */
[----:B------:R-:W-:-:S07]  /*1a80*/  FFMA R105, R105, R106, R105 ;  /* 0x0000006a69697223 */ /* 0x000fce0000000069 */
.L_x_4025:
[----:B------:R-:W-:Y:S05]  /*1a90*/  BSYNC B0 ;  /* 0x0000000000007941 */ /* 0x000fea0003800000 */
.L_x_4023:
[----:B------:R-:W0:Y:S01]  /*1aa0*/  SHFL.DOWN PT, R113, R108, 0x1, 0x1f ;  /* 0x08201f006c717f89 */ /* 0x000e2200000e0000 */
[----:B------:R-:W-:Y:S01]  /*1ab0*/  FADD R106, -R111, R64 ;  /* 0x000000406f6a7221 */ /* 0x000fe20000000100 */
[----:B------:R-:W-:Y:S01]  /*1ac0*/  FADD R112, R112, R65 ;  /* 0x0000004170707221 */ /* 0x000fe20000000000 */
[----:B------:R-:W-:Y:S01]  /*1ad0*/  FMUL R114, R110, R111 ;  /* 0x0000006f6e727220 */ /* 0x000fe20000400000 */
[----:B------:R-:W-:Y:S01]  /*1ae0*/  BSSY B0, `(.L_x_4026) ;  /* 0x0000016000007945 */ /* 0x000fe20003800000 */
[----:B------:R-:W-:Y:S02]  /*1af0*/  FMUL R106, R106, R106 ;  /* 0x0000006a6a6a7220 */ /* 0x000fe40000400000 */
[----:B------:R-:W-:Y:S02]  /*1b00*/  FFMA R114, R109, R64, R114 ;  /* 0x000000406d727223 */ /* 0x000fe40000000072 */
[----:B--2---:R-:W-:Y:S02]  /*1b10*/  FMUL R107, R106, R109 ;  /* 0x0000006d6a6b7220 */ /* 0x004fe40000400000 */
[----:B------:R-:W-:-:S02]  /*1b20*/  FMUL R65, R114, R105 ;  /* 0x0000006972417220 */ /* 0x000fc40000400000 */
[----:B------:R-:W-:-:S03]  /*1b30*/  FMUL R107, R110, R107 ;  /* 0x0000006b6e6b7220 */ /* 0x000fc60000400000 */
[----:B------:R2:W3:Y:S01]  /*1b40*/  SHFL.DOWN PT, R64, R65, 0x1, 0x1f ;  /* 0x08201f0041407f89 */ /* 0x0004e200000e0000 */
[----:B------:R-:W-:-:S05]  /*1b50*/  FFMA R110, R107, R105, R112 ;  /* 0x000000696b6e7223 */ /* 0x000fca0000000070 */
[----:B------:R2:W4:Y:S01]  /*1b60*/  SHFL.DOWN PT, R109, R110, 0x1, 0x1f ;  /* 0x08201f006e6d7f89 */ /* 0x00052200000e0000 */
[----:B0-----:R-:W-:-:S05]  /*1b70*/  FADD R112, R108, R113 ;  /* 0x000000716c707221 */ /* 0x001fca0000000000 */
[----:B------:R-:W-:-:S04]  /*1b80*/  IADD3 R105, R112, 0x1800000, RZ ;  /* 0x0180000070697810 */ /* 0x000fc80007ffe0ff */
[----:B------:R-:W-:-:S04]  /*1b90*/  LOP3.LUT R105, R105, 0x7f800000, RZ, 0xc0, !PT ;  /* 0x7f80000069697812 */ /* 0x000fc800078ec0ff */
[----:B------:R-:W-:-:S13]  /*1ba0*/  ISETP.GT.U32.AND P0, PT, R105, 0x1ffffff, PT ;  /* 0x01ffffff6900780c */ /* 0x000fda0003f04070 */
[----:B--234-:R-:W-:Y:S05]  /*1bb0*/  @P0 BRA `(.L_x_4027) ;  /* 0x0000000000100947 */ /* 0x01cfea0003800000 */
[----:B------:R-:W-:Y:S02]  /*1bc0*/  MOV R105, R112 ;  /* 0x0000007000697202 */ /* 0x000fe40000000f00 */
[----:B------:R-:W-:-:S07]  /*1bd0*/  MOV R114, 0x1bf0 ;  /* 0x00001bf000727802 */ /* 0x000fce0000000f00 */
[----:B-1---5:R-:W-:Y:S05]  /*1be0*/  CALL.REL.NOINC `($__internal_40_$__cuda_sm20_rcp_rn_f32_slowpath) ;  /* 0x0000003400107944 */ /* 0x022fea0003c00000 */
[----:B------:R-:W-:Y:S05]  /*1bf0*/  BRA `(.L_x_4028) ;  /* 0x0000000000107947 */ /* 0x000fea0003800000 */
.L_x_4027:
[----:B------:R-:W0:Y:S02]  /*1c00*/  MUFU.RCP R105, R112 ;  /* 0x0000007000697308 */ /* 0x000e240000001000 */
[----:B0-----:R-:W-:-:S04]  /*1c10*/  FFMA R106, R112, R105, -1 ;  /* 0xbf800000706a7423 */ /* 0x001fc80000000069 */
[----:B------:R-:W-:-:S04]  /*1c20*/  FADD.FTZ R106, -R106, -RZ ;  /* 0x800000ff6a6a7221 */ /* 0x000fc80000010100 */
[----:B------:R-:W-:-:S07]  /*1c30*/  FFMA R105, R105, R106, R105 ;  /* 0x0000006a69697223 */ /* 0x000fce0000000069 */
.L_x_4028:
[----:B------:R-:W-:Y:S05]  /*1c40*/  BSYNC B0 ;  /* 0x0000000000007941 */ /* 0x000fea0003800000 */
.L_x_4026:
[----:B------:R-:W-:Y:S01]  /*1c50*/  FADD R106, R65, -R64 ;  /* 0x80000040416a7221 */ /* 0x000fe20000000000 */
[----:B------:R-:W-:Y:S01]  /*1c60*/  FADD R110, R110, R109 ;  /* 0x0000006d6e6e7221 */ /* 0x000fe20000000000 */
[----:B-1----:R-:W-:Y:S02]  /*1c70*/  ISETP.NE.AND P1, PT, R10, RZ, PT ;  /* 0x000000ff0a00720c */ /* 0x002fe40003f25270 */
[----:B------:R-:W-:Y:S01]  /*1c80*/  FMUL R107, R106, R106 ;  /* 0x0000006a6a6b7220 */ /* 0x000fe20000400000 */
[----:B------:R-:W-:Y:S02]  /*1c90*/  SHF.L.U32 R109, R12, 0xa, RZ ;  /* 0x0000000a0c6d7819 */ /* 0x000fe400000006ff */
[----:B------:R-:W-:Y:S01]  /*1ca0*/  ISETP.NE.AND P2, PT, RZ, UR10, PT ;  /* 0x0000000aff007c0c */ /* 0x000fe2000bf45270 */
[----:B------:R-:W-:Y:S01]  /*1cb0*/  FMUL R106, R108, R107 ;  /* 0x0000006b6c6a7220 */ /* 0x000fe20000400000 */
[----:B------:R-:W-:Y:S01]  /*1cc0*/  FMUL R107, R113, R64 ;  /* 0x00000040716b7220 */ /* 0x000fe20000400000 */
[----:B------:R-:W-:-:S02]  /*1cd0*/  LOP3.LUT R64, R13, 0x7f, RZ, 0xc0, !PT ;  /* 0x0000007f0d407812 */ /* 0x000fc400078ec0ff */
[----:B------:R-:W-:Y:S01]  /*1ce0*/  FMUL R113, R113, R106 ;  /* 0x0000006a71717220 */ /* 0x000fe20000400000 */
[--C-:B------:R-:W-:Y:S01]  /*1cf0*/  FFMA R108, R108, R65, R107.reuse ;  /* 0x000000416c6c7223 */ /* 0x100fe2000000006b */
[----:B-----5:R-:W-:Y:S02]  /*1d00*/  PRMT R107, R44, 0x7632, R107 ;  /* 0x000076322c6b7816 */ /* 0x020fe4000000006b */
[-C--:B------:R-:W-:Y:S01]  /*1d10*/  FFMA R110, R113, R105.reuse, R110 ;  /* 0x00000069716e7223 */ /* 0x080fe2000000006e */
[----:B------:R-:W-:Y:S01]  /*1d20*/  FMUL R108, R108, R105 ;  /* 0x000000696c6c7220 */ /* 0x000fe20000400000 */
[----:B------:R-:W-:Y:S02]  /*1d30*/  SHF.L.U32 R106, R44, 0x10, RZ ;  /* 0x000000102c6a7819 */ /* 0x000fe400000006ff */
[----:B------:R-:W-:Y:S02]  /*1d40*/  SHF.L.U32 R107, R107, 0x10, RZ ;  /* 0x000000106b6b7819 */ /* 0x000fe400000006ff */
[----:B------:R-:W0:Y:S01]  /*1d50*/  SHFL.IDX PT, R110, R110, RZ, 0x1f ;  /* 0x00001fff6e6e7589 */ /* 0x000e2200000e0000 */
[----:B------:R-:W-:Y:S01]  /*1d60*/  @P1 FADD R106, R106, 1 ;  /* 0x3f8000006a6a1421 */ /* 0x000fe20000000000 */
[----:B------:R-:W-:Y:S01]  /*1d70*/  LOP3.LUT R64, R109, 0xfffffc00, R64, 0xe2, !PT ;  /* 0xfffffc006d407812 */ /* 0x000fe200078ee240 */
[----:B------:R-:W-:Y:S01]  /*1d80*/  @P1 FADD R107, R107, 1 ;  /* 0x3f8000006b6b1421 */ /* 0x000fe20000000000 */
[----:B------:R-:W1:Y:S01]  /*1d90*/  SHFL.IDX PT, R108, R108, RZ, 0x1f ;  /* 0x00001fff6c6c7589 */ /* 0x000e6200000e0000 */
[----:B------:R-:W-:-:S02]  /*1da0*/  SHF.L.U32 R109, R45, 0x10, RZ ;  /* 0x000000102d6d7819 */ /* 0x000fc400000006ff */
[----:B------:R-:W-:-:S03]  /*1db0*/  IADD3 R113, R9, 0x280, RZ ;  /* 0x0000028009717810 */ /* 0x000fc60007ffe0ff */
[----:B------:R-:W-:Y:S01]  /*1dc0*/  @P1 FADD R109, R109, 1 ;  /* 0x3f8000006d6d1421 */ /* 0x000fe20000000000 */
[----:B0-----:R-:W-:Y:S01]  /*1dd0*/  FMUL R65, R110, 0.0001220703125 ;  /* 0x390000006e417820 */ /* 0x001fe20000400000 */
[----:B------:R-:W-:-:S03]  /*1de0*/  PRMT R110, R45, 0x7632, R110 ;  /* 0x000076322d6e7816 */ /* 0x000fc6000000006e */
[----:B-1----:R-:W-:Y:S01]  /*1df0*/  FFMA R65, R108, R108, R65 ;  /* 0x0000006c6c417223 */ /* 0x002fe20000000041 */
[----:B------:R-:W-:-:S03]  /*1e00*/  SHF.L.U32 R110, R110, 0x10, RZ ;  /* 0x000000106e6e7819 */ /* 0x000fc600000006ff */
[----:B------:R-:W-:Y:S02]  /*1e10*/  FADD R105, R65, UR8 ;  /* 0x0000000841697e21 */ /* 0x000fe40008000000 */
[----:B------:R-:W-:-:S03]  /*1e20*/  @P1 FADD R110, R110, 1 ;  /* 0x3f8000006e6e1421 */ /* 0x000fc60000000000 */
[----:B------:R-:W-:-:S13]  /*1e30*/  FSETP.GEU.AND P0, PT, |R105|, 1.175494350822287508e-38, PT ;  /* 0x008000006900780b */ /* 0x000fda0003f0e200 */
[----:B------:R-:W-:-:S04]  /*1e40*/  @!P0 FMUL R105, R105, 16777216 ;  /* 0x4b80000069698820 */ /* 0x000fc80000400000 */
[----:B------:R-:W0:Y:S02]  /*1e50*/  MUFU.RSQ R65, R105 ;  /* 0x0000006900417308 */ /* 0x000e240000001400 */
[----:B0-----:R-:W-:Y:S01]  /*1e60*/  @!P0 FMUL R65, R65, 4096 ;  /* 0x4580000041418820 */ /* 0x001fe20000400000 */
[----:B------:R-:W-:-:S03]  /*1e70*/  ISETP.NE.U32.AND P0, PT, RZ, UR12, PT ;  /* 0x0000000cff007c0c */ /* 0x000fc6000bf05070 */
[-C--:B------:R-:W-:Y:S01]  /*1e80*/  FMUL R105, R8, R65.reuse ;  /* 0x0000004108697220 */ /* 0x080fe20000400000 */
[----:B------:R-:W-:Y:S01]  /*1e90*/  ISETP.NE.AND.EX P0, PT, RZ, UR13, PT, P0 ;  /* 0x0000000dff007c0c */ /* 0x000fe2000bf05300 */
[-C--:B------:R-:W-:Y:S01]  /*1ea0*/  FMUL R108, R7, R65.reuse ;  /* 0x00000041076c7220 */ /* 0x080fe20000400000 */
[----:B------:R-:W-:Y:S01]  /*1eb0*/  FMUL R6, R6, R65 ;  /* 0x0000004106067220 */ /* 0x000fe20000400000 */
[----:B------:R-:W-:Y:S01]  /*1ec0*/  FMUL R8, R106, R105 ;  /* 0x000000696a087220 */ /* 0x000fe20000400000 */
[C---:B------:R-:W-:Y:S01]  /*1ed0*/  PRMT R106, R46.reuse, 0x7632, R106 ;  /* 0x000076322e6a7816 */ /* 0x040fe2000000006a */
[----:B------:R-:W-:Y:S01]  /*1ee0*/  FMUL R7, R107, R108 ;  /* 0x0000006c6b077220 */ /* 0x000fe20000400000 */
[----:B------:R-:W-:Y:S01]  /*1ef0*/  SHF.L.U32 R105, R46, 0x10, RZ ;  /* 0x000000102e697819 */ /* 0x000fe200000006ff */
[----:B------:R-:W-:Y:S01]  /*1f00*/  FMUL R6, R109, R6 ;  /* 0x000000066d067220 */ /* 0x000fe20000400000 */
[-C--:B------:R-:W-:Y:S01]  /*1f10*/  FMUL R5, R5, R65.reuse ;  /* 0x0000004105057220 */ /* 0x080fe20000400000 */
[----:B------:R-:W-:Y:S01]  /*1f20*/  SHF.L.U32 R106, R106, 0x10, RZ ;  /* 0x000000106a6a7819 */ /* 0x000fe200000006ff */
[----:B------:R-:W-:Y:S01]  /*1f30*/  FMUL R4, R4, R65 ;  /* 0x0000004104047220 */ /* 0x000fe20000400000 */
[----:B------:R-:W-:Y:S01]  /*1f40*/  @P1 FADD R105, R105, 1 ;  /* 0x3f80000069691421 */ /* 0x000fe20000000000 */
[----:B------:R-:W-:Y:S01]  /*1f50*/  FMUL R5, R110, R5 ;  /* 0x000000056e057220 */ /* 0x000fe20000400000 */
[----:B------:R-:W-:Y:S01]  /*1f60*/  @P0 FMNMX R11, R11, |R8|, !PT ;  /* 0x400000080b0b0209 */ /* 0x000fe20007800000 */
[----:B------:R-:W-:Y:S01]  /*1f70*/  @P1 FADD R106, R106, 1 ;  /* 0x3f8000006a6a1421 */ /* 0x000fe20000000000 */
[----:B------:R-:W-:Y:S01]  /*1f80*/  SHF.L.U32 R107, R47, 0x10, RZ ;  /* 0x000000102f6b7819 */ /* 0x000fe200000006ff */
[----:B------:R-:W-:Y:S01]  /*1f90*/  FMUL R3, R3, R65 ;  /* 0x0000004103037220 */ /* 0x000fe20000400000 */
[----:B------:R-:W-:Y:S01]  /*1fa0*/  @P0 FMNMX R11, R11, |R7|, !PT ;  /* 0x400000070b0b0209 */ /* 0x000fe20007800000 */
[----:B------:R-:W-:Y:S01]  /*1fb0*/  FMUL R4, R105, R4 ;  /* 0x0000000469047220 */ /* 0x000fe20000400000 */
[----:B------:R-:W-:Y:S01]  /*1fc0*/  PRMT R108, R47, 0x7632, R108 ;  /* 0x000076322f6c7816 */ /* 0x000fe2000000006c */
[----:B------:R-:W-:Y:S01]  /*1fd0*/  @P1 FADD R107, R107, 1 ;  /* 0x3f8000006b6b1421 */ /* 0x000fe20000000000 */
[----:B------:R-:W-:Y:S01]  /*1fe0*/  @P0 FMNMX R11, R11, |R6|, !PT ;  /* 0x400000060b0b0209 */ /* 0x000fe20007800000 */
[----:B------:R-:W-:Y:S01]  /*1ff0*/  FMUL R2, R2, R65 ;  /* 0x0000004102027220 */ /* 0x000fe20000400000 */
[----:B------:R-:W-:Y:S01]  /*2000*/  SHF.L.U32 R108, R108, 0x10, RZ ;  /* 0x000000106c6c7819 */ /* 0x000fe200000006ff */
[----:B------:R-:W-:Y:S01]  /*2010*/  FMUL R3, R106, R3 ;  /* 0x000000036a037220 */ /* 0x000fe20000400000 */
[----:B------:R-:W-:Y:S01]  /*2020*/  @P0 FMNMX R11, R11, |R5|, !PT ;  /* 0x400000050b0b0209 */ /* 0x000fe20007800000 */
[----:B------:R-:W-:Y:S01]  /*2030*/  FMUL R2, R107, R2 ;  /* 0x000000026b027220 */ /* 0x000fe20000400000 */
[----:B------:R-:W-:Y:S01]  /*2040*/  PRMT R107, R40, 0x7632, R107 ;  /* 0x00007632286b7816 */ /* 0x000fe2000000006b */
[----:B------:R-:W-:Y:S01]  /*2050*/  @P1 FADD R108, R108, 1 ;  /* 0x3f8000006c6c1421 */ /* 0x000fe20000000000 */
[----:B------:R-:W-:Y:S01]  /*2060*/  @P0 FMNMX R11, R11, |R4|, !PT ;  /* 0x400000040b0b0209 */ /* 0x000fe20007800000 */
[-C--:B------:R-:W-:Y:S01]  /*2070*/  FMUL R105, R0, R65.reuse ;  /* 0x0000004100697220 */ /* 0x080fe20000400000 */
[----:B------:R-:W-:Y:S01]  /*2080*/  SHF.L.U32 R106, R40, 0x10, RZ ;  /* 0x00000010286a7819 */ /* 0x000fe200000006ff */
[----:B------:R-:W-:Y:S01]  /*2090*/  FMUL R49, R49, R65 ;  /* 0x0000004131317220 */ /* 0x000fe20000400000 */
[----:B------:R-:W-:Y:S01]  /*20a0*/  @P0 FMNMX R11, R11, |R3|, !PT ;  /* 0x400000030b0b0209 */ /* 0x000fe20007800000 */
[----:B------:R-:W-:Y:S01]  /*20b0*/  FMUL R0, R108, R105 ;  /* 0x000000696c007220 */ /* 0x000fe20000400000 */
[----:B------:R-:W-:Y:S01]  /*20c0*/  SHF.L.U32 R107, R107, 0x10, RZ ;  /* 0x000000106b6b7819 */ /* 0x000fe200000006ff */
[----:B------:R-:W-:Y:S01]  /*20d0*/  @P1 FADD R106, R106, 1 ;  /* 0x3f8000006a6a1421 */ /* 0x000fe20000000000 */
[-C--:B------:R-:W-:Y:S01]  /*20e0*/  FMUL R105, R48, R65.reuse ;  /* 0x0000004130697220 */ /* 0x080fe20000400000 */
[----:B------:R-:W-:Y:S01]  /*20f0*/  @P0 FMNMX R11, R11, |R2|, !PT ;  /* 0x400000020b0b0209 */ /* 0x000fe20007800000 */
[-C--:B------:R-:W-:Y:S01]  /*2100*/  FMUL R108, R76, R65.reuse ;  /* 0x000000414c6c7220 */ /* 0x080fe20000400000 */
[----:B------:R-:W-:Y:S01]  /*2110*/  SHF.L.U32 R109, R41, 0x10, RZ ;  /* 0x00000010296d7819 */ /* 0x000fe200000006ff */
[----:B------:R-:W-:Y:S01]  /*2120*/  @P1 FADD R107, R107, 1 ;  /* 0x3f8000006b6b1421 */ /* 0x000fe20000000000 */
[----:B------:R-:W-:Y:S01]  /*2130*/  PRMT R110, R41, 0x7632, R110 ;  /* 0x00007632296e7816 */ /* 0x000fe2000000006e */
[----:B------:R-:W-:Y:S01]  /*2140*/  FMUL R48, R15, R65 ;  /* 0x000000410f307220 */ /* 0x000fe20000400000 */
        /* <DEDUP_REMOVED lines=9> */
[----:B------:R-:W-:Y:S01]  /*21e0*/  SHF.L.U32 R105, R42, 0x10, RZ ;  /* 0x000000102a697819 */ /* 0x000fe200000006ff */
[----:B------:R-:W-:Y:S01]  /*21f0*/  FMUL R109, R78, R65 ;  /* 0x000000414e6d7220 */ /* 0x000fe20000400000 */
[----:B------:R-:W-:Y:S01]  /*2200*/  @P0 FMNMX R11, R11, |R48|, !PT ;  /* 0x400000300b0b0209 */ /* 0x000fe20007800000 */
[----:B------:R-:W-:Y:S01]  /*2210*/  FMUL R49, R110, R49 ;  /* 0x000000316e317220 */ /* 0x000fe20000400000 */
[----:B------:R-:W-:Y:S01]  /*2220*/  SHF.L.U32 R107, R106, 0x10, RZ ;  /* 0x000000106a6b7819 */ /* 0x000fe200000006ff */
[----:B------:R-:W-:Y:S01]  /*2230*/  @P1 FADD R105, R105, 1 ;  /* 0x3f80000069691421 */ /* 0x000fe20000000000 */
[----:B------:R-:W-:Y:S01]  /*2240*/  FMUL R106, R77, R65 ;  /* 0x000000414d6a7220 */ /* 0x000fe20000400000 */
[----:B------:R-:W-:Y:S01]  /*2250*/  @P0 FMNMX R11, R11, |R15|, !PT ;  /* 0x4000000f0b0b0209 */ /* 0x000fe20007800000 */
[----:B------:R-:W-:Y:S01]  /*2260*/  FMUL R50, R50, R65 ;  /* 0x0000004132327220 */ /* 0x000fe20000400000 */
[----:B------:R-:W-:Y:S01]  /*2270*/  SHF.L.U32 R108, R43, 0x10, RZ ;  /* 0x000000102b6c7819 */ /* 0x000fe200000006ff */
[----:B------:R-:W-:Y:S01]  /*2280*/  @P1 FADD R107, R107, 1 ;  /* 0x3f8000006b6b1421 */ /* 0x000fe20000000000 */
[----:B------:R-:W-:Y:S01]  /*2290*/  PRMT R110, R43, 0x7632, R110 ;  /* 0x000076322b6e7816 */ /* 0x000fe2000000006e */
[----:B------:R-:W-:Y:S01]  /*22a0*/  FMUL R78, R105, R106 ;  /* 0x0000006a694e7220 */ /* 0x000fe20000400000 */
[----:B------:R-:W-:Y:S01]  /*22b0*/  @P0 FMNMX R11, R11, |R49|, !PT ;  /* 0x400000310b0b0209 */ /* 0x000fe20007800000 */
[----:B------:R-:W-:Y:S01]  /*22c0*/  @P1 FADD R108, R108, 1 ;  /* 0x3f8000006c6c1421 */ /* 0x000fe20000000000 */
[----:B------:R-:W-:Y:S01]  /*22d0*/  SHF.L.U32 R110, R110, 0x10, RZ ;  /* 0x000000106e6e7819 */ /* 0x000fe200000006ff */
[----:B------:R-:W-:Y:S01]  /*22e0*/  FMUL R77, R107, R50 ;  /* 0x000000326b4d7220 */ /* 0x000fe20000400000 */
[----:B------:R-:W-:Y:S01]  /*22f0*/  PRMT R106, R36, 0x7632, R106 ;  /* 0x00007632246a7816 */ /* 0x000fe2000000006a */
[----:B------:R-:W-:Y:S01]  /*2300*/  FMUL R50, R108, R109 ;  /* 0x0000006d6c327220 */ /* 0x000fe20000400000 */
[----:B------:R-:W-:Y:S01]  /*2310*/  @P0 FMNMX R11, R11, |R78|, !PT ;  /* 0x4000004e0b0b0209 */ /* 0x000fe20007800000 */
[----:B------:R-:W-:Y:S01]  /*2320*/  @P1 FADD R110, R110, 1 ;  /* 0x3f8000006e6e1421 */ /* 0x000fe20000000000 */
[----:B------:R-:W-:Y:S01]  /*2330*/  SHF.L.U32 R105, R36, 0x10, RZ ;  /* 0x0000001024697819 */ /* 0x000fe200000006ff */
[-C--:B------:R-:W-:Y:S01]  /*2340*/  FMUL R51, R51, R65.reuse ;  /* 0x0000004133337220 */ /* 0x080fe20000400000 */
[----:B------:R-:W-:Y:S01]  /*2350*/  SHF.L.U32 R107, R106, 0x10, RZ ;  /* 0x000000106a6b7819 */ /* 0x000fe200000006ff */
[----:B------:R-:W-:Y:S01]  /*2360*/  FMUL R106, R79, R65 ;  /* 0x000000414f6a7220 */ /* 0x000fe20000400000 */
[----:B------:R-:W-:Y:S01]  /*2370*/  @P0 FMNMX R11, R11, |R77|, !PT ;  /* 0x4000004d0b0b0209 */ /* 0x000fe20007800000 */
[----:B------:R-:W-:Y:S01]  /*2380*/  FMUL R51, R110, R51 ;  /* 0x000000336e337220 */ /* 0x000fe20000400000 */
[----:B------:R-:W-:Y:S01]  /*2390*/  PRMT R109, R37, 0x7632, R109 ;  /* 0x00007632256d7816 */ /* 0x000fe2000000006d */
[----:B------:R-:W-:Y:S01]  /*23a0*/  @P1 FADD R105, R105, 1 ;  /* 0x3f80000069691421 */ /* 0x000fe20000000000 */
[----:B------:R-:W-:Y:S01]  /*23b0*/  SHF.L.U32 R108, R37, 0x10, RZ ;  /* 0x00000010256c7819 */ /* 0x000fe200000006ff */
[----:B------:R-:W-:Y:S01]  /*23c0*/  @P1 FADD R107, R107, 1 ;  /* 0x3f8000006b6b1421 */ /* 0x000fe20000000000 */
[-C--:B------:R-:W-:Y:S01]  /*23d0*/  FMUL R52, R52, R65.reuse ;  /* 0x0000004134347220 */ /* 0x080fe20000400000 */
[----:B------:R-:W-:Y:S01]  /*23e0*/  @P0 FMNMX R11, R11, |R50|, !PT ;  /* 0x400000320b0b0209 */ /* 0x000fe20007800000 */
[----:B------:R-:W-:Y:S01]  /*23f0*/  FMUL R79, R80, R65 ;  /* 0x00000041504f7220 */ /* 0x000fe20000400000 */
[----:B------:R-:W-:Y:S01]  /*2400*/  SHF.L.U32 R109, R109, 0x10, RZ ;  /* 0x000000106d6d7819 */ /* 0x000fe200000006ff */
[----:B------:R-:W-:Y:S01]  /*2410*/  FMUL R105, R105, R106 ;  /* 0x0000006a69697220 */ /* 0x000fe20000400000 */
[----:B------:R-:W-:Y:S01]  /*2420*/  FMUL R80, R107, R52 ;  /* 0x000000346b507220 */ /* 0x000fe20000400000 */
[----:B------:R-:W-:Y:S01]  /*2430*/  @P0 FMNMX R11, R11, |R51|, !PT ;  /* 0x400000330b0b0209 */ /* 0x000fe20007800000 */
[----:B------:R-:W-:Y:S01]  /*2440*/  @P1 FADD R108, R108, 1 ;  /* 0x3f8000006c6c1421 */ /* 0x000fe20000000000 */
[----:B------:R-:W-:Y:S01]  /*2450*/  PRMT R52, R38, 0x7632, R52 ;  /* 0x0000763226347816 */ /* 0x000fe20000000034 */
[----:B------:R-:W-:Y:S01]  /*2460*/  @P1 FADD R109, R109, 1 ;  /* 0x3f8000006d6d1421 */ /* 0x000fe20000000000 */
[----:B------:R-:W-:Y:S01]  /*2470*/  FMUL R106, R53, R65 ;  /* 0x00000041356a7220 */ /* 0x000fe20000400000 */
[----:B------:R-:W-:Y:S01]  /*2480*/  @P0 FMNMX R11, R11, |R105|, !PT ;  /* 0x400000690b0b0209 */ /* 0x000fe20007800000 */
[----:B------:R-:W-:Y:S01]  /*2490*/  FMUL R79, R108, R79 ;  /* 0x0000004f6c4f7220 */ /* 0x000fe20000400000 */
[----:B------:R-:W-:Y:S01]  /*24a0*/  SHF.L.U32 R53, R52, 0x10, RZ ;  /* 0x0000001034357819 */ /* 0x000fe200000006ff */
[----:B------:R-:W-:Y:S01]  /*24b0*/  FMUL R106, R109, R106 ;  /* 0x0000006a6d6a7220 */ /* 0x000fe20000400000 */
[----:B------:R-:W-:Y:S01]  /*24c0*/  SHF.L.U32 R107, R38, 0x10, RZ ;  /* 0x00000010266b7819 */ /* 0x000fe200000006ff */
[-C--:B------:R-:W-:Y:S01]  /*24d0*/  FMUL R52, R81, R65.reuse ;  /* 0x0000004151347220 */ /* 0x080fe20000400000 */
[----:B------:R-:W-:Y:S01]  /*24e0*/  SHF.L.U32 R108, R39, 0x10, RZ ;  /* 0x00000010276c7819 */ /* 0x000fe200000006ff */
[----:B------:R-:W-:Y:S01]  /*24f0*/  @P1 FADD R53, R53, 1 ;  /* 0x3f80000035351421 */ /* 0x000fe20000000000 */
[----:B------:R-:W-:Y:S01]  /*2500*/  PRMT R109, R39, 0x7632, R109 ;  /* 0x00007632276d7816 */ /* 0x000fe2000000006d */
[-C--:B------:R-:W-:Y:S01]  /*2510*/  FMUL R54, R54, R65.reuse ;  /* 0x0000004136367220 */ /* 0x080fe20000400000 */
[----:B------:R-:W-:Y:S01]  /*2520*/  @P0 FMNMX R11, R11, |R80|, !PT ;  /* 0x400000500b0b0209 */ /* 0x000fe20007800000 */
[----:B------:R-:W-:Y:S01]  /*2530*/  @P1 FADD R107, R107, 1 ;  /* 0x3f8000006b6b1421 */ /* 0x000fe20000000000 */
[----:B------:R-:W-:Y:S01]  /*2540*/  @P1 FADD R108, R108, 1 ;  /* 0x3f8000006c6c1421 */ /* 0x000fe20000000000 */
[----:B------:R-:W-:Y:S01]  /*2550*/  FMUL R81, R82, R65 ;  /* 0x0000004152517220 */ /* 0x000fe20000400000 */
[----:B------:R-:W-:Y:S01]  /*2560*/  SHF.L.U32 R109, R109, 0x10, RZ ;  /* 0x000000106d6d7819 */ /* 0x000fe200000006ff */
[----:B------:R-:W-:Y:S01]  /*2570*/  FMUL R82, R53, R54 ;  /* 0x0000003635527220 */ /* 0x000fe20000400000 */
[----:B------:R-:W-:Y:S01]  /*2580*/  @P0 FMNMX R11, R11, |R79|, !PT ;  /* 0x4000004f0b0b0209 */ /* 0x000fe20007800000 */
[----:B------:R-:W-:Y:S01]  /*2590*/  FMUL R107, R107, R52 ;  /* 0x000000346b6b7220 */ /* 0x000fe20000400000 */
[----:B------:R-:W-:Y:S01]  /*25a0*/  FMUL R81, R108, R81 ;  /* 0x000000516c517220 */ /* 0x000fe20000400000 */
[C---:B------:R-:W-:Y:S01]  /*25b0*/  PRMT R53, R32.reuse, 0x7632, R53 ;  /* 0x0000763220357816 */ /* 0x040fe20000000035 */
[----:B------:R-:W-:Y:S01]  /*25c0*/  @P1 FADD R109, R109, 1 ;  /* 0x3f8000006d6d1421 */ /* 0x000fe20000000000 */
[-C--:B------:R-:W-:Y:S01]  /*25d0*/  FMUL R108, R55, R65.reuse ;  /* 0x00000041376c7220 */ /* 0x080fe20000400000 */
[----:B------:R-:W-:Y:S01]  /*25e0*/  @P0 FMNMX R11, R11, |R106|, !PT ;  /* 0x4000006a0b0b0209 */ /* 0x000fe20007800000 */
[-C--:B------:R-:W-:Y:S01]  /*25f0*/  FMUL R83, R83, R65.reuse ;  /* 0x0000004153537220 */ /* 0x080fe20000400000 */
[----:B------:R-:W-:Y:S01]  /*2600*/  SHF.L.U32 R52, R32, 0x10, RZ ;  /* 0x0000001020347819 */ /* 0x000fe200000006ff */
[----:B------:R-:W-:Y:S01]  /*2610*/  FMUL R108, R109, R108 ;  /* 0x0000006c6d6c7220 */ /* 0x000fe20000400000 */
[----:B------:R-:W-:Y:S01]  /*2620*/  SHF.L.U32 R53, R53, 0x10, RZ ;  /* 0x0000001035357819 */ /* 0x000fe200000006ff */
[----:B------:R-:W-:Y:S01]  /*2630*/  FMUL R56, R56, R65 ;  /* 0x0000004138387220 */ /* 0x000fe20000400000 */
[----:B------:R-:W-:Y:S01]  /*2640*/  SHF.L.U32 R54, R33, 0x10, RZ ;  /* 0x0000001021367819 */ /* 0x000fe200000006ff */
[----:B------:R-:W-:Y:S01]  /*2650*/  @P1 FADD R52, R52, 1 ;  /* 0x3f80000034341421 */ /* 0x000fe20000000000 */
[----:B------:R-:W-:Y:S01]  /*2660*/  @P0 FMNMX R11, R11, |R107|, !PT ;  /* 0x4000006b0b0b0209 */ /* 0x000fe20007800000 */
[----:B------:R-:W-:Y:S01]  /*2670*/  @P1 FADD R53, R53, 1 ;  /* 0x3f80000035351421 */ /* 0x000fe20000000000 */
[----:B------:R-:W-:Y:S01]  /*2680*/  PRMT R109, R33, 0x7632, R109 ;  /* 0x00007632216d7816 */ /* 0x000fe2000000006d */
[----:B------:R-:W-:Y:S01]  /*2690*/  @P1 FADD R54, R54, 1 ;  /* 0x3f80000036361421 */ /* 0x000fe20000000000 */
[----:B------:R-:W-:Y:S01]  /*26a0*/  @P0 FMNMX R11, R11, |R82|, !PT ;  /* 0x400000520b0b0209 */ /* 0x000fe20007800000 */
[----:B------:R-:W-:Y:S01]  /*26b0*/  FMUL R55, R84, R65 ;  /* 0x0000004154377220 */ /* 0x000fe20000400000 */
[----:B------:R-:W-:Y:S01]  /*26c0*/  SHF.L.U32 R109, R109, 0x10, RZ ;  /* 0x000000106d6d7819 */ /* 0x000fe200000006ff */
[----:B------:R-:W-:Y:S01]  /*26d0*/  FMUL R84, R52, R83 ;  /* 0x0000005334547220 */ /* 0x000fe20000400000 */
[----:B------:R-:W-:Y:S01]  /*26e0*/  FMUL R83, R53, R56 ;  /* 0x0000003835537220 */ /* 0x000fe20000400000 */
[----:B------:R-:W-:Y:S01]  /*26f0*/  @P0 FMNMX R11, R11, |R81|, !PT ;  /* 0x400000510b0b0209 */ /* 0x000fe20007800000 */
[----:B------:R-:W-:Y:S01]  /*2700*/  FMUL R56, R54, R55 ;  /* 0x0000003736387220 */ /* 0x000fe20000400000 */
[C---:B------:R-:W-:Y:S01]  /*2710*/  PRMT R54, R34.reuse, 0x7632, R54 ;  /* 0x0000763222367816 */ /* 0x040fe20000000036 */
[----:B------:R-:W-:Y:S01]  /*2720*/  @P1 FADD R109, R109, 1 ;  /* 0x3f8000006d6d1421 */ /* 0x000fe20000000000 */
[-C--:B------:R-:W-:Y:S01]  /*2730*/  FMUL R52, R57, R65.reuse ;  /* 0x0000004139347220 */ /* 0x080fe20000400000 */
[----:B------:R-:W-:Y:S01]  /*2740*/  SHF.L.U32 R53, R34, 0x10, RZ ;  /* 0x0000001022357819 */ /* 0x000fe200000006ff */
[-C--:B------:R-:W-:Y:S01]  /*2750*/  FMUL R55, R58, R65.reuse ;  /* 0x000000413a377220 */ /* 0x080fe20000400000 */
[----:B------:R-:W-:Y:S01]  /*2760*/  @P0 FMNMX R11, R11, |R108|, !PT ;  /* 0x4000006c0b0b0209 */ /* 0x000fe20007800000 */
[----:B------:R-:W-:Y:S01]  /*2770*/  FMUL R57, R109, R52 ;  /* 0x000000346d397220 */ /* 0x000fe20000400000 */
[----:B------:R-:W-:Y:S01]  /*2780*/  SHF.L.U32 R54, R54, 0x10, RZ ;  /* 0x0000001036367819 */ /* 0x000fe200000006ff */
[----:B------:R-:W-:Y:S01]  /*2790*/  @P1 FADD R53, R53, 1 ;  /* 0x3f80000035351421 */ /* 0x000fe20000000000 */
[-C--:B------:R-:W-:Y:S01]  /*27a0*/  FMUL R52, R85, R65.reuse ;  /* 0x0000004155347220 */ /* 0x080fe20000400000 */
[----:B------:R-:W-:Y:S01]  /*27b0*/  @P0 FMNMX R11, R11, |R84|, !PT ;  /* 0x400000540b0b0209 */ /* 0x000fe20007800000 */
[-C--:B------:R-:W-:Y:S01]  /*27c0*/  FMUL R87, R87, R65.reuse ;  /* 0x0000004157577220 */ /* 0x080fe20000400000 */
[----:B------:R-:W-:Y:S01]  /*27d0*/  PRMT R109, R35, 0x7632, R109 ;  /* 0x00007632236d7816 */ /* 0x000fe2000000006d */
[----:B------:R-:W-:Y:S01]  /*27e0*/  @P1 FADD R54, R54, 1 ;  /* 0x3f80000036361421 */ /* 0x000fe20000000000 */
[----:B------:R-:W-:Y:S01]  /*27f0*/  FMUL R85, R53, R52 ;  /* 0x0000003435557220 */ /* 0x000fe20000400000 */
[----:B------:R-:W-:Y:S01]  /*2800*/  SHF.L.U32 R52, R28, 0x10, RZ ;  /* 0x000000101c347819 */ /* 0x000fe200000006ff */
[----:B------:R-:W-:Y:S01]  /*2810*/  FMUL R53, R60, R65 ;  /* 0x000000413c357220 */ /* 0x000fe20000400000 */
[----:B------:R-:W-:Y:S01]  /*2820*/  @P0 FMNMX R11, R11, |R83|, !PT ;  /* 0x400000530b0b0209 */ /* 0x000fe20007800000 */
[-C--:B------:R-:W-:Y:S01]  /*2830*/  FMUL R86, R86, R65.reuse ;  /* 0x0000004156567220 */ /* 0x080fe20000400000 */
[----:B------:R-:W-:Y:S01]  /*2840*/  SHF.L.U32 R111, R109, 0x10, RZ ;  /* 0x000000106d6f7819 */ /* 0x000fe200000006ff */
[----:B------:R-:W-:Y:S01]  /*2850*/  FMUL R109, R59, R65 ;  /* 0x000000413b6d7220 */ /* 0x000fe20000400000 */
[----:B------:R-:W-:Y:S01]  /*2860*/  FMUL R59, R54, R55 ;  /* 0x00000037363b7220 */ /* 0x000fe20000400000 */
[----:B------:R-:W-:Y:S01]  /*2870*/  PRMT R54, R28, 0x7632, R54 ;  /* 0x000076321c367816 */ /* 0x000fe20000000036 */
[----:B------:R-:W-:Y:S01]  /*2880*/  @P1 FADD R52, R52, 1 ;  /* 0x3f80000034341421 */ /* 0x000fe20000000000 */
[----:B------:R-:W-:Y:S01]  /*2890*/  @P0 FMNMX R11, R11, |R56|, !PT ;  /* 0x400000380b0b0209 */ /* 0x000fe20007800000 */
[----:B------:R-:W-:Y:S01]  /*28a0*/  @P1 FADD R111, R111, 1 ;  /* 0x3f8000006f6f1421 */ /* 0x000fe20000000000 */
[----:B------:R-:W-:Y:S01]  /*28b0*/  SHF.L.U32 R110, R35, 0x10, RZ ;  /* 0x00000010236e7819 */ /* 0x000fe200000006ff */
[----:B------:R-:W-:Y:S01]  /*28c0*/  FMUL R60, R52, R53 ;  /* 0x00000035343c7220 */ /* 0x000fe20000400000 */
[----:B------:R-:W-:Y:S01]  /*28d0*/  SHF.L.U32 R54, R54, 0x10, RZ ;  /* 0x0000001036367819 */ /* 0x000fe200000006ff */
[----:B------:R-:W-:Y:S01]  /*28e0*/  FMUL R52, R88, R65 ;  /* 0x0000004158347220 */ /* 0x000fe20000400000 */
[----:B------:R-:W-:Y:S01]  /*28f0*/  @P0 FMNMX R11, R11, |R57|, !PT ;  /* 0x400000390b0b0209 */ /* 0x000fe20007800000 */
[----:B------:R-:W-:Y:S01]  /*2900*/  @P1 FADD R110, R110, 1 ;  /* 0x3f8000006e6e1421 */ /* 0x000fe20000000000 */
[C---:B------:R-:W-:Y:S01]  /*2910*/  SHF.L.U32 R55, R29.reuse, 0x10, RZ ;  /* 0x000000101d377819 */ /* 0x040fe200000006ff */
[----:B------:R-:W-:Y:S01]  /*2920*/  @P1 FADD R54, R54, 1 ;  /* 0x3f80000036361421 */ /* 0x000fe20000000000 */
[----:B------:R-:W-:Y:S01]  /*2930*/  PRMT R53, R29, 0x7632, R53 ;  /* 0x000076321d357816 */ /* 0x000fe20000000035 */
[----:B------:R-:W-:Y:S01]  /*2940*/  FMUL R58, R110, R109 ;  /* 0x0000006d6e3a7220 */ /* 0x000fe20000400000 */
[----:B------:R-:W-:Y:S01]  /*2950*/  @P0 FMNMX R11, R11, |R85|, !PT ;  /* 0x400000550b0b0209 */ /* 0x000fe20007800000 */
[----:B------:R-:W-:Y:S01]  /*2960*/  @P1 FADD R55, R55, 1 ;  /* 0x3f80000037371421 */ /* 0x000fe20000000000 */
[----:B------:R-:W-:Y:S01]  /*2970*/  SHF.L.U32 R53, R53, 0x10, RZ ;  /* 0x0000001035357819 */ /* 0x000fe200000006ff */
[----:B------:R-:W-:Y:S01]  /*2980*/  FMUL R88, R54, R87 ;  /* 0x0000005736587220 */ /* 0x000fe20000400000 */
[C---:B------:R-:W-:Y:S01]  /*2990*/  SHF.L.U32 R109, R30.reuse, 0x10, RZ ;  /* 0x000000101e6d7819 */ /* 0x040fe200000006ff */
[----:B------:R-:W-:Y:S01]  /*29a0*/  FMUL R87, R55, R52 ;  /* 0x0000003437577220 */ /* 0x000fe20000400000 */
[----:B------:R-:W-:Y:S01]  /*29b0*/  @P0 FMNMX R11, R11, |R59|, !PT ;  /* 0x4000003b0b0b0209 */ /* 0x000fe20007800000 */
[----:B------:R-:W-:Y:S01]  /*29c0*/  FMUL R86, R111, R86 ;  /* 0x000000566f567220 */ /* 0x000fe20000400000 */
[----:B------:R-:W-:Y:S01]  /*29d0*/  @P1 FADD R53, R53, 1 ;  /* 0x3f80000035351421 */ /* 0x000fe20000000000 */
[-C--:B------:R-:W-:Y:S01]  /*29e0*/  FMUL R52, R61, R65.reuse ;  /* 0x000000413d347220 */ /* 0x080fe20000400000 */
[----:B------:R-:W-:Y:S01]  /*29f0*/  PRMT R110, R30, 0x7632, R110 ;  /* 0x000076321e6e7816 */ /* 0x000fe2000000006e */
[----:B------:R-:W-:Y:S01]  /*2a00*/  @P1 FADD R109, R109, 1 ;  /* 0x3f8000006d6d1421 */ /* 0x000fe20000000000 */
[-C--:B------:R-:W-:Y:S01]  /*2a10*/  FMUL R54, R89, R65.reuse ;  /* 0x0000004159367220 */ /* 0x080fe20000400000 */
[----:B------:R-:W-:Y:S01]  /*2a20*/  @P0 FMNMX R11, R11, |R58|, !PT ;  /* 0x4000003a0b0b0209 */ /* 0x000fe20007800000 */
[-C--:B------:R-:W-:Y:S01]  /*2a30*/  FMUL R61, R62, R65.reuse ;  /* 0x000000413e3d7220 */ /* 0x080fe20000400000 */
[----:B------:R-:W-:Y:S01]  /*2a40*/  FMUL R89, R53, R52 ;  /* 0x0000003435597220 */ /* 0x000fe20000400000 */
[----:B------:R-:W-:Y:S01]  /*2a50*/  SHF.L.U32 R110, R110, 0x10, RZ ;  /* 0x000000106e6e7819 */ /* 0x000fe200000006ff */
[----:B------:R-:W-:Y:S01]  /*2a60*/  FMUL R62, R109, R54 ;  /* 0x000000366d3e7220 */ /* 0x000fe20000400000 */
[----:B------:R-:W-:Y:S01]  /*2a70*/  SHF.L.U32 R52, R31, 0x10, RZ ;  /* 0x000000101f347819 */ /* 0x000fe200000006ff */
[----:B------:R-:W-:Y:S01]  /*2a80*/  FMUL R53, R90, R65 ;  /* 0x000000415a357220 */ /* 0x000fe20000400000 */
[----:B------:R-:W-:Y:S01]  /*2a90*/  @P0 FMNMX R11, R11, |R86|, !PT ;  /* 0x400000560b0b0209 */ /* 0x000fe20007800000 */
[----:B------:R-:W-:Y:S01]  /*2aa0*/  @P1 FADD R110, R110, 1 ;  /* 0x3f8000006e6e1421 */ /* 0x000fe20000000000 */
[----:B------:R-:W-:Y:S01]  /*2ab0*/  PRMT R109, R24, 0x7632, R109 ;  /* 0x00007632186d7816 */ /* 0x000fe2000000006d */
[----:B------:R-:W-:Y:S01]  /*2ac0*/  @P1 FADD R52, R52, 1 ;  /* 0x3f80000034341421 */ /* 0x000fe20000000000 */
[----:B------:R-:W-:Y:S01]  /*2ad0*/  @P0 FMNMX R11, R11, |R60|, !PT ;  /* 0x4000003c0b0b0209 */ /* 0x000fe20007800000 */
[----:B------:R-:W-:Y:S01]  /*2ae0*/  FMUL R61, R110, R61 ;  /* 0x0000003d6e3d7220 */ /* 0x000fe20000400000 */
[----:B------:R-:W-:Y:S01]  /*2af0*/  PRMT R54, R31, 0x7632, R54 ;  /* 0x000076321f367816 */ /* 0x000fe20000000036 */
[----:B------:R-:W-:Y:S01]  /*2b00*/  FMUL R90, R52, R53 ;  /* 0x00000035345a7220 */ /* 0x000fe20000400000 */
[----:B------:R-:W-:Y:S01]  /*2b10*/  SHF.L.U32 R109, R109, 0x10, RZ ;  /* 0x000000106d6d7819 */ /* 0x000fe200000006ff */
[-C--:B------:R-:W-:Y:S01]  /*2b20*/  FMUL R52, R91, R65.reuse ;  /* 0x000000415b347220 */ /* 0x080fe20000400000 */
[----:B------:R-:W-:Y:S01]  /*2b30*/  @P0 FMNMX R11, R11, |R88|, !PT ;  /* 0x400000580b0b0209 */ /* 0x000fe20007800000 */
[-C--:B------:R-:W-:Y:S01]  /*2b40*/  FMUL R63, R63, R65.reuse ;  /* 0x000000413f3f7220 */ /* 0x080fe20000400000 */
[----:B------:R-:W-:Y:S01]  /*2b50*/  SHF.L.U32 R54, R54, 0x10, RZ ;  /* 0x0000001036367819 */ /* 0x000fe200000006ff */
[----:B------:R-:W-:Y:S01]  /*2b60*/  @P1 FADD R109, R109, 1 ;  /* 0x3f8000006d6d1421 */ /* 0x000fe20000000000 */
[----:B------:R-:W-:Y:S01]  /*2b70*/  SHF.L.U32 R110, R25, 0x10, RZ ;  /* 0x00000010196e7819 */ /* 0x000fe200000006ff */
[----:B------:R-:W-:Y:S01]  /*2b80*/  FMUL R53, R94, R65 ;  /* 0x000000415e357220 */ /* 0x000fe20000400000 */
[----:B------:R-:W-:Y:S01]  /*2b90*/  @P0 FMNMX R11, R11, |R87|, !PT ;  /* 0x400000570b0b0209 */ /* 0x000fe20007800000 */
[----:B------:R-:W-:Y:S01]  /*2ba0*/  @P1 FADD R54, R54, 1 ;  /* 0x3f80000036361421 */ /* 0x000fe20000000000 */
[----:B------:R-:W-:Y:S01]  /*2bb0*/  SHF.L.U32 R55, R24, 0x10, RZ ;  /* 0x0000001018377819 */ /* 0x000fe200000006ff */
[----:B------:R-:W-:Y:S01]  /*2bc0*/  FMUL R91, R109, R52 ;  /* 0x000000346d5b7220 */ /* 0x000fe20000400000 */
[----:B------:R-:W-:Y:S01]  /*2bd0*/  @P1 FADD R110, R110, 1 ;  /* 0x3f8000006e6e1421 */ /* 0x000fe20000000000 */
[----:B------:R-:W-:Y:S01]  /*2be0*/  PRMT R52, R25, 0x7632, R52 ;  /* 0x0000763219347816 */ /* 0x000fe20000000034 */
[----:B------:R-:W-:Y:S01]  /*2bf0*/  FMUL R94, R54, R63 ;  /* 0x0000003f365e7220 */ /* 0x000fe20000400000 */
[----:B------:R-:W-:Y:S01]  /*2c00*/  @P0 FMNMX R11, R11, |R89|, !PT ;  /* 0x400000590b0b0209 */ /* 0x000fe20007800000 */
[----:B------:R-:W-:Y:S01]  /*2c10*/  @P1 FADD R55, R55, 1 ;  /* 0x3f80000037371421 */ /* 0x000fe20000000000 */
[----:B------:R-:W-:Y:S01]  /*2c20*/  FMUL R92, R92, R65 ;  /* 0x000000415c5c7220 */ /* 0x000fe20000400000 */
[----:B------:R-:W-:Y:S01]  /*2c30*/  FMUL R63, R110, R53 ;  /* 0x000000356e3f7220 */ /* 0x000fe20000400000 */
[----:B------:R-:W-:Y:S01]  /*2c40*/  SHF.L.U32 R52, R52, 0x10, RZ ;  /* 0x0000001034347819 */ /* 0x000fe200000006ff */
[-C--:B------:R-:W-:Y:S01]  /*2c50*/  FMUL R93, R93, R65.reuse ;  /* 0x000000415d5d7220 */ /* 0x080fe20000400000 */
[C---:B------:R-:W-:Y:S01]  /*2c60*/  PRMT R54, R26.reuse, 0x7632, R54 ;  /* 0x000076321a367816 */ /* 0x040fe20000000036 */
[----:B------:R-:W-:Y:S01]  /*2c70*/  FMUL R92, R55, R92 ;  /* 0x0000005c375c7220 */ /* 0x000fe20000400000 */
[----:B------:R-:W-:Y:S01]  /*2c80*/  SHF.L.U32 R53, R26, 0x10, RZ ;  /* 0x000000101a357819 */ /* 0x000fe200000006ff */
[----:B------:R-:W-:Y:S01]  /*2c90*/  @P1 FADD R52, R52, 1 ;  /* 0x3f80000034341421 */ /* 0x000fe20000000000 */
[----:B------:R-:W-:Y:S01]  /*2ca0*/  @P0 FMNMX R11, R11, |R62|, !PT ;  /* 0x4000003e0b0b0209 */ /* 0x000fe20007800000 */
[-C--:B------:R-:W-:Y:S01]  /*2cb0*/  FMUL R66, R66, R65.reuse ;  /* 0x0000004142427220 */ /* 0x080fe20000400000 */
[----:B------:R-:W-:Y:S01]  /*2cc0*/  SHF.L.U32 R109, R27, 0x10, RZ ;  /* 0x000000101b6d7819 */ /* 0x000fe200000006ff */
[----:B------:R-:W-:Y:S01]  /*2cd0*/  @P1 FADD R53, R53, 1 ;  /* 0x3f80000035351421 */ /* 0x000fe20000000000 */
[----:B------:R-:W-:Y:S01]  /*2ce0*/  SHF.L.U32 R55, R54, 0x10, RZ ;  /* 0x0000001036377819 */ /* 0x000fe200000006ff */
[----:B------:R-:W-:Y:S01]  /*2cf0*/  FMUL R54, R95, R65 ;  /* 0x000000415f367220 */ /* 0x000fe20000400000 */
[----:B------:R-:W-:Y:S01]  /*2d00*/  @P0 FMNMX R11, R11, |R61|, !PT ;  /* 0x4000003d0b0b0209 */ /* 0x000fe20007800000 */
[----:B------:R-:W-:Y:S01]  /*2d10*/  FMUL R95, R52, R93 ;  /* 0x0000005d345f7220 */ /* 0x000fe20000400000 */
[----:B------:R-:W-:Y:S01]  /*2d20*/  PRMT R110, R27, 0x7632, R110 ;  /* 0x000076321b6e7816 */ /* 0x000fe2000000006e */
[----:B------:R-:W-:Y:S01]  /*2d30*/  FMUL R93, R53, R54 ;  /* 0x00000036355d7220 */ /* 0x000fe20000400000 */
[----:B------:R-:W-:Y:S01]  /*2d40*/  @P0 FMNMX R11, R11, |R90|, !PT ;  /* 0x4000005a0b0b0209 */ /* 0x000fe20007800000 */
[----:B------:R-:W-:Y:S01]  /*2d50*/  @P1 FADD R109, R109, 1 ;  /* 0x3f8000006d6d1421 */ /* 0x000fe20000000000 */
[-C--:B------:R-:W-:Y:S01]  /*2d60*/  FMUL R52, R67, R65.reuse ;  /* 0x0000004143347220 */ /* 0x080fe20000400000 */
[----:B------:R-:W-:Y:S01]  /*2d70*/  SHF.L.U32 R54, R20, 0x10, RZ ;  /* 0x0000001014367819 */ /* 0x000fe200000006ff */
[----:B------:R-:W-:Y:S01]  /*2d80*/  @P1 FADD R55, R55, 1 ;  /* 0x3f80000037371421 */ /* 0x000fe20000000000 */
[----:B------:R-:W-:Y:S01]  /*2d90*/  @P0 FMNMX R11, R11, |R94|, !PT ;  /* 0x4000005e0b0b0209 */ /* 0x000fe20007800000 */
[----:B------:R-:W-:Y:S01]  /*2da0*/  FMUL R67, R109, R52 ;  /* 0x000000346d437220 */ /* 0x000fe20000400000 */
[----:B------:R-:W-:Y:S01]  /*2db0*/  SHF.L.U32 R110, R110, 0x10, RZ ;  /* 0x000000106e6e7819 */ /* 0x000fe200000006ff */
[----:B------:R-:W-:Y:S01]  /*2dc0*/  @P1 FADD R54, R54, 1 ;  /* 0x3f80000036361421 */ /* 0x000fe20000000000 */
[----:B------:R-:W-:Y:S01]  /*2dd0*/  PRMT R52, R20, 0x7632, R52 ;  /* 0x0000763214347816 */ /* 0x000fe20000000034 */
[-C--:B------:R-:W-:Y:S01]  /*2de0*/  FMUL R97, R97, R65.reuse ;  /* 0x0000004161617220 */ /* 0x080fe20000400000 */
[----:B------:R-:W-:Y:S01]  /*2df0*/  @P0 FMNMX R11, R11, |R92|, !PT ;  /* 0x4000005c0b0b0209 */ /* 0x000fe20007800000 */
[----:B------:R-:W-:Y:S01]  /*2e00*/  @P1 FADD R110, R110, 1 ;  /* 0x3f8000006e6e1421 */ /* 0x000fe20000000000 */
[----:B------:R-:W-:Y:S01]  /*2e10*/  FMUL R53, R96, R65 ;  /* 0x0000004160357220 */ /* 0x000fe20000400000 */
[----:B------:R-:W-:Y:S01]  /*2e20*/  SHF.L.U32 R52, R52, 0x10, RZ ;  /* 0x0000001034347819 */ /* 0x000fe200000006ff */
[----:B------:R-:W-:Y:S01]  /*2e30*/  FMUL R66, R55, R66 ;  /* 0x0000004237427220 */ /* 0x000fe20000400000 */
[----:B------:R-:W-:Y:S01]  /*2e40*/  FMUL R97, R54, R97 ;  /* 0x0000006136617220 */ /* 0x000fe20000400000 */
[C---:B------:R-:W-:Y:S01]  /*2e50*/  SHF.L.U32 R55, R21.reuse, 0x10, RZ ;  /* 0x0000001015377819 */ /* 0x040fe200000006ff */
[----:B------:R-:W-:Y:S01]  /*2e60*/  FMUL R96, R110, R53 ;  /* 0x000000356e607220 */ /* 0x000fe20000400000 */
[----:B------:R-:W-:Y:S01]  /*2e70*/  PRMT R54, R21, 0x7632, R54 ;  /* 0x0000763215367816 */ /* 0x000fe20000000036 */
[----:B------:R-:W-:Y:S01]  /*2e80*/  @P1 FADD R52, R52, 1 ;  /* 0x3f80000034341421 */ /* 0x000fe20000000000 */
[----:B------:R-:W-:Y:S01]  /*2e90*/  @P0 FMNMX R11, R11, |R91|, !PT ;  /* 0x4000005b0b0b0209 */ /* 0x000fe20007800000 */
[----:B------:R-:W-:Y:S01]  /*2ea0*/  FMUL R53, R68, R65 ;  /* 0x0000004144357220 */ /* 0x000fe20000400000 */
[----:B------:R-:W-:Y:S01]  /*2eb0*/  SHF.L.U32 R109, R54, 0x10, RZ ;  /* 0x00000010366d7819 */ /* 0x000fe200000006ff */
[----:B------:R-:W-:Y:S01]  /*2ec0*/  @P1 FADD R55, R55, 1 ;  /* 0x3f80000037371421 */ /* 0x000fe20000000000 */
[----:B------:R-:W-:Y:S01]  /*2ed0*/  @P0 FMNMX R11, R11, |R63|, !PT ;  /* 0x4000003f0b0b0209 */ /* 0x000fe20007800000 */
[----:B------:R-:W-:Y:S01]  /*2ee0*/  FMUL R54, R69, R65 ;  /* 0x0000004145367220 */ /* 0x000fe20000400000 */
[----:B------:R-:W-:Y:S01]  /*2ef0*/  FMUL R68, R52, R53 ;  /* 0x0000003534447220 */ /* 0x000fe20000400000 */
[C---:B------:R-:W-:Y:S01]  /*2f00*/  SHF.L.U32 R52, R22.reuse, 0x10, RZ ;  /* 0x0000001016347819 */ /* 0x040fe200000006ff */
[----:B------:R-:W-:Y:S01]  /*2f10*/  @P1 FADD R109, R109, 1 ;  /* 0x3f8000006d6d1421 */ /* 0x000fe20000000000 */
[----:B------:R-:W-:Y:S01]  /*2f20*/  @P0 FMNMX R11, R11, |R95|, !PT ;  /* 0x4000005f0b0b0209 */ /* 0x000fe20007800000 */
[----:B------:R-:W-:Y:S01]  /*2f30*/  FMUL R69, R55, R54 ;  /* 0x0000003637457220 */ /* 0x000fe20000400000 */
[----:B------:R-:W-:Y:S01]  /*2f40*/  PRMT R54, R22, 0x7632, R54 ;  /* 0x0000763216367816 */ /* 0x000fe20000000036 */
[----:B------:R-:W-:Y:S01]  /*2f50*/  FMUL R98, R98, R65 ;  /* 0x0000004162627220 */ /* 0x000fe20000400000 */
[----:B------:R-:W-:Y:S01]  /*2f60*/  @P0 FMNMX R11, R11, |R93|, !PT ;  /* 0x4000005d0b0b0209 */ /* 0x000fe20007800000 */
[----:B------:R-:W-:Y:S01]  /*2f70*/  @P1 FADD R52, R52, 1 ;  /* 0x3f80000034341421 */ /* 0x000fe20000000000 */
[----:B------:R-:W-:Y:S01]  /*2f80*/  FMUL R53, R70, R65 ;  /* 0x0000004146357220 */ /* 0x000fe20000400000 */
[----:B------:R-:W-:Y:S01]  /*2f90*/  SHF.L.U32 R54, R54, 0x10, RZ ;  /* 0x0000001036367819 */ /* 0x000fe200000006ff */
[----:B------:R-:W-:Y:S01]  /*2fa0*/  FMUL R70, R109, R98 ;  /* 0x000000626d467220 */ /* 0x000fe20000400000 */
[----:B------:R-:W-:Y:S01]  /*2fb0*/  @P0 FMNMX R11, R11, |R66|, !PT ;  /* 0x400000420b0b0209 */ /* 0x000fe20007800000 */
[----:B------:R-:W-:Y:S01]  /*2fc0*/  FMUL R98, R52, R53 ;  /* 0x0000003534627220 */ /* 0x000fe20000400000 */
        /* <DEDUP_REMOVED lines=8> */
[----:B------:R-:W-:Y:S01]  /*3050*/  SHF.L.U32 R55, R16, 0x10, RZ ;  /* 0x0000001010377819 */ /* 0x000fe200000006ff */
[----:B------:R-:W-:Y:S01]  /*3060*/  FMUL R99, R54, R99 ;  /* 0x0000006336637220 */ /* 0x000fe20000400000 */
[----:B------:R-:W-:Y:S01]  /*3070*/  PRMT R54, R16, 0x7632, R54 ;  /* 0x0000763210367816 */ /* 0x000fe20000000036 */
[----:B------:R-:W-:Y:S01]  /*3080*/  FMUL R71, R52, R71 ;  /* 0x0000004734477220 */ /* 0x000fe20000400000 */
[----:B------:R-:W-:Y:S01]  /*3090*/  @P0 FMNMX R11, R11, |R96|, !PT ;  /* 0x400000600b0b0209 */ /* 0x000fe20007800000 */
[----:B------:R-:W-:Y:S01]  /*30a0*/  @P1 FADD R53, R53, 1 ;  /* 0x3f80000035351421 */ /* 0x000fe20000000000 */
[-C--:B------:R-:W-:Y:S01]  /*30b0*/  FMUL R100, R100, R65.reuse ;  /* 0x0000004164647220 */ /* 0x080fe20000400000 */
[----:B------:R-:W-:Y:S01]  /*30c0*/  @P1 FADD R55, R55, 1 ;  /* 0x3f80000037371421 */ /* 0x000fe20000000000 */
[----:B------:R-:W-:Y:S01]  /*30d0*/  FMUL R52, R101, R65 ;  /* 0x0000004165347220 */ /* 0x000fe20000400000 */
        /* <DEDUP_REMOVED lines=11> */
[----:B------:R-:W-:Y:S01]  /*3190*/  @P1 FADD R109, R109, 1 ;  /* 0x3f8000006d6d1421 */ /* 0x000fe20000000000 */
[----:B------:R-:W-:Y:S01]  /*31a0*/  SHF.L.U32 R111, R18, 0x10, RZ ;  /* 0x00000010126f7819 */ /* 0x000fe200000006ff */
[----:B------:R-:W-:Y:S01]  /*31b0*/  FMUL R72, R54, R55 ;  /* 0x0000003736487220 */ /* 0x000fe20000400000 */
[----:B------:R-:W-:Y:S01]  /*31c0*/  @P0 FMNMX R11, R11, |R69|, !PT ;  /* 0x400000450b0b0209 */ /* 0x000fe20007800000 */
[----:B------:R-:W-:Y:S01]  /*31d0*/  @P1 FADD R110, R110, 1 ;  /* 0x3f8000006e6e1421 */ /* 0x000fe20000000000 */
[-C--:B------:R-:W-:Y:S01]  /*31e0*/  FMUL R73, R73, R65.reuse ;  /* 0x0000004149497220 */ /* 0x080fe20000400000 */
[----:B------:R-:W-:Y:S01]  /*31f0*/  PRMT R55, R19, 0x7632, R55 ;  /* 0x0000763213377816 */ /* 0x000fe20000000037 */
[----:B------:R-:W-:Y:S01]  /*3200*/  FMUL R54, R103, R65 ;  /* 0x0000004167367220 */ /* 0x000fe20000400000 */
[----:B------:R-:W-:Y:S01]  /*3210*/  FMUL R103, R109, R102 ;  /* 0x000000666d677220 */ /* 0x000fe20000400000 */
[----:B------:R-:W-:Y:S01]  /*3220*/  @P0 FMNMX R11, R11, |R70|, !PT ;  /* 0x400000460b0b0209 */ /* 0x000fe20007800000 */
[----:B------:R-:W0:Y:S01]  /*3230*/  @!P4 LDC.64 R52, c[0x0][0x230] ;  /* 0x00008c00ff34cb82 */ /* 0x000e220000000a00 */
[----:B------:R-:W-:Y:S01]  /*3240*/  FMUL R102, R110, R73 ;  /* 0x000000496e667220 */ /* 0x000fe20000400000 */
[----:B------:R-:W-:Y:S01]  /*3250*/  @P1 FADD R111, R111, 1 ;  /* 0x3f8000006f6f1421 */ /* 0x000fe20000000000 */
[----:B------:R-:W-:Y:S01]  /*3260*/  SHF.L.U32 R109, R19, 0x10, RZ ;  /* 0x00000010136d7819 */ /* 0x000fe200000006ff */
[----:B------:R-:W-:Y:S01]  /*3270*/  @P2 FMUL R8, R14, R8 ;  /* 0x000000080e082220 */ /* 0x000fe20000400000 */
[----:B------:R-:W-:Y:S01]  /*3280*/  SHF.L.U32 R110, R55, 0x10, RZ ;  /* 0x00000010376e7819 */ /* 0x000fe200000006ff */
[----:B------:R-:W-:Y:S01]  /*3290*/  FMUL R73, R111, R54 ;  /* 0x000000366f497220 */ /* 0x000fe20000400000 */
[----:B------:R-:W-:Y:S01]  /*32a0*/  @P0 FMNMX R11, R11, |R98|, !PT ;  /* 0x400000620b0b0209 */ /* 0x000fe20007800000 */
[-C--:B------:R-:W-:Y:S01]  /*32b0*/  FMUL R55, R74, R65.reuse ;  /* 0x000000414a377220 */ /* 0x080fe20000400000 */
[----:B------:R-:W-:Y:S01]  /*32c0*/  @P1 FADD R109, R109, 1 ;  /* 0x3f8000006d6d1421 */ /* 0x000fe20000000000 */
[----:B------:R-:W-:Y:S01]  /*32d0*/  @P1 FADD R110, R110, 1 ;  /* 0x3f8000006e6e1421 */ /* 0x000fe20000000000 */
[-C--:B------:R-:W-:Y:S01]  /*32e0*/  FMUL R74, R104, R65.reuse ;  /* 0x00000041684a7220 */ /* 0x080fe20000400000 */
[----:B------:R-:W-:Y:S01]  /*32f0*/  FMUL R111, R75, R65 ;  /* 0x000000414b6f7220 */ /* 0x000fe20000400000 */
[----:B------:R-:W-:Y:S01]  /*3300*/  @P0 FMNMX R11, R11, |R99|, !PT ;  /* 0x400000630b0b0209 */ /* 0x000fe20007800000 */
[----:B------:R-:W-:Y:S01]  /*3310*/  @P2 FMUL R7, R14, R7 ;  /* 0x000000070e072220 */ /* 0x000fe20000400000 */
[----:B------:R-:W-:Y:S01]  /*3320*/  FMUL R75, R109, R74 ;  /* 0x0000004a6d4b7220 */ /* 0x000fe20000400000 */
[----:B------:R-:W-:Y:S01]  /*3330*/  FMUL R74, R110, R111 ;  /* 0x0000006f6e4a7220 */ /* 0x000fe20000400000 */
[----:B------:R-:W-:Y:S01]  /*3340*/  @P0 FMNMX R11, R11, |R71|, !PT ;  /* 0x400000470b0b0209 */ /* 0x000fe20007800000 */
[----:B------:R-:W1:Y:S01]  /*3350*/  LDC.64 R110, c[0x0][0x258] ;  /* 0x00009600ff6e7b82 */ /* 0x000e620000000a00 */
[----:B------:R-:W-:Y:S01]  /*3360*/  PRMT R54, R18, 0x7632, R54 ;  /* 0x0000763212367816 */ /* 0x000fe20000000036 */
[C---:B------:R-:W-:Y:S01]  /*3370*/  @P2 FMUL R50, R14.reuse, R50 ;  /* 0x000000320e322220 */ /* 0x040fe20000400000 */
[----:B------:R-:W-:Y:S01]  /*3380*/  @P0 FMNMX R11, R11, |R101|, !PT ;  /* 0x400000650b0b0209 */ /* 0x000fe20007800000 */
[----:B------:R-:W-:Y:S01]  /*3390*/  @P2 FMUL R51, R14, R51 ;  /* 0x000000330e332220 */ /* 0x000fe20000400000 */
[----:B------:R-:W-:Y:S01]  /*33a0*/  SHF.L.U32 R54, R54, 0x10, RZ ;  /* 0x0000001036367819 */ /* 0x000fe200000006ff */
[----:B0-----:R-:W-:Y:S01]  /*33b0*/  @!P4 IMAD.WIDE R52, R12, 0x4, R52 ;  /* 0x000000040c34c825 */ /* 0x001fe200078e0234 */
[----:B------:R-:W-:-:S03]  /*33c0*/  @P0 FMNMX R11, R11, |R100|, !PT ;  /* 0x400000640b0b0209 */ /* 0x000fc60007800000 */
[C---:B------:R-:W-:Y:S01]  /*33d0*/  @P2 FMUL R6, R14.reuse, R6 ;  /* 0x000000060e062220 */ /* 0x040fe20000400000 */
[----:B------:R-:W-:Y:S01]  /*33e0*/  @P2 FMUL R5, R14, R5 ;  /* 0x000000050e052220 */ /* 0x000fe20000400000 */
[----:B------:R-:W-:Y:S01]  /*33f0*/  @P1 FADD R54, R54, 1 ;  /* 0x3f80000036361421 */ /* 0x000fe20000000000 */
[----:B------:R-:W-:Y:S01]  /*3400*/  @P0 FMNMX R11, R11, |R72|, !PT ;  /* 0x400000480b0b0209 */ /* 0x000fe20007800000 */
[----:B------:R0:W-:Y:S01]  /*3410*/  @!P4 STG.E desc[UR6][R52.64], R65 ;  /* 0x000000413400c986 */ /* 0x0001e2000c101906 */
[C---:B------:R-:W-:Y:S01]  /*3420*/  @P2 FMUL R4, R14.reuse, R4 ;  /* 0x000000040e042220 */ /* 0x040fe20000400000 */
[C---:B------:R-:W-:Y:S01]  /*3430*/  @P2 FMUL R3, R14.reuse, R3 ;  /* 0x000000030e032220 */ /* 0x040fe20000400000 */
[----:B------:R-:W-:Y:S01]  /*3440*/  @P0 FMNMX R11, R11, |R103|, !PT ;  /* 0x400000670b0b0209 */ /* 0x000fe20007800000 */
[C---:B------:R-:W-:Y:S01]  /*3450*/  @P2 FMUL R2, R14.reuse, R2 ;  /* 0x000000020e022220 */ /* 0x040fe20000400000 */
[C---:B------:R-:W-:Y:S01]  /*3460*/  @P2 FMUL R0, R14.reuse, R0 ;  /* 0x000000000e002220 */ /* 0x040fe20000400000 */
[C---:B------:R-:W-:Y:S01]  /*3470*/  @P2 FMUL R76, R14.reuse, R76 ;  /* 0x0000004c0e4c2220 */ /* 0x040fe20000400000 */
[----:B------:R-:W-:Y:S01]  /*3480*/  @P0 FMNMX R11, R11, |R102|, !PT ;  /* 0x400000660b0b0209 */ /* 0x000fe20007800000 */
[C---:B------:R-:W-:Y:S01]  /*3490*/  @P2 FMUL R48, R14.reuse, R48 ;  /* 0x000000300e302220 */ /* 0x040fe20000400000 */
[C---:B------:R-:W-:Y:S01]  /*34a0*/  @P2 FMUL R15, R14.reuse, R15 ;  /* 0x0000000f0e0f2220 */ /* 0x040fe20000400000 */
[C---:B------:R-:W-:Y:S01]  /*34b0*/  @P2 FMUL R49, R14.reuse, R49 ;  /* 0x000000310e312220 */ /* 0x040fe20000400000 */
[C---:B------:R-:W-:Y:S01]  /*34c0*/  @P2 FMUL R78, R14.reuse, R78 ;  /* 0x0000004e0e4e2220 */ /* 0x040fe20000400000 */
[----:B0-----:R-:W-:Y:S01]  /*34d0*/  F2FP.BF16.F32.PACK_AB R52, R7, R8 ;  /* 0x000000080734723e */ /* 0x001fe200000010ff */
[----:B------:R-:W-:Y:S01]  /*34e0*/  @P2 FMUL R77, R14, R77 ;  /* 0x0000004d0e4d2220 */ /* 0x000fe20000400000 */
[----:B------:R-:W-:Y:S01]  /*34f0*/  F2FP.BF16.F32.PACK_AB R7, R51, R50 ;  /* 0x000000323307723e */ /* 0x000fe200000010ff */
[----:B------:R-:W-:Y:S01]  /*3500*/  FMUL R104, R54, R55 ;  /* 0x0000003736687220 */ /* 0x000fe20000400000 */
[----:B------:R-:W-:Y:S01]  /*3510*/  IADD3 R51, R9, 0x80, RZ ;  /* 0x0000008009337810 */ /* 0x000fe20007ffe0ff */
[----:B-1----:R-:W-:Y:S01]  /*3520*/  IMAD.WIDE.U32 R64, R64, 0x10, R110 ;  /* 0x0000001040407825 */ /* 0x002fe200078e006e */
[----:B------:R-:W-:-:S03]  /*3530*/  @P0 FMNMX R11, R11, |R73|, !PT ;  /* 0x400000490b0b0209 */ /* 0x000fc60007800000 */
[----:B------:R-:W-:Y:S01]  /*3540*/  @P2 FMUL R105, R14, R105 ;  /* 0x000000690e692220 */ /* 0x000fe20000400000 */
[----:B------:R-:W-:Y:S01]  /*3550*/  F2FP.BF16.F32.PACK_AB R53, R5, R6 ;  /* 0x000000060535723e */ /* 0x000fe200000010ff */
[----:B------:R-:W-:Y:S01]  /*3560*/  IMAD.WIDE.U32 R50, R51, 0x10, R110 ;  /* 0x0000001033327825 */ /* 0x000fe200078e006e */
[----:B------:R-:W-:-:S03]  /*3570*/  F2FP.BF16.F32.PACK_AB R54, R3, R4 ;  /* 0x000000040336723e */ /* 0x000fc600000010ff */
[----:B------:R-:W-:Y:S01]  /*3580*/  @P2 FMUL R80, R14, R80 ;  /* 0x000000500e502220 */ /* 0x000fe20000400000 */
[----:B------:R-:W-:Y:S01]  /*3590*/  F2FP.BF16.F32.PACK_AB R55, R0, R2 ;  /* 0x000000020037723e */ /* 0x000fe200000010ff */
[----:B------:R-:W-:Y:S01]  /*35a0*/  @P2 FMUL R79, R14, R79 ;  /* 0x0000004f0e4f2220 */ /* 0x000fe20000400000 */
[----:B------:R-:W-:Y:S01]  /*35b0*/  F2FP.BF16.F32.PACK_AB R4, R48, R76 ;  /* 0x0000004c3004723e */ /* 0x000fe200000010ff */
[C---:B------:R-:W-:Y:S01]  /*35c0*/  @P2 FMUL R106, R14.reuse, R106 ;  /* 0x0000006a0e6a2220 */ /* 0x040fe20000400000 */
[----:B------:R-:W-:Y:S01]  /*35d0*/  F2FP.BF16.F32.PACK_AB R5, R49, R15 ;  /* 0x0000000f3105723e */ /* 0x000fe200000010ff */
[C---:B------:R-:W-:Y:S01]  /*35e0*/  @P2 FMUL R107, R14.reuse, R107 ;  /* 0x0000006b0e6b2220 */ /* 0x040fe20000400000 */
[----:B------:R-:W-:Y:S01]  /*35f0*/  F2FP.BF16.F32.PACK_AB R6, R77, R78 ;  /* 0x0000004e4d06723e */ /* 0x000fe200000010ff */
[C---:B------:R-:W-:Y:S01]  /*3600*/  @P2 FMUL R82, R14.reuse, R82 ;  /* 0x000000520e522220 */ /* 0x040fe20000400000 */
[----:B------:R-:W-:Y:S01]  /*3610*/  IADD3 R49, R9, 0x100, RZ ;  /* 0x0000010009317810 */ /* 0x000fe20007ffe0ff */
[C---:B------:R-:W-:Y:S01]  /*3620*/  @P2 FMUL R81, R14.reuse, R81 ;  /* 0x000000510e512220 */ /* 0x040fe20000400000 */
[----:B------:R-:W-:Y:S01]  /*3630*/  @P2 FMUL R108, R14, R108 ;  /* 0x0000006c0e6c2220 */ /* 0x000fe20000400000 */
[----:B------:R-:W-:Y:S01]  /*3640*/  @P0 FMNMX R11, R11, |R104|, !PT ;  /* 0x400000680b0b0209 */ /* 0x000fe20007800000 */
[----:B------:R-:W-:Y:S01]  /*3650*/  STG.E.128 desc[UR6][R64.64], R52 ;  /* 0x0000003440007986 */ /* 0x000fe2000c101d06 */
[----:B------:R-:W-:Y:S01]  /*3660*/  IMAD.WIDE.U32 R48, R49, 0x10, R110 ;  /* 0x0000001031307825 */ /* 0x000fe200078e006e */
[----:B------:R-:W-:-:S03]  /*3670*/  IADD3 R3, R9, 0x180, RZ ;  /* 0x0000018009037810 */ /* 0x000fc60007ffe0ff */
[C---:B------:R-:W-:Y:S01]  /*3680*/  @P2 FMUL R84, R14.reuse, R84 ;  /* 0x000000540e542220 */ /* 0x040fe20000400000 */
[----:B------:R0:W-:Y:S01]  /*3690*/  STG.E.128 desc[UR6][R50.64], R4 ;  /* 0x0000000432007986 */ /* 0x0001e2000c101d06 */
[----:B------:R-:W-:Y:S01]  /*36a0*/  @P0 FMNMX R11, R11, |R75|, !PT ;  /* 0x4000004b0b0b0209 */ /* 0x000fe20007800000 */
[C---:B------:R-:W-:Y:S01]  /*36b0*/  @P2 FMUL R83, R14.reuse, R83 ;  /* 0x000000530e532220 */ /* 0x040fe20000400000 */
[C---:B------:R-:W-:Y:S01]  /*36c0*/  @P2 FMUL R56, R14.reuse, R56 ;  /* 0x000000380e382220 */ /* 0x040fe20000400000 */
[C---:B------:R-:W-:Y:S01]  /*36d0*/  @P2 FMUL R57, R14.reuse, R57 ;  /* 0x000000390e392220 */ /* 0x040fe20000400000 */
[C---:B------:R-:W-:Y:S01]  /*36e0*/  @P2 FMUL R85, R14.reuse, R85 ;  /* 0x000000550e552220 */ /* 0x040fe20000400000 */
[C---:B------:R-:W-:Y:S01]  /*36f0*/  @P2 FMUL R59, R14.reuse, R59 ;  /* 0x0000003b0e3b2220 */ /* 0x040fe20000400000 */
[C---:B------:R-:W-:Y:S01]  /*3700*/  @P2 FMUL R58, R14.reuse, R58 ;  /* 0x0000003a0e3a2220 */ /* 0x040fe20000400000 */
[C---:B------:R-:W-:Y:S01]  /*3710*/  @P2 FMUL R86, R14.reuse, R86 ;  /* 0x000000560e562220 */ /* 0x040fe20000400000 */
[C---:B------:R-:W-:Y:S01]  /*3720*/  IADD3 R15, R9.reuse, 0x200, RZ ;  /* 0x00000200090f7810 */ /* 0x040fe20007ffe0ff */
[C---:B------:R-:W-:Y:S01]  /*3730*/  @P2 FMUL R60, R14.reuse, R60 ;  /* 0x0000003c0e3c2220 */ /* 0x040fe20000400000 */
[C---:B------:R-:W-:Y:S01]  /*3740*/  @P2 FMUL R88, R14.reuse, R88 ;  /* 0x000000580e582220 */ /* 0x040fe20000400000 */
[C---:B------:R-:W-:Y:S01]  /*3750*/  @P2 FMUL R87, R14.reuse, R87 ;  /* 0x000000570e572220 */ /* 0x040fe20000400000 */
[C---:B------:R-:W-:Y:S01]  /*3760*/  @P2 FMUL R89, R14.reuse, R89 ;  /* 0x000000590e592220 */ /* 0x040fe20000400000 */
[C---:B------:R-:W-:Y:S01]  /*3770*/  @P2 FMUL R62, R14.reuse, R62 ;  /* 0x0000003e0e3e2220 */ /* 0x040fe20000400000 */
[C---:B------:R-:W-:Y:S01]  /*3780*/  @P2 FMUL R61, R14.reuse, R61 ;  /* 0x0000003d0e3d2220 */ /* 0x040fe20000400000 */
[C---:B------:R-:W-:Y:S01]  /*3790*/  @P2 FMUL R90, R14.reuse, R90 ;  /* 0x0000005a0e5a2220 */ /* 0x040fe20000400000 */
[----:B------:R-:W-:Y:S01]  /*37a0*/  @P2 FMUL R94, R14, R94 ;  /* 0x0000005e0e5e2220 */ /* 0x000fe20000400000 */
[----:B0-----:R-:W-:Y:S01]  /*37b0*/  F2FP.BF16.F32.PACK_AB R4, R80, R105 ;  /* 0x000000695004723e */ /* 0x001fe200000010ff */
[----:B------:R-:W-:Y:S01]  /*37c0*/  @P2 FMUL R92, R14, R92 ;  /* 0x0000005c0e5c2220 */ /* 0x000fe20000400000 */
[----:B------:R-:W-:Y:S01]  /*37d0*/  F2FP.BF16.F32.PACK_AB R5, R106, R79 ;  /* 0x0000004f6a05723e */ /* 0x000fe200000010ff */
[----:B------:R-:W-:Y:S01]  /*37e0*/  @P2 FMUL R91, R14, R91 ;  /* 0x0000005b0e5b2220 */ /* 0x000fe20000400000 */
[----:B------:R-:W-:Y:S01]  /*37f0*/  F2FP.BF16.F32.PACK_AB R6, R82, R107 ;  /* 0x0000006b5206723e */ /* 0x000fe200000010ff */
[----:B------:R-:W-:Y:S01]  /*3800*/  @P2 FMUL R63, R14, R63 ;  /* 0x0000003f0e3f2220 */ /* 0x000fe20000400000 */
[----:B------:R-:W-:Y:S01]  /*3810*/  F2FP.BF16.F32.PACK_AB R7, R108, R81 ;  /* 0x000000516c07723e */ /* 0x000fe200000010ff */
[C---:B------:R-:W-:Y:S01]  /*3820*/  @P2 FMUL R95, R14.reuse, R95 ;  /* 0x0000005f0e5f2220 */ /* 0x040fe20000400000 */
        /* <DEDUP_REMOVED lines=8> */
[----:B------:R-:W-:Y:S01]  /*38b0*/  IADD3 R77, R9, 0x300, RZ ;  /* 0x00000300094d7810 */ /* 0x000fe20007ffe0ff */
[C---:B------:R-:W-:Y:S01]  /*38c0*/  @P2 FMUL R97, R14.reuse, R97 ;  /* 0x000000610e612220 */ /* 0x040fe20000400000 */
[C---:B------:R-:W-:Y:S01]  /*38d0*/  @P2 FMUL R68, R14.reuse, R68 ;  /* 0x000000440e442220 */ /* 0x040fe20000400000 */
[C---:B------:R-:W-:Y:S01]  /*38e0*/  @P2 FMUL R98, R14.reuse, R98 ;  /* 0x000000620e622220 */ /* 0x040fe20000400000 */
[C---:B------:R-:W-:Y:S01]  /*38f0*/  @P2 FMUL R99, R14.reuse, R99 ;  /* 0x000000630e632220 */ /* 0x040fe20000400000 */
[C---:B------:R-:W-:Y:S01]  /*3900*/  @P2 FMUL R103, R14.reuse, R103 ;  /* 0x000000670e672220 */ /* 0x040fe20000400000 */
[C---:B------:R-:W-:Y:S01]  /*3910*/  @P2 FMUL R102, R14.reuse, R102 ;  /* 0x000000660e662220 */ /* 0x040fe20000400000 */
[----:B------:R-:W-:Y:S01]  /*3920*/  @P0 FMNMX R11, R11, |R74|, !PT ;  /* 0x4000004a0b0b0209 */ /* 0x000fe20007800000 */
[----:B------:R0:W-:Y:S01]  /*3930*/  STG.E.128 desc[UR6][R48.64], R4 ;  /* 0x0000000430007986 */ /* 0x0001e2000c101d06 */
[----:B------:R-:W-:Y:S01]  /*3940*/  IADD3 R109, R9, 0x380, RZ ;  /* 0x00000380096d7810 */ /* 0x000fe20007ffe0ff */
[C---:B------:R-:W-:Y:S01]  /*3950*/  @P2 FMUL R100, R14.reuse, R100 ;  /* 0x000000640e642220 */ /* 0x040fe20000400000 */
[C---:B------:R-:W-:Y:S01]  /*3960*/  @P2 FMUL R72, R14.reuse, R72 ;  /* 0x000000480e482220 */ /* 0x040fe20000400000 */
[C---:B------:R-:W-:Y:S01]  /*3970*/  @P2 FMUL R73, R14.reuse, R73 ;  /* 0x000000490e492220 */ /* 0x040fe20000400000 */
[C---:B------:R-:W-:Y:S01]  /*3980*/  @P2 FMUL R104, R14.reuse, R104 ;  /* 0x000000680e682220 */ /* 0x040fe20000400000 */
[C---:B------:R-:W-:Y:S01]  /*3990*/  @P2 FMUL R75, R14.reuse, R75 ;  /* 0x0000004b0e4b2220 */ /* 0x040fe20000400000 */
[----:B------:R-:W-:Y:S01]  /*39a0*/  @P2 FMUL R74, R14, R74 ;  /* 0x0000004a0e4a2220 */ /* 0x000fe20000400000 */
[----:B------:R-:W-:Y:S01]  /*39b0*/  IMAD.WIDE.U32 R8, R3, 0x10, R110 ;  /* 0x0000001003087825 */ /* 0x000fe200078e006e */
[----:B------:R-:W-:-:S02]  /*39c0*/  F2FP.BF16.F32.PACK_AB R50, R61, R62 ;  /* 0x0000003e3d32723e */ /* 0x000fc400000010ff */
[----:B------:R-:W-:Y:S01]  /*39d0*/  F2FP.BF16.F32.PACK_AB R51, R94, R90 ;  /* 0x0000005a5e33723e */ /* 0x000fe200000010ff */
[--C-:B------:R-:W-:Y:S01]  /*39e0*/  IMAD.WIDE.U32 R2, R15, 0x10, R110.reuse ;  /* 0x000000100f027825 */ /* 0x100fe200078e006e */
[----:B------:R-:W-:Y:S02]  /*39f0*/  F2FP.BF16.F32.PACK_AB R64, R91, R92 ;  /* 0x0000005c5b40723e */ /* 0x000fe400000010ff */
[----:B------:R-:W-:Y:S01]  /*3a00*/  F2FP.BF16.F32.PACK_AB R65, R95, R63 ;  /* 0x0000003f5f41723e */ /* 0x000fe200000010ff */
[--C-:B------:R-:W-:Y:S01]  /*3a10*/  IMAD.WIDE.U32 R112, R113, 0x10, R110.reuse ;  /* 0x0000001071707825 */ /* 0x100fe200078e006e */
[----:B------:R-:W-:Y:S02]  /*3a20*/  F2FP.BF16.F32.PACK_AB R66, R66, R93 ;  /* 0x0000005d4242723e */ /* 0x000fe400000010ff */
[----:B0-----:R-:W-:Y:S01]  /*3a30*/  F2FP.BF16.F32.PACK_AB R4, R83, R84 ;  /* 0x000000545304723e */ /* 0x001fe200000010ff */
[----:B------:R-:W-:Y:S01]  /*3a40*/  IMAD.WIDE.U32 R76, R77, 0x10, R110 ;  /* 0x000000104d4c7825 */ /* 0x000fe200078e006e */
[----:B------:R-:W-:-:S02]  /*3a50*/  F2FP.BF16.F32.PACK_AB R5, R57, R56 ;  /* 0x000000383905723e */ /* 0x000fc400000010ff */
[----:B------:R-:W-:Y:S01]  /*3a60*/  F2FP.BF16.F32.PACK_AB R6, R59, R85 ;  /* 0x000000553b06723e */ /* 0x000fe200000010ff */
[----:B------:R-:W-:Y:S01]  /*3a70*/  IMAD.WIDE.U32 R110, R109, 0x10, R110 ;  /* 0x000000106d6e7825 */ /* 0x000fe200078e006e */
[----:B------:R-:W-:Y:S02]  /*3a80*/  F2FP.BF16.F32.PACK_AB R7, R86, R58 ;  /* 0x0000003a5607723e */ /* 0x000fe400000010ff */
[----:B------:R-:W-:Y:S02]  /*3a90*/  F2FP.BF16.F32.PACK_AB R48, R88, R60 ;  /* 0x0000003c5830723e */ /* 0x000fe400000010ff */
[----:B------:R-:W-:Y:S01]  /*3aa0*/  F2FP.BF16.F32.PACK_AB R49, R89, R87 ;  /* 0x000000575931723e */ /* 0x000fe200000010ff */
[----:B------:R2:W-:Y:S01]  /*3ab0*/  STG.E.128 desc[UR6][R8.64], R4 ;  /* 0x0000000408007986 */ /* 0x0005e2000c101d06 */
[----:B------:R-:W-:Y:S02]  /*3ac0*/  F2FP.BF16.F32.PACK_AB R67, R96, R67 ;  /* 0x000000436043723e */ /* 0x000fe400000010ff */
[----:B------:R-:W-:Y:S01]  /*3ad0*/  F2FP.BF16.F32.PACK_AB R69, R70, R69 ;  /* 0x000000454645723e */ /* 0x000fe200000010ff */
[----:B------:R2:W-:Y:S01]  /*3ae0*/  STG.E.128 desc[UR6][R2.64], R48 ;  /* 0x0000003002007986 */ /* 0x0005e2000c101d06 */
[----:B------:R-:W-:-:S02]  /*3af0*/  F2FP.BF16.F32.PACK_AB R71, R101, R71 ;  /* 0x000000476547723e */ /* 0x000fc400000010ff */
[----:B------:R-:W-:Y:S01]  /*3b00*/  F2FP.BF16.F32.PACK_AB R68, R68, R97 ;  /* 0x000000614444723e */ /* 0x000fe200000010ff */
[----:B------:R2:W-:Y:S01]  /*3b10*/  STG.E.128 desc[UR6][R112.64], R64 ;  /* 0x0000004070007986 */ /* 0x0005e2000c101d06 */
[----:B------:R-:W-:Y:S02]  /*3b20*/  F2FP.BF16.F32.PACK_AB R70, R99, R98 ;  /* 0x000000626346723e */ /* 0x000fe400000010ff */
[----:B------:R-:W-:Y:S02]  /*3b30*/  F2FP.BF16.F32.PACK_AB R101, R102, R103 ;  /* 0x000000676665723e */ /* 0x000fe400000010ff */
[----:B------:R-:W-:Y:S01]  /*3b40*/  F2FP.BF16.F32.PACK_AB R100, R72, R100 ;  /* 0x000000644864723e */ /* 0x000fe200000010ff */
[----:B------:R2:W-:Y:S01]  /*3b50*/  STG.E.128 desc[UR6][R76.64], R68 ;  /* 0x000000444c007986 */ /* 0x0005e2000c101d06 */
[----:B------:R-:W-:Y:S02]  /*3b60*/  F2FP.BF16.F32.PACK_AB R102, R104, R73 ;  /* 0x000000496866723e */ /* 0x000fe400000010ff */
[----:B------:R-:W-:-:S02]  /*3b70*/  F2FP.BF16.F32.PACK_AB R103, R74, R75 ;  /* 0x0000004b4a67723e */ /* 0x000fc400000010ff */
[----:B------:R-:W-:Y:S02]  /*3b80*/  IADD3 R12, R12, UR9, RZ ;  /* 0x000000090c0c7c10 */ /* 0x000fe4000fffe0ff */
[----:B------:R-:W-:Y:S01]  /*3b90*/  SEL R105, RZ, 0x1, P3 ;  /* 0x00000001ff697807 */ /* 0x000fe20001800000 */
[----:B------:R2:W-:Y:S01]  /*3ba0*/  STG.E.128 desc[UR6][R110.64], R100 ;  /* 0x000000646e007986 */ /* 0x0005e2000c101d06 */
[----:B------:R-:W-:-:S13]  /*3bb0*/  ISETP.GE.AND P0, PT, R12, UR11, PT ;  /* 0x0000000b0c007c0c */ /* 0x000fda000bf06270 */
[----:B------:R-:W-:Y:S05]  /*3bc0*/  @!P0 BRA `(.L_x_4029) ;  /* 0xffffffc400948947 */ /* 0x000fea000383ffff */
.L_x_4018:
[----:B------:R-:W-:Y:S02]  /*3bd0*/  ULDC.64 UR4, c[0x0][0x288] ;  /* 0x0000a20000047ab9 */ /* 0x000fe40000000a00 */
[----:B------:R-:W-:-:S04]  /*3be0*/  ISETP.NE.U32.AND P0, PT, RZ, UR4, PT ;  /* 0x00000004ff007c0c */ /* 0x000fc8000bf05070 */
[----:B------:R-:W-:-:S13]  /*3bf0*/  ISETP.NE.AND.EX P0, PT, RZ, UR5, PT, P0 ;  /* 0x00000005ff007c0c */ /* 0x000fda000bf05300 */
[----:B------:R-:W-:Y:S05]  /*3c00*/  @!P0 BRA `(.L_x_4030) ;  /* 0x0000000000bc8947 */ /* 0x000fea0003800000 */
[----:B------:R-:W-:-:S03]  /*3c10*/  UMOV UR4, 0xffffffff ;  /* 0xffffffff00047882 */ /* 0x000fc60000000000 */
[----:B------:R-:W-:Y:S05]  /*3c20*/  BRA.DIV UR4, `(.L_x_4031) ;  /* 0x0000001204347947 */ /* 0x000fea000b800000 */
[----:B------:R-:W0:Y:S02]  /*3c30*/  SHFL.DOWN PT, R0, R11, 0x10, 0x1f ;  /* 0x0a001f000b007f89 */ /* 0x000e2400000e0000 */
[----:B0-----:R-:W-:-:S05]  /*3c40*/  FMNMX R0, R0, R11, !PT ;  /* 0x0000000b00007209 */ /* 0x001fca0007800000 */
[----:B--2---:R-:W0:Y:S02]  /*3c50*/  SHFL.DOWN PT, R3, R0, 0x8, 0x1f ;  /* 0x09001f0000037f89 */ /* 0x004e2400000e0000 */
[----:B0-----:R-:W-:-:S05]  /*3c60*/  FMNMX R3, R0, R3, !PT ;  /* 0x0000000300037209 */ /* 0x001fca0007800000 */
[----:B------:R-:W0:Y:S02]  /*3c70*/  SHFL.DOWN PT, R2, R3, 0x4, 0x1f ;  /* 0x08801f0003027f89 */ /* 0x000e2400000e0000 */
[----:B0-----:R-:W-:-:S05]  /*3c80*/  FMNMX R2, R3, R2, !PT ;  /* 0x0000000203027209 */ /* 0x001fca0007800000 */
[----:B------:R-:W0:Y:S02]  /*3c90*/  SHFL.DOWN PT, R5, R2, 0x2, 0x1f ;  /* 0x08401f0002057f89 */ /* 0x000e2400000e0000 */
[----:B0-----:R-:W-:-:S05]  /*3ca0*/  FMNMX R5, R2, R5, !PT ;  /* 0x0000000502057209 */ /* 0x001fca0007800000 */
[----:B------:R0:W1:Y:S02]  /*3cb0*/  SHFL.DOWN PT, R4, R5, 0x1, 0x1f ;  /* 0x08201f0005047f89 */ /* 0x00006400000e0000 */
.L_x_4054:
[----:B------:R-:W-:Y:S01]  /*3cc0*/  LOP3.LUT P0, RZ, R13, 0x1f, RZ, 0xc0, !PT ;  /* 0x0000001f0dff7812 */ /* 0x000fe2000780c0ff */
[----:B------:R-:W-:Y:S05]  /*3cd0*/  WARPSYNC.ALL ;  /* 0x0000000000007948 */ /* 0x000fea0003800000 */
[----:B-1----:R-:W-:Y:S01]  /*3ce0*/  FMNMX R7, R5, R4, !PT ;  /* 0x0000000405077209 */ /* 0x002fe20007800000 */
[----:B------:R-:W-:Y:S01]  /*3cf0*/  BSSY B0, `(.L_x_4032) ;  /* 0x000001a000007945 */ /* 0x000fe20003800000 */
[----:B0-----:R-:W-:-:S05]  /*3d00*/  HFMA2.MMA R5, -RZ, RZ, 0, 0 ;  /* 0x00000000ff057435 */ /* 0x001fca00000001ff */
[----:B------:R-:W0:Y:S01]  /*3d10*/  @!P0 S2R R2, SR_CgaCtaId ;  /* 0x0000000000028919 */ /* 0x000e220000008800 */
[----:B------:R-:W-:Y:S02]  /*3d20*/  @!P0 MOV R3, 0x400 ;  /* 0x0000040000038802 */ /* 0x000fe40000000f00 */
[----:B------:R-:W-:-:S04]  /*3d30*/  @!P0 SHF.R.U32.HI R0, RZ, 0x3, R13 ;  /* 0x00000003ff008819 */ /* 0x000fc8000001160d */
[----:B------:R-:W-:Y:S02]  /*3d40*/  @!P0 LOP3.LUT R0, R0, 0x1ffffffc, RZ, 0xc0, !PT ;  /* 0x1ffffffc00008812 */ /* 0x000fe400078ec0ff */
[----:B0-----:R-:W-:Y:S02]  /*3d50*/  @!P0 LEA R3, R2, R3, 0x18 ;  /* 0x0000000302038211 */ /* 0x001fe400078ec0ff */
[----:B------:R-:W-:Y:S02]  /*3d60*/  SHF.R.U32.HI R2, RZ, 0x5, R13 ;  /* 0x00000005ff027819 */ /* 0x000fe4000001160d */
[----:B------:R-:W-:-:S05]  /*3d70*/  @!P0 IADD3 R0, R0, R3, RZ ;  /* 0x0000000300008210 */ /* 0x000fca0007ffe0ff */
        /* <DEDUP_REMOVED lines=8> */
[----:B0-----:R-:W-:Y:S02]  /*3e00*/  @!P0 LEA R2, R3, R0, 0x18 ;  /* 0x0000000003028211 */ /* 0x001fe400078ec0ff */
[----:B------:R-:W-:Y:S02]  /*3e10*/  MOV R0, RZ ;  /* 0x000000ff00007202 */ /* 0x000fe40000000f00 */
[----:B------:R-:W-:-:S05]  /*3e20*/  @!P0 LEA R2, R13, R2, 0x2 ;  /* 0x000000020d028211 */ /* 0x000fca00078e10ff */
[----:B------:R0:W1:Y:S01]  /*3e30*/  @!P0 LDS R0, [R2] ;  /* 0x0000000002008984 */ /* 0x0000620000000800 */
[----:B------:R-:W-:Y:S05]  /*3e40*/  BRA.DIV UR4, `(.L_x_4034) ;  /* 0x0000001204387947 */ /* 0x000fea000b800000 */
[----:B-1----:R-:W1:Y:S02]  /*3e50*/  SHFL.DOWN PT, R3, R0, 0x2, 0x1f ;  /* 0x08401f0000037f89 */ /* 0x002e6400000e0000 */
[----:B-1----:R-:W-:-:S05]  /*3e60*/  FMNMX R3, R3, R0, !PT ;  /* 0x0000000003037209 */ /* 0x002fca0007800000 */
[----:B0-----:R0:W1:Y:S02]  /*3e70*/  SHFL.DOWN PT, R2, R3, 0x1, 0x1f ;  /* 0x08201f0003027f89 */ /* 0x00106400000e0000 */
.L_x_4057:
[----:B-1----:R-:W-:-:S07]  /*3e80*/  FMNMX R5, R3, R2, !PT ;  /* 0x0000000203057209 */ /* 0x002fce0007800000 */
.L_x_4033:
[----:B------:R-:W-:Y:S05]  /*3e90*/  BSYNC B0 ;  /* 0x0000000000007941 */ /* 0x000fea0003800000 */
.L_x_4032:
[----:B------:R-:W-:Y:S01]  /*3ea0*/  ISETP.NE.AND P0, PT, R13, RZ, PT ;  /* 0x000000ff0d00720c */ /* 0x000fe20003f05270 */
[----:B------:R-:W-:-:S12]  /*3eb0*/  BSSY B0, `(.L_x_4030) ;  /* 0x0000004000007945 */ /* 0x000fd80003800000 */
[----:B------:R-:W-:Y:S05]  /*3ec0*/  @P0 BRA `(.L_x_4035) ;  /* 0x0000000000080947 */ /* 0x000fea0003800000 */
[----:B0-----:R-:W0:Y:S02]  /*3ed0*/  LDC.64 R2, c[0x0][0x288] ;  /* 0x0000a200ff027b82 */ /* 0x001e240000000a00 */
[----:B0-----:R1:W-:Y:S02]  /*3ee0*/  REDG.E.MAX.S32.STRONG.GPU desc[UR6][R2.64], R5 ;  /* 0x000000050200798e */ /* 0x0013e4000d10e386 */
.L_x_4035:
[----:B------:R-:W-:Y:S05]  /*3ef0*/  BSYNC B0 ;  /* 0x0000000000007941 */ /* 0x000fea0003800000 */
.L_x_4030:
[----:B------:R-:W-:Y:S05]  /*3f00*/  @!P2 EXIT ;  /* 0x000000000000a94d */ /* 0x000fea0003800000 */
[----:B------:R-:W3:Y:S01]  /*3f10*/  S2UR UR14, SR_CTAID.X ;  /* 0x00000000000e79c3 */ /* 0x000ee20000002500 */
[----:B------:R-:W-:Y:S02]  /*3f20*/  ULDC.64 UR4, c[0x0][0x280] ;  /* 0x0000a00000047ab9 */ /* 0x000fe40000000a00 */
[----:B------:R-:W-:Y:S02]  /*3f30*/  ISETP.EQ.U32.AND P1, PT, RZ, UR4, PT ;  /* 0x00000004ff007c0c */ /* 0x000fe4000bf22070 */
[----:B---3--:R-:W-:-:S04]  /*3f40*/  LOP3.LUT P0, RZ, R13, UR14, RZ, 0xfc, !PT ;  /* 0x0000000e0dff7c12 */ /* 0x008fc8000f80fcff */
[----:B------:R-:W-:-:S13]  /*3f50*/  ISETP.EQ.OR.EX P0, PT, RZ, UR5, P0, P1 ;  /* 0x00000005ff007c0c */ /* 0x000fda0008702710 */
[----:B------:R-:W-:Y:S05]  /*3f60*/  @P0 EXIT ;  /* 0x000000000000094d */ /* 0x000fea0003800000 */
[----:B-----5:R-:W-:-:S04]  /*3f70*/  IADD3 R0, R14, 0x1800000, RZ ;  /* 0x018000000e007810 */ /* 0x020fc80007ffe0ff */
[----:B------:R-:W-:-:S04]  /*3f80*/  LOP3.LUT R0, R0, 0x7f800000, RZ, 0xc0, !PT ;  /* 0x7f80000000007812 */ /* 0x000fc800078ec0ff */
[----:B------:R-:W-:-:S13]  /*3f90*/  ISETP.GT.U32.AND P0, PT, R0, 0x1ffffff, PT ;  /* 0x01ffffff0000780c */ /* 0x000fda0003f04070 */
[----:B------:R-:W-:Y:S05]  /*3fa0*/  @P0 BRA `(.L_x_4036) ;  /* 0x0000000000140947 */ /* 0x000fea0003800000 */
[----:B------:R-:W-:Y:S02]  /*3fb0*/  MOV R105, R14 ;  /* 0x0000000e00697202 */ /* 0x000fe40000000f00 */
[----:B------:R-:W-:-:S07]  /*3fc0*/  MOV R114, 0x3fe0 ;  /* 0x00003fe000727802 */ /* 0x000fce0000000f00 */
[----:B012---:R-:W-:Y:S05]  /*3fd0*/  CALL.REL.NOINC `($__internal_40_$__cuda_sm20_rcp_rn_f32_slowpath) ;  /* 0x0000001000147944 */ /* 0x007fea0003c00000 */
[----:B------:R-:W-:Y:S01]  /*3fe0*/  MOV R5, R105 ;  /* 0x0000006900057202 */ /* 0x000fe20000000f00 */
[----:B------:R-:W-:Y:S06]  /*3ff0*/  BRA `(.L_x_4037) ;  /* 0x0000000000107947 */ /* 0x000fec0003800000 */
.L_x_4036:
[----:B-12---:R-:W1:Y:S02]  /*4000*/  MUFU.RCP R5, R14 ;  /* 0x0000000e00057308 */ /* 0x006e640000001000 */
[----:B-1----:R-:W-:-:S04]  /*4010*/  FFMA R0, R14, R5, -1 ;  /* 0xbf8000000e007423 */ /* 0x002fc80000000005 */
[----:B------:R-:W-:-:S04]  /*4020*/  FADD.FTZ R0, -R0, -RZ ;  /* 0x800000ff00007221 */ /* 0x000fc80000010100 */
[----:B------:R-:W-:-:S07]  /*4030*/  FFMA R5, R5, R0, R5 ;  /* 0x0000000005057223 */ /* 0x000fce0000000005 */
.L_x_4037:
[----:B0-----:R-:W0:Y:S02]  /*4040*/  LDC.64 R2, c[0x0][0x280] ;  /* 0x0000a000ff027b82 */ /* 0x001e240000000a00 */
[----:B0-----:R-:W-:Y:S01]  /*4050*/  STG.E desc[UR6][R2.64], R5 ;  /* 0x0000000502007986 */ /* 0x001fe2000c101906 */
[----:B------:R-:W-:Y:S05]  /*4060*/  EXIT ;  /* 0x000000000000794d */ /* 0x000fea0003800000 */
.L_x_4019:
[----:B------:R-:W-:Y:S01]  /*4070*/  HFMA2.MMA R114, -RZ, RZ, 0, 5.9604644775390625e-08 ;  /* 0x00000001ff727435 */ /* 0x000fe200000001ff */
[----:B------:R-:W-:Y:S02]  /*4080*/  MOV R113, R65 ;  /* 0x0000004100717202 */ /* 0x000fe40000000f00 */
[----:B------:R-:W-:Y:S02]  /*4090*/  MOV R115, 0x1f ;  /* 0x0000001f00737802 */ /* 0x000fe40000000f00 */
[----:B------:R-:W-:-:S07]  /*40a0*/  MOV R106, 0xffffffff ;  /* 0xffffffff006a7802 */ /* 0x000fce0000000f00 */
[----:B-1---5:R-:W-:Y:S05]  /*40b0*/  WARPSYNC.COLLECTIVE R106, `(.L_x_4038) ;  /* 0x000000006a087348 */ /* 0x022fea0003c00000 */
[----:B------:R0:W2:Y:S02]  /*40c0*/  SHFL.BFLY P1, R112, R113, R114, R115 ;  /* 0x0c00007271707389 */ /* 0x0000a40000020073 */
[----:B012--5:R-:W-:Y:S01]  /*40d0*/  ENDCOLLECTIVE ;  /* 0x000000000000791b */ /* 0x027fe20003800000 */
.L_x_4038:
[----:B------:R-:W-:Y:S01]  /*40e0*/  HFMA2.MMA R114, -RZ, RZ, 0, 1.1920928955078125e-07 ;  /* 0x00000002ff727435 */ /* 0x000fe200000001ff */
[----:B------:R-:W-:-:S05]  /*40f0*/  MOV R64, R112 ;  /* 0x0000007000407202 */ /* 0x000fca0000000f00 */
[----:B------:R-:W-:-:S05]  /*4100*/  FADD R107, R65, R64 ;  /* 0x00000040416b7221 */ /* 0x000fca0000000000 */
[----:B------:R-:W-:-:S07]  /*4110*/  MOV R113, R107 ;  /* 0x0000006b00717202 */ /* 0x000fce0000000f00 */
[----:B------:R-:W-:Y:S05]  /*4120*/  WARPSYNC.COLLECTIVE R106, `(.L_x_4039) ;  /* 0x000000006a087348 */ /* 0x000fea0003c00000 */
[----:B------:R0:W1:Y:S02]  /*4130*/  SHFL.BFLY P1, R112, R113, R114, R115 ;  /* 0x0c00007271707389 */ /* 0x0000640000020073 */
[----:B01----:R-:W-:Y:S01]  /*4140*/  ENDCOLLECTIVE ;  /* 0x000000000000791b */ /* 0x003fe20003800000 */
.L_x_4039:
[----:B------:R-:W-:Y:S01]  /*4150*/  HFMA2.MMA R114, -RZ, RZ, 0, 2.384185791015625e-07 ;  /* 0x00000004ff727435 */ /* 0x000fe200000001ff */
[----:B------:R-:W-:-:S05]  /*4160*/  MOV R64, R112 ;  /* 0x0000007000407202 */ /* 0x000fca0000000f00 */
[----:B------:R-:W-:-:S05]  /*4170*/  FADD R108, R107, R64 ;  /* 0x000000406b6c7221 */ /* 0x000fca0000000000 */
[----:B------:R-:W-:-:S07]  /*4180*/  MOV R113, R108 ;  /* 0x0000006c00717202 */ /* 0x000fce0000000f00 */
[----:B------:R-:W-:Y:S05]  /*4190*/  WARPSYNC.COLLECTIVE R106, `(.L_x_4040) ;  /* 0x000000006a087348 */ /* 0x000fea0003c00000 */
[----:B------:R0:W1:Y:S02]  /*41a0*/  SHFL.BFLY P1, R112, R113, R114, R115 ;  /* 0x0c00007271707389 */ /* 0x0000640000020073 */
[----:B01----:R-:W-:Y:S01]  /*41b0*/  ENDCOLLECTIVE ;  /* 0x000000000000791b */ /* 0x003fe20003800000 */
.L_x_4040:
[----:B------:R-:W-:Y:S01]  /*41c0*/  HFMA2.MMA R114, -RZ, RZ, 0, 4.76837158203125e-07 ;  /* 0x00000008ff727435 */ /* 0x000fe200000001ff */
[----:B------:R-:W-:-:S05]  /*41d0*/  MOV R109, R112 ;  /* 0x00000070006d7202 */ /* 0x000fca0000000f00 */
[----:B------:R-:W-:-:S05]  /*41e0*/  FADD R109, R108, R109 ;  /* 0x0000006d6c6d7221 */ /* 0x000fca0000000000 */
[----:B------:R-:W-:-:S07]  /*41f0*/  MOV R113, R109 ;  /* 0x0000006d00717202 */ /* 0x000fce0000000f00 */
[----:B------:R-:W-:Y:S05]  /*4200*/  WARPSYNC.COLLECTIVE R106, `(.L_x_4041) ;  /* 0x000000006a087348 */ /* 0x000fea0003c00000 */
[----:B------:R0:W1:Y:S02]  /*4210*/  SHFL.BFLY P1, R112, R113, R114, R115 ;  /* 0x0c00007271707389 */ /* 0x0000640000020073 */
[----:B01----:R-:W-:Y:S01]  /*4220*/  ENDCOLLECTIVE ;  /* 0x000000000000791b */ /* 0x003fe20003800000 */
.L_x_4041:
[----:B------:R-:W-:Y:S01]  /*4230*/  HFMA2.MMA R114, -RZ, RZ, 0, 9.5367431640625e-07 ;  /* 0x00000010ff727435 */ /* 0x000fe200000001ff */
[----:B------:R-:W-:-:S05]  /*4240*/  MOV R64, R112 ;  /* 0x0000007000407202 */ /* 0x000fca0000000f00 */
[----:B------:R-:W-:-:S05]  /*4250*/  FADD R110, R109, R64 ;  /* 0x000000406d6e7221 */ /* 0x000fca0000000000 */
[----:B------:R-:W-:-:S07]  /*4260*/  MOV R113, R110 ;  /* 0x0000006e00717202 */ /* 0x000fce0000000f00 */
[----:B------:R-:W-:Y:S05]  /*4270*/  WARPSYNC.COLLECTIVE R106, `(.L_x_4042) ;  /* 0x000000006a087348 */ /* 0x000fea0003c00000 */
[----:B------:R0:W1:Y:S02]  /*4280*/  SHFL.BFLY P1, R112, R113, R114, R115 ;  /* 0x0c00007271707389 */ /* 0x0000640000020073 */
[----:B01----:R-:W-:Y:S01]  /*4290*/  ENDCOLLECTIVE ;  /* 0x000000000000791b */ /* 0x003fe20003800000 */
.L_x_4042:
[----:B------:R-:W-:Y:S01]  /*42a0*/  HFMA2.MMA R114, -RZ, RZ, 0, 5.9604644775390625e-08 ;  /* 0x00000001ff727435 */ /* 0x000fe200000001ff */
[----:B------:R-:W-:-:S05]  /*42b0*/  MOV R111, R112 ;  /* 0x00000070006f7202 */ /* 0x000fca0000000f00 */
[----:B------:R-:W-:-:S04]  /*42c0*/  FADD R64, R110, R111 ;  /* 0x0000006f6e407221 */ /* 0x000fc80000000000 */
[----:B------:R-:W-:-:S04]  /*42d0*/  FMUL R64, R64, 0.00048828125 ;  /* 0x3a00000040407820 */ /* 0x000fc80000400000 */
[--C-:B------:R-:W-:Y:S01]  /*42e0*/  FADD R65, R8, -R64.reuse ;  /* 0x8000004008417221 */ /* 0x100fe20000000000 */
[--C-:B------:R-:W-:Y:S01]  /*42f0*/  FADD R108, R7, -R64.reuse ;  /* 0x80000040076c7221 */ /* 0x100fe20000000000 */
[----:B------:R-:W-:Y:S02]  /*4300*/  FADD R106, R4, -R64 ;  /* 0x80000040046a7221 */ /* 0x000fe40000000000 */
[----:B------:R-:W-:-:S04]  /*4310*/  FFMA R65, R65, R65, RZ ;  /* 0x0000004141417223 */ /* 0x000fc800000000ff */
[----:B------:R-:W-:Y:S01]  /*4320*/  FFMA R65, R108, R108, R65 ;  /* 0x0000006c6c417223 */ /* 0x000fe20000000041 */
[----:B------:R-:W-:-:S04]  /*4330*/  FADD R108, R6, -R64 ;  /* 0x80000040066c7221 */ /* 0x000fc80000000000 */
[----:B------:R-:W-:Y:S01]  /*4340*/  FFMA R65, R108, R108, R65 ;  /* 0x0000006c6c417223 */ /* 0x000fe20000000041 */
[----:B------:R-:W-:-:S04]  /*4350*/  FADD R108, R5, -R64 ;  /* 0x80000040056c7221 */ /* 0x000fc80000000000 */
[----:B------:R-:W-:-:S04]  /*4360*/  FFMA R65, R108, R108, R65 ;  /* 0x0000006c6c417223 */ /* 0x000fc80000000041 */
[----:B------:R-:W-:Y:S01]  /*4370*/  FFMA R65, R106, R106, R65 ;  /* 0x0000006a6a417223 */ /* 0x000fe20000000041 */
[----:B------:R-:W-:-:S04]  /*4380*/  FADD R106, R3, -R64 ;  /* 0x80000040036a7221 */ /* 0x000fc80000000000 */
        /* <DEDUP_REMOVED lines=117> */
[----:B------:R-:W-:-:S04]  /*4ae0*/  MOV R106, 0xffffffff ;  /* 0xffffffff006a7802 */ /* 0x000fc80000000f00 */
[----:B------:R-:W-:-:S07]  /*4af0*/  MOV R113, R65 ;  /* 0x0000004100717202 */ /* 0x000fce0000000f00 */
[----:B------:R-:W-:Y:S05]  /*4b00*/  WARPSYNC.COLLECTIVE R106, `(.L_x_4043) ;  /* 0x000000006a087348 */ /* 0x000fea0003c00000 */
[----:B------:R0:W1:Y:S02]  /*4b10*/  SHFL.BFLY P1, R112, R113, R114, R115 ;  /* 0x0c00007271707389 */ /* 0x0000640000020073 */
[----:B01----:R-:W-:Y:S01]  /*4b20*/  ENDCOLLECTIVE ;  /* 0x000000000000791b */ /* 0x003fe20003800000 */
.L_x_4043:
[----:B------:R-:W-:Y:S01]  /*4b30*/  HFMA2.MMA R114, -RZ, RZ, 0, 1.1920928955078125e-07 ;  /* 0x00000002ff727435 */ /* 0x000fe200000001ff */
[----:B------:R-:W-:-:S05]  /*4b40*/  MOV R108, R112 ;  /* 0x00000070006c7202 */ /* 0x000fca0000000f00 */
[----:B------:R-:W-:-:S05]  /*4b50*/  FADD R108, R65, R108 ;  /* 0x0000006c416c7221 */ /* 0x000fca0000000000 */
[----:B------:R-:W-:-:S07]  /*4b60*/  MOV R113, R108 ;  /* 0x0000006c00717202 */ /* 0x000fce0000000f00 */
[----:B------:R-:W-:Y:S05]  /*4b70*/  WARPSYNC.COLLECTIVE R106, `(.L_x_4044) ;  /* 0x000000006a087348 */ /* 0x000fea0003c00000 */
[----:B------:R0:W1:Y:S02]  /*4b80*/  SHFL.BFLY P1, R112, R113, R114, R115 ;  /* 0x0c00007271707389 */ /* 0x0000640000020073 */
[----:B01----:R-:W-:Y:S01]  /*4b90*/  ENDCOLLECTIVE ;  /* 0x000000000000791b */ /* 0x003fe20003800000 */
.L_x_4044:
[----:B------:R-:W-:Y:S01]  /*4ba0*/  HFMA2.MMA R114, -RZ, RZ, 0, 2.384185791015625e-07 ;  /* 0x00000004ff727435 */ /* 0x000fe200000001ff */
[----:B------:R-:W-:-:S05]  /*4bb0*/  MOV R107, R112 ;  /* 0x00000070006b7202 */ /* 0x000fca0000000f00 */
[----:B------:R-:W-:-:S05]  /*4bc0*/  FADD R107, R108, R107 ;  /* 0x0000006b6c6b7221 */ /* 0x000fca0000000000 */
[----:B------:R-:W-:-:S07]  /*4bd0*/  MOV R113, R107 ;  /* 0x0000006b00717202 */ /* 0x000fce0000000f00 */
[----:B------:R-:W-:Y:S05]  /*4be0*/  WARPSYNC.COLLECTIVE R106, `(.L_x_4045) ;  /* 0x000000006a087348 */ /* 0x000fea0003c00000 */
[----:B------:R0:W1:Y:S02]  /*4bf0*/  SHFL.BFLY P1, R112, R113, R114, R115 ;  /* 0x0c00007271707389 */ /* 0x0000640000020073 */
[----:B01----:R-:W-:Y:S01]  /*4c00*/  ENDCOLLECTIVE ;  /* 0x000000000000791b */ /* 0x003fe20003800000 */
.L_x_4045:
[----:B------:R-:W-:Y:S01]  /*4c10*/  HFMA2.MMA R114, -RZ, RZ, 0, 4.76837158203125e-07 ;  /* 0x00000008ff727435 */ /* 0x000fe200000001ff */
[----:B------:R-:W-:-:S05]  /*4c20*/  MOV R110, R112 ;  /* 0x00000070006e7202 */ /* 0x000fca0000000f00 */
[----:B------:R-:W-:-:S05]  /*4c30*/  FADD R110, R107, R110 ;  /* 0x0000006e6b6e7221 */ /* 0x000fca0000000000 */
[----:B------:R-:W-:-:S07]  /*4c40*/  MOV R113, R110 ;  /* 0x0000006e00717202 */ /* 0x000fce0000000f00 */
[----:B------:R-:W-:Y:S05]  /*4c50*/  WARPSYNC.COLLECTIVE R106, `(.L_x_4046) ;  /* 0x000000006a087348 */ /* 0x000fea0003c00000 */
[----:B------:R0:W1:Y:S02]  /*4c60*/  SHFL.BFLY P1, R112, R113, R114, R115 ;  /* 0x0c00007271707389 */ /* 0x0000640000020073 */
[----:B01----:R-:W-:Y:S01]  /*4c70*/  ENDCOLLECTIVE ;  /* 0x000000000000791b */ /* 0x003fe20003800000 */
.L_x_4046:
[----:B------:R-:W-:Y:S01]  /*4c80*/  HFMA2.MMA R114, -RZ, RZ, 0, 9.5367431640625e-07 ;  /* 0x00000010ff727435 */ /* 0x000fe200000001ff */
[----:B------:R-:W-:-:S05]  /*4c90*/  MOV R109, R112 ;  /* 0x00000070006d7202 */ /* 0x000fca0000000f00 */
[----:B------:R-:W-:-:S05]  /*4ca0*/  FADD R111, R110, R109 ;  /* 0x0000006d6e6f7221 */ /* 0x000fca0000000000 */
[----:B------:R-:W-:-:S07]  /*4cb0*/  MOV R113, R111 ;  /* 0x0000006f00717202 */ /* 0x000fce0000000f00 */
[----:B------:R-:W-:Y:S05]  /*4cc0*/  WARPSYNC.COLLECTIVE R106, `(.L_x_4047) ;  /* 0x000000006a087348 */ /* 0x000fea0003c00000 */
[----:B------:R0:W1:Y:S02]  /*4cd0*/  SHFL.BFLY P1, R112, R113, R114, R115 ;  /* 0x0c00007271707389 */ /* 0x0000640000020073 */
[----:B01----:R-:W-:Y:S01]  /*4ce0*/  ENDCOLLECTIVE ;  /* 0x000000000000791b */ /* 0x003fe20003800000 */
.L_x_4047:
[----:B------:R-:W-:Y:S05]  /*4cf0*/  BRA `(.L_x_4048) ;  /* 0xffffffc800907947 */ /* 0x000fea000383ffff */
.L_x_4031:
[----:B--2---:R-:W-:Y:S01]  /*4d00*/  HFMA2.MMA R7, -RZ, RZ, 0, 1.847743988037109375e-06 ;  /* 0x0000001fff077435 */ /* 0x004fe200000001ff */
[----:B------:R-:W-:Y:S02]  /*4d10*/  MOV R6, 0x10 ;  /* 0x0000001000067802 */ /* 0x000fe40000000f00 */
[----:B------:R-:W-:-:S08]  /*4d20*/  MOV R106, 0xffffffff ;  /* 0xffffffff006a7802 */ /* 0x000fd00000000f00 */
[----:B-----5:R-:W-:Y:S05]  /*4d30*/  WARPSYNC.COLLECTIVE R106, `(.L_x_4049) ;  /* 0x000000006a087348 */ /* 0x020fea0003c00000 */
[----:B------:R0:W1:Y:S02]  /*4d40*/  SHFL.DOWN P0, R4, R11, R6, R7 ;  /* 0x080000060b047389 */ /* 0x0000640000000007 */
[----:B01---5:R-:W-:Y:S01]  /*4d50*/  ENDCOLLECTIVE ;  /* 0x000000000000791b */ /* 0x023fe20003800000 */
.L_x_4049:
[----:B------:R-:W-:Y:S01]  /*4d60*/  HFMA2.MMA R6, -RZ, RZ, 0, 4.76837158203125e-07 ;  /* 0x00000008ff067435 */ /* 0x000fe200000001ff */
[----:B------:R-:W-:-:S04]  /*4d70*/  MOV R0, R4 ;  /* 0x0000000400007202 */ /* 0x000fc80000000f00 */
[----:B------:R-:W-:-:S04]  /*4d80*/  FMNMX R0, R0, R11, !PT ;  /* 0x0000000b00007209 */ /* 0x000fc80007800000 */
[----:B------:R-:W-:-:S07]  /*4d90*/  MOV R11, R0 ;  /* 0x00000000000b7202 */ /* 0x000fce0000000f00 */
[----:B------:R-:W-:Y:S05]  /*4da0*/  WARPSYNC.COLLECTIVE R106, `(.L_x_4050) ;  /* 0x000000006a087348 */ /* 0x000fea0003c00000 */
[----:B------:R0:W1:Y:S02]  /*4db0*/  SHFL.DOWN P0, R4, R11, R6, R7 ;  /* 0x080000060b047389 */ /* 0x0000640000000007 */
[----:B01----:R-:W-:Y:S01]  /*4dc0*/  ENDCOLLECTIVE ;  /* 0x000000000000791b */ /* 0x003fe20003800000 */
.L_x_4050:
[----:B------:R-:W-:Y:S01]  /*4dd0*/  HFMA2.MMA R6, -RZ, RZ, 0, 2.384185791015625e-07 ;  /* 0x00000004ff067435 */ /* 0x000fe200000001ff */
[----:B------:R-:W-:-:S04]  /*4de0*/  MOV R3, R4 ;  /* 0x0000000400037202 */ /* 0x000fc80000000f00 */
[----:B------:R-:W-:-:S04]  /*4df0*/  FMNMX R3, R0, R3, !PT ;  /* 0x0000000300037209 */ /* 0x000fc80007800000 */
[----:B------:R-:W-:-:S07]  /*4e00*/  MOV R11, R3 ;  /* 0x00000003000b7202 */ /* 0x000fce0000000f00 */
[----:B------:R-:W-:Y:S05]  /*4e10*/  WARPSYNC.COLLECTIVE R106, `(.L_x_4051) ;  /* 0x000000006a087348 */ /* 0x000fea0003c00000 */
[----:B------:R0:W1:Y:S02]  /*4e20*/  SHFL.DOWN P0, R4, R11, R6, R7 ;  /* 0x080000060b047389 */ /* 0x0000640000000007 */
[----:B01----:R-:W-:Y:S01]  /*4e30*/  ENDCOLLECTIVE ;  /* 0x000000000000791b */ /* 0x003fe20003800000 */
.L_x_4051:
[----:B------:R-:W-:Y:S01]  /*4e40*/  HFMA2.MMA R6, -RZ, RZ, 0, 1.1920928955078125e-07 ;  /* 0x00000002ff067435 */ /* 0x000fe200000001ff */
[----:B------:R-:W-:-:S04]  /*4e50*/  MOV R2, R4 ;  /* 0x0000000400027202 */ /* 0x000fc80000000f00 */
[----:B------:R-:W-:-:S04]  /*4e60*/  FMNMX R2, R3, R2, !PT ;  /* 0x0000000203027209 */ /* 0x000fc80007800000 */
[----:B------:R-:W-:-:S07]  /*4e70*/  MOV R11, R2 ;  /* 0x00000002000b7202 */ /* 0x000fce0000000f00 */
[----:B------:R-:W-:Y:S05]  /*4e80*/  WARPSYNC.COLLECTIVE R106, `(.L_x_4052) ;  /* 0x000000006a087348 */ /* 0x000fea0003c00000 */
[----:B------:R0:W1:Y:S02]  /*4e90*/  SHFL.DOWN P0, R4, R11, R6, R7 ;  /* 0x080000060b047389 */ /* 0x0000640000000007 */
[----:B01----:R-:W-:Y:S01]  /*4ea0*/  ENDCOLLECTIVE ;  /* 0x000000000000791b */ /* 0x003fe20003800000 */
.L_x_4052:
[----:B------:R-:W-:Y:S01]  /*4eb0*/  HFMA2.MMA R6, -RZ, RZ, 0, 5.9604644775390625e-08 ;  /* 0x00000001ff067435 */ /* 0x000fe200000001ff */
[----:B------:R-:W-:-:S04]  /*4ec0*/  MOV R5, R4 ;  /* 0x0000000400057202 */ /* 0x000fc80000000f00 */
[----:B------:R-:W-:-:S04]  /*4ed0*/  FMNMX R5, R2, R5, !PT ;  /* 0x0000000502057209 */ /* 0x000fc80007800000 */
[----:B------:R-:W-:-:S07]  /*4ee0*/  MOV R11, R5 ;  /* 0x00000005000b7202 */ /* 0x000fce0000000f00 */
[----:B------:R-:W-:Y:S05]  /*4ef0*/  WARPSYNC.COLLECTIVE R106, `(.L_x_4053) ;  /* 0x000000006a087348 */ /* 0x000fea0003c00000 */
[----:B------:R0:W1:Y:S02]  /*4f00*/  SHFL.DOWN P0, R4, R11, R6, R7 ;  /* 0x080000060b047389 */ /* 0x0000640000000007 */
[----:B01----:R-:W-:Y:S01]  /*4f10*/  ENDCOLLECTIVE ;  /* 0x000000000000791b */ /* 0x003fe20003800000 */
.L_x_4053:
[----:B------:R-:W-:Y:S05]  /*4f20*/  BRA `(.L_x_4054) ;  /* 0xffffffec00647947 */ /* 0x000fea000383ffff */
.L_x_4034:
[----:B------:R-:W-:Y:S01]  /*4f30*/  HFMA2.MMA R6, -RZ, RZ, 0, 1.1920928955078125e-07 ;  /* 0x00000002ff067435 */ /* 0x000fe200000001ff */
[----:B-1----:R-:W-:Y:S02]  /*4f40*/  MOV R11, R0 ;  /* 0x00000000000b7202 */ /* 0x002fe40000000f00 */
[----:B------:R-:W-:Y:S02]  /*4f50*/  MOV R7, 0x1f ;  /* 0x0000001f00077802 */ /* 0x000fe40000000f00 */
[----:B------:R-:W-:-:S07]  /*4f60*/  MOV R106, 0xffffffff ;  /* 0xffffffff006a7802 */ /* 0x000fce0000000f00 */
[----:B0----5:R-:W-:Y:S05]  /*4f70*/  WARPSYNC.COLLECTIVE R106, `(.L_x_4055) ;  /* 0x000000006a087348 */ /* 0x021fea0003c00000 */
[----:B------:R1:W2:Y:S02]  /*4f80*/  SHFL.DOWN P0, R4, R11, R6, R7 ;  /* 0x080000060b047389 */ /* 0x0002a40000000007 */
[----:B012--5:R-:W-:Y:S01]  /*4f90*/  ENDCOLLECTIVE ;  /* 0x000000000000791b */ /* 0x027fe20003800000 */
.L_x_4055:
[----:B------:R-:W-:Y:S01]  /*4fa0*/  HFMA2.MMA R6, -RZ, RZ, 0, 5.9604644775390625e-08 ;  /* 0x00000001ff067435 */ /* 0x000fe200000001ff */
[----:B------:R-:W-:-:S04]  /*4fb0*/  MOV R3, R4 ;  /* 0x0000000400037202 */ /* 0x000fc80000000f00 */
[----:B------:R-:W-:-:S04]  /*4fc0*/  FMNMX R3, R3, R0, !PT ;  /* 0x0000000003037209 */ /* 0x000fc80007800000 */
[----:B------:R-:W-:-:S07]  /*4fd0*/  MOV R11, R3 ;  /* 0x00000003000b7202 */ /* 0x000fce0000000f00 */
[----:B------:R-:W-:Y:S05]  /*4fe0*/  WARPSYNC.COLLECTIVE R106, `(.L_x_4056) ;  /* 0x000000006a087348 */ /* 0x000fea0003c00000 */
[----:B------:R0:W1:Y:S02]  /*4ff0*/  SHFL.DOWN P0, R4, R11, R6, R7 ;  /* 0x080000060b047389 */ /* 0x0000640000000007 */
[----:B01----:R-:W-:Y:S01]  /*5000*/  ENDCOLLECTIVE ;  /* 0x000000000000791b */ /* 0x003fe20003800000 */
.L_x_4056:
[----:B------:R-:W-:Y:S01]  /*5010*/  MOV R2, R4 ;  /* 0x0000000400027202 */ /* 0x000fe20000000f00 */
[----:B------:R-:W-:Y:S06]  /*5020*/  BRA `(.L_x_4057) ;  /* 0xffffffec00947947 */ /* 0x000fec000383ffff */
        .weak           $__internal_40_$__cuda_sm20_rcp_rn_f32_slowpath
        .type           $__internal_40_$__cuda_sm20_rcp_rn_f32_slowpath,@function
        .size           $__internal_40_$__cuda_sm20_rcp_rn_f32_slowpath,(.L_x_5507 - $__internal_40_$__cuda_sm20_rcp_rn_f32_slowpath)
$__internal_40_$__cuda_sm20_rcp_rn_f32_slowpath:
[----:B------:R-:W-:Y:S01]  /*5030*/  SHF.L.U32 R106, R105, 0x1, RZ ;  /* 0x00000001696a7819 */ /* 0x000fe200000006ff */
[----:B------:R-:W-:Y:S03]  /*5040*/  BSSY B1, `(.L_x_4058) ;  /* 0x0000030000017945 */ /* 0x000fe60003800000 */
[----:B------:R-:W-:-:S04]  /*5050*/  SHF.R.U32.HI R106, RZ, 0x18, R106 ;  /* 0x00000018ff6a7819 */ /* 0x000fc8000001166a */
[----:B------:R-:W-:-:S13]  /*5060*/  ISETP.NE.U32.AND P0, PT, R106, RZ, PT ;  /* 0x000000ff6a00720c */ /* 0x000fda0003f05070 */
[----:B------:R-:W-:Y:S05]  /*5070*/  @P0 BRA `(.L_x_4059) ;  /* 0x0000000000280947 */ /* 0x000fea0003800000 */
[----:B------:R-:W-:-:S04]  /*5080*/  SHF.L.U32 R106, R105, 0x1, RZ ;  /* 0x00000001696a7819 */ /* 0x000fc800000006ff */
        /* <DEDUP_REMOVED lines=9> */
.L_x_4059:
[----:B------:R-:W-:-:S04]  /*5120*/  IADD3 R107, R106, -0xfd, RZ ;  /* 0xffffff036a6b7810 */ /* 0x000fc80007ffe0ff */
[----:B------:R-:W-:-:S13]  /*5130*/  ISETP.GT.U32.AND P0, PT, R107, 0x1, PT ;  /* 0x000000016b00780c */ /* 0x000fda0003f04070 */
[----:B------:R-:W-:Y:S05]  /*5140*/  @P0 BRA `(.L_x_4061) ;  /* 0x0000000000780947 */ /* 0x000fea0003800000 */
[----:B------:R-:W-:Y:S01]  /*5150*/  LOP3.LUT R115, R105, 0x7fffff, RZ, 0xc0, !PT ;  /* 0x007fffff69737812 */ /* 0x000fe200078ec0ff */
[----:B------:R-:W-:-:S03]  /*5160*/  HFMA2.MMA R120, -RZ, RZ, 0, 1.78813934326171875e-07 ;  /* 0x00000003ff787435 */ /* 0x000fc600000001ff */
        /* <DEDUP_REMOVED lines=11> */
[----:B------:R-:W-:-:S02]  /*5220*/  LOP3.LUT R118, R117, R116, RZ, 0xc0, !PT ;  /* 0x0000007475767212 */ /* 0x000fc400078ec0ff */
[----:B------:R-:W-:Y:S02]  /*5230*/  IADD3 R115, -R115, RZ, RZ ;  /* 0x000000ff73737210 */ /* 0x000fe40007ffe1ff */
[-C--:B------:R-:W-:Y:S02]  /*5240*/  SHF.R.U32.HI R118, RZ, R107.reuse, R118 ;  /* 0x0000006bff767219 */ /* 0x080fe40000011676 */
[----:B------:R-:W-:Y:S02]  /*5250*/  LOP3.LUT P1, RZ, R115, R107, R116, 0xf8, !PT ;  /* 0x0000006b73ff7212 */ /* 0x000fe4000782f874 */
[C---:B------:R-:W-:Y:S02]  /*5260*/  LOP3.LUT P0, RZ, R118.reuse, 0x1, RZ, 0xc0, !PT ;  /* 0x0000000176ff7812 */ /* 0x040fe4000780c0ff */
[----:B------:R-:W-:-:S04]  /*5270*/  LOP3.LUT P2, RZ, R118, 0x2, RZ, 0xc0, !PT ;  /* 0x0000000276ff7812 */ /* 0x000fc8000784c0ff */
[----:B------:R-:W-:Y:S02]  /*5280*/  PLOP3.LUT P0, PT, P0, P1, P2, 0xe0, 0x0 ;  /* 0x000000000000781c */ /* 0x000fe40000703c20 */
[----:B------:R-:W-:Y:S02]  /*5290*/  LOP3.LUT P1, RZ, R105, 0x7fffff, RZ, 0xc0, !PT ;  /* 0x007fffff69ff7812 */ /* 0x000fe4000782c0ff */
[----:B------:R-:W-:-:S04]  /*52a0*/  SEL R107, RZ, 0x1, !P0 ;  /* 0x00000001ff6b7807 */ /* 0x000fc80004000000 */
[----:B------:R-:W-:-:S04]  /*52b0*/  IADD3 R107, -R107, RZ, RZ ;  /* 0x000000ff6b6b7210 */ /* 0x000fc80007ffe1ff */
[----:B------:R-:W-:Y:S02]  /*52c0*/  ISETP.GE.AND P0, PT, R107, RZ, PT ;  /* 0x000000ff6b00720c */ /* 0x000fe40003f06270 */
[----:B------:R-:W-:-:S04]  /*52d0*/  IADD3 R107, R106, -0xfc, RZ ;  /* 0xffffff046a6b7810 */ /* 0x000fc80007ffe0ff */
[----:B------:R-:W-:-:S07]  /*52e0*/  SHF.R.U32.HI R116, RZ, R107, R116 ;  /* 0x0000006bff747219 */ /* 0x000fce0000011674 */
[----:B------:R-:W-:-:S04]  /*52f0*/  @!P0 IADD3 R116, R116, 0x1, RZ ;  /* 0x0000000174748810 */ /* 0x000fc80007ffe0ff */
[----:B------:R-:W-:-:S04]  /*5300*/  @!P1 SHF.L.U32 R116, R116, 0x1, RZ ;  /* 0x0000000174749819 */ /* 0x000fc800000006ff */
[----:B------:R-:W-:Y:S01]  /*5310*/  LOP3.LUT R107, R116, 0x80000000, R105, 0xf8, !PT ;  /* 0x80000000746b7812 */ /* 0x000fe200078ef869 */
[----:B------:R-:W-:Y:S06]  /*5320*/  BRA `(.L_x_4060) ;  /* 0x0000000000047947 */ /* 0x000fec0003800000 */
.L_x_4061:
[----:B------:R0:W1:Y:S02]  /*5330*/  MUFU.RCP R107, R105 ;  /* 0x00000069006b7308 */ /* 0x0000640000001000 */
.L_x_4060:
[----:B------:R-:W-:Y:S05]  /*5340*/  BSYNC B1 ;  /* 0x0000000000017941 */ /* 0x000fea0003800000 */
.L_x_4058:
[----:B01----:R-:W-:Y:S01]  /*5350*/  MOV R105, R107 ;  /* 0x0000006b00697202 */ /* 0x003fe20000000f00 */
[----:B------:R-:W-:Y:S01]  /*5360*/  HFMA2.MMA R107, -RZ, RZ, 0, 0 ;  /* 0x00000000ff6b7435 */ /* 0x000fe200000001ff */
[----:B------:R-:W-:-:S05]  /*5370*/  MOV R106, R114 ;  /* 0x00000072006a7202 */ /* 0x000fca0000000f00 */
[----:B------:R-:W-:Y:S05]  /*5380*/  RET.REL.NODEC R106 `(_ZN18transformer_engine13normalization24rmsnorm_fwd_tuned_kernelINS0_13Kernel_traitsI13__nv_bfloat16S3_S3_fjLj8192ELj1ELj1ELj4ELj16ENS0_18Kernel_traits_baseILj8192ES3_S3_S3_fjLj128EEEEEEEvNS0_19ForwardKernelParamsE) ;  /* 0xffffffac6a1c7950 */ /* 0x000fea0003c3ffff */
.L_x_4062:
        /* <DEDUP_REMOVED lines=15> */
.L_x_5507:


//--------------------- .text._ZN18transformer_engine13normalization24rmsnorm_fwd_tuned_kernelINS0_13Kernel_traitsI6__halfS3_S3_fjLj8192ELj1ELj1ELj4ELj16ENS0_18Kernel_traits_baseILj8192ES3_S3_S3_fjLj128EEEEEEEvNS0_19ForwardKernelParamsE --------------------------
	.section	.text._ZN18transformer_engine13normalization24rmsnorm_fwd_tuned_kernelINS0_13Kernel_traitsI6__halfS3_S3_fjLj8192ELj1ELj1ELj4ELj16ENS0_18Kernel_traits_baseILj8192ES3_S3_S3_fjLj128EEEEEEEvNS0_19ForwardKernelParamsE,"ax",@progbits
	.align	128
        .global         _ZN18transformer_engine13normalization24rmsnorm_fwd_tuned_kernelINS0_13Kernel_traitsI6__halfS3_S3_fjLj8192ELj1ELj1ELj4ELj16ENS0_18Kernel_traits_baseILj8192ES3_S3_S3_fjLj128EEEEEEEvNS0_19ForwardKernelParamsE
        .type           _ZN18transformer_engine13normalization24rmsnorm_fwd_tuned_kernelINS0_13Kernel_traitsI6__halfS3_S3_fjLj8192ELj1ELj1ELj4ELj16ENS0_18Kernel_traits_baseILj8192ES3_S3_S3_fjLj128EEEEEEEvNS0_19ForwardKernelParamsE,@function
        .size           _ZN18transformer_engine13normalization24rmsnorm_fwd_tuned_kernelINS0_13Kernel_traitsI6__halfS3_S3_fjLj8192ELj1ELj1ELj4ELj16ENS0_18Kernel_traits_baseILj8192ES3_S3_S3_fjLj128EEEEEEEvNS0_19ForwardKernelParamsE,(.L_x_5508 - _ZN18transformer_engine13normalization24rmsnorm_fwd_tuned_kernelINS0_13Kernel_traitsI6__halfS3_S3_fjLj8192ELj1ELj1ELj4ELj16ENS0_18Kernel_traits_baseILj8192ES3_S3_S3_fjLj128EEEEEEEvNS0_19ForwardKernelParamsE)
        .other          _ZN18transformer_engine13normalization24rmsnorm_fwd_tuned_kernelINS0_13Kernel_traitsI6__halfS3_S3_fjLj8192ELj1ELj1ELj4ELj16ENS0_18Kernel_traits_baseILj8192ES3_S3_S3_fjLj128EEEEEEEvNS0_19ForwardKernelParamsE,@"STO_CUDA_ENTRY STV_DEFAULT"
_ZN18transformer_engine13normalization24rmsnorm_fwd_tuned_kernelINS0_13Kernel_traitsI6__halfS3_S3_fjLj8192ELj1ELj1ELj4ELj16ENS0_18Kernel_traits_baseILj8192ES3_S3_S3_fjLj128EEEEEEEvNS0_19ForwardKernelParamsE:
.text._ZN18transformer_engine13normalization24rmsnorm_fwd_tuned_kernelINS0_13Kernel_traitsI6__halfS3_S3_fjLj8192ELj1ELj1ELj4ELj16ENS0_18Kernel_traits_baseILj8192ES3_S3_S3_fjLj128EEEEEEEvNS0_19ForwardKernelParamsE:
        /* <DEDUP_REMOVED lines=34> */
.L_x_4074:
[----:B--2---:R-:W2:Y:S01]  /*0220*/  LDC.64 R72, c[0x0][0x220] ;  /* 0x00008800ff487b82 */ /* 0x004ea20000000a00 */
[----:B------:R-:W-:Y:S02]  /*0230*/  LOP3.LUT R10, R14, 0x7f, RZ, 0xc0, !PT ;  /* 0x0000007f0e0a7812 */ /* 0x000fe400078ec0ff */
[----:B0-----:R-:W-:-:S04]  /*0240*/  SHF.L.U32 R3, R13, 0xa, RZ ;  /* 0x0000000a0d037819 */ /* 0x001fc800000006ff */
        /* <DEDUP_REMOVED lines=24> */
[----:B------:R-:W-:Y:S01]  /*03d0*/  UMOV UR4, 0xffffffff ;  /* 0xffffffff00047882 */ /* 0x000fe20000000000 */
[----:B------:R-:W-:Y:S01]  /*03e0*/  LOP3.LUT P0, RZ, R14, 0x1f, RZ, 0xc0, !PT ;  /* 0x0000001f0eff7812 */ /* 0x000fe2000780c0ff */
[--C-:B--2---:R-:W-:Y:S02]  /*03f0*/  HADD2.F32 R9, -RZ, R76.reuse.H0_H0 ;  /* 0x2000004cff097230 */ /* 0x104fe40000004100 */
[----:B------:R-:W-:Y:S02]  /*0400*/  HADD2.F32 R8, -RZ, R76.H1_H1 ;  /* 0x3000004cff087230 */ /* 0x000fe40000004100 */
[--C-:B------:R-:W-:Y:S02]  /*0410*/  HADD2.F32 R7, -RZ, R77.reuse.H0_H0 ;  /* 0x2000004dff077230 */ /* 0x100fe40000004100 */
[----:B------:R-:W-:Y:S01]  /*0420*/  FADD R3, RZ, R9 ;  /* 0x00000009ff037221 */ /* 0x000fe20000000000 */
[----:B------:R-:W-:-:S02]  /*0430*/  HADD2.F32 R6, -RZ, R77.H1_H1 ;  /* 0x3000004dff067230 */ /* 0x000fc40000004100 */
[--C-:B------:R-:W-:Y:S02]  /*0440*/  HADD2.F32 R5, -RZ, R78.reuse.H0_H0 ;  /* 0x2000004eff057230 */ /* 0x100fe40000004100 */
[----:B------:R-:W-:Y:S01]  /*0450*/  FADD R0, R8, R3 ;  /* 0x0000000308007221 */ /* 0x000fe20000000000 */
[----:B------:R-:W-:Y:S02]  /*0460*/  HADD2.F32 R4, -RZ, R78.H1_H1 ;  /* 0x3000004eff047230 */ /* 0x000fe40000004100 */
[----:B------:R-:W-:Y:S02]  /*0470*/  HADD2.F32 R2, -RZ, R79.H1_H1 ;  /* 0x3000004fff027230 */ /* 0x000fe40000004100 */
[----:B------:R-:W-:Y:S01]  /*0480*/  FADD R3, R7, R0 ;  /* 0x0000000007037221 */ /* 0x000fe20000000000 */
[----:B---3--:R-:W-:-:S03]  /*0490*/  HADD2.F32 R76, -RZ, R48.H1_H1 ;  /* 0x30000030ff4c7230 */ /* 0x008fc60000004100 */
[----:B------:R-:W-:Y:S01]  /*04a0*/  FADD R0, R6, R3 ;  /* 0x0000000306007221 */ /* 0x000fe20000000000 */
[----:B------:R-:W-:-:S03]  /*04b0*/  HADD2.F32 R3, -RZ, R79.H0_H0 ;  /* 0x2000004fff037230 */ /* 0x000fc60000004100 */
[----:B------:R-:W-:-:S04]  /*04c0*/  FADD R77, R5, R0 ;  /* 0x00000000054d7221 */ /* 0x000fc80000000000 */
[----:B------:R-:W-:-:S04]  /*04d0*/  FADD R0, R4, R77 ;  /* 0x0000004d04007221 */ /* 0x000fc80000000000 */
[----:B------:R-:W-:Y:S01]  /*04e0*/  FADD R77, R3, R0 ;  /* 0x00000000034d7221 */ /* 0x000fe20000000000 */
[----:B------:R-:W-:Y:S02]  /*04f0*/  HADD2.F32 R0, -RZ, R48.H0_H0 ;  /* 0x20000030ff007230 */ /* 0x000fe40000004100 */
[----:B------:R-:W-:Y:S02]  /*0500*/  HADD2.F32 R48, -RZ, R49.H0_H0 ;  /* 0x20000031ff307230 */ /* 0x000fe40000004100 */
[----:B------:R-:W-:-:S04]  /*0510*/  FADD R77, R2, R77 ;  /* 0x0000004d024d7221 */ /* 0x000fc80000000000 */
[----:B------:R-:W-:-:S04]  /*0520*/  FADD R77, R0, R77 ;  /* 0x0000004d004d7221 */ /* 0x000fc80000000000 */
[----:B------:R-:W-:Y:S01]  /*0530*/  FADD R79, R76, R77 ;  /* 0x0000004d4c4f7221 */ /* 0x000fe20000000000 */
[----:B------:R-:W-:Y:S02]  /*0540*/  HADD2.F32 R77, -RZ, R49.H1_H1 ;  /* 0x30000031ff4d7230 */ /* 0x000fe40000004100 */
[----:B------:R-:W-:Y:S02]  /*0550*/  HADD2.F32 R49, -RZ, R50.H0_H0 ;  /* 0x20000032ff317230 */ /* 0x000fe40000004100 */
[----:B------:R-:W-:-:S04]  /*0560*/  FADD R78, R48, R79 ;  /* 0x0000004f304e7221 */ /* 0x000fc80000000000 */
[----:B------:R-:W-:Y:S01]  /*0570*/  FADD R80, R77, R78 ;  /* 0x0000004e4d507221 */ /* 0x000fe20000000000 */
[----:B------:R-:W-:Y:S02]  /*0580*/  HADD2.F32 R78, -RZ, R50.H1_H1 ;  /* 0x30000032ff4e7230 */ /* 0x000fe40000004100 */
[----:B------:R-:W-:Y:S02]  /*0590*/  HADD2.F32 R50, -RZ, R51.H0_H0 ;  /* 0x20000033ff327230 */ /* 0x000fe40000004100 */
[----:B------:R-:W-:-:S04]  /*05a0*/  FADD R79, R49, R80 ;  /* 0x00000050314f7221 */ /* 0x000fc80000000000 */
[----:B------:R-:W-:Y:S01]  /*05b0*/  FADD R81, R78, R79 ;  /* 0x0000004f4e517221 */ /* 0x000fe20000000000 */
[----:B------:R-:W-:Y:S02]  /*05c0*/  HADD2.F32 R79, -RZ, R51.H1_H1 ;  /* 0x30000033ff4f7230 */ /* 0x000fe40000004100 */
[----:B----4-:R-:W-:Y:S02]  /*05d0*/  HADD2.F32 R51, -RZ, R52.H0_H0 ;  /* 0x20000034ff337230 */ /* 0x010fe40000004100 */
[----:B------:R-:W-:Y:S01]  /*05e0*/  FADD R80, R50, R81 ;  /* 0x0000005132507221 */ /* 0x000fe20000000000 */
[----:B------:R-:W-:Y:S02]  /*05f0*/  HADD2.F32 R93, -RZ, R64.H1_H1 ;  /* 0x30000040ff5d7230 */ /* 0x000fe40000004100 */
[----:B------:R-:W-:Y:S02]  /*0600*/  HADD2.F32 R94, -RZ, R65.H1_H1 ;  /* 0x30000041ff5e7230 */ /* 0x000fe40000004100 */
[----:B------:R-:W-:Y:S01]  /*0610*/  FADD R82, R79, R80 ;  /* 0x000000504f527221 */ /* 0x000fe20000000000 */
[----:B------:R-:W-:-:S02]  /*0620*/  HADD2.F32 R80, -RZ, R52.H1_H1 ;  /* 0x30000034ff507230 */ /* 0x000fc40000004100 */
[----:B------:R-:W-:Y:S02]  /*0630*/  HADD2.F32 R52, -RZ, R53.H0_H0 ;  /* 0x20000035ff347230 */ /* 0x000fe40000004100 */
[----:B------:R-:W-:Y:S01]  /*0640*/  FADD R81, R51, R82 ;  /* 0x0000005233517221 */ /* 0x000fe20000000000 */
[----:B------:R-:W-:Y:S02]  /*0650*/  HADD2.F32 R96, -RZ, R66.H1_H1 ;  /* 0x30000042ff607230 */ /* 0x000fe40000004100 */
[----:B------:R-:W-:Y:S02]  /*0660*/  HADD2.F32 R97, -RZ, R67.H1_H1 ;  /* 0x30000043ff617230 */ /* 0x000fe40000004100 */
[----:B------:R-:W-:Y:S01]  /*0670*/  FADD R83, R80, R81 ;  /* 0x0000005150537221 */ /* 0x000fe20000000000 */
[----:B------:R-:W-:Y:S02]  /*0680*/  HADD2.F32 R81, -RZ, R53.H1_H1 ;  /* 0x30000035ff517230 */ /* 0x000fe40000004100 */
[----:B------:R-:W-:-:S02]  /*0690*/  HADD2.F32 R53, -RZ, R54.H0_H0 ;  /* 0x20000036ff357230 */ /* 0x000fc40000004100 */
[----:B------:R-:W-:Y:S01]  /*06a0*/  FADD R82, R52, R83 ;  /* 0x0000005334527221 */ /* 0x000fe20000000000 */
[----:B------:R-:W-:Y:S02]  /*06b0*/  HADD2.F32 R98, -RZ, R68.H1_H1 ;  /* 0x30000044ff627230 */ /* 0x000fe40000004100 */
[----:B------:R-:W-:Y:S02]  /*06c0*/  HADD2.F32 R99, -RZ, R69.H1_H1 ;  /* 0x30000045ff637230 */ /* 0x000fe40000004100 */
[----:B------:R-:W-:Y:S01]  /*06d0*/  FADD R84, R81, R82 ;  /* 0x0000005251547221 */ /* 0x000fe20000000000 */
[----:B------:R-:W-:Y:S02]  /*06e0*/  HADD2.F32 R82, -RZ, R54.H1_H1 ;  /* 0x30000036ff527230 */ /* 0x000fe40000004100 */
[----:B------:R-:W-:Y:S02]  /*06f0*/  HADD2.F32 R54, -RZ, R55.H0_H0 ;  /* 0x20000037ff367230 */ /* 0x000fe40000004100 */
[----:B------:R-:W-:Y:S01]  /*0700*/  FADD R83, R53, R84 ;  /* 0x0000005435537221 */ /* 0x000fe20000000000 */
[----:B------:R-:W-:-:S02]  /*0710*/  HADD2.F32 R100, -RZ, R70.H1_H1 ;  /* 0x30000046ff647230 */ /* 0x000fc40000004100 */
[----:B------:R-:W-:Y:S02]  /*0720*/  HADD2.F32 R101, -RZ, R71.H1_H1 ;  /* 0x30000047ff657230 */ /* 0x000fe40000004100 */
[----:B------:R-:W-:Y:S01]  /*0730*/  FADD R85, R82, R83 ;  /* 0x0000005352557221 */ /* 0x000fe20000000000 */
[----:B------:R-:W-:Y:S02]  /*0740*/  HADD2.F32 R83, -RZ, R55.H1_H1 ;  /* 0x30000037ff537230 */ /* 0x000fe40000004100 */
[----:B------:R-:W-:Y:S02]  /*0750*/  HADD2.F32 R55, -RZ, R56.H0_H0 ;  /* 0x20000038ff377230 */ /* 0x000fe40000004100 */
[----:B------:R-:W-:Y:S01]  /*0760*/  FADD R84, R54, R85 ;  /* 0x0000005536547221 */ /* 0x000fe20000000000 */
[----:B------:R-:W-:Y:S02]  /*0770*/  HADD2.F32 R102, -RZ, R72.H1_H1 ;  /* 0x30000048ff667230 */ /* 0x000fe40000004100 */
[----:B------:R-:W-:-:S02]  /*0780*/  HADD2.F32 R103, -RZ, R74.H0_H0 ;  /* 0x2000004aff677230 */ /* 0x000fc40000004100 */
[----:B------:R-:W-:Y:S01]  /*0790*/  FADD R86, R83, R84 ;  /* 0x0000005453567221 */ /* 0x000fe20000000000 */
[----:B------:R-:W-:Y:S02]  /*07a0*/  HADD2.F32 R84, -RZ, R56.H1_H1 ;  /* 0x30000038ff547230 */ /* 0x000fe40000004100 */
[--C-:B------:R-:W-:Y:S02]  /*07b0*/  HADD2.F32 R56, -RZ, R57.reuse.H0_H0 ;  /* 0x20000039ff387230 */ /* 0x100fe40000004100 */
[----:B------:R-:W-:Y:S01]  /*07c0*/  FADD R85, R55, R86 ;  /* 0x0000005637557221 */ /* 0x000fe20000000000 */
[----:B------:R-:W-:Y:S02]  /*07d0*/  HADD2.F32 R57, -RZ, R57.H1_H1 ;  /* 0x30000039ff397230 */ /* 0x000fe40000004100 */
[----:B------:R-:W-:Y:S02]  /*07e0*/  HADD2.F32 R74, -RZ, R74.H1_H1 ;  /* 0x3000004aff4a7230 */ /* 0x000fe40000004100 */
[----:B------:R-:W-:Y:S01]  /*07f0*/  FADD R85, R84, R85 ;  /* 0x0000005554557221 */ /* 0x000fe20000000000 */
[----:B------:R-:W-:-:S02]  /*0800*/  HADD2.F32 R104, -RZ, R75.H0_H0 ;  /* 0x2000004bff687230 */ /* 0x000fc40000004100 */
[----:B------:R-:W-:Y:S02]  /*0810*/  HADD2.F32 R75, -RZ, R75.H1_H1 ;  /* 0x3000004bff4b7230 */ /* 0x000fe40000004100 */
[----:B------:R-:W-:Y:S01]  /*0820*/  FADD R86, R56, R85 ;  /* 0x0000005538567221 */ /* 0x000fe20000000000 */
[----:B------:R-:W-:-:S03]  /*0830*/  HADD2.F32 R85, -RZ, R58.H0_H0 ;  /* 0x2000003aff557230 */ /* 0x000fc60000004100 */
        /* <DEDUP_REMOVED lines=18> */
[--C-:B------:R-:W-:Y:S02]  /*0960*/  HADD2.F32 R62, -RZ, R63.reuse.H0_H0 ;  /* 0x2000003fff3e7230 */ /* 0x100fe40000004100 */
[----:B------:R-:W-:Y:S01]  /*0970*/  FADD R91, R61, R92 ;  /* 0x0000005c3d5b7221 */ /* 0x000fe20000000000 */
[----:B------:R-:W-:-:S03]  /*0980*/  HADD2.F32 R63, -RZ, R63.H1_H1 ;  /* 0x3000003fff3f7230 */ /* 0x000fc60000004100 */
[----:B------:R-:W-:-:S04]  /*0990*/  FADD R91, R90, R91 ;  /* 0x0000005b5a5b7221 */ /* 0x000fc80000000000 */
[----:B------:R-:W-:Y:S01]  /*09a0*/  FADD R92, R62, R91 ;  /* 0x0000005b3e5c7221 */ /* 0x000fe20000000000 */
[----:B------:R-:W-:-:S03]  /*09b0*/  HADD2.F32 R91, -RZ, R64.H0_H0 ;  /* 0x20000040ff5b7230 */ /* 0x000fc60000004100 */
[----:B------:R-:W-:-:S04]  /*09c0*/  FADD R92, R63, R92 ;  /* 0x0000005c3f5c7221 */ /* 0x000fc80000000000 */
[----:B------:R-:W-:Y:S01]  /*09d0*/  FADD R64, R91, R92 ;  /* 0x0000005c5b407221 */ /* 0x000fe20000000000 */
[----:B------:R-:W-:-:S03]  /*09e0*/  HADD2.F32 R92, -RZ, R65.H0_H0 ;  /* 0x20000041ff5c7230 */ /* 0x000fc60000004100 */
[----:B------:R-:W-:-:S04]  /*09f0*/  FADD R95, R93, R64 ;  /* 0x000000405d5f7221 */ /* 0x000fc80000000000 */
[----:B------:R-:W-:Y:S01]  /*0a00*/  FADD R65, R92, R95 ;  /* 0x0000005f5c417221 */ /* 0x000fe20000000000 */
[----:B------:R-:W-:Y:S02]  /*0a10*/  HADD2.F32 R95, -RZ, R66.H0_H0 ;  /* 0x20000042ff5f7230 */ /* 0x000fe40000004100 */
[----:B------:R-:W-:Y:S02]  /*0a20*/  HADD2.F32 R66, -RZ, R67.H0_H0 ;  /* 0x20000043ff427230 */ /* 0x000fe40000004100 */
[----:B------:R-:W-:Y:S01]  /*0a30*/  FADD R64, R94, R65 ;  /* 0x000000415e407221 */ /* 0x000fe20000000000 */
[----:B------:R-:W-:Y:S02]  /*0a40*/  HADD2.F32 R67, -RZ, R68.H0_H0 ;  /* 0x20000044ff437230 */ /* 0x000fe40000004100 */
[----:B------:R-:W-:Y:S02]  /*0a50*/  HADD2.F32 R68, -RZ, R69.H0_H0 ;  /* 0x20000045ff447230 */ /* 0x000fe40000004100 */
[----:B------:R-:W-:Y:S01]  /*0a60*/  FADD R65, R95, R64 ;  /* 0x000000405f417221 */ /* 0x000fe20000000000 */
[----:B------:R-:W-:-:S02]  /*0a70*/  HADD2.F32 R69, -RZ, R70.H0_H0 ;  /* 0x20000046ff457230 */ /* 0x000fc40000004100 */
[----:B------:R-:W-:Y:S02]  /*0a80*/  HADD2.F32 R70, -RZ, R71.H0_H0 ;  /* 0x20000047ff467230 */ /* 0x000fe40000004100 */
[----:B------:R-:W-:Y:S01]  /*0a90*/  FADD R65, R96, R65 ;  /* 0x0000004160417221 */ /* 0x000fe20000000000 */
[----:B------:R-:W-:Y:S02]  /*0aa0*/  HADD2.F32 R71, -RZ, R72.H0_H0 ;  /* 0x20000048ff477230 */ /* 0x000fe40000004100 */
[--C-:B------:R-:W-:Y:S02]  /*0ab0*/  HADD2.F32 R72, -RZ, R73.reuse.H0_H0 ;  /* 0x20000049ff487230 */ /* 0x100fe40000004100 */
[----:B------:R-:W-:Y:S01]  /*0ac0*/  FADD R64, R66, R65 ;  /* 0x0000004142407221 */ /* 0x000fe20000000000 */
[----:B------:R-:W-:-:S03]  /*0ad0*/  HADD2.F32 R73, -RZ, R73.H1_H1 ;  /* 0x30000049ff497230 */ /* 0x000fc60000004100 */
[----:B------:R-:W-:-:S04]  /*0ae0*/  FADD R64, R97, R64 ;  /* 0x0000004061407221 */ /* 0x000fc80000000000 */
        /* <DEDUP_REMOVED lines=165> */
.L_x_4093:
        /* <DEDUP_REMOVED lines=16> */
.L_x_4065:
        /* <DEDUP_REMOVED lines=16> */
.L_x_4067:
[----:B------:R-:W-:Y:S05]  /*1740*/  BSYNC B0 ;  /* 0x0000000000007941 */ /* 0x000fea0003800000 */
.L_x_4066:
[----:B------:R-:W4:Y:S01]  /*1750*/  SHFL.DOWN PT, R110, R109, 0x2, 0x1f ;  /* 0x08401f006d6e7f89 */ /* 0x000f2200000e0000 */
[----:B------:R-:W-:Y:S01]  /*1760*/  SHF.R.U32.HI R106, RZ, 0x5, R14 ;  /* 0x00000005ff6a7819 */ /* 0x000fe2000001160e */
[----:B------:R-:W-:Y:S02]  /*1770*/  BSSY B0, `(.L_x_4068) ;  /* 0x0000012000007945 */ /* 0x000fe40003800000 */
[----:B0--3--:R0:W3:Y:S01]  /*1780*/  SHFL.DOWN PT, R111, R64, 0x2, 0x1f ;  /* 0x08401f00406f7f89 */ /* 0x0090e200000e0000 */
[----:B--2---:R-:W-:-:S03]  /*1790*/  LOP3.LUT R107, R106, 0x3, RZ, 0xc0, !PT ;  /* 0x000000036a6b7812 */ /* 0x004fc600078ec0ff */
[----:B------:R0:W2:Y:S01]  /*17a0*/  SHFL.DOWN PT, R112, R65, 0x2, 0x1f ;  /* 0x08401f0041707f89 */ /* 0x0000a200000e0000 */
[----:B------:R-:W-:Y:S01]  /*17b0*/  LOP3.LUT P4, RZ, R107, 0x1f, R14, 0xf8, !PT ;  /* 0x0000001f6bff7812 */ /* 0x000fe2000788f80e */
[----:B----4-:R-:W-:-:S05]  /*17c0*/  FADD R108, R110, R109 ;  /* 0x0000006d6e6c7221 */ /* 0x010fca0000000000 */
[----:B------:R-:W-:-:S04]  /*17d0*/  IADD3 R105, R108, 0x1800000, RZ ;  /* 0x018000006c697810 */ /* 0x000fc80007ffe0ff */
[----:B------:R-:W-:-:S04]  /*17e0*/  LOP3.LUT R105, R105, 0x7f800000, RZ, 0xc0, !PT ;  /* 0x7f80000069697812 */ /* 0x000fc800078ec0ff */
[----:B------:R-:W-:-:S13]  /*17f0*/  ISETP.GT.U32.AND P0, PT, R105, 0x1ffffff, PT ;  /* 0x01ffffff6900780c */ /* 0x000fda0003f04070 */
[----:B0-23--:R-:W-:Y:S05]  /*1800*/  @P0 BRA `(.L_x_4069) ;  /* 0x0000000000100947 */ /* 0x00dfea0003800000 */
[----:B------:R-:W-:Y:S02]  /*1810*/  MOV R105, R108 ;  /* 0x0000006c00697202 */ /* 0x000fe40000000f00 */
[----:B------:R-:W-:-:S07]  /*1820*/  MOV R114, 0x1840 ;  /* 0x0000184000727802 */ /* 0x000fce0000000f00 */
[----:B-1---5:R-:W-:Y:S05]  /*1830*/  CALL.REL.NOINC `($__internal_41_$__cuda_sm20_rcp_rn_f32_slowpath) ;  /* 0x0000003400007944 */ /* 0x022fea0003c00000 */
[----:B------:R-:W-:Y:S05]  /*1840*/  BRA `(.L_x_4070) ;  /* 0x0000000000107947 */ /* 0x000fea0003800000 */
.L_x_4069:
[----:B------:R-:W0:Y:S02]  /*1850*/  MUFU.RCP R105, R108 ;  /* 0x0000006c00697308 */ /* 0x000e240000001000 */
[----:B0-----:R-:W-:-:S04]  /*1860*/  FFMA R106, R108, R105, -1 ;  /* 0xbf8000006c6a7423 */ /* 0x001fc80000000069 */
[----:B------:R-:W-:-:S04]  /*1870*/  FADD.FTZ R106, -R106, -RZ ;  /* 0x800000ff6a6a7221 */ /* 0x000fc80000010100 */
[----:B------:R-:W-:-:S07]  /*1880*/  FFMA R105, R105, R106, R105 ;  /* 0x0000006a69697223 */ /* 0x000fce0000000069 */
.L_x_4070:
[----:B------:R-:W-:Y:S05]  /*1890*/  BSYNC B0 ;  /* 0x0000000000007941 */ /* 0x000fea0003800000 */
.L_x_4068:
[----:B------:R-:W0:Y:S01]  /*18a0*/  SHFL.DOWN PT, R113, R108, 0x1, 0x1f ;  /* 0x08201f006c717f89 */ /* 0x000e2200000e0000 */
[----:B------:R-:W-:Y:S01]  /*18b0*/  FADD R106, -R111, R64 ;  /* 0x000000406f6a7221 */ /* 0x000fe20000000100 */
[----:B------:R-:W-:Y:S01]  /*18c0*/  FADD R112, R112, R65 ;  /* 0x0000004170707221 */ /* 0x000fe20000000000 */
[----:B------:R-:W-:Y:S01]  /*18d0*/  FMUL R114, R110, R111 ;  /* 0x0000006f6e727220 */ /* 0x000fe20000400000 */
[----:B------:R-:W-:Y:S01]  /*18e0*/  BSSY B0, `(.L_x_4071) ;  /* 0x0000016000007945 */ /* 0x000fe20003800000 */
[----:B------:R-:W-:Y:S02]  /*18f0*/  FMUL R106, R106, R106 ;  /* 0x0000006a6a6a7220 */ /* 0x000fe40000400000 */
[----:B------:R-:W-:Y:S02]  /*1900*/  FFMA R114, R109, R64, R114 ;  /* 0x000000406d727223 */ /* 0x000fe40000000072 */
[----:B------:R-:W-:Y:S02]  /*1910*/  FMUL R107, R106, R109 ;  /* 0x0000006d6a6b7220 */ /* 0x000fe40000400000 */
        /* <DEDUP_REMOVED lines=12> */
[----:B-1---5:R-:W-:Y:S05]  /*19e0*/  CALL.REL.NOINC `($__internal_41_$__cuda_sm20_rcp_rn_f32_slowpath) ;  /* 0x0000003000947944 */ /* 0x022fea0003c00000 */
[----:B------:R-:W-:Y:S05]  /*19f0*/  BRA `(.L_x_4073) ;  /* 0x0000000000107947 */ /* 0x000fea0003800000 */
.L_x_4072:
[----:B------:R-:W0:Y:S02]  /*1a00*/  MUFU.RCP R105, R112 ;  /* 0x0000007000697308 */ /* 0x000e240000001000 */
[----:B0-----:R-:W-:-:S04]  /*1a10*/  FFMA R106, R112, R105, -1 ;  /* 0xbf800000706a7423 */ /* 0x001fc80000000069 */
[----:B------:R-:W-:-:S04]  /*1a20*/  FADD.FTZ R106, -R106, -RZ ;  /* 0x800000ff6a6a7221 */ /* 0x000fc80000010100 */
[----:B------:R-:W-:-:S07]  /*1a30*/  FFMA R105, R105, R106, R105 ;  /* 0x0000006a69697223 */ /* 0x000fce0000000069 */
.L_x_4073:
[----:B------:R-:W-:Y:S05]  /*1a40*/  BSYNC B0 ;  /* 0x0000000000007941 */ /* 0x000fea0003800000 */
.L_x_4071:
[----:B------:R-:W-:Y:S01]  /*1a50*/  FADD R106, R65, -R64 ;  /* 0x80000040416a7221 */ /* 0x000fe20000000000 */
[----:B------:R-:W-:Y:S01]  /*1a60*/  FADD R110, R110, R109 ;  /* 0x0000006d6e6e7221 */ /* 0x000fe20000000000 */
[----:B-1----:R-:W-:Y:S01]  /*1a70*/  ISETP.NE.AND P1, PT, R11, RZ, PT ;  /* 0x000000ff0b00720c */ /* 0x002fe20003f25270 */
[----:B-----5:R-:W-:Y:S02]  /*1a80*/  HADD2.F32 R109, -RZ, R45.H0_H0 ;  /* 0x2000002dff6d7230 */ /* 0x020fe40000004100 */
[----:B------:R-:W-:Y:S01]  /*1a90*/  FMUL R107, R106, R106 ;  /* 0x0000006a6a6b7220 */ /* 0x000fe20000400000 */
[----:B------:R-:W-:Y:S01]  /*1aa0*/  SHF.L.U32 R111, R13, 0xa, RZ ;  /* 0x0000000a0d6f7819 */ /* 0x000fe200000006ff */
[----:B------:R-:W-:Y:S01]  /*1ab0*/  HADD2.F32 R112, -RZ, R18.H1_H1 ;  /* 0x30000012ff707230 */ /* 0x000fe20000004100 */
[----:B------:R-:W-:Y:S01]  /*1ac0*/  ISETP.NE.AND P2, PT, RZ, UR10, PT ;  /* 0x0000000aff007c0c */ /* 0x000fe2000bf45270 */
[----:B------:R-:W-:Y:S01]  /*1ad0*/  FMUL R106, R108, R107 ;  /* 0x0000006b6c6a7220 */ /* 0x000fe20000400000 */
[----:B------:R-:W-:Y:S01]  /*1ae0*/  FMUL R107, R113, R64 ;  /* 0x00000040716b7220 */ /* 0x000fe20000400000 */
[----:B------:R-:W-:-:S02]  /*1af0*/  IADD3 R115, R10, 0x80, RZ ;  /* 0x000000800a737810 */ /* 0x000fc40007ffe0ff */
[----:B------:R-:W-:Y:S01]  /*1b00*/  FMUL R113, R113, R106 ;  /* 0x0000006a71717220 */ /* 0x000fe20000400000 */
[----:B------:R-:W-:Y:S01]  /*1b10*/  FFMA R108, R108, R65, R107 ;  /* 0x000000416c6c7223 */ /* 0x000fe2000000006b */
[--C-:B------:R-:W-:Y:S02]  /*1b20*/  HADD2.F32 R107, -RZ, R44.reuse.H1_H1 ;  /* 0x3000002cff6b7230 */ /* 0x100fe40000004100 */
[----:B------:R-:W-:Y:S01]  /*1b30*/  @P1 FADD R109, R109, 1 ;  /* 0x3f8000006d6d1421 */ /* 0x000fe20000000000 */
[-C--:B------:R-:W-:Y:S01]  /*1b40*/  FFMA R110, R113, R105.reuse, R110 ;  /* 0x00000069716e7223 */ /* 0x080fe2000000006e */
[----:B------:R-:W-:Y:S01]  /*1b50*/  FMUL R108, R108, R105 ;  /* 0x000000696c6c7220 */ /* 0x000fe20000400000 */
[----:B------:R-:W-:Y:S02]  /*1b60*/  HADD2.F32 R105, -RZ, R44.H0_H0 ;  /* 0x2000002cff697230 */ /* 0x000fe40000004100 */
[----:B------:R-:W-:Y:S01]  /*1b70*/  @P1 FADD R107, R107, 1 ;  /* 0x3f8000006b6b1421 */ /* 0x000fe20000000000 */
[----:B------:R-:W-:Y:S01]  /*1b80*/  @P1 FADD R112, R112, 1 ;  /* 0x3f80000070701421 */ /* 0x000fe20000000000 */
[----:B------:R-:W0:Y:S01]  /*1b90*/  SHFL.IDX PT, R110, R110, RZ, 0x1f ;  /* 0x00001fff6e6e7589 */ /* 0x000e2200000e0000 */
[----:B------:R-:W-:-:S03]  /*1ba0*/  @P1 FADD R105, R105, 1 ;  /* 0x3f80000069691421 */ /* 0x000fc60000000000 */
[----:B------:R-:W1:Y:S01]  /*1bb0*/  SHFL.IDX PT, R108, R108, RZ, 0x1f ;  /* 0x00001fff6c6c7589 */ /* 0x000e6200000e0000 */
[----:B0-----:R-:W-:Y:S01]  /*1bc0*/  FMUL R65, R110, 0.0001220703125 ;  /* 0x390000006e417820 */ /* 0x001fe20000400000 */
[----:B------:R-:W-:-:S03]  /*1bd0*/  LOP3.LUT R110, R14, 0x7f, RZ, 0xc0, !PT ;  /* 0x0000007f0e6e7812 */ /* 0x000fc600078ec0ff */
[----:B-1----:R-:W-:-:S04]  /*1be0*/  FFMA R65, R108, R108, R65 ;  /* 0x0000006c6c417223 */ /* 0x002fc80000000041 */
[----:B------:R-:W-:-:S05]  /*1bf0*/  FADD R65, R65, UR8 ;  /* 0x0000000841417e21 */ /* 0x000fca0008000000 */
[----:B------:R-:W-:-:S13]  /*1c00*/  FSETP.GEU.AND P0, PT, |R65|, 1.175494350822287508e-38, PT ;  /* 0x008000004100780b */ /* 0x000fda0003f0e200 */
[----:B------:R-:W-:-:S04]  /*1c10*/  @!P0 FMUL R65, R65, 16777216 ;  /* 0x4b80000041418820 */ /* 0x000fc80000400000 */
[----:B------:R-:W0:Y:S02]  /*1c20*/  MUFU.RSQ R64, R65 ;  /* 0x0000004100407308 */ /* 0x000e240000001400 */
[----:B0-----:R-:W-:Y:S01]  /*1c30*/  @!P0 FMUL R64, R64, 4096 ;  /* 0x4580000040408820 */ /* 0x001fe20000400000 */
[----:B------:R-:W-:-:S03]  /*1c40*/  ISETP.NE.U32.AND P0, PT, RZ, UR12, PT ;  /* 0x0000000cff007c0c */ /* 0x000fc6000bf05070 */
[-C--:B------:R-:W-:Y:S01]  /*1c50*/  FMUL R106, R9, R64.reuse ;  /* 0x00000040096a7220 */ /* 0x080fe20000400000 */
[----:B------:R-:W-:Y:S01]  /*1c60*/  ISETP.NE.AND.EX P0, PT, RZ, UR13, PT, P0 ;  /* 0x0000000dff007c0c */ /* 0x000fe2000bf05300 */
[----:B------:R-:W-:Y:S01]  /*1c70*/  FMUL R108, R8, R64 ;  /* 0x00000040086c7220 */ /* 0x000fe20000400000 */
[----:B------:R-:W-:Y:S01]  /*1c80*/  LOP3.LUT R8, R111, 0xfffffc00, R110, 0xe2, !PT ;  /* 0xfffffc006f087812 */ /* 0x000fe200078ee26e */
[----:B------:R-:W-:Y:S01]  /*1c90*/  FMUL R65, R105, R106 ;  /* 0x0000006a69417220 */ /* 0x000fe20000400000 */
[----:B------:R-:W-:Y:S02]  /*1ca0*/  HADD2.F32 R110, -RZ, R45.H1_H1 ;  /* 0x3000002dff6e7230 */ /* 0x000fe40000004100 */
[----:B------:R-:W-:Y:S01]  /*1cb0*/  FMUL R9, R107, R108 ;  /* 0x0000006c6b097220 */ /* 0x000fe20000400000 */
[-C--:B------:R-:W-:Y:S01]  /*1cc0*/  FMUL R106, R7, R64.reuse ;  /* 0x00000040076a7220 */ /* 0x080fe20000400000 */
[--C-:B------:R-:W-:Y:S02]  /*1cd0*/  HADD2.F32 R107, -RZ, R46.reuse.H0_H0 ;  /* 0x2000002eff6b7230 */ /* 0x100fe40000004100 */
[----:B------:R-:W-:Y:S01]  /*1ce0*/  FMUL R105, R6, R64 ;  /* 0x0000004006697220 */ /* 0x000fe20000400000 */
[----:B------:R-:W-:Y:S01]  /*1cf0*/  @P1 FADD R110, R110, 1 ;  /* 0x3f8000006e6e1421 */ /* 0x000fe20000000000 */
[----:B------:R-:W-:Y:S01]  /*1d00*/  FMUL R7, R109, R106 ;  /* 0x0000006a6d077220 */ /* 0x000fe20000400000 */
[----:B------:R-:W-:-:S02]  /*1d10*/  HADD2.F32 R108, -RZ, R46.H1_H1 ;  /* 0x3000002eff6c7230 */ /* 0x000fc40000004100 */
[----:B------:R-:W-:Y:S01]  /*1d20*/  @P1 FADD R107, R107, 1 ;  /* 0x3f8000006b6b1421 */ /* 0x000fe20000000000 */
[----:B------:R-:W-:Y:S01]  /*1d30*/  @P0 FMNMX R12, R12, |R65|, !PT ;  /* 0x400000410c0c0209 */ /* 0x000fe20007800000 */
[----:B------:R-:W-:Y:S01]  /*1d40*/  FMUL R6, R110, R105 ;  /* 0x000000696e067220 */ /* 0x000fe20000400000 */
[-C--:B------:R-:W-:Y:S01]  /*1d50*/  FMUL R106, R5, R64.reuse ;  /* 0x00000040056a7220 */ /* 0x080fe20000400000 */
[--C-:B------:R-:W-:Y:S01]  /*1d60*/  HADD2.F32 R109, -RZ, R47.reuse.H0_H0 ;  /* 0x2000002fff6d7230 */ /* 0x100fe20000004100 */
[----:B------:R-:W-:Y:S01]  /*1d70*/  @P0 FMNMX R12, R12, |R9|, !PT ;  /* 0x400000090c0c0209 */ /* 0x000fe20007800000 */
[----:B------:R-:W-:Y:S01]  /*1d80*/  @P1 FADD R108, R108, 1 ;  /* 0x3f8000006c6c1421 */ /* 0x000fe20000000000 */
[----:B------:R-:W-:Y:S01]  /*1d90*/  FMUL R105, R4, R64 ;  /* 0x0000004004697220 */ /* 0x000fe20000400000 */
[----:B------:R-:W-:Y:S01]  /*1da0*/  FMUL R5, R107, R106 ;  /* 0x0000006a6b057220 */ /* 0x000fe20000400000 */
[----:B------:R-:W-:Y:S01]  /*1db0*/  @P0 FMNMX R12, R12, |R7|, !PT ;  /* 0x400000070c0c0209 */ /* 0x000fe20007800000 */
[----:B------:R-:W-:-:S02]  /*1dc0*/  HADD2.F32 R110, -RZ, R47.H1_H1 ;  /* 0x3000002fff6e7230 */ /* 0x000fc40000004100 */
[----:B------:R-:W-:Y:S01]  /*1dd0*/  FMUL R4, R108, R105 ;  /* 0x000000696c047220 */ /* 0x000fe20000400000 */
[----:B------:R-:W-:Y:S01]  /*1de0*/  @P1 FADD R109, R109, 1 ;  /* 0x3f8000006d6d1421 */ /* 0x000fe20000000000 */
[----:B------:R-:W-:Y:S01]  /*1df0*/  @P0 FMNMX R12, R12, |R6|, !PT ;  /* 0x400000060c0c0209 */ /* 0x000fe20007800000 */
[-C--:B------:R-:W-:Y:S01]  /*1e00*/  FMUL R106, R3, R64.reuse ;  /* 0x00000040036a7220 */ /* 0x080fe20000400000 */
[--C-:B------:R-:W-:Y:S02]  /*1e10*/  HADD2.F32 R107, -RZ, R40.reuse.H0_H0 ;  /* 0x20000028ff6b7230 */ /* 0x100fe40000004100 */
[----:B------:R-:W-:Y:S01]  /*1e20*/  @P1 FADD R110, R110, 1 ;  /* 0x3f8000006e6e1421 */ /* 0x000fe20000000000 */
[----:B------:R-:W-:Y:S01]  /*1e30*/  @P0 FMNMX R12, R12, |R5|, !PT ;  /* 0x400000050c0c0209 */ /* 0x000fe20007800000 */
[----:B------:R-:W-:Y:S01]  /*1e40*/  FMUL R105, R2, R64 ;  /* 0x0000004002697220 */ /* 0x000fe20000400000 */
[----:B------:R-:W-:Y:S01]  /*1e50*/  FMUL R3, R109, R106 ;  /* 0x0000006a6d037220 */ /* 0x000fe20000400000 */
[----:B------:R-:W-:Y:S01]  /*1e60*/  @P1 FADD R107, R107, 1 ;  /* 0x3f8000006b6b1421 */ /* 0x000fe20000000000 */
[----:B------:R-:W-:Y:S01]  /*1e70*/  @P0 FMNMX R12, R12, |R4|, !PT ;  /* 0x400000040c0c0209 */ /* 0x000fe20007800000 */
[----:B------:R-:W-:Y:S01]  /*1e80*/  FMUL R0, R0, R64 ;  /* 0x0000004000007220 */ /* 0x000fe20000400000 */
[----:B------:R-:W-:-:S02]  /*1e90*/  HADD2.F32 R106, -RZ, R40.H1_H1 ;  /* 0x30000028ff6a7230 */ /* 0x000fc40000004100 */
[----:B------:R-:W-:Y:S01]  /*1ea0*/  FMUL R2, R110, R105 ;  /* 0x000000696e027220 */ /* 0x000fe20000400000 */
[----:B------:R-:W-:Y:S01]  /*1eb0*/  @P0 FMNMX R12, R12, |R3|, !PT ;  /* 0x400000030c0c0209 */ /* 0x000fe20007800000 */
[----:B------:R-:W-:Y:S01]  /*1ec0*/  FMUL R0, R107, R0 ;  /* 0x000000006b007220 */ /* 0x000fe20000400000 */
[--C-:B------:R-:W-:Y:S02]  /*1ed0*/  HADD2.F32 R107, -RZ, R41.reuse.H0_H0 ;  /* 0x20000029ff6b7230 */ /* 0x100fe40000004100 */
[----:B------:R-:W-:Y:S01]  /*1ee0*/  @P1 FADD R106, R106, 1 ;  /* 0x3f8000006a6a1421 */ /* 0x000fe20000000000 */
[----:B------:R-:W-:Y:S01]  /*1ef0*/  FMUL R105, R76, R64 ;  /* 0x000000404c697220 */ /* 0x000fe20000400000 */
[----:B------:R-:W-:Y:S01]  /*1f00*/  @P0 FMNMX R12, R12, |R2|, !PT ;  /* 0x400000020c0c0209 */ /* 0x000fe20007800000 */
[----:B------:R-:W-:Y:S02]  /*1f10*/  HADD2.F32 R108, -RZ, R41.H1_H1 ;  /* 0x30000029ff6c7230 */ /* 0x000fe40000004100 */
[----:B------:R-:W-:Y:S01]  /*1f20*/  FMUL R76, R48, R64 ;  /* 0x00000040304c7220 */ /* 0x000fe20000400000 */
[----:B------:R-:W-:Y:S01]  /*1f30*/  @P1 FADD R107, R107, 1 ;  /* 0x3f8000006b6b1421 */ /* 0x000fe20000000000 */
[----:B------:R-:W-:Y:S01]  /*1f40*/  FMUL R48, R106, R105 ;  /* 0x000000696a307220 */ /* 0x000fe20000400000 */
[----:B------:R-:W-:Y:S01]  /*1f50*/  @P0 FMNMX R12, R12, |R0|, !PT ;  /* 0x400000000c0c0209 */ /* 0x000fe20007800000 */
[----:B------:R-:W-:-:S02]  /*1f60*/  HADD2.F32 R109, -RZ, R42.H0_H0 ;  /* 0x2000002aff6d7230 */ /* 0x000fc40000004100 */
[----:B------:R-:W-:Y:S01]  /*1f70*/  @P1 FADD R108, R108, 1 ;  /* 0x3f8000006c6c1421 */ /* 0x000fe20000000000 */
[----:B------:R-:W-:Y:S01]  /*1f80*/  FMUL R77, R77, R64 ;  /* 0x000000404d4d7220 */ /* 0x000fe20000400000 */
[----:B------:R-:W-:Y:S01]  /*1f90*/  FMUL R76, R107, R76 ;  /* 0x0000004c6b4c7220 */ /* 0x000fe20000400000 */
[----:B------:R-:W-:Y:S01]  /*1fa0*/  @P0 FMNMX R12, R12, |R48|, !PT ;  /* 0x400000300c0c0209 */ /* 0x000fe20007800000 */
[----:B------:R-:W-:Y:S02]  /*1fb0*/  HADD2.F32 R105, -RZ, R42.H1_H1 ;  /* 0x3000002aff697230 */ /* 0x000fe40000004100 */
[----:B------:R-:W-:Y:S01]  /*1fc0*/  @P1 FADD R109, R109, 1 ;  /* 0x3f8000006d6d1421 */ /* 0x000fe20000000000 */
[----:B------:R-:W-:Y:S01]  /*1fd0*/  FMUL R106, R49, R64 ;  /* 0x00000040316a7220 */ /* 0x000fe20000400000 */
[----:B------:R-:W-:Y:S01]  /*1fe0*/  FMUL R77, R108, R77 ;  /* 0x0000004d6c4d7220 */ /* 0x000fe20000400000 */
[----:B------:R-:W-:Y:S01]  /*1ff0*/  @P0 FMNMX R12, R12, |R76|, !PT ;  /* 0x4000004c0c0c0209 */ /* 0x000fe20007800000 */
[----:B------:R-:W-:-:S02]  /*2000*/  HADD2.F32 R107, -RZ, R43.H0_H0 ;  /* 0x2000002bff6b7230 */ /* 0x000fc40000004100 */
[----:B------:R-:W-:Y:S01]  /*2010*/  FMUL R49, R109, R106 ;  /* 0x0000006a6d317220 */ /* 0x000fe20000400000 */
[----:B------:R-:W-:Y:S01]  /*2020*/  @P1 FADD R105, R105, 1 ;  /* 0x3f80000069691421 */ /* 0x000fe20000000000 */
[-C--:B------:R-:W-:Y:S01]  /*2030*/  FMUL R78, R78, R64.reuse ;  /* 0x000000404e4e7220 */ /* 0x080fe20000400000 */
[----:B------:R-:W-:Y:S01]  /*2040*/  @P0 FMNMX R12, R12, |R77|, !PT ;  /* 0x4000004d0c0c0209 */ /* 0x000fe20007800000 */
[----:B------:R-:W-:Y:S02]  /*2050*/  HADD2.F32 R106, -RZ, R43.H1_H1 ;  /* 0x3000002bff6a7230 */ /* 0x000fe40000004100 */
[-C--:B------:R-:W-:Y:S01]  /*2060*/  FMUL R109, R79, R64.reuse ;  /* 0x000000404f6d7220 */ /* 0x080fe20000400000 */
[----:B------:R-:W-:Y:S01]  /*2070*/  @P1 FADD R107, R107, 1 ;  /* 0x3f8000006b6b1421 */ /* 0x000fe20000000000 */
[----:B------:R-:W-:Y:S01]  /*2080*/  FMUL R50, R50, R64 ;  /* 0x0000004032327220 */ /* 0x000fe20000400000 */
[----:B------:R-:W-:Y:S01]  /*2090*/  FMUL R79, R105, R78 ;  /* 0x0000004e694f7220 */ /* 0x000fe20000400000 */
[----:B------:R-:W-:Y:S01]  /*20a0*/  @P0 FMNMX R12, R12, |R49|, !PT ;  /* 0x400000310c0c0209 */ /* 0x000fe20007800000 */
[----:B------:R-:W-:-:S02]  /*20b0*/  HADD2.F32 R108, -RZ, R36.H0_H0 ;  /* 0x20000024ff6c7230 */ /* 0x000fc40000004100 */
        /* <DEDUP_REMOVED lines=8> */
[----:B------:R-:W-:Y:S01]  /*2140*/  FMUL R106, R80, R64 ;  /* 0x00000040506a7220 */ /* 0x000fe20000400000 */
        /* <DEDUP_REMOVED lines=9> */
[--C-:B------:R-:W-:Y:S02]  /*21e0*/  HADD2.F32 R106, -RZ, R38.reuse.H0_H0 ;  /* 0x20000026ff6a7230 */ /* 0x100fe40000004100 */
[----:B------:R-:W-:Y:S01]  /*21f0*/  @P1 FADD R108, R108, 1 ;  /* 0x3f8000006c6c1421 */ /* 0x000fe20000000000 */
[----:B------:R-:W-:Y:S01]  /*2200*/  FMUL R81, R81, R64 ;  /* 0x0000004051517220 */ /* 0x000fe20000400000 */
[----:B------:R-:W-:Y:S01]  /*2210*/  FMUL R105, R107, R52 ;  /* 0x000000346b697220 */ /* 0x000fe20000400000 */
[----:B------:R-:W-:Y:S01]  /*2220*/  @P0 FMNMX R12, R12, |R51|, !PT ;  /* 0x400000330c0c0209 */ /* 0x000fe20007800000 */
[----:B------:R-:W-:-:S02]  /*2230*/  HADD2.F32 R109, -RZ, R38.H1_H1 ;  /* 0x30000026ff6d7230 */ /* 0x000fc40000004100 */
[----:B------:R-:W-:Y:S01]  /*2240*/  FMUL R81, R108, R81 ;  /* 0x000000516c517220 */ /* 0x000fe20000400000 */
[----:B------:R-:W-:Y:S01]  /*2250*/  @P1 FADD R106, R106, 1 ;  /* 0x3f8000006a6a1421 */ /* 0x000fe20000000000 */
[-C--:B------:R-:W-:Y:S01]  /*2260*/  FMUL R53, R53, R64.reuse ;  /* 0x0000004035357220 */ /* 0x080fe20000400000 */
[----:B------:R-:W-:Y:S01]  /*2270*/  @P0 FMNMX R12, R12, |R105|, !PT ;  /* 0x400000690c0c0209 */ /* 0x000fe20007800000 */
[--C-:B------:R-:W-:Y:S02]  /*2280*/  HADD2.F32 R52, -RZ, R39.reuse.H0_H0 ;  /* 0x20000027ff347230 */ /* 0x100fe40000004100 */
[----:B------:R-:W-:Y:S01]  /*2290*/  @P1 FADD R109, R109, 1 ;  /* 0x3f8000006d6d1421 */ /* 0x000fe20000000000 */
[-C--:B------:R-:W-:Y:S01]  /*22a0*/  FMUL R82, R82, R64.reuse ;  /* 0x0000004052527220 */ /* 0x080fe20000400000 */
[----:B------:R-:W-:Y:S01]  /*22b0*/  FMUL R107, R106, R53 ;  /* 0x000000356a6b7220 */ /* 0x000fe20000400000 */
[----:B------:R-:W-:Y:S01]  /*22c0*/  @P0 FMNMX R12, R12, |R81|, !PT ;  /* 0x400000510c0c0209 */ /* 0x000fe20007800000 */
[----:B------:R-:W-:Y:S01]  /*22d0*/  @P1 FADD R52, R52, 1 ;  /* 0x3f80000034341421 */ /* 0x000fe20000000000 */
        /* <DEDUP_REMOVED lines=15> */
[-C--:B------:R-:W-:Y:S01]  /*23d0*/  FMUL R53, R84, R64.reuse ;  /* 0x0000004054357220 */ /* 0x080fe20000400000 */
        /* <DEDUP_REMOVED lines=11> */
[----:B------:R-:W-:Y:S01]  /*2490*/  FMUL R57, R57, R64 ;  /* 0x0000004039397220 */ /* 0x000fe20000400000 */
        /* <DEDUP_REMOVED lines=9> */
[----:B------:R-:W-:Y:S02]  /*2530*/  HADD2.F32 R52, -RZ, R35.H1_H1 ;  /* 0x30000023ff347230 */ /* 0x000fe40000004100 */
[----:B------:R-:W-:Y:S01]  /*2540*/  FMUL R85, R53, R54 ;  /* 0x0000003635557220 */ /* 0x000fe20000400000 */
[----:B------:R-:W-:Y:S01]  /*2550*/  @P0 FMNMX R12, R12, |R86|, !PT ;  /* 0x400000560c0c0209 */ /* 0x000fe20007800000 */
[----:B------:R-:W-:Y:S01]  /*2560*/  @P1 FADD R109, R109, 1 ;  /* 0x3f8000006d6d1421 */ /* 0x000fe20000000000 */
[----:B------:R-:W-:Y:S01]  /*2570*/  FMUL R58, R58, R64 ;  /* 0x000000403a3a7220 */ /* 0x000fe20000400000 */
[----:B------:R-:W-:Y:S01]  /*2580*/  FMUL R57, R55, R110 ;  /* 0x0000006e37397220 */ /* 0x000fe20000400000 */
[----:B------:R-:W-:Y:S01]  /*2590*/  @P1 FADD R52, R52, 1 ;  /* 0x3f80000034341421 */ /* 0x000fe20000000000 */
[----:B------:R-:W-:Y:S01]  /*25a0*/  FMUL R53, R87, R64 ;  /* 0x0000004057357220 */ /* 0x000fe20000400000 */
[--C-:B------:R-:W-:Y:S01]  /*25b0*/  HADD2.F32 R54, -RZ, R28.reuse.H0_H0 ;  /* 0x2000001cff367230 */ /* 0x100fe20000004100 */
[----:B------:R-:W-:Y:S01]  /*25c0*/  @P0 FMNMX R12, R12, |R85|, !PT ;  /* 0x400000550c0c0209 */ /* 0x000fe20007800000 */
[----:B------:R-:W-:Y:S01]  /*25d0*/  FMUL R87, R109, R58 ;  /* 0x0000003a6d577220 */ /* 0x000fe20000400000 */
[----:B------:R-:W-:-:S02]  /*25e0*/  HADD2.F32 R55, -RZ, R28.H1_H1 ;  /* 0x3000001cff377230 */ /* 0x000fc40000004100 */
[----:B------:R-:W-:Y:S01]  /*25f0*/  FMUL R58, R52, R53 ;  /* 0x00000035343a7220 */ /* 0x000fe20000400000 */
[--C-:B------:R-:W-:Y:S02]  /*2600*/  HADD2.F32 R53, -RZ, R29.reuse.H0_H0 ;  /* 0x2000001dff357230 */ /* 0x100fe40000004100 */
[----:B------:R-:W-:Y:S01]  /*2610*/  @P1 FADD R54, R54, 1 ;  /* 0x3f80000036361421 */ /* 0x000fe20000000000 */
[-C--:B------:R-:W-:Y:S01]  /*2620*/  FMUL R59, R59, R64.reuse ;  /* 0x000000403b3b7220 */ /* 0x080fe20000400000 */
[----:B------:R-:W-:Y:S01]  /*2630*/  @P0 FMNMX R12, R12, |R57|, !PT ;  /* 0x400000390c0c0209 */ /* 0x000fe20007800000 */
[----:B------:R-:W-:Y:S01]  /*2640*/  @P1 FADD R55, R55, 1 ;  /* 0x3f80000037371421 */ /* 0x000fe20000000000 */
[----:B------:R-:W-:Y:S01]  /*2650*/  FMUL R52, R88, R64 ;  /* 0x0000004058347220 */ /* 0x000fe20000400000 */
[----:B------:R-:W-:Y:S02]  /*2660*/  HADD2.F32 R109, -RZ, R29.H1_H1 ;  /* 0x3000001dff6d7230 */ /* 0x000fe40000004100 */
[----:B------:R-:W-:Y:S01]  /*2670*/  FMUL R88, R54, R59 ;  /* 0x0000003b36587220 */ /* 0x000fe20000400000 */
[----:B------:R-:W-:Y:S01]  /*2680*/  @P0 FMNMX R12, R12, |R87|, !PT ;  /* 0x400000570c0c0209 */ /* 0x000fe20007800000 */
[----:B------:R-:W-:-:S02]  /*2690*/  HADD2.F32 R54, -RZ, R30.H0_H0 ;  /* 0x2000001eff367230 */ /* 0x000fc40000004100 */
[----:B------:R-:W-:Y:S01]  /*26a0*/  @P1 FADD R53, R53, 1 ;  /* 0x3f80000035351421 */ /* 0x000fe20000000000 */
[----:B------:R-:W-:Y:S01]  /*26b0*/  FMUL R60, R60, R64 ;  /* 0x000000403c3c7220 */ /* 0x000fe20000400000 */
[----:B------:R-:W-:Y:S01]  /*26c0*/  FMUL R59, R55, R52 ;  /* 0x00000034373b7220 */ /* 0x000fe20000400000 */
[----:B------:R-:W-:Y:S01]  /*26d0*/  FMUL R52, R89, R64 ;  /* 0x0000004059347220 */ /* 0x000fe20000400000 */
[----:B------:R-:W-:Y:S01]  /*26e0*/  @P0 FMNMX R12, R12, |R58|, !PT ;  /* 0x4000003a0c0c0209 */ /* 0x000fe20007800000 */
[----:B------:R-:W-:Y:S01]  /*26f0*/  @P1 FADD R109, R109, 1 ;  /* 0x3f8000006d6d1421 */ /* 0x000fe20000000000 */
[----:B------:R-:W-:Y:S01]  /*2700*/  FMUL R89, R53, R60 ;  /* 0x0000003c35597220 */ /* 0x000fe20000400000 */
[----:B------:R-:W-:Y:S01]  /*2710*/  @P1 FADD R54, R54, 1 ;  /* 0x3f80000036361421 */ /* 0x000fe20000000000 */
[----:B------:R-:W-:Y:S01]  /*2720*/  FMUL R55, R61, R64 ;  /* 0x000000403d377220 */ /* 0x000fe20000400000 */
[----:B------:R-:W-:Y:S01]  /*2730*/  HADD2.F32 R53, -RZ, R30.H1_H1 ;  /* 0x3000001eff357230 */ /* 0x000fe20000004100 */
[----:B------:R-:W-:Y:S01]  /*2740*/  @P0 FMNMX R12, R12, |R88|, !PT ;  /* 0x400000580c0c0209 */ /* 0x000fe20007800000 */
[----:B------:R-:W-:Y:S01]  /*2750*/  FMUL R61, R109, R52 ;  /* 0x000000346d3d7220 */ /* 0x000fe20000400000 */
[----:B------:R-:W-:Y:S01]  /*2760*/  FMUL R60, R54, R55 ;  /* 0x00000037363c7220 */ /* 0x000fe20000400000 */
[----:B------:R-:W-:-:S02]  /*2770*/  HADD2.F32 R52, -RZ, R31.H0_H0 ;  /* 0x2000001fff347230 */ /* 0x000fc40000004100 */
[----:B------:R-:W-:Y:S01]  /*2780*/  @P1 FADD R53, R53, 1 ;  /* 0x3f80000035351421 */ /* 0x000fe20000000000 */
[----:B------:R-:W-:Y:S02]  /*2790*/  HADD2.F32 R54, -RZ, R31.H1_H1 ;  /* 0x3000001fff367230 */ /* 0x000fe40000004100 */
[-C--:B------:R-:W-:Y:S01]  /*27a0*/  FMUL R90, R90, R64.reuse ;  /* 0x000000405a5a7220 */ /* 0x080fe20000400000 */
[----:B------:R-:W-:Y:S01]  /*27b0*/  @P0 FMNMX R12, R12, |R59|, !PT ;  /* 0x4000003b0c0c0209 */ /* 0x000fe20007800000 */
[----:B------:R-:W-:Y:S01]  /*27c0*/  FMUL R55, R62, R64 ;  /* 0x000000403e377220 */ /* 0x000fe20000400000 */
[----:B------:R-:W-:Y:S01]  /*27d0*/  @P1 FADD R52, R52, 1 ;  /* 0x3f80000034341421 */ /* 0x000fe20000000000 */
[----:B------:R-:W-:Y:S01]  /*27e0*/  FMUL R62, R53, R90 ;  /* 0x0000005a353e7220 */ /* 0x000fe20000400000 */
[--C-:B------:R-:W-:Y:S02]  /*27f0*/  HADD2.F32 R109, -RZ, R24.reuse.H0_H0 ;  /* 0x20000018ff6d7230 */ /* 0x100fe40000004100 */
[----:B------:R-:W-:Y:S01]  /*2800*/  @P1 FADD R54, R54, 1 ;  /* 0x3f80000036361421 */ /* 0x000fe20000000000 */
[-C--:B------:R-:W-:Y:S01]  /*2810*/  FMUL R53, R63, R64.reuse ;  /* 0x000000403f357220 */ /* 0x080fe20000400000 */
[----:B------:R-:W-:Y:S01]  /*2820*/  @P0 FMNMX R12, R12, |R89|, !PT ;  /* 0x400000590c0c0209 */ /* 0x000fe20007800000 */
[----:B------:R-:W-:Y:S01]  /*2830*/  FMUL R63, R52, R55 ;  /* 0x00000037343f7220 */ /* 0x000fe20000400000 */
[----:B------:R-:W-:Y:S01]  /*2840*/  FMUL R90, R91, R64 ;  /* 0x000000405b5a7220 */ /* 0x000fe20000400000 */
[----:B------:R-:W-:Y:S01]  /*2850*/  FMUL R91, R54, R53 ;  /* 0x00000035365b7220 */ /* 0x000fe20000400000 */
[----:B------:R-:W-:Y:S01]  /*2860*/  HADD2.F32 R52, -RZ, R24.H1_H1 ;  /* 0x30000018ff347230 */ /* 0x000fe20000004100 */
[----:B------:R-:W-:Y:S01]  /*2870*/  @P0 FMNMX R12, R12, |R61|, !PT ;  /* 0x4000003d0c0c0209 */ /* 0x000fe20007800000 */
[----:B------:R-:W-:Y:S01]  /*2880*/  @P1 FADD R109, R109, 1 ;  /* 0x3f8000006d6d1421 */ /* 0x000fe20000000000 */
[----:B------:R-:W-:-:S02]  /*2890*/  HADD2.F32 R53, -RZ, R25.H0_H0 ;  /* 0x20000019ff357230 */ /* 0x000fc40000004100 */
[----:B------:R-:W-:Y:S01]  /*28a0*/  FMUL R93, R93, R64 ;  /* 0x000000405d5d7220 */ /* 0x000fe20000400000 */
[----:B------:R-:W-:Y:S01]  /*28b0*/  @P0 FMNMX R12, R12, |R60|, !PT ;  /* 0x4000003c0c0c0209 */ /* 0x000fe20007800000 */
[----:B------:R-:W-:Y:S01]  /*28c0*/  FMUL R90, R109, R90 ;  /* 0x0000005a6d5a7220 */ /* 0x000fe20000400000 */
[----:B------:R-:W-:Y:S02]  /*28d0*/  HADD2.F32 R55, -RZ, R25.H1_H1 ;  /* 0x30000019ff377230 */ /* 0x000fe40000004100 */
[----:B------:R-:W-:Y:S01]  /*28e0*/  @P1 FADD R52, R52, 1 ;  /* 0x3f80000034341421 */ /* 0x000fe20000000000 */
[--C-:B------:R-:W-:Y:S02]  /*28f0*/  HADD2.F32 R109, -RZ, R26.reuse.H0_H0 ;  /* 0x2000001aff6d7230 */ /* 0x100fe40000004100 */
[----:B------:R-:W-:Y:S01]  /*2900*/  @P1 FADD R53, R53, 1 ;  /* 0x3f80000035351421 */ /* 0x000fe20000000000 */
[----:B------:R-:W-:Y:S01]  /*2910*/  FMUL R54, R92, R64 ;  /* 0x000000405c367220 */ /* 0x000fe20000400000 */
[----:B------:R-:W-:Y:S01]  /*2920*/  @P0 FMNMX R12, R12, |R62|, !PT ;  /* 0x4000003e0c0c0209 */ /* 0x000fe20007800000 */
[----:B------:R-:W-:Y:S01]  /*2930*/  FMUL R92, R52, R93 ;  /* 0x0000005d345c7220 */ /* 0x000fe20000400000 */
[----:B------:R-:W-:Y:S01]  /*2940*/  @P1 FADD R55, R55, 1 ;  /* 0x3f80000037371421 */ /* 0x000fe20000000000 */
[----:B------:R-:W-:Y:S01]  /*2950*/  FMUL R94, R94, R64 ;  /* 0x000000405e5e7220 */ /* 0x000fe20000400000 */
        /* <DEDUP_REMOVED lines=12> */
[----:B------:R-:W-:Y:S01]  /*2a20*/  @P1 FADD R52, R52, 1 ;  /* 0x3f80000034341421 */ /* 0x000fe20000000000 */
[----:B------:R-:W-:Y:S01]  /*2a30*/  FMUL R55, R66, R64 ;  /* 0x0000004042377220 */ /* 0x000fe20000400000 */
[----:B------:R-:W-:Y:S01]  /*2a40*/  FMUL R96, R53, R96 ;  /* 0x0000006035607220 */ /* 0x000fe20000400000 */
[----:B------:R-:W-:Y:S01]  /*2a50*/  @P0 FMNMX R12, R12, |R90|, !PT ;  /* 0x4000005a0c0c0209 */ /* 0x000fe20007800000 */
[--C-:B------:R-:W-:Y:S02]  /*2a60*/  HADD2.F32 R53, -RZ, R20.reuse.H0_H0 ;  /* 0x20000014ff357230 */ /* 0x100fe40000004100 */
[----:B------:R-:W-:Y:S01]  /*2a70*/  @P1 FADD R54, R54, 1 ;  /* 0x3f80000036361421 */ /* 0x000fe20000000000 */
[----:B------:R-:W-:Y:S01]  /*2a80*/  FMUL R97, R97, R64 ;  /* 0x0000004061617220 */ /* 0x000fe20000400000 */
[----:B------:R-:W-:Y:S01]  /*2a90*/  @P0 FMNMX R12, R12, |R92|, !PT ;  /* 0x4000005c0c0c0209 */ /* 0x000fe20007800000 */
[----:B------:R-:W-:Y:S01]  /*2aa0*/  FMUL R66, R52, R55 ;  /* 0x0000003734427220 */ /* 0x000fe20000400000 */
[----:B------:R-:W-:Y:S01]  /*2ab0*/  @P1 FADD R53, R53, 1 ;  /* 0x3f80000035351421 */ /* 0x000fe20000000000 */
[----:B------:R-:W-:Y:S01]  /*2ac0*/  FMUL R97, R54, R97 ;  /* 0x0000006136617220 */ /* 0x000fe20000400000 */
[-C--:B------:R-:W-:Y:S01]  /*2ad0*/  FMUL R52, R67, R64.reuse ;  /* 0x0000004043347220 */ /* 0x080fe20000400000 */
[----:B------:R-:W-:Y:S01]  /*2ae0*/  HADD2.F32 R54, -RZ, R20.H1_H1 ;  /* 0x30000014ff367230 */ /* 0x000fe20000004100 */
[----:B------:R-:W-:Y:S01]  /*2af0*/  @P0 FMNMX R12, R12, |R93|, !PT ;  /* 0x4000005d0c0c0209 */ /* 0x000fe20007800000 */
[----:B------:R-:W-:Y:S01]  /*2b00*/  FMUL R55, R68, R64 ;  /* 0x0000004044377220 */ /* 0x000fe20000400000 */
[----:B------:R-:W-:Y:S01]  /*2b10*/  FMUL R67, R53, R52 ;  /* 0x0000003435437220 */ /* 0x000fe20000400000 */
[----:B------:R-:W-:Y:S01]  /*2b20*/  FMUL R53, R98, R64 ;  /* 0x0000004062357220 */ /* 0x000fe20000400000 */
[----:B------:R-:W-:Y:S01]  /*2b30*/  @P1 FADD R54, R54, 1 ;  /* 0x3f80000036361421 */ /* 0x000fe20000000000 */
[--C-:B------:R-:W-:Y:S01]  /*2b40*/  HADD2.F32 R52, -RZ, R21.reuse.H0_H0 ;  /* 0x20000015ff347230 */ /* 0x100fe20000004100 */
[----:B------:R-:W-:Y:S01]  /*2b50*/  @P0 FMNMX R12, R12, |R95|, !PT ;  /* 0x4000005f0c0c0209 */ /* 0x000fe20007800000 */
[----:B------:R-:W-:-:S02]  /*2b60*/  HADD2.F32 R109, -RZ, R21.H1_H1 ;  /* 0x30000015ff6d7230 */ /* 0x000fc40000004100 */
[----:B------:R-:W-:Y:S01]  /*2b70*/  FMUL R68, R54, R53 ;  /* 0x0000003536447220 */ /* 0x000fe20000400000 */
[--C-:B------:R-:W-:Y:S01]  /*2b80*/  HADD2.F32 R53, -RZ, R22.reuse.H0_H0 ;  /* 0x20000016ff357230 */ /* 0x100fe20000004100 */
[----:B------:R-:W-:Y:S01]  /*2b90*/  @P0 FMNMX R12, R12, |R94|, !PT ;  /* 0x4000005e0c0c0209 */ /* 0x000fe20007800000 */
[----:B------:R-:W-:Y:S01]  /*2ba0*/  @P1 FADD R52, R52, 1 ;  /* 0x3f80000034341421 */ /* 0x000fe20000000000 */
[----:B------:R-:W-:Y:S01]  /*2bb0*/  FMUL R54, R69, R64 ;  /* 0x0000004045367220 */ /* 0x000fe20000400000 */
[----:B------:R-:W-:Y:S01]  /*2bc0*/  @P1 FADD R109, R109, 1 ;  /* 0x3f8000006d6d1421 */ /* 0x000fe20000000000 */
[----:B------:R-:W-:Y:S01]  /*2bd0*/  @P0 FMNMX R12, R12, |R96|, !PT ;  /* 0x400000600c0c0209 */ /* 0x000fe20007800000 */
[----:B------:R-:W-:Y:S01]  /*2be0*/  FMUL R98, R52, R55 ;  /* 0x0000003734627220 */ /* 0x000fe20000400000 */
[----:B------:R-:W-:Y:S01]  /*2bf0*/  @P1 FADD R53, R53, 1 ;  /* 0x3f80000035351421 */ /* 0x000fe20000000000 */
[----:B------:R-:W-:Y:S01]  /*2c00*/  FMUL R52, R99, R64 ;  /* 0x0000004063347220 */ /* 0x000fe20000400000 */
[----:B------:R-:W-:Y:S01]  /*2c10*/  @P0 FMNMX R12, R12, |R66|, !PT ;  /* 0x400000420c0c0209 */ /* 0x000fe20007800000 */
[----:B------:R-:W-:Y:S01]  /*2c20*/  FMUL R55, R70, R64 ;  /* 0x0000004046377220 */ /* 0x000fe20000400000 */
[----:B------:R-:W-:Y:S01]  /*2c30*/  FMUL R99, R53, R54 ;  /* 0x0000003635637220 */ /* 0x000fe20000400000 */
[----:B------:R-:W-:Y:S01]  /*2c40*/  FMUL R69, R109, R52 ;  /* 0x000000346d457220 */ /* 0x000fe20000400000 */
[----:B------:R-:W-:Y:S01]  /*2c50*/  HADD2.F32 R54, -RZ, R23.H0_H0 ;  /* 0x20000017ff367230 */ /* 0x000fe20000004100 */
[----:B------:R-:W-:Y:S01]  /*2c60*/  @P0 FMNMX R12, R12, |R97|, !PT ;  /* 0x400000610c0c0209 */ /* 0x000fe20007800000 */
[----:B------:R-:W-:-:S02]  /*2c70*/  HADD2.F32 R52, -RZ, R22.H1_H1 ;  /* 0x30000016ff347230 */ /* 0x000fc40000004100 */
[-C--:B------:R-:W-:Y:S01]  /*2c80*/  FMUL R53, R100, R64.reuse ;  /* 0x0000004064357220 */ /* 0x080fe20000400000 */
[----:B------:R-:W-:Y:S02]  /*2c90*/  HADD2.F32 R109, -RZ, R23.H1_H1 ;  /* 0x30000017ff6d7230 */ /* 0x000fe40000004100 */
[----:B------:R-:W-:Y:S01]  /*2ca0*/  @P1 FADD R54, R54, 1 ;  /* 0x3f80000036361421 */ /* 0x000fe20000000000 */
[----:B------:R-:W-:Y:S01]  /*2cb0*/  @P0 FMNMX R12, R12, |R67|, !PT ;  /* 0x400000430c0c0209 */ /* 0x000fe20007800000 */
[----:B------:R-:W-:Y:S01]  /*2cc0*/  @P1 FADD R52, R52, 1 ;  /* 0x3f80000034341421 */ /* 0x000fe20000000000 */
[----:B------:R-:W-:Y:S01]  /*2cd0*/  FMUL R102, R102, R64 ;  /* 0x0000004066667220 */ /* 0x000fe20000400000 */
[----:B------:R-:W-:Y:S01]  /*2ce0*/  FMUL R70, R54, R55 ;  /* 0x0000003736467220 */ /* 0x000fe20000400000 */
[--C-:B------:R-:W-:Y:S02]  /*2cf0*/  HADD2.F32 R55, -RZ, R16.reuse.H1_H1 ;  /* 0x30000010ff377230 */ /* 0x100fe40000004100 */
[----:B------:R-:W-:Y:S01]  /*2d00*/  FMUL R100, R52, R53 ;  /* 0x0000003534647220 */ /* 0x000fe20000400000 */
[----:B------:R-:W-:Y:S01]  /*2d10*/  @P0 FMNMX R12, R12, |R68|, !PT ;  /* 0x400000440c0c0209 */ /* 0x000fe20007800000 */
[----:B------:R-:W-:Y:S01]  /*2d20*/  @P1 FADD R109, R109, 1 ;  /* 0x3f8000006d6d1421 */ /* 0x000fe20000000000 */
[----:B------:R-:W-:Y:S01]  /*2d30*/  FMUL R52, R101, R64 ;  /* 0x0000004065347220 */ /* 0x000fe20000400000 */
[----:B------:R-:W-:Y:S01]  /*2d40*/  @P1 FADD R55, R55, 1 ;  /* 0x3f80000037371421 */ /* 0x000fe20000000000 */
[----:B------:R-:W-:Y:S01]  /*2d50*/  @P0 FMNMX R12, R12, |R98|, !PT ;  /* 0x400000620c0c0209 */ /* 0x000fe20007800000 */
[----:B------:R-:W-:-:S02]  /*2d60*/  HADD2.F32 R53, -RZ, R16.H0_H0 ;  /* 0x20000010ff357230 */ /* 0x000fc40000004100 */
[----:B------:R-:W-:Y:S01]  /*2d70*/  FMUL R101, R109, R52 ;  /* 0x000000346d657220 */ /* 0x000fe20000400000 */
[--C-:B------:R-:W-:Y:S01]  /*2d80*/  HADD2.F32 R109, -RZ, R17.reuse.H1_H1 ;  /* 0x30000011ff6d7230 */ /* 0x100fe20000004100 */
[----:B------:R-:W-:Y:S01]  /*2d90*/  @P0 FMNMX R12, R12, |R69|, !PT ;  /* 0x400000450c0c0209 */ /* 0x000fe20007800000 */
[----:B------:R-:W-:Y:S02]  /*2da0*/  HADD2.F32 R110, -RZ, R18.H0_H0 ;  /* 0x20000012ff6e7230 */ /* 0x000fe40000004100 */
[----:B------:R-:W-:Y:S01]  /*2db0*/  FMUL R102, R55, R102 ;  /* 0x0000006637667220 */ /* 0x000fe20000400000 */
[-C--:B------:R-:W-:Y:S01]  /*2dc0*/  FMUL R55, R72, R64.reuse ;  /* 0x0000004048377220 */ /* 0x080fe20000400000 */
[----:B------:R-:W-:Y:S01]  /*2dd0*/  @P1 FADD R53, R53, 1 ;  /* 0x3f80000035351421 */ /* 0x000fe20000000000 */
[-C--:B------:R-:W-:Y:S01]  /*2de0*/  FMUL R54, R71, R64.reuse ;  /* 0x0000004047367220 */ /* 0x080fe20000400000 */
[----:B------:R-:W-:Y:S01]  /*2df0*/  @P1 FADD R109, R109, 1 ;  /* 0x3f8000006d6d1421 */ /* 0x000fe20000000000 */
[-C--:B------:R-:W-:Y:S01]  /*2e00*/  FMUL R72, R73, R64.reuse ;  /* 0x0000004049487220 */ /* 0x080fe20000400000 */
[----:B------:R-:W-:Y:S01]  /*2e10*/  @P1 FADD R110, R110, 1 ;  /* 0x3f8000006e6e1421 */ /* 0x000fe20000000000 */
[----:B------:R-:W-:Y:S01]  /*2e20*/  FMUL R111, R103, R64 ;  /* 0x00000040676f7220 */ /* 0x000fe20000400000 */
[----:B------:R-:W-:Y:S01]  /*2e30*/  @P0 FMNMX R12, R12, |R99|, !PT ;  /* 0x400000630c0c0209 */ /* 0x000fe20007800000 */
[----:B------:R-:W-:Y:S01]  /*2e40*/  FMUL R71, R53, R54 ;  /* 0x0000003635477220 */ /* 0x000fe20000400000 */
[----:B------:R-:W-:Y:S01]  /*2e50*/  FMUL R73, R109, R72 ;  /* 0x000000486d497220 */ /* 0x000fe20000400000 */
[----:B------:R-:W-:-:S02]  /*2e60*/  HADD2.F32 R54, -RZ, R17.H0_H0 ;  /* 0x20000011ff367230 */ /* 0x000fc40000004100 */
[----:B------:R-:W-:Y:S01]  /*2e70*/  FMUL R72, R110, R111 ;  /* 0x0000006f6e487220 */ /* 0x000fe20000400000 */
[----:B------:R-:W-:Y:S01]  /*2e80*/  @P0 FMNMX R12, R12, |R100|, !PT ;  /* 0x400000640c0c0209 */ /* 0x000fe20007800000 */
[--C-:B------:R-:W-:Y:S01]  /*2e90*/  HADD2.F32 R110, -RZ, R19.reuse.H1_H1 ;  /* 0x30000013ff6e7230 */ /* 0x100fe20000004100 */
[----:B------:R-:W0:Y:S01]  /*2ea0*/  @!P4 LDC.64 R52, c[0x0][0x230] ;  /* 0x00008c00ff34cb82 */ /* 0x000e220000000a00 */
[----:B------:R-:W-:Y:S01]  /*2eb0*/  @P1 FADD R54, R54, 1 ;  /* 0x3f80000036361421 */ /* 0x000fe20000000000 */
[----:B------:R-:W-:Y:S01]  /*2ec0*/  @P0 FMNMX R12, R12, |R70|, !PT ;  /* 0x400000460c0c0209 */ /* 0x000fe20007800000 */
[-C--:B------:R-:W-:Y:S01]  /*2ed0*/  FMUL R111, R75, R64.reuse ;  /* 0x000000404b6f7220 */ /* 0x080fe20000400000 */
[----:B------:R-:W-:Y:S01]  /*2ee0*/  @P1 FADD R110, R110, 1 ;  /* 0x3f8000006e6e1421 */ /* 0x000fe20000000000 */
[----:B------:R-:W-:Y:S01]  /*2ef0*/  FMUL R103, R54, R55 ;  /* 0x0000003736677220 */ /* 0x000fe20000400000 */
[----:B------:R-:W-:Y:S01]  /*2f00*/  @P0 FMNMX R12, R12, |R101|, !PT ;  /* 0x400000650c0c0209 */ /* 0x000fe20007800000 */
[-C--:B------:R-:W-:Y:S01]  /*2f10*/  FMUL R55, R74, R64.reuse ;  /* 0x000000404a377220 */ /* 0x080fe20000400000 */
[----:B------:R-:W-:Y:S01]  /*2f20*/  FMUL R74, R110, R111 ;  /* 0x0000006f6e4a7220 */ /* 0x000fe20000400000 */
[----:B------:R-:W-:Y:S01]  /*2f30*/  HADD2.F32 R54, -RZ, R19.H0_H0 ;  /* 0x20000013ff367230 */ /* 0x000fe20000004100 */
[----:B------:R-:W1:Y:S01]  /*2f40*/  LDC.64 R110, c[0x0][0x258] ;  /* 0x00009600ff6e7b82 */ /* 0x000e620000000a00 */
[----:B------:R-:W-:Y:S01]  /*2f50*/  @P0 FMNMX R12, R12, |R71|, !PT ;  /* 0x400000470c0c0209 */ /* 0x000fe20007800000 */
[----:B------:R-:W-:Y:S01]  /*2f60*/  FMUL R109, R104, R64 ;  /* 0x00000040686d7220 */ /* 0x000fe20000400000 */
[----:B------:R-:W-:Y:S01]  /*2f70*/  FMUL R112, R112, R55 ;  /* 0x0000003770707220 */ /* 0x000fe20000400000 */
[----:B------:R-:W-:Y:S01]  /*2f80*/  @P1 FADD R54, R54, 1 ;  /* 0x3f80000036361421 */ /* 0x000fe20000000000 */
[----:B------:R-:W-:Y:S01]  /*2f90*/  @P0 FMNMX R12, R12, |R102|, !PT ;  /* 0x400000660c0c0209 */ /* 0x000fe20007800000 */
[C---:B------:R-:W-:Y:S01]  /*2fa0*/  @P2 FMUL R7, R15.reuse, R7 ;  /* 0x000000070f072220 */ /* 0x040fe20000400000 */
[C---:B------:R-:W-:Y:S01]  /*2fb0*/  @P2 FMUL R6, R15.reuse, R6 ;  /* 0x000000060f062220 */ /* 0x040fe20000400000 */
[C---:B------:R-:W-:Y:S01]  /*2fc0*/  @P2 FMUL R49, R15.reuse, R49 ;  /* 0x000000310f312220 */ /* 0x040fe20000400000 */
[----:B------:R-:W-:Y:S01]  /*2fd0*/  @P0 FMNMX R12, R12, |R103|, !PT ;  /* 0x400000670c0c0209 */ /* 0x000fe20007800000 */
[C---:B------:R-:W-:Y:S01]  /*2fe0*/  @P2 FMUL R79, R15.reuse, R79 ;  /* 0x0000004f0f4f2220 */ /* 0x040fe20000400000 */
[C---:B------:R-:W-:Y:S01]  /*2ff0*/  @P2 FMUL R5, R15.reuse, R5 ;  /* 0x000000050f052220 */ /* 0x040fe20000400000 */
[----:B------:R-:W-:Y:S01]  /*3000*/  @P2 FMUL R4, R15, R4 ;  /* 0x000000040f042220 */ /* 0x000fe20000400000 */
[----:B------:R-:W-:Y:S01]  /*3010*/  @P0 FMNMX R12, R12, |R73|, !PT ;  /* 0x400000490c0c0209 */ /* 0x000fe20007800000 */
[----:B0-----:R-:W-:-:S04]  /*3020*/  @!P4 IMAD.WIDE R52, R13, 0x4, R52 ;  /* 0x000000040d34c825 */ /* 0x001fc800078e0234 */
[C---:B------:R-:W-:Y:S01]  /*3030*/  @P2 FMUL R65, R15.reuse, R65 ;  /* 0x000000410f412220 */ /* 0x040fe20000400000 */
[C---:B------:R-:W-:Y:S01]  /*3040*/  @P2 FMUL R9, R15.reuse, R9 ;  /* 0x000000090f092220 */ /* 0x040fe20000400000 */
[----:B------:R-:W-:Y:S01]  /*3050*/  @P0 FMNMX R12, R12, |R72|, !PT ;  /* 0x400000480c0c0209 */ /* 0x000fe20007800000 */
[C---:B------:R-:W-:Y:S01]  /*3060*/  @P2 FMUL R3, R15.reuse, R3 ;  /* 0x000000030f032220 */ /* 0x040fe20000400000 */
[C---:B------:R-:W-:Y:S01]  /*3070*/  @P2 FMUL R2, R15.reuse, R2 ;  /* 0x000000020f022220 */ /* 0x040fe20000400000 */
[C---:B------:R-:W-:Y:S01]  /*3080*/  @P2 FMUL R76, R15.reuse, R76 ;  /* 0x0000004c0f4c2220 */ /* 0x040fe20000400000 */
[C---:B------:R-:W-:Y:S01]  /*3090*/  @P2 FMUL R77, R15.reuse, R77 ;  /* 0x0000004d0f4d2220 */ /* 0x040fe20000400000 */
[----:B------:R-:W-:Y:S01]  /*30a0*/  FMUL R75, R54, R109 ;  /* 0x0000006d364b7220 */ /* 0x000fe20000400000 */
[----:B------:R0:W-:Y:S01]  /*30b0*/  @!P4 STG.E desc[UR6][R52.64], R64 ;  /* 0x000000403400c986 */ /* 0x0001e2000c101906 */
[C---:B------:R-:W-:Y:S01]  /*30c0*/  @P2 FMUL R0, R15.reuse, R0 ;  /* 0x000000000f002220 */ /* 0x040fe20000400000 */
[C---:B------:R-:W-:Y:S01]  /*30d0*/  @P2 FMUL R48, R15.reuse, R48 ;  /* 0x000000300f302220 */ /* 0x040fe20000400000 */
[C---:B------:R-:W-:Y:S01]  /*30e0*/  @P2 FMUL R78, R15.reuse, R78 ;  /* 0x0000004e0f4e2220 */ /* 0x040fe20000400000 */
[C---:B------:R-:W-:Y:S01]  /*30f0*/  @P2 FMUL R50, R15.reuse, R50 ;  /* 0x000000320f322220 */ /* 0x040fe20000400000 */
[----:B------:R-:W-:Y:S01]  /*3100*/  @P0 FMNMX R12, R12, |R112|, !PT ;  /* 0x400000700c0c0209 */ /* 0x000fe20007800000 */
[C---:B------:R-:W-:Y:S01]  /*3110*/  @P2 FMUL R107, R15.reuse, R107 ;  /* 0x0000006b0f6b2220 */ /* 0x040fe20000400000 */
[C---:B------:R-:W-:Y:S01]  /*3120*/  @P2 FMUL R106, R15.reuse, R106 ;  /* 0x0000006a0f6a2220 */ /* 0x040fe20000400000 */
[----:B------:R-:W-:Y:S01]  /*3130*/  F2FP.F16.F32.PACK_AB R54, R4, R5 ;  /* 0x000000050436723e */ /* 0x000fe200000000ff */
[C---:B------:R-:W-:Y:S01]  /*3140*/  @P2 FMUL R80, R15.reuse, R80 ;  /* 0x000000500f502220 */ /* 0x040fe20000400000 */
[C---:B------:R-:W-:Y:S01]  /*3150*/  @P2 FMUL R51, R15.reuse, R51 ;  /* 0x000000330f332220 */ /* 0x040fe20000400000 */
[C---:B------:R-:W-:Y:S01]  /*3160*/  @P2 FMUL R105, R15.reuse, R105 ;  /* 0x000000690f692220 */ /* 0x040fe20000400000 */
[----:B0-----:R-:W-:Y:S01]  /*3170*/  F2FP.F16.F32.PACK_AB R53, R6, R7 ;  /* 0x000000070635723e */ /* 0x001fe200000000ff */
[----:B------:R-:W-:Y:S01]  /*3180*/  @P2 FMUL R81, R15, R81 ;  /* 0x000000510f512220 */ /* 0x000fe20000400000 */
[----:B------:R-:W-:Y:S01]  /*3190*/  F2FP.F16.F32.PACK_AB R6, R79, R49 ;  /* 0x000000314f06723e */ /* 0x000fe200000000ff */
[C---:B------:R-:W-:Y:S01]  /*31a0*/  @P2 FMUL R82, R15.reuse, R82 ;  /* 0x000000520f522220 */ /* 0x040fe20000400000 */
[----:B------:R-:W-:Y:S01]  /*31b0*/  IADD3 R49, R10, 0x100, RZ ;  /* 0x000001000a317810 */ /* 0x000fe20007ffe0ff */
[----:B------:R-:W-:Y:S01]  /*31c0*/  @P2 FMUL R83, R15, R83 ;  /* 0x000000530f532220 */ /* 0x000fe20000400000 */
[----:B------:R-:W-:Y:S01]  /*31d0*/  F2FP.F16.F32.PACK_AB R52, R9, R65 ;  /* 0x000000410934723e */ /* 0x000fe200000000ff */
[----:B-1----:R-:W-:Y:S01]  /*31e0*/  IMAD.WIDE.U32 R116, R8, 0x10, R110 ;  /* 0x0000001008747825 */ /* 0x002fe200078e006e */
[----:B------:R-:W-:-:S03]  /*31f0*/  F2FP.F16.F32.PACK_AB R55, R2, R3 ;  /* 0x000000030237723e */ /* 0x000fc600000000ff */
[----:B------:R-:W-:Y:S01]  /*3200*/  @P2 FMUL R84, R15, R84 ;  /* 0x000000540f542220 */ /* 0x000fe20000400000 */
[----:B------:R-:W-:Y:S01]  /*3210*/  F2FP.F16.F32.PACK_AB R5, R77, R76 ;  /* 0x0000004c4d05723e */ /* 0x000fe200000000ff */
[----:B------:R-:W-:Y:S01]  /*3220*/  IMAD.WIDE.U32 R114, R115, 0x10, R110 ;  /* 0x0000001073727825 */ /* 0x000fe200078e006e */
[----:B------:R-:W-:-:S03]  /*3230*/  IADD3 R65, R10, 0x180, RZ ;  /* 0x000001800a417810 */ /* 0x000fc60007ffe0ff */
[C---:B------:R-:W-:Y:S01]  /*3240*/  @P2 FMUL R108, R15.reuse, R108 ;  /* 0x0000006c0f6c2220 */ /* 0x040fe20000400000 */
[C---:B------:R-:W-:Y:S01]  /*3250*/  IADD3 R3, R10.reuse, 0x200, RZ ;  /* 0x000002000a037810 */ /* 0x040fe20007ffe0ff */
[C---:B------:R-:W-:Y:S01]  /*3260*/  @P2 FMUL R56, R15.reuse, R56 ;  /* 0x000000380f382220 */ /* 0x040fe20000400000 */
[C---:B------:R-:W-:Y:S01]  /*3270*/  IADD3 R77, R10.reuse, 0x280, RZ ;  /* 0x000002800a4d7810 */ /* 0x040fe20007ffe0ff */
[C---:B------:R-:W-:Y:S01]  /*3280*/  @P2 FMUL R86, R15.reuse, R86 ;  /* 0x000000560f562220 */ /* 0x040fe20000400000 */
[C---:B------:R-:W-:Y:S01]  /*3290*/  IADD3 R9, R10.reuse, 0x300, RZ ;  /* 0x000003000a097810 */ /* 0x040fe20007ffe0ff */
[C---:B------:R-:W-:Y:S01]  /*32a0*/  @P2 FMUL R85, R15.reuse, R85 ;  /* 0x000000550f552220 */ /* 0x040fe20000400000 */
[----:B------:R-:W-:Y:S01]  /*32b0*/  IADD3 R79, R10, 0x380, RZ ;  /* 0x000003800a4f7810 */ /* 0x000fe20007ffe0ff */
[C---:B------:R-:W-:Y:S01]  /*32c0*/  @P2 FMUL R57, R15.reuse, R57 ;  /* 0x000000390f392220 */ /* 0x040fe20000400000 */
[----:B------:R-:W-:Y:S01]  /*32d0*/  @P0 FMNMX R12, R12, |R75|, !PT ;  /* 0x4000004b0c0c0209 */ /* 0x000fe20007800000 */
[C---:B------:R-:W-:Y:S01]  /*32e0*/  @P2 FMUL R87, R15.reuse, R87 ;  /* 0x000000570f572220 */ /* 0x040fe20000400000 */
[----:B------:R-:W-:Y:S01]  /*32f0*/  F2FP.F16.F32.PACK_AB R4, R48, R0 ;  /* 0x000000003004723e */ /* 0x000fe200000000ff */
[C---:B------:R-:W-:Y:S01]  /*3300*/  @P2 FMUL R58, R15.reuse, R58 ;  /* 0x0000003a0f3a2220 */ /* 0x040fe20000400000 */
[----:B------:R-:W-:Y:S01]  /*3310*/  F2FP.F16.F32.PACK_AB R7, R50, R78 ;  /* 0x0000004e3207723e */ /* 0x000fe200000000ff */
[C---:B------:R-:W-:Y:S01]  /*3320*/  @P2 FMUL R88, R15.reuse, R88 ;  /* 0x000000580f582220 */ /* 0x040fe20000400000 */
[----:B------:R-:W-:Y:S01]  /*3330*/  F2FP.F16.F32.PACK_AB R106, R106, R107 ;  /* 0x0000006b6a6a723e */ /* 0x000fe200000000ff */
        /* <DEDUP_REMOVED lines=9> */
[----:B------:R-:W-:Y:S01]  /*33d0*/  IMAD.WIDE.U32 R48, R49, 0x10, R110 ;  /* 0x0000001031307825 */ /* 0x000fe200078e006e */
[----:B------:R-:W-:-:S03]  /*33e0*/  F2FP.F16.F32.PACK_AB R104, R51, R80 ;  /* 0x000000503368723e */ /* 0x000fc600000000ff */
[----:B------:R-:W-:Y:S01]  /*33f0*/  @P2 FMUL R90, R15, R90 ;  /* 0x0000005a0f5a2220 */ /* 0x000fe20000400000 */
[----:B------:R-:W-:Y:S01]  /*3400*/  F2FP.F16.F32.PACK_AB R105, R81, R105 ;  /* 0x000000695169723e */ /* 0x000fe200000000ff */
[----:B------:R-:W-:Y:S01]  /*3410*/  @P2 FMUL R92, R15, R92 ;  /* 0x0000005c0f5c2220 */ /* 0x000fe20000400000 */
        /* <DEDUP_REMOVED lines=13> */
[----:B------:R-:W-:Y:S01]  /*34f0*/  @P0 FMNMX R12, R12, |R74|, !PT ;  /* 0x4000004a0c0c0209 */ /* 0x000fe20007800000 */
[--C-:B------:R-:W-:Y:S01]  /*3500*/  IMAD.WIDE.U32 R64, R65, 0x10, R110.reuse ;  /* 0x0000001041407825 */ /* 0x100fe200078e006e */
[----:B------:R-:W-:Y:S03]  /*3510*/  STG.E.128 desc[UR6][R116.64], R52 ;  /* 0x0000003474007986 */ /* 0x000fe6000c101d06 */
[C---:B------:R-:W-:Y:S01]  /*3520*/  @P2 FMUL R71, R15.reuse, R71 ;  /* 0x000000470f472220 */ /* 0x040fe20000400000 */
[----:B------:R-:W-:Y:S01]  /*3530*/  @P2 FMUL R102, R15, R102 ;  /* 0x000000660f662220 */ /* 0x000fe20000400000 */
[----:B------:R-:W-:-:S04]  /*3540*/  IMAD.WIDE.U32 R2, R3, 0x10, R110 ;  /* 0x0000001003027825 */ /* 0x000fc800078e006e */
[C---:B------:R-:W-:Y:S01]  /*3550*/  @P2 FMUL R103, R15.reuse, R103 ;  /* 0x000000670f672220 */ /* 0x040fe20000400000 */
[C---:B------:R-:W-:Y:S01]  /*3560*/  @P2 FMUL R73, R15.reuse, R73 ;  /* 0x000000490f492220 */ /* 0x040fe20000400000 */
[----:B------:R-:W-:Y:S01]  /*3570*/  @P2 FMUL R72, R15, R72 ;  /* 0x000000480f482220 */ /* 0x000fe20000400000 */
[----:B------:R-:W-:-:S04]  /*3580*/  IMAD.WIDE.U32 R76, R77, 0x10, R110 ;  /* 0x000000104d4c7825 */ /* 0x000fc800078e006e */
[C---:B------:R-:W-:Y:S01]  /*3590*/  @P2 FMUL R112, R15.reuse, R112 ;  /* 0x000000700f702220 */ /* 0x040fe20000400000 */
[C---:B------:R-:W-:Y:S01]  /*35a0*/  @P2 FMUL R75, R15.reuse, R75 ;  /* 0x0000004b0f4b2220 */ /* 0x040fe20000400000 */
[----:B------:R-:W-:Y:S01]  /*35b0*/  @P2 FMUL R74, R15, R74 ;  /* 0x0000004a0f4a2220 */ /* 0x000fe20000400000 */
[--C-:B------:R-:W-:Y:S01]  /*35c0*/  IMAD.WIDE.U32 R8, R9, 0x10, R110.reuse ;  /* 0x0000001009087825 */ /* 0x100fe200078e006e */
[----:B------:R0:W-:Y:S01]  /*35d0*/  STG.E.128 desc[UR6][R114.64], R4 ;  /* 0x0000000472007986 */ /* 0x0001e2000c101d06 */
[----:B------:R-:W-:Y:S02]  /*35e0*/  F2FP.F16.F32.PACK_AB R108, R108, R84 ;  /* 0x000000546c6c723e */ /* 0x000fe400000000ff */
[----:B------:R-:W-:Y:S01]  /*35f0*/  IMAD.WIDE.U32 R78, R79, 0x10, R110 ;  /* 0x000000104f4e7825 */ /* 0x000fe200078e006e */
[----:B------:R-:W-:Y:S01]  /*3600*/  F2FP.F16.F32.PACK_AB R109, R86, R56 ;  /* 0x00000038566d723e */ /* 0x000fe200000000ff */
[----:B------:R1:W-:Y:S01]  /*3610*/  STG.E.128 desc[UR6][R48.64], R104 ;  /* 0x0000006830007986 */ /* 0x0003e2000c101d06 */
[----:B------:R-:W-:-:S02]  /*3620*/  F2FP.F16.F32.PACK_AB R110, R57, R85 ;  /* 0x00000055396e723e */ /* 0x000fc400000000ff */
[----:B------:R-:W-:Y:S02]  /*3630*/  F2FP.F16.F32.PACK_AB R111, R58, R87 ;  /* 0x000000573a6f723e */ /* 0x000fe400000000ff */
[----:B------:R-:W-:Y:S02]  /*3640*/  F2FP.F16.F32.PACK_AB R93, R95, R93 ;  /* 0x0000005d5f5d723e */ /* 0x000fe400000000ff */
[----:B------:R-:W-:Y:S01]  /*3650*/  F2FP.F16.F32.PACK_AB R92, R92, R90 ;  /* 0x0000005a5c5c723e */ /* 0x000fe200000000ff */
[----:B------:R2:W-:Y:S01]  /*3660*/  STG.E.128 desc[UR6][R64.64], R108 ;  /* 0x0000006c40007986 */ /* 0x0005e2000c101d06 */
[----:B------:R-:W-:Y:S02]  /*3670*/  F2FP.F16.F32.PACK_AB R94, R96, R94 ;  /* 0x0000005e605e723e */ /* 0x000fe400000000ff */
[----:B------:R-:W-:Y:S02]  /*3680*/  F2FP.F16.F32.PACK_AB R95, R97, R66 ;  /* 0x00000042615f723e */ /* 0x000fe400000000ff */
[----:B0-----:R-:W-:-:S02]  /*3690*/  F2FP.F16.F32.PACK_AB R4, R59, R88 ;  /* 0x000000583b04723e */ /* 0x001fc400000000ff */
[----:B------:R-:W-:Y:S02]  /*36a0*/  F2FP.F16.F32.PACK_AB R5, R61, R89 ;  /* 0x000000593d05723e */ /* 0x000fe400000000ff */
[----:B------:R-:W-:Y:S02]  /*36b0*/  F2FP.F16.F32.PACK_AB R6, R62, R60 ;  /* 0x0000003c3e06723e */ /* 0x000fe400000000ff */
[----:B------:R-:W-:Y:S02]  /*36c0*/  F2FP.F16.F32.PACK_AB R7, R91, R63 ;  /* 0x0000003f5b07723e */ /* 0x000fe400000000ff */
[----:B-1----:R-:W-:Y:S02]  /*36d0*/  F2FP.F16.F32.PACK_AB R48, R68, R67 ;  /* 0x000000434430723e */ /* 0x002fe400000000ff */
[----:B------:R-:W-:Y:S01]  /*36e0*/  F2FP.F16.F32.PACK_AB R49, R69, R98 ;  /* 0x000000624531723e */ /* 0x000fe200000000ff */
[----:B------:R2:W-:Y:S01]  /*36f0*/  STG.E.128 desc[UR6][R2.64], R4 ;  /* 0x0000000402007986 */ /* 0x0005e2000c101d06 */
[----:B------:R-:W-:-:S02]  /*3700*/  F2FP.F16.F32.PACK_AB R50, R100, R99 ;  /* 0x000000636432723e */ /* 0x000fc400000000ff */
[----:B------:R-:W-:Y:S01]  /*3710*/  F2FP.F16.F32.PACK_AB R51, R101, R70 ;  /* 0x000000466533723e */ /* 0x000fe200000000ff */
[----:B------:R2:W-:Y:S01]  /*3720*/  STG.E.128 desc[UR6][R76.64], R92 ;  /* 0x0000005c4c007986 */ /* 0x0005e2000c101d06 */
[----:B------:R-:W-:Y:S02]  /*3730*/  F2FP.F16.F32.PACK_AB R52, R102, R71 ;  /* 0x000000476634723e */ /* 0x000fe400000000ff */
[----:B------:R-:W-:Y:S01]  /*3740*/  F2FP.F16.F32.PACK_AB R53, R73, R103 ;  /* 0x000000674935723e */ /* 0x000fe200000000ff */
[----:B------:R2:W-:Y:S01]  /*3750*/  STG.E.128 desc[UR6][R8.64], R48 ;  /* 0x0000003008007986 */ /* 0x0005e2000c101d06 */
[----:B------:R-:W-:Y:S02]  /*3760*/  F2FP.F16.F32.PACK_AB R54, R112, R72 ;  /* 0x000000487036723e */ /* 0x000fe400000000ff */
[----:B------:R-:W-:Y:S02]  /*3770*/  F2FP.F16.F32.PACK_AB R55, R74, R75 ;  /* 0x0000004b4a37723e */ /* 0x000fe400000000ff */
[----:B------:R-:W-:-:S02]  /*3780*/  IADD3 R13, R13, UR9, RZ ;  /* 0x000000090d0d7c10 */ /* 0x000fc4000fffe0ff */
[----:B------:R-:W-:Y:S01]  /*3790*/  SEL R105, RZ, 0x1, P3 ;  /* 0x00000001ff697807 */ /* 0x000fe20001800000 */
[----:B------:R2:W-:Y:S01]  /*37a0*/  STG.E.128 desc[UR6][R78.64], R52 ;  /* 0x000000344e007986 */ /* 0x0005e2000c101d06 */
[----:B------:R-:W-:-:S13]  /*37b0*/  ISETP.GE.AND P0, PT, R13, UR11, PT ;  /* 0x0000000b0d007c0c */ /* 0x000fda000bf06270 */
[----:B------:R-:W-:Y:S05]  /*37c0*/  @!P0 BRA `(.L_x_4074) ;  /* 0xffffffc800948947 */ /* 0x000fea000383ffff */
.L_x_4063:
[----:B------:R-:W-:Y:S02]  /*37d0*/  ULDC.64 UR4, c[0x0][0x288] ;  /* 0x0000a20000047ab9 */ /* 0x000fe40000000a00 */
[----:B------:R-:W-:-:S04]  /*37e0*/  ISETP.NE.U32.AND P0, PT, RZ, UR4, PT ;  /* 0x00000004ff007c0c */ /* 0x000fc8000bf05070 */
[----:B------:R-:W-:-:S13]  /*37f0*/  ISETP.NE.AND.EX P0, PT, RZ, UR5, PT, P0 ;  /* 0x00000005ff007c0c */ /* 0x000fda000bf05300 */
[----:B------:R-:W-:Y:S05]  /*3800*/  @!P0 BRA `(.L_x_4075) ;  /* 0x0000000000bc8947 */ /* 0x000fea0003800000 */
[----:B------:R-:W-:-:S03]  /*3810*/  UMOV UR4, 0xffffffff ;  /* 0xffffffff00047882 */ /* 0x000fc60000000000 */
[----:B------:R-:W-:Y:S05]  /*3820*/  BRA.DIV UR4, `(.L_x_4076) ;  /* 0x0000001204347947 */ /* 0x000fea000b800000 */
[----:B--2---:R-:W0:Y:S02]  /*3830*/  SHFL.DOWN PT, R3, R12, 0x10, 0x1f ;  /* 0x0a001f000c037f89 */ /* 0x004e2400000e0000 */
[----:B0-----:R-:W-:-:S05]  /*3840*/  FMNMX R3, R3, R12, !PT ;  /* 0x0000000c03037209 */ /* 0x001fca0007800000 */
[----:B------:R-:W0:Y:S02]  /*3850*/  SHFL.DOWN PT, R0, R3, 0x8, 0x1f ;  /* 0x09001f0003007f89 */ /* 0x000e2400000e0000 */
[----:B0-----:R-:W-:-:S05]  /*3860*/  FMNMX R0, R3, R0, !PT ;  /* 0x0000000003007209 */ /* 0x001fca0007800000 */
[----:B------:R-:W0:Y:S02]  /*3870*/  SHFL.DOWN PT, R5, R0, 0x4, 0x1f ;  /* 0x08801f0000057f89 */ /* 0x000e2400000e0000 */
[----:B0-----:R-:W-:-:S05]  /*3880*/  FMNMX R5, R0, R5, !PT ;  /* 0x0000000500057209 */ /* 0x001fca0007800000 */
[----:B------:R-:W0:Y:S02]  /*3890*/  SHFL.DOWN PT, R2, R5, 0x2, 0x1f ;  /* 0x08401f0005027f89 */ /* 0x000e2400000e0000 */
[----:B0-----:R-:W-:-:S05]  /*38a0*/  FMNMX R2, R5, R2, !PT ;  /* 0x0000000205027209 */ /* 0x001fca0007800000 */
[----:B------:R0:W1:Y:S02]  /*38b0*/  SHFL.DOWN PT, R7, R2, 0x1, 0x1f ;  /* 0x08201f0002077f89 */ /* 0x00006400000e0000 */
.L_x_4099:
[----:B------:R-:W-:Y:S01]  /*38c0*/  LOP3.LUT P0, RZ, R14, 0x1f, RZ, 0xc0, !PT ;  /* 0x0000001f0eff7812 */ /* 0x000fe2000780c0ff */
[----:B------:R-:W-:Y:S05]  /*38d0*/  WARPSYNC.ALL ;  /* 0x0000000000007948 */ /* 0x000fea0003800000 */
[----:B-1----:R-:W-:Y:S01]  /*38e0*/  FMNMX R7, R2, R7, !PT ;  /* 0x0000000702077209 */ /* 0x002fe20007800000 */
[----:B------:R-:W-:Y:S01]  /*38f0*/  BSSY B0, `(.L_x_4077) ;  /* 0x000001a000007945 */ /* 0x000fe20003800000 */
[----:B0-----:R-:W-:Y:S01]  /*3900*/  SHF.R.U32.HI R2, RZ, 0x5, R14 ;  /* 0x00000005ff027819 */ /* 0x001fe2000001160e */
[----:B------:R-:W-:-:S04]  /*3910*/  HFMA2.MMA R5, -RZ, RZ, 0, 0 ;  /* 0x00000000ff057435 */ /* 0x000fc800000001ff */
[----:B------:R-:W0:Y:S01]  /*3920*/  @!P0 S2R R4, SR_CgaCtaId ;  /* 0x0000000000048919 */ /* 0x000e220000008800 */
[----:B------:R-:W-:Y:S02]  /*3930*/  @!P0 MOV R3, 0x400 ;  /* 0x0000040000038802 */ /* 0x000fe40000000f00 */
[----:B------:R-:W-:-:S04]  /*3940*/  @!P0 SHF.R.U32.HI R0, RZ, 0x3, R14 ;  /* 0x00000003ff008819 */ /* 0x000fc8000001160e */
[----:B------:R-:W-:Y:S02]  /*3950*/  @!P0 LOP3.LUT R0, R0, 0x1ffffffc, RZ, 0xc0, !PT ;  /* 0x1ffffffc00008812 */ /* 0x000fe400078ec0ff */
[----:B0-----:R-:W-:-:S04]  /*3960*/  @!P0 LEA R3, R4, R3, 0x18 ;  /* 0x0000000304038211 */ /* 0x001fc800078ec0ff */
        /* <DEDUP_REMOVED lines=17> */
.L_x_4102:
[----:B-1----:R-:W-:-:S07]  /*3a80*/  FMNMX R5, R3, R2, !PT ;  /* 0x0000000203057209 */ /* 0x002fce0007800000 */
.L_x_4078:
[----:B------:R-:W-:Y:S05]  /*3a90*/  BSYNC B0 ;  /* 0x0000000000007941 */ /* 0x000fea0003800000 */
.L_x_4077:
[----:B------:R-:W-:Y:S01]  /*3aa0*/  ISETP.NE.AND P0, PT, R14, RZ, PT ;  /* 0x000000ff0e00720c */ /* 0x000fe20003f05270 */
[----:B------:R-:W-:-:S12]  /*3ab0*/  BSSY B0, `(.L_x_4075) ;  /* 0x0000004000007945 */ /* 0x000fd80003800000 */
[----:B------:R-:W-:Y:S05]  /*3ac0*/  @P0 BRA `(.L_x_4080) ;  /* 0x0000000000080947 */ /* 0x000fea0003800000 */
[----:B0-----:R-:W0:Y:S02]  /*3ad0*/  LDC.64 R2, c[0x0][0x288] ;  /* 0x0000a200ff027b82 */ /* 0x001e240000000a00 */
[----:B0-----:R1:W-:Y:S02]  /*3ae0*/  REDG.E.MAX.S32.STRONG.GPU desc[UR6][R2.64], R5 ;  /* 0x000000050200798e */ /* 0x0013e4000d10e386 */
.L_x_4080:
[----:B------:R-:W-:Y:S05]  /*3af0*/  BSYNC B0 ;  /* 0x0000000000007941 */ /* 0x000fea0003800000 */
.L_x_4075:
        /* <DEDUP_REMOVED lines=13> */
[----:B012---:R-:W-:Y:S05]  /*3bd0*/  CALL.REL.NOINC `($__internal_41_$__cuda_sm20_rcp_rn_f32_slowpath) ;  /* 0x0000001000187944 */ /* 0x007fea0003c00000 */
[----:B------:R-:W-:Y:S01]  /*3be0*/  MOV R5, R105 ;  /* 0x0000006900057202 */ /* 0x000fe20000000f00 */
[----:B------:R-:W-:Y:S06]  /*3bf0*/  BRA `(.L_x_4082) ;  /* 0x0000000000107947 */ /* 0x000fec0003800000 */
.L_x_4081:
[----:B------:R-:W1:Y:S02]  /*3c00*/  MUFU.RCP R0, R15 ;  /* 0x0000000f00007308 */ /* 0x000e640000001000 */
[----:B-12---:R-:W-:-:S04]  /*3c10*/  FFMA R2, R15, R0, -1 ;  /* 0xbf8000000f027423 */ /* 0x006fc80000000000 */
[----:B------:R-:W-:-:S04]  /*3c20*/  FADD.FTZ R5, -R2, -RZ ;  /* 0x800000ff02057221 */ /* 0x000fc80000010100 */
[----:B------:R-:W-:-:S07]  /*3c30*/  FFMA R5, R0, R5, R0 ;  /* 0x0000000500057223 */ /* 0x000fce0000000000 */
.L_x_4082:
[----:B0-----:R-:W0:Y:S02]  /*3c40*/  LDC.64 R2, c[0x0][0x280] ;  /* 0x0000a000ff027b82 */ /* 0x001e240000000a00 */
[----:B0-----:R-:W-:Y:S01]  /*3c50*/  STG.E desc[UR6][R2.64], R5 ;  /* 0x0000000502007986 */ /* 0x001fe2000c101906 */
[----:B------:R-:W-:Y:S05]  /*3c60*/  EXIT ;  /* 0x000000000000794d */ /* 0x000fea0003800000 */
.L_x_4064:
[----:B------:R-:W-:Y:S01]  /*3c70*/  HFMA2.MMA R114, -RZ, RZ, 0, 5.9604644775390625e-08 ;  /* 0x00000001ff727435 */ /* 0x000fe200000001ff */
[----:B------:R-:W-:Y:S02]  /*3c80*/  MOV R113, R65 ;  /* 0x0000004100717202 */ /* 0x000fe40000000f00 */
[----:B------:R-:W-:Y:S02]  /*3c90*/  MOV R115, 0x1f ;  /* 0x0000001f00737802 */ /* 0x000fe40000000f00 */
[----:B------:R-:W-:-:S07]  /*3ca0*/  MOV R106, 0xffffffff ;  /* 0xffffffff006a7802 */ /* 0x000fce0000000f00 */
[----:B-1---5:R-:W-:Y:S05]  /*3cb0*/  WARPSYNC.COLLECTIVE R106, `(.L_x_4083) ;  /* 0x000000006a087348 */ /* 0x022fea0003c00000 */
[----:B------:R0:W2:Y:S02]  /*3cc0*/  SHFL.BFLY P1, R112, R113, R114, R115 ;  /* 0x0c00007271707389 */ /* 0x0000a40000020073 */
[----:B012--5:R-:W-:Y:S01]  /*3cd0*/  ENDCOLLECTIVE ;  /* 0x000000000000791b */ /* 0x027fe20003800000 */
.L_x_4083:
[----:B------:R-:W-:Y:S01]  /*3ce0*/  HFMA2.MMA R114, -RZ, RZ, 0, 1.1920928955078125e-07 ;  /* 0x00000002ff727435 */ /* 0x000fe200000001ff */
[----:B------:R-:W-:-:S05]  /*3cf0*/  MOV R64, R112 ;  /* 0x0000007000407202 */ /* 0x000fca0000000f00 */
[----:B------:R-:W-:-:S05]  /*3d00*/  FADD R107, R65, R64 ;  /* 0x00000040416b7221 */ /* 0x000fca0000000000 */
[----:B------:R-:W-:-:S07]  /*3d10*/  MOV R113, R107 ;  /* 0x0000006b00717202 */ /* 0x000fce0000000f00 */
[----:B------:R-:W-:Y:S05]  /*3d20*/  WARPSYNC.COLLECTIVE R106, `(.L_x_4084) ;  /* 0x000000006a087348 */ /* 0x000fea0003c00000 */
[----:B------:R0:W1:Y:S02]  /*3d30*/  SHFL.BFLY P1, R112, R113, R114, R115 ;  /* 0x0c00007271707389 */ /* 0x0000640000020073 */
[----:B01----:R-:W-:Y:S01]  /*3d40*/  ENDCOLLECTIVE ;  /* 0x000000000000791b */ /* 0x003fe20003800000 */
.L_x_4084:
[----:B------:R-:W-:Y:S01]  /*3d50*/  HFMA2.MMA R114, -RZ, RZ, 0, 2.384185791015625e-07 ;  /* 0x00000004ff727435 */ /* 0x000fe200000001ff */
[----:B------:R-:W-:-:S05]  /*3d60*/  MOV R64, R112 ;  /* 0x0000007000407202 */ /* 0x000fca0000000f00 */
[----:B------:R-:W-:-:S05]  /*3d70*/  FADD R108, R107, R64 ;  /* 0x000000406b6c7221 */ /* 0x000fca0000000000 */
[----:B------:R-:W-:-:S07]  /*3d80*/  MOV R113, R108 ;  /* 0x0000006c00717202 */ /* 0x000fce0000000f00 */
[----:B------:R-:W-:Y:S05]  /*3d90*/  WARPSYNC.COLLECTIVE R106, `(.L_x_4085) ;  /* 0x000000006a087348 */ /* 0x000fea0003c00000 */
[----:B------:R0:W1:Y:S02]  /*3da0*/  SHFL.BFLY P1, R112, R113, R114, R115 ;  /* 0x0c00007271707389 */ /* 0x0000640000020073 */
[----:B01----:R-:W-:Y:S01]  /*3db0*/  ENDCOLLECTIVE ;  /* 0x000000000000791b */ /* 0x003fe20003800000 */
.L_x_4085:
[----:B------:R-:W-:Y:S01]  /*3dc0*/  HFMA2.MMA R114, -RZ, RZ, 0, 4.76837158203125e-07 ;  /* 0x00000008ff727435 */ /* 0x000fe200000001ff */
[----:B------:R-:W-:-:S05]  /*3dd0*/  MOV R109, R112 ;  /* 0x00000070006d7202 */ /* 0x000fca0000000f00 */
[----:B------:R-:W-:-:S05]  /*3de0*/  FADD R109, R108, R109 ;  /* 0x0000006d6c6d7221 */ /* 0x000fca0000000000 */
[----:B------:R-:W-:-:S07]  /*3df0*/  MOV R113, R109 ;  /* 0x0000006d00717202 */ /* 0x000fce0000000f00 */
[----:B------:R-:W-:Y:S05]  /*3e00*/  WARPSYNC.COLLECTIVE R106, `(.L_x_4086) ;  /* 0x000000006a087348 */ /* 0x000fea0003c00000 */
[----:B------:R0:W1:Y:S02]  /*3e10*/  SHFL.BFLY P1, R112, R113, R114, R115 ;  /* 0x0c00007271707389 */ /* 0x0000640000020073 */
[----:B01----:R-:W-:Y:S01]  /*3e20*/  ENDCOLLECTIVE ;  /* 0x000000000000791b */ /* 0x003fe20003800000 */
.L_x_4086:
[----:B------:R-:W-:Y:S01]  /*3e30*/  HFMA2.MMA R114, -RZ, RZ, 0, 9.5367431640625e-07 ;  /* 0x00000010ff727435 */ /* 0x000fe200000001ff */
[----:B------:R-:W-:-:S05]  /*3e40*/  MOV R64, R112 ;  /* 0x0000007000407202 */ /* 0x000fca0000000f00 */
[----:B------:R-:W-:-:S05]  /*3e50*/  FADD R110, R109, R64 ;  /* 0x000000406d6e7221 */ /* 0x000fca0000000000 */
[----:B------:R-:W-:-:S07]  /*3e60*/  MOV R113, R110 ;  /* 0x0000006e00717202 */ /* 0x000fce0000000f00 */
[----:B------:R-:W-:Y:S05]  /*3e70*/  WARPSYNC.COLLECTIVE R106, `(.L_x_4087) ;  /* 0x000000006a087348 */ /* 0x000fea0003c00000 */
[----:B------:R0:W1:Y:S02]  /*3e80*/  SHFL.BFLY P1, R112, R113, R114, R115 ;  /* 0x0c00007271707389 */ /* 0x0000640000020073 */
[----:B01----:R-:W-:Y:S01]  /*3e90*/  ENDCOLLECTIVE ;  /* 0x000000000000791b */ /* 0x003fe20003800000 */
.L_x_4087:
        /* <DEDUP_REMOVED lines=137> */
.L_x_4088:
[----:B------:R-:W-:Y:S01]  /*4730*/  HFMA2.MMA R114, -RZ, RZ, 0, 1.1920928955078125e-07 ;  /* 0x00000002ff727435 */ /* 0x000fe200000001ff */
[----:B------:R-:W-:-:S05]  /*4740*/  MOV R108, R112 ;  /* 0x00000070006c7202 */ /* 0x000fca0000000f00 */
[----:B------:R-:W-:-:S05]  /*4750*/  FADD R108, R65, R108 ;  /* 0x0000006c416c7221 */ /* 0x000fca0000000000 */
[----:B------:R-:W-:-:S07]  /*4760*/  MOV R113, R108 ;  /* 0x0000006c00717202 */ /* 0x000fce0000000f00 */
[----:B------:R-:W-:Y:S05]  /*4770*/  WARPSYNC.COLLECTIVE R106, `(.L_x_4089) ;  /* 0x000000006a087348 */ /* 0x000fea0003c00000 */
[----:B------:R0:W1:Y:S02]  /*4780*/  SHFL.BFLY P1, R112, R113, R114, R115 ;  /* 0x0c00007271707389 */ /* 0x0000640000020073 */
[----:B01----:R-:W-:Y:S01]  /*4790*/  ENDCOLLECTIVE ;  /* 0x000000000000791b */ /* 0x003fe20003800000 */
.L_x_4089:
[----:B------:R-:W-:Y:S01]  /*47a0*/  HFMA2.MMA R114, -RZ, RZ, 0, 2.384185791015625e-07 ;  /* 0x00000004ff727435 */ /* 0x000fe200000001ff */
[----:B------:R-:W-:-:S05]  /*47b0*/  MOV R107, R112 ;  /* 0x00000070006b7202 */ /* 0x000fca0000000f00 */
[----:B------:R-:W-:-:S05]  /*47c0*/  FADD R107, R108, R107 ;  /* 0x0000006b6c6b7221 */ /* 0x000fca0000000000 */
[----:B------:R-:W-:-:S07]  /*47d0*/  MOV R113, R107 ;  /* 0x0000006b00717202 */ /* 0x000fce0000000f00 */
[----:B------:R-:W-:Y:S05]  /*47e0*/  WARPSYNC.COLLECTIVE R106, `(.L_x_4090) ;  /* 0x000000006a087348 */ /* 0x000fea0003c00000 */
[----:B------:R0:W1:Y:S02]  /*47f0*/  SHFL.BFLY P1, R112, R113, R114, R115 ;  /* 0x0c00007271707389 */ /* 0x0000640000020073 */
[----:B01----:R-:W-:Y:S01]  /*4800*/  ENDCOLLECTIVE ;  /* 0x000000000000791b */ /* 0x003fe20003800000 */
.L_x_4090:
[----:B------:R-:W-:Y:S01]  /*4810*/  HFMA2.MMA R114, -RZ, RZ, 0, 4.76837158203125e-07 ;  /* 0x00000008ff727435 */ /* 0x000fe200000001ff */
[----:B------:R-:W-:-:S05]  /*4820*/  MOV R110, R112 ;  /* 0x00000070006e7202 */ /* 0x000fca0000000f00 */
[----:B------:R-:W-:-:S05]  /*4830*/  FADD R110, R107, R110 ;  /* 0x0000006e6b6e7221 */ /* 0x000fca0000000000 */
[----:B------:R-:W-:-:S07]  /*4840*/  MOV R113, R110 ;  /* 0x0000006e00717202 */ /* 0x000fce0000000f00 */
[----:B------:R-:W-:Y:S05]  /*4850*/  WARPSYNC.COLLECTIVE R106, `(.L_x_4091) ;  /* 0x000000006a087348 */ /* 0x000fea0003c00000 */
[----:B------:R0:W1:Y:S02]  /*4860*/  SHFL.BFLY P1, R112, R113, R114, R115 ;  /* 0x0c00007271707389 */ /* 0x0000640000020073 */
[----:B01----:R-:W-:Y:S01]  /*4870*/  ENDCOLLECTIVE ;  /* 0x000000000000791b */ /* 0x003fe20003800000 */
.L_x_4091:
[----:B------:R-:W-:Y:S01]  /*4880*/  HFMA2.MMA R114, -RZ, RZ, 0, 9.5367431640625e-07 ;  /* 0x00000010ff727435 */ /* 0x000fe200000001ff */
[----:B------:R-:W-:-:S05]  /*4890*/  MOV R109, R112 ;  /* 0x00000070006d7202 */ /* 0x000fca0000000f00 */
[----:B------:R-:W-:-:S05]  /*48a0*/  FADD R111, R110, R109 ;  /* 0x0000006d6e6f7221 */ /* 0x000fca0000000000 */
[----:B------:R-:W-:-:S07]  /*48b0*/  MOV R113, R111 ;  /* 0x0000006f00717202 */ /* 0x000fce0000000f00 */
[----:B------:R-:W-:Y:S05]  /*48c0*/  WARPSYNC.COLLECTIVE R106, `(.L_x_4092) ;  /* 0x000000006a087348 */ /* 0x000fea0003c00000 */
[----:B------:R0:W1:Y:S02]  /*48d0*/  SHFL.BFLY P1, R112, R113, R114, R115 ;  /* 0x0c00007271707389 */ /* 0x0000640000020073 */
[----:B01----:R-:W-:Y:S01]  /*48e0*/  ENDCOLLECTIVE ;  /* 0x000000000000791b */ /* 0x003fe20003800000 */
.L_x_4092:
[----:B------:R-:W-:Y:S05]  /*48f0*/  BRA `(.L_x_4093) ;  /* 0xffffffcc00107947 */ /* 0x000fea000383ffff */
.L_x_4076:
[----:B--2---:R-:W-:Y:S01]  /*4900*/  HFMA2.MMA R4, -RZ, RZ, 0, 9.5367431640625e-07 ;  /* 0x00000010ff047435 */ /* 0x004fe200000001ff */
[----:B------:R-:W-:Y:S02]  /*4910*/  MOV R9, R12 ;  /* 0x0000000c00097202 */ /* 0x000fe40000000f00 */
[----:B------:R-:W-:Y:S02]  /*4920*/  MOV R11, 0x1f ;  /* 0x0000001f000b7802 */ /* 0x000fe40000000f00 */
[----:B------:R-:W-:-:S07]  /*4930*/  MOV R106, 0xffffffff ;  /* 0xffffffff006a7802 */ /* 0x000fce0000000f00 */
[----:B-----5:R-:W-:Y:S05]  /*4940*/  WARPSYNC.COLLECTIVE R106, `(.L_x_4094) ;  /* 0x000000006a087348 */ /* 0x020fea0003c00000 */
[----:B------:R0:W1:Y:S02]  /*4950*/  SHFL.DOWN P0, R7, R9, R4, R11 ;  /* 0x0800000409077389 */ /* 0x000064000000000b */
[----:B01---5:R-:W-:Y:S01]  /*4960*/  ENDCOLLECTIVE ;  /* 0x000000000000791b */ /* 0x023fe20003800000 */
.L_x_4094:
[----:B------:R-:W-:Y:S01]  /*4970*/  HFMA2.MMA R4, -RZ, RZ, 0, 4.76837158203125e-07 ;  /* 0x00000008ff047435 */ /* 0x000fe200000001ff */
[----:B------:R-:W-:-:S04]  /*4980*/  MOV R3, R7 ;  /* 0x0000000700037202 */ /* 0x000fc80000000f00 */
[----:B------:R-:W-:-:S04]  /*4990*/  FMNMX R3, R3, R12, !PT ;  /* 0x0000000c03037209 */ /* 0x000fc80007800000 */
[----:B------:R-:W-:-:S07]  /*49a0*/  MOV R9, R3 ;  /* 0x0000000300097202 */ /* 0x000fce0000000f00 */
[----:B------:R-:W-:Y:S05]  /*49b0*/  WARPSYNC.COLLECTIVE R106, `(.L_x_4095) ;  /* 0x000000006a087348 */ /* 0x000fea0003c00000 */
[----:B------:R0:W1:Y:S02]  /*49c0*/  SHFL.DOWN P0, R7, R9, R4, R11 ;  /* 0x0800000409077389 */ /* 0x000064000000000b */
[----:B01----:R-:W-:Y:S01]  /*49d0*/  ENDCOLLECTIVE ;  /* 0x000000000000791b */ /* 0x003fe20003800000 */
.L_x_4095:
[----:B------:R-:W-:Y:S01]  /*49e0*/  HFMA2.MMA R4, -RZ, RZ, 0, 2.384185791015625e-07 ;  /* 0x00000004ff047435 */ /* 0x000fe200000001ff */
[----:B------:R-:W-:-:S04]  /*49f0*/  MOV R0, R7 ;  /* 0x0000000700007202 */ /* 0x000fc80000000f00 */
[----:B------:R-:W-:-:S04]  /*4a00*/  FMNMX R0, R3, R0, !PT ;  /* 0x0000000003007209 */ /* 0x000fc80007800000 */
[----:B------:R-:W-:-:S07]  /*4a10*/  MOV R9, R0 ;  /* 0x0000000000097202 */ /* 0x000fce0000000f00 */
[----:B------:R-:W-:Y:S05]  /*4a20*/  WARPSYNC.COLLECTIVE R106, `(.L_x_4096) ;  /* 0x000000006a087348 */ /* 0x000fea0003c00000 */
[----:B------:R0:W1:Y:S02]  /*4a30*/  SHFL.DOWN P0, R7, R9, R4, R11 ;  /* 0x0800000409077389 */ /* 0x000064000000000b */
[----:B01----:R-:W-:Y:S01]  /*4a40*/  ENDCOLLECTIVE ;  /* 0x000000000000791b */ /* 0x003fe20003800000 */
.L_x_4096:
[----:B------:R-:W-:Y:S01]  /*4a50*/  HFMA2.MMA R4, -RZ, RZ, 0, 1.1920928955078125e-07 ;  /* 0x00000002ff047435 */ /* 0x000fe200000001ff */
[----:B------:R-:W-:-:S04]  /*4a60*/  MOV R5, R7 ;  /* 0x0000000700057202 */ /* 0x000fc80000000f00 */
[----:B------:R-:W-:-:S04]  /*4a70*/  FMNMX R5, R0, R5, !PT ;  /* 0x0000000500057209 */ /* 0x000fc80007800000 */
[----:B------:R-:W-:-:S07]  /*4a80*/  MOV R9, R5 ;  /* 0x0000000500097202 */ /* 0x000fce0000000f00 */
[----:B------:R-:W-:Y:S05]  /*4a90*/  WARPSYNC.COLLECTIVE R106, `(.L_x_4097) ;  /* 0x000000006a087348 */ /* 0x000fea0003c00000 */
[----:B------:R0:W1:Y:S02]  /*4aa0*/  SHFL.DOWN P0, R7, R9, R4, R11 ;  /* 0x0800000409077389 */ /* 0x000064000000000b */
[----:B01----:R-:W-:Y:S01]  /*4ab0*/  ENDCOLLECTIVE ;  /* 0x000000000000791b */ /* 0x003fe20003800000 */
.L_x_4097:
[----:B------:R-:W-:Y:S01]  /*4ac0*/  HFMA2.MMA R4, -RZ, RZ, 0, 5.9604644775390625e-08 ;  /* 0x00000001ff047435 */ /* 0x000fe200000001ff */
[----:B------:R-:W-:-:S04]  /*4ad0*/  MOV R2, R7 ;  /* 0x0000000700027202 */ /* 0x000fc80000000f00 */
[----:B------:R-:W-:-:S04]  /*4ae0*/  FMNMX R2, R5, R2, !PT ;  /* 0x0000000205027209 */ /* 0x000fc80007800000 */
[----:B------:R-:W-:-:S07]  /*4af0*/  MOV R9, R2 ;  /* 0x0000000200097202 */ /* 0x000fce0000000f00 */
[----:B------:R-:W-:Y:S05]  /*4b00*/  WARPSYNC.COLLECTIVE R106, `(.L_x_4098) ;  /* 0x000000006a087348 */ /* 0x000fea0003c00000 */
[----:B------:R0:W1:Y:S02]  /*4b10*/  SHFL.DOWN P0, R7, R9, R4, R11 ;  /* 0x0800000409077389 */ /* 0x000064000000000b */
[----:B01----:R-:W-:Y:S01]  /*4b20*/  ENDCOLLECTIVE ;  /* 0x000000000000791b */ /* 0x003fe20003800000 */
.L_x_4098:
[----:B------:R-:W-:Y:S05]  /*4b30*/  BRA `(.L_x_4099) ;  /* 0xffffffec00607947 */ /* 0x000fea000383ffff */
.L_x_4079:
[----:B------:R-:W-:Y:S01]  /*4b40*/  HFMA2.MMA R4, -RZ, RZ, 0, 1.1920928955078125e-07 ;  /* 0x00000002ff047435 */ /* 0x000fe200000001ff */
[----:B-1----:R-:W-:Y:S02]  /*4b50*/  MOV R9, R0 ;  /* 0x0000000000097202 */ /* 0x002fe40000000f00 */
[----:B------:R-:W-:Y:S02]  /*4b60*/  MOV R11, 0x1f ;  /* 0x0000001f000b7802 */ /* 0x000fe40000000f00 */
[----:B------:R-:W-:-:S07]  /*4b70*/  MOV R106, 0xffffffff ;  /* 0xffffffff006a7802 */ /* 0x000fce0000000f00 */
[----:B0----5:R-:W-:Y:S05]  /*4b80*/  WARPSYNC.COLLECTIVE R106, `(.L_x_4100) ;  /* 0x000000006a087348 */ /* 0x021fea0003c00000 */
[----:B------:R1:W2:Y:S02]  /*4b90*/  SHFL.DOWN P0, R7, R9, R4, R11 ;  /* 0x0800000409077389 */ /* 0x0002a4000000000b */
[----:B012--5:R-:W-:Y:S01]  /*4ba0*/  ENDCOLLECTIVE ;  /* 0x000000000000791b */ /* 0x027fe20003800000 */
.L_x_4100:
[----:B------:R-:W-:Y:S01]  /*4bb0*/  HFMA2.MMA R4, -RZ, RZ, 0, 5.9604644775390625e-08 ;  /* 0x00000001ff047435 */ /* 0x000fe200000001ff */
[----:B------:R-:W-:-:S04]  /*4bc0*/  MOV R3, R7 ;  /* 0x0000000700037202 */ /* 0x000fc80000000f00 */
[----:B------:R-:W-:-:S04]  /*4bd0*/  FMNMX R3, R3, R0, !PT ;  /* 0x0000000003037209 */ /* 0x000fc80007800000 */
[----:B------:R-:W-:-:S07]  /*4be0*/  MOV R9, R3 ;  /* 0x0000000300097202 */ /* 0x000fce0000000f00 */
[----:B------:R-:W-:Y:S05]  /*4bf0*/  WARPSYNC.COLLECTIVE R106, `(.L_x_4101) ;  /* 0x000000006a087348 */ /* 0x000fea0003c00000 */
[----:B------:R0:W1:Y:S02]  /*4c00*/  SHFL.DOWN P0, R7, R9, R4, R11 ;  /* 0x0800000409077389 */ /* 0x000064000000000b */
[----:B01----:R-:W-:Y:S01]  /*4c10*/  ENDCOLLECTIVE ;  /* 0x000000000000791b */ /* 0x003fe20003800000 */
.L_x_4101:
[----:B------:R-:W-:Y:S01]  /*4c20*/  MOV R2, R7 ;  /* 0x0000000700027202 */ /* 0x000fe20000000f00 */
[----:B------:R-:W-:Y:S06]  /*4c30*/  BRA `(.L_x_4102) ;  /* 0xffffffec00907947 */ /* 0x000fec000383ffff */
        .weak           $__internal_41_$__cuda_sm20_rcp_rn_f32_slowpath
        .type           $__internal_41_$__cuda_sm20_rcp_rn_f32_slowpath,@function
        .size           $__internal_41_$__cuda_sm20_rcp_rn_f32_slowpath,(.L_x_5508 - $__internal_41_$__cuda_sm20_rcp_rn_f32_slowpath)
$__internal_41_$__cuda_sm20_rcp_rn_f32_slowpath:
        /* <DEDUP_REMOVED lines=15> */
.L_x_4104:
        /* <DEDUP_REMOVED lines=33> */
.L_x_4106:
[----:B------:R0:W1:Y:S02]  /*4f40*/  MUFU.RCP R107, R105 ;  /* 0x00000069006b7308 */ /* 0x0000640000001000 */
.L_x_4105:
[----:B------:R-:W-:Y:S05]  /*4f50*/  BSYNC B1 ;  /* 0x0000000000017941 */ /* 0x000fea0003800000 */
.L_x_4103:
[----:B01----:R-:W-:Y:S01]  /*4f60*/  MOV R105, R107 ;  /* 0x0000006b00697202 */ /* 0x003fe20000000f00 */
[----:B------:R-:W-:Y:S01]  /*4f70*/  HFMA2.MMA R107, -RZ, RZ, 0, 0 ;  /* 0x00000000ff6b7435 */ /* 0x000fe200000001ff */
[----:B------:R-:W-:-:S05]  /*4f80*/  MOV R106, R114 ;  /* 0x00000072006a7202 */ /* 0x000fca0000000f00 */
[----:B------:R-:W-:Y:S05]  /*4f90*/  RET.REL.NODEC R106 `(_ZN18transformer_engine13normalization24rmsnorm_fwd_tuned_kernelINS0_13Kernel_traitsI6__halfS3_S3_fjLj8192ELj1ELj1ELj4ELj16ENS0_18Kernel_traits_baseILj8192ES3_S3_S3_fjLj128EEEEEEEvNS0_19ForwardKernelParamsE) ;  /* 0xffffffb06a187950 */ /* 0x000fea0003c3ffff */
.L_x_4107:
        /* <DEDUP_REMOVED lines=14> */
.L_x_5508:


//--------------------- .text._ZN18transformer_engine13normalization24rmsnorm_fwd_tuned_kernelINS0_13Kernel_traitsIffffjLj8192ELj1ELj1ELj4ELj16ENS0_18Kernel_traits_baseILj8192EffffjLj128EEEEEEEvNS0_19ForwardKernelParamsE --------------------------
	.section	.text._ZN18transformer_engine13normalization24rmsnorm_fwd_tuned_kernelINS0_13Kernel_traitsIffffjLj8192ELj1ELj1ELj4ELj16ENS0_18Kernel_traits_baseILj8192EffffjLj128EEEEEEEvNS0_19ForwardKernelParamsE,"ax",@progbits
	.align	128
        .global         _ZN18transformer_engine13normalization24rmsnorm_fwd_tuned_kernelINS0_13Kernel_traitsIffffjLj8192ELj1ELj1ELj4ELj16ENS0_18Kernel_traits_baseILj8192EffffjLj128EEEEEEEvNS0_19ForwardKernelParamsE
        .type           _ZN18transformer_engine13normalization24rmsnorm_fwd_tuned_kernelINS0_13Kernel_traitsIffffjLj8192ELj1ELj1ELj4ELj16ENS0_18Kernel_traits_baseILj8192EffffjLj128EEEEEEEvNS0_19ForwardKernelParamsE,@function
        .size           _ZN18transformer_engine13normalization24rmsnorm_fwd_tuned_kernelINS0_13Kernel_traitsIffffjLj8192ELj1ELj1ELj4ELj16ENS0_18Kernel_traits_baseILj8192EffffjLj128EEEEEEEvNS0_19ForwardKernelParamsE,(.L_x_5509 - _ZN18transformer_engine13normalization24rmsnorm_fwd_tuned_kernelINS0_13Kernel_traitsIffffjLj8192ELj1ELj1ELj4ELj16ENS0_18Kernel_traits_baseILj8192EffffjLj128EEEEEEEvNS0_19ForwardKernelParamsE)
        .other          _ZN18transformer_engine13normalization24rmsnorm_fwd_tuned_kernelINS0_13Kernel_traitsIffffjLj8192ELj1ELj1ELj4ELj16ENS0_18Kernel_traits_baseILj8192EffffjLj128EEEEEEEvNS0_19ForwardKernelParamsE,@"STO_CUDA_ENTRY STV_DEFAULT"
_ZN18transformer_engine13normalization24rmsnorm_fwd_tuned_kernelINS0_13Kernel_traitsIffffjLj8192ELj1ELj1ELj4ELj16ENS0_18Kernel_traits_baseILj8192EffffjLj128EEEEEEEvNS0_19ForwardKernelParamsE:
.text._ZN18transformer_engine13normalization24rmsnorm_fwd_tuned_kernelINS0_13Kernel_traitsIffffjLj8192ELj1ELj1ELj4ELj16ENS0_18Kernel_traits_baseILj8192EffffjLj128EEEEEEEvNS0_19ForwardKernelParamsE:
[----:B------:R-:W-:Y:S01]  /*0000*/  LDC R1, c[0x0][0x28] ;  /* 0x00000a00ff017b82 */ /* 0x000fe20000000800 */
[----:B------:R-:W-:Y:S01]  /*0010*/  ULDC.U8 UR4, c[0x0][0x294] ;  /* 0x0000a50000047ab9 */ /* 0x000fe20000000000 */
[----:B------:R-:W0:Y:S01]  /*0020*/  S2R R2, SR_TID.X ;  /* 0x0000000000027919 */ /* 0x000e220000002100 */
[----:B------:R-:W-:Y:S01]  /*0030*/  UISETP.NE.AND UP0, UPT, UR4, URZ, UPT ;  /* 0x0000003f0400728c */ /* 0x000fe2000bf05270 */
[----:B------:R-:W-:Y:S01]  /*0040*/  ULDC.64 UR6, c[0x0][0x208] ;  /* 0x0000820000067ab9 */ /* 0x000fe20000000a00 */
[----:B------:R-:W-:Y:S01]  /*0050*/  ULDC.64 UR8, c[0x0][0x238] ;  /* 0x00008e0000087ab9 */ /* 0x000fe20000000a00 */
[----:B------:R-:W-:Y:S01]  /*0060*/  ULDC UR13, c[0x0][0x218] ;  /* 0x00008600000d7ab9 */ /* 0x000fe20000000800 */
[----:B------:R-:W-:Y:S02]  /*0070*/  ULDC UR12, c[0x0][0x210] ;  /* 0x00008400000c7ab9 */ /* 0x000fe40000000800 */
[----:B------:R-:W-:Y:S01]  /*0080*/  PLOP3.LUT P1, PT, PT, PT, UP0, 0x80, 0x0 ;  /* 0x000000000000781c */ /* 0x000fe20003f2f008 */
[----:B------:R-:W1:Y:S01]  /*0090*/  S2UR UR4, SR_CTAID.X ;  /* 0x00000000000479c3 */ /* 0x000e620000002500 */
[----:B------:R-:W-:-:S11]  /*00a0*/  ULDC.64 UR10, c[0x0][0x288] ;  /* 0x0000a200000a7ab9 */ /* 0x000fd60000000a00 */
[----:B------:R-:W2:Y:S01]  /*00b0*/  @P1 LDC.64 R4, c[0x0][0x270] ;  /* 0x00009c00ff041b82 */ /* 0x000ea20000000a00 */
[----:B0-----:R-:W-:-:S04]  /*00c0*/  SHF.L.U32 R3, R2, 0x4, RZ ;  /* 0x0000000402037819 */ /* 0x001fc800000006ff */
[----:B------:R-:W-:Y:S01]  /*00d0*/  LOP3.LUT R3, R3, 0x7f0, RZ, 0xc0, !PT ;  /* 0x000007f003037812 */ /* 0x000fe200078ec0ff */
[----:B--2---:R1:W5:Y:S03]  /*00e0*/  @P1 LDG.E R0, desc[UR6][R4.64] ;  /* 0x0000000604001981 */ /* 0x004366000c1e1900 */
[----:B------:R-:W-:Y:S01]  /*00f0*/  IADD3 R6, P2, R3, UR8, RZ ;  /* 0x0000000803067c10 */ /* 0x000fe2000ff5e0ff */
[----:B------:R-:W-:Y:S01]  /*0100*/  ULDC UR8, c[0x0][0x268] ;  /* 0x00009a0000087ab9 */ /* 0x000fe20000000800 */
[----:B------:R-:W-:Y:S02]  /*0110*/  HFMA2.MMA R3, -RZ, RZ, 0, 0 ;  /* 0x00000000ff037435 */ /* 0x000fe400000001ff */
[----:B------:R-:W-:Y:S01]  /*0120*/  IADD3.X R7, RZ, UR9, RZ, P2, !PT ;  /* 0x00000009ff077c10 */ /* 0x000fe200097fe4ff */
[----:B------:R-:W-:Y:S01]  /*0130*/  ULDC.U8 UR9, c[0x0][0x250] ;  /* 0x0000940000097ab9 */ /* 0x000fe20000000000 */
[----:B-1----:R-:W-:Y:S01]  /*0140*/  LEA.HI R4, R2, UR4, RZ, 0x19 ;  /* 0x0000000402047c11 */ /* 0x002fe2000f8fc8ff */
[----:B------:R-:W-:-:S03]  /*0150*/  ULDC UR4, c[0x0][0x218] ;  /* 0x0000860000047ab9 */ /* 0x000fc60000000800 */
[----:B------:R-:W-:-:S13]  /*0160*/  ISETP.GE.AND P0, PT, R4, UR4, PT ;  /* 0x0000000404007c0c */ /* 0x000fda000bf06270 */
[----:B------:R-:W-:Y:S05]  /*0170*/  @P0 BRA `(.L_x_4108) ;  /* 0x0000003000f80947 */ /* 0x000fea0003800000 */
[----:B------:R0:W5:Y:S04]  /*0180*/  LDG.E.128 R12, desc[UR6][R6.64] ;  /* 0x00000006060c7981 */ /* 0x000168000c1e1d00 */
        /* <DEDUP_REMOVED lines=17> */
.L_x_4119:
[----:B01----:R-:W0:Y:S01]  /*02a0*/  LDC.64 R6, c[0x0][0x220] ;  /* 0x00008800ff067b82 */ /* 0x003e220000000a00 */
[----:B------:R-:W-:Y:S02]  /*02b0*/  LOP3.LUT R5, R2, 0x7f, RZ, 0xc0, !PT ;  /* 0x0000007f02057812 */ /* 0x000fe400078ec0ff */
[----:B------:R-:W-:-:S04]  /*02c0*/  SHF.L.U32 R8, R4, 0xb, RZ ;  /* 0x0000000b04087819 */ /* 0x000fc800000006ff */
[----:B------:R-:W-:-:S04]  /*02d0*/  LOP3.LUT R5, R8, 0xfffff800, R5, 0xe2, !PT ;  /* 0xfffff80008057812 */ /* 0x000fc800078ee205 */
[C---:B------:R-:W-:Y:S01]  /*02e0*/  LOP3.LUT R121, R5.reuse, 0x80, RZ, 0xfc, !PT ;  /* 0x0000008005797812 */ /* 0x040fe200078efcff */
[----:B0-----:R-:W-:-:S06]  /*02f0*/  IMAD.WIDE.U32 R8, R5, 0x10, R6 ;  /* 0x0000001005087825 */ /* 0x001fcc00078e0006 */
[----:B------:R-:W2:Y:S01]  /*0300*/  LDG.E.128 R8, desc[UR6][R8.64] ;  /* 0x0000000608087981 */ /* 0x000ea2000c1e1d00 */
[----:B------:R-:W-:Y:S01]  /*0310*/  IMAD.WIDE.U32 R120, R121, 0x10, R6 ;  /* 0x0000001079787825 */ /* 0x000fe200078e0006 */
[----:B------:R-:W-:-:S05]  /*0320*/  LOP3.LUT R129, R5, 0x100, RZ, 0xfc, !PT ;  /* 0x0000010005817812 */ /* 0x000fca00078efcff */
[----:B------:R-:W3:Y:S01]  /*0330*/  LDG.E.128 R120, desc[UR6][R120.64] ;  /* 0x0000000678787981 */ /* 0x000ee2000c1e1d00 */
[----:B------:R-:W-:Y:S01]  /*0340*/  IMAD.WIDE.U32 R128, R129, 0x10, R6 ;  /* 0x0000001081807825 */ /* 0x000fe200078e0006 */
[----:B------:R-:W-:-:S05]  /*0350*/  LOP3.LUT R81, R5, 0x180, RZ, 0xfc, !PT ;  /* 0x0000018005517812 */ /* 0x000fca00078efcff */
[----:B------:R-:W4:Y:S01]  /*0360*/  LDG.E.128 R128, desc[UR6][R128.64] ;  /* 0x0000000680807981 */ /* 0x000f22000c1e1d00 */
        /* <DEDUP_REMOVED lines=36> */
[----:B------:R-:W-:-:S06]  /*05b0*/  IMAD.WIDE.U32 R132, R133, 0x10, R6 ;  /* 0x0000001085847825 */ /* 0x000fcc00078e0006 */
[----:B------:R-:W4:Y:S01]  /*05c0*/  LDG.E.128 R132, desc[UR6][R132.64] ;  /* 0x0000000684847981 */ /* 0x000f22000c1e1d00 */
[----:B------:R-:W-:Y:S01]  /*05d0*/  UMOV UR4, 0xffffffff ;  /* 0xffffffff00047882 */ /* 0x000fe20000000000 */
[----:B------:R-:W-:Y:S01]  /*05e0*/  LOP3.LUT P0, RZ, R2, 0x1f, RZ, 0xc0, !PT ;  /* 0x0000001f02ff7812 */ /* 0x000fe2000780c0ff */
[----:B--2---:R-:W-:-:S04]  /*05f0*/  FADD R6, RZ, R8 ;  /* 0x00000008ff067221 */ /* 0x004fc80000000000 */
[----:B------:R-:W-:-:S04]  /*0600*/  FADD R7, R9, R6 ;  /* 0x0000000609077221 */ /* 0x000fc80000000000 */
[----:B------:R-:W-:-:S04]  /*0610*/  FADD R6, R10, R7 ;  /* 0x000000070a067221 */ /* 0x000fc80000000000 */
[----:B------:R-:W-:-:S04]  /*0620*/  FADD R7, R11, R6 ;  /* 0x000000060b077221 */ /* 0x000fc80000000000 */
[----:B---3--:R-:W-:-:S04]  /*0630*/  FADD R6, R120, R7 ;  /* 0x0000000778067221 */ /* 0x008fc80000000000 */
[----:B------:R-:W-:-:S04]  /*0640*/  FADD R7, R121, R6 ;  /* 0x0000000679077221 */ /* 0x000fc80000000000 */
[----:B------:R-:W-:-:S04]  /*0650*/  FADD R6, R122, R7 ;  /* 0x000000077a067221 */ /* 0x000fc80000000000 */
[----:B------:R-:W-:-:S04]  /*0660*/  FADD R7, R123, R6 ;  /* 0x000000067b077221 */ /* 0x000fc80000000000 */
[----:B----4-:R-:W-:-:S04]  /*0670*/  FADD R6, R128, R7 ;  /* 0x0000000780067221 */ /* 0x010fc80000000000 */
        /* <DEDUP_REMOVED lines=203> */
[----:B------:R0:W1:Y:S02]  /*1330*/  SHFL.BFLY PT, R141, R142, 0x10, 0x1f ;  /* 0x0e001f008e8d7f89 */ /* 0x00006400000e0000 */
.L_x_4138:
[----:B------:R-:W-:Y:S01]  /*1340*/  LOP3.LUT R140, R2, 0x1f, RZ, 0xc0, !PT ;  /* 0x0000001f028c7812 */ /* 0x000fe200078ec0ff */
[----:B------:R-:W-:Y:S01]  /*1350*/  HFMA2.MMA R139, -RZ, RZ, 0, 0 ;  /* 0x00000000ff8b7435 */ /* 0x000fe200000001ff */
[----:B------:R-:W-:Y:S01]  /*1360*/  LOP3.LUT P3, RZ, R138, 0xff, RZ, 0xc0, !PT ;  /* 0x000000ff8aff7812 */ /* 0x000fe2000786c0ff */
[----:B-1----:R-:W-:Y:S01]  /*1370*/  FADD R137, R142, R141 ;  /* 0x0000008d8e897221 */ /* 0x002fe20000000000 */
[----:B------:R-:W-:Y:S01]  /*1380*/  ISETP.GT.U32.AND P1, PT, R140, 0x3, PT ;  /* 0x000000038c00780c */ /* 0x000fe20003f24070 */
[----:B------:R-:W-:-:S12]  /*1390*/  @P0 BRA `(.L_x_4110) ;  /* 0x0000000000280947 */ /* 0x000fd80003800000 */
[----:B------:R-:W1:Y:S01]  /*13a0*/  S2UR UR5, SR_CgaCtaId ;  /* 0x00000000000579c3 */ /* 0x000e620000008800 */
[----:B------:R-:W-:Y:S01]  /*13b0*/  SHF.R.U32.HI R6, RZ, 0x5, R2 ;  /* 0x00000005ff067819 */ /* 0x000fe20000011602 */
[----:B------:R-:W-:Y:S02]  /*13c0*/  UMOV UR4, 0x400 ;  /* 0x0000040000047882 */ /* 0x000fe40000000000 */
[----:B------:R-:W-:Y:S01]  /*13d0*/  UIADD3 UR4, UR4, 0x10, URZ ;  /* 0x0000001004047890 */ /* 0x000fe2000fffe03f */
[----:B------:R-:W-:-:S04]  /*13e0*/  LOP3.LUT R7, R6, 0x7fffffc, RZ, 0xc0, !PT ;  /* 0x07fffffc06077812 */ /* 0x000fc800078ec0ff */
[----:B------:R-:W-:-:S04]  /*13f0*/  @!P3 IADD3 R7, R7, 0x4, RZ ;  /* 0x000000040707b810 */ /* 0x000fc80007ffe0ff */
[----:B------:R-:W-:Y:S01]  /*1400*/  LOP3.LUT R6, R7, 0x3, R6, 0xf8, !PT ;  /* 0x0000000307067812 */ /* 0x000fe200078ef806 */
[----:B-1----:R-:W-:-:S06]  /*1410*/  ULEA UR4, UR5, UR4, 0x18 ;  /* 0x0000000405047291 */ /* 0x002fcc000f8ec03f */
[----:B------:R-:W-:-:S05]  /*1420*/  LEA R6, R6, UR4, 0x3 ;  /* 0x0000000406067c11 */ /* 0x000fca000f8e18ff */
[----:B------:R1:W-:Y:S02]  /*1430*/  STS.64 [R6], R136 ;  /* 0x0000008806007388 */ /* 0x0003e40000000a00 */
.L_x_4110:
[----:B------:R-:W-:Y:S05]  /*1440*/  WARPSYNC.ALL ;  /* 0x0000000000007948 */ /* 0x000fea0003800000 */
[----:B------:R-:W-:Y:S01]  /*1450*/  BAR.SYNC.DEFER_BLOCKING 0x0 ;  /* 0x0000000000007b1d */ /* 0x000fe20000010000 */
[----:B-1----:R-:W-:-:S05]  /*1460*/  CS2R R136, SRZ ;  /* 0x0000000000887805 */ /* 0x002fca000001ff00 */
[----:B------:R-:W-:Y:S04]  /*1470*/  BSSY B0, `(.L_x_4111) ;  /* 0x000000d000007945 */ /* 0x000fe80003800000 */
[----:B------:R-:W-:Y:S05]  /*1480*/  @P1 BRA `(.L_x_4112) ;  /* 0x00000000002c1947 */ /* 0x000fea0003800000 */
[----:B------:R-:W1:Y:S01]  /*1490*/  S2UR UR5, SR_CgaCtaId ;  /* 0x00000000000579c3 */ /* 0x000e620000008800 */
[----:B------:R-:W-:Y:S01]  /*14a0*/  SHF.R.U32.HI R6, RZ, 0x5, R2 ;  /* 0x00000005ff067819 */ /* 0x000fe20000011602 */
[----:B------:R-:W-:Y:S01]  /*14b0*/  UMOV UR4, 0x400 ;  /* 0x0000040000047882 */ /* 0x000fe20000000000 */
[----:B------:R-:W-:Y:S01]  /*14c0*/  MOV R139, 0x45000000 ;  /* 0x45000000008b7802 */ /* 0x000fe20000000f00 */
[----:B------:R-:W-:Y:S01]  /*14d0*/  UIADD3 UR4, UR4, 0x10, URZ ;  /* 0x0000001004047890 */ /* 0x000fe2000fffe03f */
[----:B------:R-:W-:-:S04]  /*14e0*/  LOP3.LUT R7, R6, 0x7fffffc, RZ, 0xc0, !PT ;  /* 0x07fffffc06077812 */ /* 0x000fc800078ec0ff */
[----:B------:R-:W-:-:S04]  /*14f0*/  @!P3 IADD3 R7, R7, 0x4, RZ ;  /* 0x000000040707b810 */ /* 0x000fc80007ffe0ff */
[----:B------:R-:W-:Y:S01]  /*1500*/  IADD3 R140, R7, R140, RZ ;  /* 0x0000008c078c7210 */ /* 0x000fe20007ffe0ff */
[----:B-1----:R-:W-:-:S06]  /*1510*/  ULEA UR4, UR5, UR4, 0x18 ;  /* 0x0000000405047291 */ /* 0x002fcc000f8ec03f */
[----:B------:R-:W-:-:S05]  /*1520*/  LEA R140, R140, UR4, 0x3 ;  /* 0x000000048c8c7c11 */ /* 0x000fca000f8e18ff */
[----:B------:R1:W2:Y:S02]  /*1530*/  LDS.64 R136, [R140] ;  /* 0x000000008c887984 */ /* 0x0002a40000000a00 */
.L_x_4112:
[----:B------:R-:W-:Y:S05]  /*1540*/  BSYNC B0 ;  /* 0x0000000000007941 */ /* 0x000fea0003800000 */
.L_x_4111:
[----:B-1----:R-:W1:Y:S01]  /*1550*/  SHFL.DOWN PT, R140, R139, 0x2, 0x1f ;  /* 0x08401f008b8c7f89 */ /* 0x002e6200000e0000 */
[----:B------:R-:W-:Y:S01]  /*1560*/  SHF.R.U32.HI R7, RZ, 0x5, R2 ;  /* 0x00000005ff077819 */ /* 0x000fe20000011602 */
[----:B------:R-:W-:Y:S02]  /*1570*/  BSSY B0, `(.L_x_4113) ;  /* 0x0000012000007945 */ /* 0x000fe40003800000 */
[----:B--2---:R2:W3:Y:S01]  /*1580*/  SHFL.DOWN PT, R143, R136, 0x2, 0x1f ;  /* 0x08401f00888f7f89 */ /* 0x0044e200000e0000 */
[----:B------:R-:W-:-:S03]  /*1590*/  LOP3.LUT R7, R7, 0x3, RZ, 0xc0, !PT ;  /* 0x0000000307077812 */ /* 0x000fc600078ec0ff */
[----:B0-----:R2:W0:Y:S01]  /*15a0*/  SHFL.DOWN PT, R142, R137, 0x2, 0x1f ;  /* 0x08401f00898e7f89 */ /* 0x00142200000e0000 */
[----:B------:R-:W-:Y:S01]  /*15b0*/  LOP3.LUT P4, RZ, R7, 0x1f, R2, 0xf8, !PT ;  /* 0x0000001f07ff7812 */ /* 0x000fe2000788f802 */
[----:B-1----:R-:W-:-:S05]  /*15c0*/  FADD R138, R140, R139 ;  /* 0x0000008b8c8a7221 */ /* 0x002fca0000000000 */
[----:B------:R-:W-:-:S04]  /*15d0*/  IADD3 R6, R138, 0x1800000, RZ ;  /* 0x018000008a067810 */ /* 0x000fc80007ffe0ff */
[----:B------:R-:W-:-:S04]  /*15e0*/  LOP3.LUT R6, R6, 0x7f800000, RZ, 0xc0, !PT ;  /* 0x7f80000006067812 */ /* 0x000fc800078ec0ff */
[----:B------:R-:W-:-:S13]  /*15f0*/  ISETP.GT.U32.AND P0, PT, R6, 0x1ffffff, PT ;  /* 0x01ffffff0600780c */ /* 0x000fda0003f04070 */
[----:B0-23--:R-:W-:Y:S05]  /*1600*/  @P0 BRA `(.L_x_4114) ;  /* 0x0000000000100947 */ /* 0x00dfea0003800000 */
[----:B------:R-:W-:Y:S02]  /*1610*/  MOV R6, R138 ;  /* 0x0000008a00067202 */ /* 0x000fe40000000f00 */
[----:B------:R-:W-:-:S07]  /*1620*/  MOV R144, 0x1640 ;  /* 0x0000164000907802 */ /* 0x000fce0000000f00 */
[----:B-----5:R-:W-:Y:S05]  /*1630*/  CALL.REL.NOINC `($__internal_42_$__cuda_sm20_rcp_rn_f32_slowpath) ;  /* 0x0000003000d47944 */ /* 0x020fea0003c00000 */
[----:B------:R-:W-:Y:S05]  /*1640*/  BRA `(.L_x_4115) ;  /* 0x0000000000107947 */ /* 0x000fea0003800000 */
.L_x_4114:
[----:B------:R-:W0:Y:S02]  /*1650*/  MUFU.RCP R7, R138 ;  /* 0x0000008a00077308 */ /* 0x000e240000001000 */
[----:B0-----:R-:W-:-:S04]  /*1660*/  FFMA R6, R138, R7, -1 ;  /* 0xbf8000008a067423 */ /* 0x001fc80000000007 */
[----:B------:R-:W-:-:S04]  /*1670*/  FADD.FTZ R6, -R6, -RZ ;  /* 0x800000ff06067221 */ /* 0x000fc80000010100 */
[----:B------:R-:W-:-:S07]  /*1680*/  FFMA R6, R7, R6, R7 ;  /* 0x0000000607067223 */ /* 0x000fce0000000007 */
.L_x_4115:
[----:B------:R-:W-:Y:S05]  /*1690*/  BSYNC B0 ;  /* 0x0000000000007941 */ /* 0x000fea0003800000 */
.L_x_4113:
[----:B------:R-:W0:Y:S01]  /*16a0*/  SHFL.DOWN PT, R141, R138, 0x1, 0x1f ;  /* 0x08201f008a8d7f89 */ /* 0x000e2200000e0000 */
[----:B------:R-:W-:Y:S01]  /*16b0*/  FADD R7, -R143, R136 ;  /* 0x000000888f077221 */ /* 0x000fe20000000100 */
[----:B------:R-:W-:Y:S01]  /*16c0*/  FMUL R146, R140, R143 ;  /* 0x0000008f8c927220 */ /* 0x000fe20000400000 */
[----:B------:R-:W-:Y:S02]  /*16d0*/  BSSY B0, `(.L_x_4116) ;  /* 0x0000017000007945 */ /* 0x000fe40003800000 */
[----:B------:R-:W-:Y:S01]  /*16e0*/  FMUL R144, R7, R7 ;  /* 0x0000000707907220 */ /* 0x000fe20000400000 */
[----:B------:R-:W-:Y:S01]  /*16f0*/  FADD R7, R142, R137 ;  /* 0x000000898e077221 */ /* 0x000fe20000000000 */
[----:B------:R-:W-:Y:S02]  /*1700*/  FFMA R137, R139, R136, R146 ;  /* 0x000000888b897223 */ /* 0x000fe40000000092 */
[----:B------:R-:W-:Y:S02]  /*1710*/  FMUL R143, R144, R139 ;  /* 0x0000008b908f7220 */ /* 0x000fe40000400000 */
[----:B------:R-:W-:-:S02]  /*1720*/  FMUL R137, R137, R6 ;  /* 0x0000000689897220 */ /* 0x000fc40000400000 */
[----:B------:R-:W-:-:S03]  /*1730*/  FMUL R140, R140, R143 ;  /* 0x0000008f8c8c7220 */ /* 0x000fc60000400000 */
[----:B------:R1:W2:Y:S01]  /*1740*/  SHFL.DOWN PT, R136, R137, 0x1, 0x1f ;  /* 0x08201f0089887f89 */ /* 0x0002a200000e0000 */
[----:B------:R-:W-:-:S05]  /*1750*/  FFMA R139, R140, R6, R7 ;  /* 0x000000068c8b7223 */ /* 0x000fca0000000007 */
[----:B------:R1:W3:Y:S01]  /*1760*/  SHFL.DOWN PT, R140, R139, 0x1, 0x1f ;  /* 0x08201f008b8c7f89 */ /* 0x0002e200000e0000 */
[----:B0-----:R-:W-:-:S05]  /*1770*/  FADD R143, R138, R141 ;  /* 0x0000008d8a8f7221 */ /* 0x001fca0000000000 */
[----:B------:R-:W-:-:S04]  /*1780*/  IADD3 R6, R143, 0x1800000, RZ ;  /* 0x018000008f067810 */ /* 0x000fc80007ffe0ff */
[----:B------:R-:W-:-:S04]  /*1790*/  LOP3.LUT R6, R6, 0x7f800000, RZ, 0xc0, !PT ;  /* 0x7f80000006067812 */ /* 0x000fc800078ec0ff */
[----:B------:R-:W-:-:S13]  /*17a0*/  ISETP.GT.U32.AND P0, PT, R6, 0x1ffffff, PT ;  /* 0x01ffffff0600780c */ /* 0x000fda0003f04070 */
[----:B-123--:R-:W-:Y:S05]  /*17b0*/  @P0 BRA `(.L_x_4117) ;  /* 0x0000000000100947 */ /* 0x00efea0003800000 */
[----:B------:R-:W-:Y:S02]  /*17c0*/  MOV R6, R143 ;  /* 0x0000008f00067202 */ /* 0x000fe40000000f00 */
[----:B------:R-:W-:-:S07]  /*17d0*/  MOV R144, 0x17f0 ;  /* 0x000017f000907802 */ /* 0x000fce0000000f00 */
[----:B-----5:R-:W-:Y:S05]  /*17e0*/  CALL.REL.NOINC `($__internal_42_$__cuda_sm20_rcp_rn_f32_slowpath) ;  /* 0x0000003000687944 */ /* 0x020fea0003c00000 */
[----:B------:R-:W-:Y:S05]  /*17f0*/  BRA `(.L_x_4118) ;  /* 0x0000000000107947 */ /* 0x000fea0003800000 */
.L_x_4117:
[----:B------:R-:W0:Y:S02]  /*1800*/  MUFU.RCP R6, R143 ;  /* 0x0000008f00067308 */ /* 0x000e240000001000 */
[----:B0-----:R-:W-:-:S04]  /*1810*/  FFMA R7, R143, R6, -1 ;  /* 0xbf8000008f077423 */ /* 0x001fc80000000006 */
[----:B------:R-:W-:-:S04]  /*1820*/  FADD.FTZ R7, -R7, -RZ ;  /* 0x800000ff07077221 */ /* 0x000fc80000010100 */
[----:B------:R-:W-:-:S07]  /*1830*/  FFMA R6, R6, R7, R6 ;  /* 0x0000000706067223 */ /* 0x000fce0000000006 */
.L_x_4118:
[----:B------:R-:W-:Y:S05]  /*1840*/  BSYNC B0 ;  /* 0x0000000000007941 */ /* 0x000fea0003800000 */
.L_x_4116:
[----:B------:R-:W-:Y:S01]  /*1850*/  FADD R7, R137, -R136 ;  /* 0x8000008889077221 */ /* 0x000fe20000000000 */
[----:B------:R-:W-:Y:S01]  /*1860*/  FADD R139, R139, R140 ;  /* 0x0000008c8b8b7221 */ /* 0x000fe20000000000 */
[----:B------:R-:W-:Y:S01]  /*1870*/  ISETP.NE.AND P2, PT, RZ, UR9, PT ;  /* 0x00000009ff007c0c */ /* 0x000fe2000bf45270 */
[----:B-----5:R-:W-:Y:S01]  /*1880*/  FADD R140, R19, 1 ;  /* 0x3f800000138c7421 */ /* 0x020fe20000000000 */
[----:B------:R-:W-:Y:S01]  /*1890*/  FMUL R7, R7, R7 ;  /* 0x0000000707077220 */ /* 0x000fe20000400000 */
[----:B------:R-:W-:Y:S01]  /*18a0*/  FADD R143, R22, 1 ;  /* 0x3f800000168f7421 */ /* 0x000fe20000000000 */
[----:B------:R-:W-:Y:S01]  /*18b0*/  IADD3 R145, R5, 0x100, RZ ;  /* 0x0000010005917810 */ /* 0x000fe20007ffe0ff */
[----:B------:R-:W-:Y:S01]  /*18c0*/  FADD R146, R25, 1 ;  /* 0x3f80000019927421 */ /* 0x000fe20000000000 */
[----:B------:R-:W-:Y:S01]  /*18d0*/  FMUL R142, R138, R7 ;  /* 0x000000078a8e7220 */ /* 0x000fe20000400000 */
[----:B------:R-:W-:Y:S01]  /*18e0*/  FMUL R7, R141, R136 ;  /* 0x000000888d077220 */ /* 0x000fe20000400000 */
[----:B------:R-:W-:Y:S01]  /*18f0*/  FSEL R140, R19, R140, !P2 ;  /* 0x0000008c138c7208 */ /* 0x000fe20005000000 */
[----:B------:R-:W-:Y:S01]  /*1900*/  FADD R147, R26, 1 ;  /* 0x3f8000001a937421 */ /* 0x000fe20000000000 */
[----:B------:R-:W-:Y:S01]  /*1910*/  FMUL R142, R141, R142 ;  /* 0x0000008e8d8e7220 */ /* 0x000fe20000400000 */
[----:B------:R-:W-:Y:S01]  /*1920*/  FFMA R7, R138, R137, R7 ;  /* 0x000000898a077223 */ /* 0x000fe20000000007 */
[----:B------:R-:W-:Y:S01]  /*1930*/  SHF.L.U32 R138, R4, 0xb, RZ ;  /* 0x0000000b048a7819 */ /* 0x000fe200000006ff */
[----:B------:R-:W-:Y:S01]  /*1940*/  FADD R149, R28, 1 ;  /* 0x3f8000001c957421 */ /* 0x000fe20000000000 */
[-C--:B------:R-:W-:Y:S01]  /*1950*/  FFMA R139, R142, R6.reuse, R139 ;  /* 0x000000068e8b7223 */ /* 0x080fe2000000008b */
[----:B------:R-:W-:Y:S01]  /*1960*/  FMUL R136, R7, R6 ;  /* 0x0000000607887220 */ /* 0x000fe20000400000 */
[----:B------:R-:W-:Y:S01]  /*1970*/  FADD R142, R21, 1 ;  /* 0x3f800000158e7421 */ /* 0x000fe20000000000 */
[----:B------:R-:W-:Y:S01]  /*1980*/  FSEL R143, R22, R143, !P2 ;  /* 0x0000008f168f7208 */ /* 0x000fe20005000000 */
[----:B------:R-:W-:Y:S01]  /*1990*/  FADD R148, R27, 1 ;  /* 0x3f8000001b947421 */ /* 0x000fe20000000000 */
[----:B------:R-:W-:Y:S01]  /*19a0*/  FSEL R146, R25, R146, !P2 ;  /* 0x0000009219927208 */ /* 0x000fe20005000000 */
[----:B------:R-:W0:Y:S01]  /*19b0*/  SHFL.IDX PT, R139, R139, RZ, 0x1f ;  /* 0x00001fff8b8b7589 */ /* 0x000e2200000e0000 */
[----:B------:R-:W-:Y:S01]  /*19c0*/  FSEL R142, R21, R142, !P2 ;  /* 0x0000008e158e7208 */ /* 0x000fe20005000000 */
[----:B------:R-:W-:Y:S01]  /*19d0*/  FADD R150, R29, 1 ;  /* 0x3f8000001d967421 */ /* 0x000fe20000000000 */
[----:B------:R-:W-:Y:S01]  /*19e0*/  FSEL R147, R26, R147, !P2 ;  /* 0x000000931a937208 */ /* 0x000fe20005000000 */
[----:B------:R-:W1:Y:S01]  /*19f0*/  SHFL.IDX PT, R136, R136, RZ, 0x1f ;  /* 0x00001fff88887589 */ /* 0x000e6200000e0000 */
[----:B------:R-:W-:-:S02]  /*1a00*/  FSEL R149, R28, R149, !P2 ;  /* 0x000000951c957208 */ /* 0x000fc40005000000 */
[----:B------:R-:W-:Y:S02]  /*1a10*/  FSEL R148, R27, R148, !P2 ;  /* 0x000000941b947208 */ /* 0x000fe40005000000 */
[----:B------:R-:W-:Y:S01]  /*1a20*/  FSEL R150, R29, R150, !P2 ;  /* 0x000000961d967208 */ /* 0x000fe20005000000 */
[----:B0-----:R-:W-:Y:S01]  /*1a30*/  FMUL R7, R139, 0.0001220703125 ;  /* 0x390000008b077820 */ /* 0x001fe20000400000 */
[----:B------:R-:W-:-:S03]  /*1a40*/  FADD R139, R16, 1 ;  /* 0x3f800000108b7421 */ /* 0x000fc60000000000 */
[----:B-1----:R-:W-:Y:S01]  /*1a50*/  FFMA R7, R136, R136, R7 ;  /* 0x0000008888077223 */ /* 0x002fe20000000007 */
[----:B------:R-:W-:Y:S01]  /*1a60*/  FADD R136, R13, 1 ;  /* 0x3f8000000d887421 */ /* 0x000fe20000000000 */
[----:B------:R-:W-:Y:S02]  /*1a70*/  FSEL R139, R16, R139, !P2 ;  /* 0x0000008b108b7208 */ /* 0x000fe40005000000 */
[----:B------:R-:W-:Y:S01]  /*1a80*/  FADD R137, R7, UR8 ;  /* 0x0000000807897e21 */ /* 0x000fe20008000000 */
[----:B------:R-:W-:Y:S02]  /*1a90*/  LOP3.LUT R7, R2, 0x7f, RZ, 0xc0, !PT ;  /* 0x0000007f02077812 */ /* 0x000fe400078ec0ff */
[----:B------:R-:W-:Y:S02]  /*1aa0*/  FSEL R136, R13, R136, !P2 ;  /* 0x000000880d887208 */ /* 0x000fe40005000000 */
[----:B------:R-:W-:Y:S02]  /*1ab0*/  FSETP.GEU.AND P0, PT, |R137|, 1.175494350822287508e-38, PT ;  /* 0x008000008900780b */ /* 0x000fe40003f0e200 */
[----:B------:R-:W-:-:S02]  /*1ac0*/  LOP3.LUT R7, R138, 0xfffff800, R7, 0xe2, !PT ;  /* 0xfffff8008a077812 */ /* 0x000fc400078ee207 */
[----:B------:R-:W0:Y:S09]  /*1ad0*/  LDC.U8 R138, c[0x0][0x294] ;  /* 0x0000a500ff8a7b82 */ /* 0x000e320000000000 */
[----:B------:R-:W-:-:S04]  /*1ae0*/  @!P0 FMUL R137, R137, 16777216 ;  /* 0x4b80000089898820 */ /* 0x000fc80000400000 */
[----:B------:R1:W2:Y:S02]  /*1af0*/  MUFU.RSQ R6, R137 ;  /* 0x0000008900067308 */ /* 0x0002a40000001400 */
[----:B-1----:R-:W-:Y:S01]  /*1b00*/  FADD R137, R12, 1 ;  /* 0x3f8000000c897421 */ /* 0x002fe20000000000 */
[----:B0-----:R-:W-:Y:S01]  /*1b10*/  ISETP.NE.AND P1, PT, R138, RZ, PT ;  /* 0x000000ff8a00720c */ /* 0x001fe20003f25270 */
[----:B------:R-:W-:-:S03]  /*1b20*/  FADD R138, R17, 1 ;  /* 0x3f800000118a7421 */ /* 0x000fc60000000000 */
[----:B------:R-:W-:Y:S01]  /*1b30*/  FSEL R137, R12, R137, !P2 ;  /* 0x000000890c897208 */ /* 0x000fe20005000000 */
[----:B--2---:R-:W-:Y:S01]  /*1b40*/  @!P0 FMUL R6, R6, 4096 ;  /* 0x4580000006068820 */ /* 0x004fe20000400000 */
[----:B------:R-:W-:Y:S02]  /*1b50*/  ISETP.NE.U32.AND P0, PT, RZ, UR10, PT ;  /* 0x0000000aff007c0c */ /* 0x000fe4000bf05070 */
[----:B------:R-:W-:Y:S01]  /*1b60*/  FSEL R138, R17, R138, !P2 ;  /* 0x0000008a118a7208 */ /* 0x000fe20005000000 */
[-C--:B------:R-:W-:Y:S01]  /*1b70*/  FMUL R8, R8, R6.reuse ;  /* 0x0000000608087220 */ /* 0x080fe20000400000 */
[----:B------:R-:W-:Y:S01]  /*1b80*/  ISETP.NE.AND.EX P0, PT, RZ, UR11, PT, P0 ;  /* 0x0000000bff007c0c */ /* 0x000fe2000bf05300 */
[-C--:B------:R-:W-:Y:S01]  /*1b90*/  FMUL R9, R9, R6.reuse ;  /* 0x0000000609097220 */ /* 0x080fe20000400000 */
[----:B------:R-:W-:Y:S01]  /*1ba0*/  FMUL R10, R10, R6 ;  /* 0x000000060a0a7220 */ /* 0x000fe20000400000 */
[----:B------:R-:W-:Y:S01]  /*1bb0*/  FMUL R8, R8, R137 ;  /* 0x0000008908087220 */ /* 0x000fe20000400000 */
[----:B------:R-:W-:Y:S01]  /*1bc0*/  FADD R137, R14, 1 ;  /* 0x3f8000000e897421 */ /* 0x000fe20000000000 */
[----:B------:R-:W-:Y:S01]  /*1bd0*/  FMUL R9, R9, R136 ;  /* 0x0000008809097220 */ /* 0x000fe20000400000 */
[----:B------:R-:W-:Y:S01]  /*1be0*/  FADD R136, R15, 1 ;  /* 0x3f8000000f887421 */ /* 0x000fe20000000000 */
[-C--:B------:R-:W-:Y:S01]  /*1bf0*/  FMUL R120, R120, R6.reuse ;  /* 0x0000000678787220 */ /* 0x080fe20000400000 */
[-C--:B------:R-:W-:Y:S01]  /*1c00*/  FMUL R121, R121, R6.reuse ;  /* 0x0000000679797220 */ /* 0x080fe20000400000 */
[----:B------:R-:W-:Y:S01]  /*1c10*/  FSEL R137, R14, R137, !P2 ;  /* 0x000000890e897208 */ /* 0x000fe20005000000 */
[----:B------:R-:W-:Y:S01]  /*1c20*/  FMUL R11, R11, R6 ;  /* 0x000000060b0b7220 */ /* 0x000fe20000400000 */
[----:B------:R-:W-:Y:S01]  /*1c30*/  FSEL R136, R15, R136, !P2 ;  /* 0x000000880f887208 */ /* 0x000fe20005000000 */
[----:B------:R-:W-:Y:S01]  /*1c40*/  FMUL R120, R120, R139 ;  /* 0x0000008b78787220 */ /* 0x000fe20000400000 */
[----:B------:R-:W-:Y:S01]  /*1c50*/  @P0 FMNMX R3, R3, |R8|, !PT ;  /* 0x4000000803030209 */ /* 0x000fe20007800000 */
[----:B------:R-:W-:Y:S01]  /*1c60*/  FMUL R10, R10, R137 ;  /* 0x000000890a0a7220 */ /* 0x000fe20000400000 */
[C---:B------:R-:W-:Y:S01]  /*1c70*/  FADD R137, R18.reuse, 1 ;  /* 0x3f80000012897421 */ /* 0x040fe20000000000 */
[----:B------:R-:W-:Y:S01]  /*1c80*/  FMUL R121, R121, R138 ;  /* 0x0000008a79797220 */ /* 0x000fe20000400000 */
[----:B------:R-:W-:Y:S01]  /*1c90*/  @P0 FMNMX R3, R3, |R9|, !PT ;  /* 0x4000000903030209 */ /* 0x000fe20007800000 */
[----:B------:R-:W-:Y:S01]  /*1ca0*/  FMUL R11, R11, R136 ;  /* 0x000000880b0b7220 */ /* 0x000fe20000400000 */
[----:B------:R-:W0:Y:S01]  /*1cb0*/  @!P4 LDC.64 R138, c[0x0][0x230] ;  /* 0x00008c00ff8acb82 */ /* 0x000e220000000a00 */
[----:B------:R-:W-:Y:S01]  /*1cc0*/  FSEL R141, R18, R137, !P2 ;  /* 0x00000089128d7208 */ /* 0x000fe20005000000 */
[----:B------:R-:W-:Y:S01]  /*1cd0*/  FMUL R122, R122, R6 ;  /* 0x000000067a7a7220 */ /* 0x000fe20000400000 */
[----:B------:R-:W-:Y:S01]  /*1ce0*/  @P0 FMNMX R3, R3, |R10|, !PT ;  /* 0x4000000a03030209 */ /* 0x000fe20007800000 */
[-C--:B------:R-:W-:Y:S01]  /*1cf0*/  FMUL R123, R123, R6.reuse ;  /* 0x000000067b7b7220 */ /* 0x080fe20000400000 */
[----:B------:R-:W-:Y:S01]  /*1d00*/  FMUL R128, R128, R6 ;  /* 0x0000000680807220 */ /* 0x000fe20000400000 */
[----:B------:R-:W-:Y:S01]  /*1d10*/  FMUL R122, R122, R141 ;  /* 0x0000008d7a7a7220 */ /* 0x000fe20000400000 */
[----:B------:R-:W-:Y:S01]  /*1d20*/  @P0 FMNMX R3, R3, |R11|, !PT ;  /* 0x4000000b03030209 */ /* 0x000fe20007800000 */
[----:B------:R-:W1:Y:S01]  /*1d30*/  LDC.64 R136, c[0x0][0x258] ;  /* 0x00009600ff887b82 */ /* 0x000e620000000a00 */
[----:B------:R-:W-:Y:S01]  /*1d40*/  FADD R141, R20, 1 ;  /* 0x3f800000148d7421 */ /* 0x000fe20000000000 */
[----:B------:R-:W-:Y:S01]  /*1d50*/  FMUL R123, R123, R140 ;  /* 0x0000008c7b7b7220 */ /* 0x000fe20000400000 */
[----:B------:R-:W-:Y:S01]  /*1d60*/  @P0 FMNMX R3, R3, |R120|, !PT ;  /* 0x4000007803030209 */ /* 0x000fe20007800000 */
[-C--:B------:R-:W-:Y:S01]  /*1d70*/  FMUL R129, R129, R6.reuse ;  /* 0x0000000681817220 */ /* 0x080fe20000400000 */
[----:B------:R-:W-:Y:S01]  /*1d80*/  FMUL R130, R130, R6 ;  /* 0x0000000682827220 */ /* 0x000fe20000400000 */
[----:B------:R-:W-:Y:S01]  /*1d90*/  FSEL R141, R20, R141, !P2 ;  /* 0x0000008d148d7208 */ /* 0x000fe20005000000 */
[----:B------:R-:W-:Y:S01]  /*1da0*/  FADD R140, R23, 1 ;  /* 0x3f800000178c7421 */ /* 0x000fe20000000000 */
[----:B------:R-:W-:Y:S01]  /*1db0*/  @P0 FMNMX R3, R3, |R121|, !PT ;  /* 0x4000007903030209 */ /* 0x000fe20007800000 */
[----:B------:R-:W-:Y:S01]  /*1dc0*/  FMUL R129, R129, R142 ;  /* 0x0000008e81817220 */ /* 0x000fe20000400000 */
[----:B------:R-:W-:Y:S01]  /*1dd0*/  FMUL R130, R130, R143 ;  /* 0x0000008f82827220 */ /* 0x000fe20000400000 */
[----:B------:R-:W-:Y:S01]  /*1de0*/  FMUL R128, R128, R141 ;  /* 0x0000008d80807220 */ /* 0x000fe20000400000 */
[----:B------:R-:W-:Y:S01]  /*1df0*/  @P0 FMNMX R3, R3, |R122|, !PT ;  /* 0x4000007a03030209 */ /* 0x000fe20007800000 */
[----:B------:R-:W-:Y:S01]  /*1e00*/  FMUL R131, R131, R6 ;  /* 0x0000000683837220 */ /* 0x000fe20000400000 */
[----:B------:R-:W-:Y:S01]  /*1e10*/  FSEL R140, R23, R140, !P2 ;  /* 0x0000008c178c7208 */ /* 0x000fe20005000000 */
[----:B------:R-:W-:Y:S01]  /*1e20*/  FMUL R80, R80, R6 ;  /* 0x0000000650507220 */ /* 0x000fe20000400000 */
[----:B------:R-:W-:Y:S01]  /*1e30*/  @P0 FMNMX R3, R3, |R123|, !PT ;  /* 0x4000007b03030209 */ /* 0x000fe20007800000 */
[----:B0-----:R-:W-:Y:S01]  /*1e40*/  @!P4 IMAD.WIDE R142, R4, 0x4, R138 ;  /* 0x00000004048ec825 */ /* 0x001fe200078e028a */
[----:B------:R-:W-:-:S03]  /*1e50*/  IADD3 R141, R5, 0x80, RZ ;  /* 0x00000080058d7810 */ /* 0x000fc60007ffe0ff */
[----:B------:R-:W-:Y:S01]  /*1e60*/  FMUL R131, R131, R140 ;  /* 0x0000008c83837220 */ /* 0x000fe20000400000 */
[----:B------:R-:W-:Y:S01]  /*1e70*/  @P0 FMNMX R3, R3, |R128|, !PT ;  /* 0x4000008003030209 */ /* 0x000fe20007800000 */
[----:B------:R-:W-:Y:S01]  /*1e80*/  FMUL R81, R81, R6 ;  /* 0x0000000651517220 */ /* 0x000fe20000400000 */
[C---:B------:R-:W-:Y:S01]  /*1e90*/  @P1 FMUL R8, R0.reuse, R8 ;  /* 0x0000000800081220 */ /* 0x040fe20000400000 */
[----:B------:R-:W-:Y:S01]  /*1ea0*/  @P1 FMUL R9, R0, R9 ;  /* 0x0000000900091220 */ /* 0x000fe20000400000 */
[----:B-1----:R-:W-:Y:S01]  /*1eb0*/  IMAD.WIDE.U32 R138, R145, 0x10, R136 ;  /* 0x00000010918a7825 */ /* 0x002fe200078e0088 */
[----:B------:R-:W-:-:S03]  /*1ec0*/  @P0 FMNMX R3, R3, |R129|, !PT ;  /* 0x4000008103030209 */ /* 0x000fc60007800000 */
[C---:B------:R-:W-:Y:S01]  /*1ed0*/  @P1 FMUL R10, R0.reuse, R10 ;  /* 0x0000000a000a1220 */ /* 0x040fe20000400000 */
[----:B------:R-:W-:Y:S01]  /*1ee0*/  @P1 FMUL R11, R0, R11 ;  /* 0x0000000b000b1220 */ /* 0x000fe20000400000 */
[----:B------:R-:W-:-:S04]  /*1ef0*/  IMAD.WIDE.U32 R144, R7, 0x10, R136 ;  /* 0x0000001007907825 */ /* 0x000fc800078e0088 */
[----:B------:R-:W-:Y:S01]  /*1f00*/  FADD R7, R24, 1 ;  /* 0x3f80000018077421 */ /* 0x000fe20000000000 */
[----:B------:R-:W-:Y:S01]  /*1f10*/  @P0 FMNMX R3, R3, |R130|, !PT ;  /* 0x4000008203030209 */ /* 0x000fe20007800000 */
[----:B------:R-:W-:Y:S01]  /*1f20*/  @P1 FMUL R120, R0, R120 ;  /* 0x0000007800781220 */ /* 0x000fe20000400000 */
[----:B------:R-:W-:-:S04]  /*1f30*/  IMAD.WIDE.U32 R140, R141, 0x10, R136 ;  /* 0x000000108d8c7825 */ /* 0x000fc800078e0088 */
[----:B------:R-:W-:Y:S01]  /*1f40*/  @P1 FMUL R121, R0, R121 ;  /* 0x0000007900791220 */ /* 0x000fe20000400000 */
[----:B------:R-:W-:Y:S01]  /*1f50*/  FSEL R7, R24, R7, !P2 ;  /* 0x0000000718077208 */ /* 0x000fe20005000000 */
[C---:B------:R-:W-:Y:S01]  /*1f60*/  @P1 FMUL R122, R0.reuse, R122 ;  /* 0x0000007a007a1220 */ /* 0x040fe20000400000 */
[----:B------:R-:W-:Y:S01]  /*1f70*/  @P0 FMNMX R3, R3, |R131|, !PT ;  /* 0x4000008303030209 */ /* 0x000fe20007800000 */
[----:B------:R-:W-:Y:S01]  /*1f80*/  @P1 FMUL R123, R0, R123 ;  /* 0x0000007b007b1220 */ /* 0x000fe20000400000 */
[----:B------:R-:W-:Y:S01]  /*1f90*/  FMUL R82, R82, R6 ;  /* 0x0000000652527220 */ /* 0x000fe20000400000 */
[----:B------:R-:W-:Y:S01]  /*1fa0*/  FMUL R80, R80, R7 ;  /* 0x0000000750507220 */ /* 0x000fe20000400000 */
[C---:B------:R-:W-:Y:S01]  /*1fb0*/  @P1 FMUL R128, R0.reuse, R128 ;  /* 0x0000008000801220 */ /* 0x040fe20000400000 */
[C---:B------:R-:W-:Y:S01]  /*1fc0*/  @P1 FMUL R129, R0.reuse, R129 ;  /* 0x0000008100811220 */ /* 0x040fe20000400000 */
[C---:B------:R-:W-:Y:S01]  /*1fd0*/  @P1 FMUL R130, R0.reuse, R130 ;  /* 0x0000008200821220 */ /* 0x040fe20000400000 */
[----:B------:R-:W-:Y:S01]  /*1fe0*/  @P1 FMUL R131, R0, R131 ;  /* 0x0000008300831220 */ /* 0x000fe20000400000 */
[----:B------:R-:W-:Y:S01]  /*1ff0*/  FMUL R81, R81, R146 ;  /* 0x0000009251517220 */ /* 0x000fe20000400000 */
[----:B------:R-:W-:Y:S01]  /*2000*/  FMUL R116, R116, R6 ;  /* 0x0000000674747220 */ /* 0x000fe20000400000 */
[----:B------:R-:W-:Y:S01]  /*2010*/  @P0 FMNMX R3, R3, |R80|, !PT ;  /* 0x4000005003030209 */ /* 0x000fe20007800000 */
[----:B------:R0:W-:Y:S01]  /*2020*/  @!P4 STG.E desc[UR6][R142.64], R6 ;  /* 0x000000068e00c986 */ /* 0x0001e2000c101906 */
[----:B------:R-:W-:Y:S01]  /*2030*/  FMUL R83, R83, R6 ;  /* 0x0000000653537220 */ /* 0x000fe20000400000 */
[----:B------:R-:W-:Y:S01]  /*2040*/  FMUL R82, R82, R147 ;  /* 0x0000009352527220 */ /* 0x000fe20000400000 */
[----:B------:R-:W-:Y:S01]  /*2050*/  FMUL R116, R116, R149 ;  /* 0x0000009574747220 */ /* 0x000fe20000400000 */
[----:B------:R1:W-:Y:S01]  /*2060*/  STG.E.128 desc[UR6][R144.64], R8 ;  /* 0x0000000890007986 */ /* 0x0003e2000c101d06 */
[----:B------:R-:W-:Y:S01]  /*2070*/  @P0 FMNMX R3, R3, |R81|, !PT ;  /* 0x4000005103030209 */ /* 0x000fe20007800000 */
[----:B------:R-:W-:Y:S01]  /*2080*/  FMUL R83, R83, R148 ;  /* 0x0000009453537220 */ /* 0x000fe20000400000 */
[C---:B------:R-:W-:Y:S01]  /*2090*/  IADD3 R147, R5.reuse, 0x180, RZ ;  /* 0x0000018005937810 */ /* 0x040fe20007ffe0ff */
[----:B------:R2:W-:Y:S01]  /*20a0*/  STG.E.128 desc[UR6][R140.64], R120 ;  /* 0x000000788c007986 */ /* 0x0005e2000c101d06 */
[----:B------:R-:W-:Y:S01]  /*20b0*/  IADD3 R7, R5, 0x700, RZ ;  /* 0x0000070005077810 */ /* 0x000fe20007ffe0ff */
[----:B------:R-:W-:Y:S01]  /*20c0*/  FADD R148, R31, 1 ;  /* 0x3f8000001f947421 */ /* 0x000fe20000000000 */
[C---:B------:R-:W-:Y:S01]  /*20d0*/  IADD3 R149, R5.reuse, 0x780, RZ ;  /* 0x0000078005957810 */ /* 0x040fe20007ffe0ff */
[----:B------:R3:W-:Y:S01]  /*20e0*/  STG.E.128 desc[UR6][R138.64], R128 ;  /* 0x000000808a007986 */ /* 0x0007e2000c101d06 */
[----:B0-----:R-:W-:Y:S01]  /*20f0*/  IADD3 R143, R5, 0x280, RZ ;  /* 0x00000280058f7810 */ /* 0x001fe20007ffe0ff */
[----:B------:R-:W-:Y:S01]  /*2100*/  FMUL R117, R117, R6 ;  /* 0x0000000675757220 */ /* 0x000fe20000400000 */
[----:B------:R-:W-:Y:S01]  /*2110*/  @P0 FMNMX R3, R3, |R82|, !PT ;  /* 0x4000005203030209 */ /* 0x000fe20007800000 */
[----:B------:R-:W-:Y:S01]  /*2120*/  FMUL R118, R118, R6 ;  /* 0x0000000676767220 */ /* 0x000fe20000400000 */
[----:B------:R-:W-:Y:S01]  /*2130*/  FSEL R148, R31, R148, !P2 ;  /* 0x000000941f947208 */ /* 0x000fe20005000000 */
[----:B------:R-:W-:Y:S01]  /*2140*/  FMUL R117, R117, R150 ;  /* 0x0000009675757220 */ /* 0x000fe20000400000 */
[----:B------:R-:W-:Y:S01]  /*2150*/  @P0 FMNMX R3, R3, |R83|, !PT ;  /* 0x4000005303030209 */ /* 0x000fe20007800000 */
[-C--:B------:R-:W-:Y:S01]  /*2160*/  FMUL R119, R119, R6.reuse ;  /* 0x0000000677777220 */ /* 0x080fe20000400000 */
[-C--:B------:R-:W-:Y:S01]  /*2170*/  FMUL R112, R112, R6.reuse ;  /* 0x0000000670707220 */ /* 0x080fe20000400000 */
[----:B-1----:R-:W-:Y:S01]  /*2180*/  IADD3 R145, R5, 0x200, RZ ;  /* 0x0000020005917810 */ /* 0x002fe20007ffe0ff */
[----:B------:R-:W-:Y:S01]  /*2190*/  FMUL R113, R113, R6 ;  /* 0x0000000671717220 */ /* 0x000fe20000400000 */
[----:B------:R-:W-:Y:S01]  /*21a0*/  IADD3 R11, R5, 0x600, RZ ;  /* 0x00000600050b7810 */ /* 0x000fe20007ffe0ff */
[----:B------:R-:W-:Y:S01]  /*21b0*/  FMUL R119, R119, R148 ;  /* 0x0000009477777220 */ /* 0x000fe20000400000 */
[----:B--2---:R-:W-:Y:S01]  /*21c0*/  IADD3 R141, R5, 0x300, RZ ;  /* 0x00000300058d7810 */ /* 0x004fe20007ffe0ff */
[----:B------:R-:W-:Y:S01]  /*21d0*/  FADD R148, R33, 1 ;  /* 0x3f80000021947421 */ /* 0x000fe20000000000 */
[C---:B------:R-:W-:Y:S01]  /*21e0*/  IADD3 R123, R5.reuse, 0x500, RZ ;  /* 0x00000500057b7810 */ /* 0x040fe20007ffe0ff */
[-C--:B------:R-:W-:Y:S01]  /*21f0*/  FMUL R114, R114, R6.reuse ;  /* 0x0000000672727220 */ /* 0x080fe20000400000 */
[----:B---3--:R-:W-:Y:S01]  /*2200*/  IADD3 R139, R5, 0x380, RZ ;  /* 0x00000380058b7810 */ /* 0x008fe20007ffe0ff */
[-C--:B------:R-:W-:Y:S01]  /*2210*/  FMUL R115, R115, R6.reuse ;  /* 0x0000000673737220 */ /* 0x080fe20000400000 */
[C---:B------:R-:W-:Y:S01]  /*2220*/  IADD3 R131, R5.reuse, 0x400, RZ ;  /* 0x0000040005837810 */ /* 0x040fe20007ffe0ff */
[-C--:B------:R-:W-:Y:S01]  /*2230*/  FMUL R108, R108, R6.reuse ;  /* 0x000000066c6c7220 */ /* 0x080fe20000400000 */
[----:B------:R-:W-:Y:S01]  /*2240*/  IADD3 R129, R5, 0x480, RZ ;  /* 0x0000048005817810 */ /* 0x000fe20007ffe0ff */
[-C--:B------:R-:W-:Y:S01]  /*2250*/  FMUL R109, R109, R6.reuse ;  /* 0x000000066d6d7220 */ /* 0x080fe20000400000 */
[C---:B------:R-:W-:Y:S01]  /*2260*/  IADD3 R121, R5.reuse, 0x580, RZ ;  /* 0x0000058005797810 */ /* 0x040fe20007ffe0ff */
[----:B------:R-:W-:Y:S01]  /*2270*/  FMUL R110, R110, R6 ;  /* 0x000000066e6e7220 */ /* 0x000fe20000400000 */
[----:B------:R-:W-:Y:S01]  /*2280*/  IADD3 R9, R5, 0x680, RZ ;  /* 0x0000068005097810 */ /* 0x000fe20007ffe0ff */
[----:B------:R-:W-:Y:S01]  /*2290*/  FADD R5, R30, 1 ;  /* 0x3f8000001e057421 */ /* 0x000fe20000000000 */
[----:B------:R-:W-:Y:S01]  /*22a0*/  @P0 FMNMX R3, R3, |R116|, !PT ;  /* 0x4000007403030209 */ /* 0x000fe20007800000 */
[-C--:B------:R-:W-:Y:S01]  /*22b0*/  FMUL R111, R111, R6.reuse ;  /* 0x000000066f6f7220 */ /* 0x080fe20000400000 */
[-C--:B------:R-:W-:Y:S01]  /*22c0*/  FMUL R104, R104, R6.reuse ;  /* 0x0000000668687220 */ /* 0x080fe20000400000 */
[-C--:B------:R-:W-:Y:S01]  /*22d0*/  FMUL R105, R105, R6.reuse ;  /* 0x0000000669697220 */ /* 0x080fe20000400000 */
[----:B------:R-:W-:Y:S01]  /*22e0*/  FSEL R5, R30, R5, !P2 ;  /* 0x000000051e057208 */ /* 0x000fe20005000000 */
[-C--:B------:R-:W-:Y:S01]  /*22f0*/  FMUL R106, R106, R6.reuse ;  /* 0x000000066a6a7220 */ /* 0x080fe20000400000 */
[----:B------:R-:W-:Y:S01]  /*2300*/  @P0 FMNMX R3, R3, |R117|, !PT ;  /* 0x4000007503030209 */ /* 0x000fe20007800000 */
[-C--:B------:R-:W-:Y:S01]  /*2310*/  FMUL R107, R107, R6.reuse ;  /* 0x000000066b6b7220 */ /* 0x080fe20000400000 */
[-C--:B------:R-:W-:Y:S01]  /*2320*/  FMUL R100, R100, R6.reuse ;  /* 0x0000000664647220 */ /* 0x080fe20000400000 */
[----:B------:R-:W-:Y:S01]  /*2330*/  FMUL R118, R118, R5 ;  /* 0x0000000576767220 */ /* 0x000fe20000400000 */
[----:B------:R-:W-:Y:S01]  /*2340*/  FADD R5, R32, 1 ;  /* 0x3f80000020057421 */ /* 0x000fe20000000000 */
[-C--:B------:R-:W-:Y:S01]  /*2350*/  FMUL R101, R101, R6.reuse ;  /* 0x0000000665657220 */ /* 0x080fe20000400000 */
        /* <DEDUP_REMOVED lines=29> */
[----:B------:R-:W-:Y:S01]  /*2530*/  FMUL R135, R135, R6 ;  /* 0x0000000687877220 */ /* 0x000fe20000400000 */
[----:B------:R-:W-:Y:S01]  /*2540*/  FSEL R5, R32, R5, !P2 ;  /* 0x0000000520057208 */ /* 0x000fe20005000000 */
[----:B------:R-:W-:Y:S01]  /*2550*/  IMAD.WIDE.U32 R146, R147, 0x10, R136 ;  /* 0x0000001093927825 */ /* 0x000fe200078e0088 */
[----:B------:R-:W-:-:S03]  /*2560*/  @P0 FMNMX R3, R3, |R118|, !PT ;  /* 0x4000007603030209 */ /* 0x000fc60007800000 */
[----:B------:R-:W-:Y:S01]  /*2570*/  FADD R150, R35, 1 ;  /* 0x3f80000023967421 */ /* 0x000fe20000000000 */
[----:B------:R-:W-:Y:S01]  /*2580*/  FSEL R148, R33, R148, !P2 ;  /* 0x0000009421947208 */ /* 0x000fe20005000000 */
[----:B------:R-:W-:-:S04]  /*2590*/  IMAD.WIDE.U32 R144, R145, 0x10, R136 ;  /* 0x0000001091907825 */ /* 0x000fc800078e0088 */
[----:B------:R-:W-:Y:S01]  /*25a0*/  FMUL R112, R112, R5 ;  /* 0x0000000570707220 */ /* 0x000fe20000400000 */
[----:B------:R-:W-:Y:S01]  /*25b0*/  @P0 FMNMX R3, R3, |R119|, !PT ;  /* 0x4000007703030209 */ /* 0x000fe20007800000 */
[----:B------:R-:W-:Y:S01]  /*25c0*/  @P1 FMUL R80, R0, R80 ;  /* 0x0000005000501220 */ /* 0x000fe20000400000 */
[----:B------:R-:W-:-:S04]  /*25d0*/  IMAD.WIDE.U32 R142, R143, 0x10, R136 ;  /* 0x000000108f8e7825 */ /* 0x000fc800078e0088 */
[C---:B------:R-:W-:Y:S01]  /*25e0*/  @P1 FMUL R81, R0.reuse, R81 ;  /* 0x0000005100511220 */ /* 0x040fe20000400000 */
[C---:B------:R-:W-:Y:S01]  /*25f0*/  @P1 FMUL R82, R0.reuse, R82 ;  /* 0x0000005200521220 */ /* 0x040fe20000400000 */
[----:B------:R-:W-:Y:S01]  /*2600*/  @P1 FMUL R83, R0, R83 ;  /* 0x0000005300531220 */ /* 0x000fe20000400000 */
[----:B------:R-:W-:-:S04]  /*2610*/  IMAD.WIDE.U32 R140, R141, 0x10, R136 ;  /* 0x000000108d8c7825 */ /* 0x000fc800078e0088 */
[----:B------:R-:W-:Y:S01]  /*2620*/  FMUL R113, R113, R148 ;  /* 0x0000009471717220 */ /* 0x000fe20000400000 */
[----:B------:R-:W-:Y:S01]  /*2630*/  @P0 FMNMX R3, R3, |R112|, !PT ;  /* 0x4000007003030209 */ /* 0x000fe20007800000 */
[C---:B------:R-:W-:Y:S01]  /*2640*/  FADD R5, R36.reuse, 1 ;  /* 0x3f80000024057421 */ /* 0x040fe20000000000 */
[--C-:B------:R-:W-:Y:S01]  /*2650*/  IMAD.WIDE.U32 R138, R139, 0x10, R136.reuse ;  /* 0x000000108b8a7825 */ /* 0x100fe200078e0088 */
[----:B------:R-:W-:Y:S01]  /*2660*/  FSEL R150, R35, R150, !P2 ;  /* 0x0000009623967208 */ /* 0x000fe20005000000 */
[----:B------:R0:W-:Y:S01]  /*2670*/  STG.E.128 desc[UR6][R146.64], R80 ;  /* 0x0000005092007986 */ /* 0x0001e2000c101d06 */
[----:B------:R-:W-:Y:S01]  /*2680*/  @P0 FMNMX R3, R3, |R113|, !PT ;  /* 0x4000007103030209 */ /* 0x000fe20007800000 */
[----:B------:R-:W-:Y:S01]  /*2690*/  IMAD.WIDE.U32 R130, R131, 0x10, R136 ;  /* 0x0000001083827825 */ /* 0x000fe200078e0088 */
[----:B------:R-:W-:-:S03]  /*26a0*/  FSEL R5, R36, R5, !P2 ;  /* 0x0000000524057208 */ /* 0x000fc60005000000 */
[----:B------:R-:W-:Y:S01]  /*26b0*/  FMUL R115, R115, R150 ;  /* 0x0000009673737220 */ /* 0x000fe20000400000 */
[----:B------:R-:W-:Y:S01]  /*26c0*/  @P1 FMUL R116, R0, R116 ;  /* 0x0000007400741220 */ /* 0x000fe20000400000 */
[----:B------:R-:W-:-:S04]  /*26d0*/  IMAD.WIDE.U32 R128, R129, 0x10, R136 ;  /* 0x0000001081807825 */ /* 0x000fc800078e0088 */
[----:B------:R-:W-:Y:S01]  /*26e0*/  @P1 FMUL R117, R0, R117 ;  /* 0x0000007500751220 */ /* 0x000fe20000400000 */
[----:B------:R-:W-:Y:S01]  /*26f0*/  FMUL R108, R108, R5 ;  /* 0x000000056c6c7220 */ /* 0x000fe20000400000 */
[----:B------:R-:W-:Y:S01]  /*2700*/  FADD R5, R40, 1 ;  /* 0x3f80000028057421 */ /* 0x000fe20000000000 */
[----:B------:R-:W-:-:S04]  /*2710*/  IMAD.WIDE.U32 R122, R123, 0x10, R136 ;  /* 0x000000107b7a7825 */ /* 0x000fc800078e0088 */
[C---:B------:R-:W-:Y:S01]  /*2720*/  @P1 FMUL R118, R0.reuse, R118 ;  /* 0x0000007600761220 */ /* 0x040fe20000400000 */
[C---:B------:R-:W-:Y:S01]  /*2730*/  @P1 FMUL R119, R0.reuse, R119 ;  /* 0x0000007700771220 */ /* 0x040fe20000400000 */
[----:B------:R-:W-:Y:S01]  /*2740*/  @P1 FMUL R112, R0, R112 ;  /* 0x0000007000701220 */ /* 0x000fe20000400000 */
[----:B------:R-:W-:Y:S01]  /*2750*/  IMAD.WIDE.U32 R120, R121, 0x10, R136 ;  /* 0x0000001079787825 */ /* 0x000fe200078e0088 */
[----:B------:R-:W-:-:S03]  /*2760*/  FSEL R5, R40, R5, !P2 ;  /* 0x0000000528057208 */ /* 0x000fc60005000000 */
[----:B------:R-:W-:Y:S01]  /*2770*/  @P1 FMUL R113, R0, R113 ;  /* 0x0000007100711220 */ /* 0x000fe20000400000 */
[----:B------:R-:W-:Y:S01]  /*2780*/  STG.E.128 desc[UR6][R144.64], R116 ;  /* 0x0000007490007986 */ /* 0x000fe2000c101d06 */
[----:B------:R-:W-:-:S04]  /*2790*/  IMAD.WIDE.U32 R10, R11, 0x10, R136 ;  /* 0x000000100b0a7825 */ /* 0x000fc800078e0088 */
[----:B0-----:R-:W-:Y:S01]  /*27a0*/  FADD R80, R37, 1 ;  /* 0x3f80000025507421 */ /* 0x001fe20000000000 */
[----:B------:R-:W-:Y:S01]  /*27b0*/  FADD R81, R38, 1 ;  /* 0x3f80000026517421 */ /* 0x000fe20000000000 */
[----:B------:R-:W-:Y:S01]  /*27c0*/  FADD R82, R39, 1 ;  /* 0x3f80000027527421 */ /* 0x000fe20000000000 */
[----:B------:R-:W-:-:S04]  /*27d0*/  IMAD.WIDE.U32 R8, R9, 0x10, R136 ;  /* 0x0000001009087825 */ /* 0x000fc800078e0088 */
[----:B------:R-:W-:Y:S01]  /*27e0*/  FMUL R104, R104, R5 ;  /* 0x0000000568687220 */ /* 0x000fe20000400000 */
[----:B------:R-:W-:Y:S01]  /*27f0*/  FSEL R80, R37, R80, !P2 ;  /* 0x0000005025507208 */ /* 0x000fe20005000000 */
[----:B------:R-:W-:Y:S01]  /*2800*/  FADD R5, R44, 1 ;  /* 0x3f8000002c057421 */ /* 0x000fe20000000000 */
[----:B------:R-:W-:Y:S01]  /*2810*/  IMAD.WIDE.U32 R6, R7, 0x10, R136 ;  /* 0x0000001007067825 */ /* 0x000fe200078e0088 */
[----:B------:R-:W-:-:S03]  /*2820*/  FSEL R81, R38, R81, !P2 ;  /* 0x0000005126517208 */ /* 0x000fc60005000000 */
[----:B------:R-:W-:Y:S01]  /*2830*/  FMUL R109, R109, R80 ;  /* 0x000000506d6d7220 */ /* 0x000fe20000400000 */
[----:B------:R-:W-:-:S04]  /*2840*/  IMAD.WIDE.U32 R136, R149, 0x10, R136 ;  /* 0x0000001095887825 */ /* 0x000fc800078e0088 */
[----:B------:R-:W-:Y:S01]  /*2850*/  FADD R149, R34, 1 ;  /* 0x3f80000022957421 */ /* 0x000fe20000000000 */
[----:B------:R-:W-:Y:S01]  /*2860*/  FSEL R82, R39, R82, !P2 ;  /* 0x0000005227527208 */ /* 0x000fe20005000000 */
[----:B------:R-:W-:Y:S01]  /*2870*/  FMUL R110, R110, R81 ;  /* 0x000000516e6e7220 */ /* 0x000fe20000400000 */
[----:B------:R-:W-:Y:S01]  /*2880*/  FADD R80, R41, 1 ;  /* 0x3f80000029507421 */ /* 0x000fe20000000000 */
[----:B------:R-:W-:Y:S01]  /*2890*/  FADD R81, R42, 1 ;  /* 0x3f8000002a517421 */ /* 0x000fe20000000000 */
[----:B------:R-:W-:Y:S01]  /*28a0*/  FSEL R149, R34, R149, !P2 ;  /* 0x0000009522957208 */ /* 0x000fe20005000000 */
[----:B------:R-:W-:Y:S01]  /*28b0*/  FMUL R111, R111, R82 ;  /* 0x000000526f6f7220 */ /* 0x000fe20000400000 */
[----:B------:R-:W-:Y:S01]  /*28c0*/  FADD R82, R43, 1 ;  /* 0x3f8000002b527421 */ /* 0x000fe20000000000 */
[----:B------:R-:W-:Y:S02]  /*28d0*/  FSEL R80, R41, R80, !P2 ;  /* 0x0000005029507208 */ /* 0x000fe40005000000 */
[----:B------:R-:W-:Y:S01]  /*28e0*/  FMUL R114, R114, R149 ;  /* 0x0000009572727220 */ /* 0x000fe20000400000 */
[----:B------:R-:W-:-:S02]  /*28f0*/  FSEL R81, R42, R81, !P2 ;  /* 0x000000512a517208 */ /* 0x000fc40005000000 */
[----:B------:R-:W-:Y:S01]  /*2900*/  FMUL R105, R105, R80 ;  /* 0x0000005069697220 */ /* 0x000fe20000400000 */
[----:B------:R-:W-:Y:S01]  /*2910*/  FSEL R82, R43, R82, !P2 ;  /* 0x000000522b527208 */ /* 0x000fe20005000000 */
[----:B------:R-:W-:Y:S01]  /*2920*/  FADD R80, R45, 1 ;  /* 0x3f8000002d507421 */ /* 0x000fe20000000000 */
[----:B------:R-:W-:Y:S01]  /*2930*/  @P0 FMNMX R3, R3, |R114|, !PT ;  /* 0x4000007203030209 */ /* 0x000fe20007800000 */
[----:B------:R-:W-:Y:S01]  /*2940*/  FMUL R106, R106, R81 ;  /* 0x000000516a6a7220 */ /* 0x000fe20000400000 */
[----:B------:R-:W-:Y:S01]  /*2950*/  FSEL R5, R44, R5, !P2 ;  /* 0x000000052c057208 */ /* 0x000fe20005000000 */
[----:B------:R-:W-:Y:S01]  /*2960*/  FMUL R107, R107, R82 ;  /* 0x000000526b6b7220 */ /* 0x000fe20000400000 */
[----:B------:R-:W-:Y:S01]  /*2970*/  @P0 FMNMX R3, R3, |R115|, !PT ;  /* 0x4000007303030209 */ /* 0x000fe20007800000 */
[----:B------:R-:W-:Y:S01]  /*2980*/  FADD R81, R46, 1 ;  /* 0x3f8000002e517421 */ /* 0x000fe20000000000 */
        /* <DEDUP_REMOVED lines=57> */
[C---:B------:R-:W-:Y:S01]  /*2d20*/  @P1 FMUL R114, R0.reuse, R114 ;  /* 0x0000007200721220 */ /* 0x040fe20000400000 */
[----:B------:R-:W-:Y:S01]  /*2d30*/  @P0 FMNMX R3, R3, |R98|, !PT ;  /* 0x4000006203030209 */ /* 0x000fe20007800000 */
[----:B------:R-:W-:Y:S01]  /*2d40*/  @P1 FMUL R115, R0, R115 ;  /* 0x0000007300731220 */ /* 0x000fe20000400000 */
[----:B------:R-:W-:Y:S01]  /*2d50*/  FMUL R90, R90, R81 ;  /* 0x000000515a5a7220 */ /* 0x000fe20000400000 */
        /* <DEDUP_REMOVED lines=11> */
[----:B------:R-:W-:Y:S01]  /*2e10*/  FADD R80, R61, 1 ;  /* 0x3f8000003d507421 */ /* 0x000fe20000000000 */
[C---:B------:R-:W-:Y:S01]  /*2e20*/  @P1 FMUL R100, R0.reuse, R100 ;  /* 0x0000006400641220 */ /* 0x040fe20000400000 */
[----:B------:R-:W-:Y:S01]  /*2e30*/  @P0 FMNMX R3, R3, |R94|, !PT ;  /* 0x4000005e03030209 */ /* 0x000fe20007800000 */
[C---:B------:R-:W-:Y:S01]  /*2e40*/  @P1 FMUL R101, R0.reuse, R101 ;  /* 0x0000006500651220 */ /* 0x040fe20000400000 */
[C---:B------:R-:W-:Y:S01]  /*2e50*/  @P1 FMUL R102, R0.reuse, R102 ;  /* 0x0000006600661220 */ /* 0x040fe20000400000 */
[C---:B------:R-:W-:Y:S01]  /*2e60*/  @P1 FMUL R103, R0.reuse, R103 ;  /* 0x0000006700671220 */ /* 0x040fe20000400000 */
[----:B------:R-:W-:Y:S01]  /*2e70*/  @P0 FMNMX R3, R3, |R95|, !PT ;  /* 0x4000005f03030209 */ /* 0x000fe20007800000 */
[----:B------:R-:W-:Y:S01]  /*2e80*/  @P1 FMUL R96, R0, R96 ;  /* 0x0000006000601220 */ /* 0x000fe20000400000 */
[----:B------:R-:W-:Y:S01]  /*2e90*/  FSEL R5, R60, R5, !P2 ;  /* 0x000000053c057208 */ /* 0x000fe20005000000 */
[C---:B------:R-:W-:Y:S01]  /*2ea0*/  @P1 FMUL R97, R0.reuse, R97 ;  /* 0x0000006100611220 */ /* 0x040fe20000400000 */
[----:B------:R-:W-:Y:S01]  /*2eb0*/  @P0 FMNMX R3, R3, |R88|, !PT ;  /* 0x4000005803030209 */ /* 0x000fe20007800000 */
[C---:B------:R-:W-:Y:S01]  /*2ec0*/  @P1 FMUL R98, R0.reuse, R98 ;  /* 0x0000006200621220 */ /* 0x040fe20000400000 */
[----:B------:R-:W-:Y:S01]  /*2ed0*/  @P1 FMUL R99, R0, R99 ;  /* 0x0000006300631220 */ /* 0x000fe20000400000 */
[----:B------:R-:W-:Y:S01]  /*2ee0*/  FMUL R91, R91, R82 ;  /* 0x000000525b5b7220 */ /* 0x000fe20000400000 */
[----:B------:R-:W-:Y:S01]  /*2ef0*/  @P0 FMNMX R3, R3, |R89|, !PT ;  /* 0x4000005903030209 */ /* 0x000fe20007800000 */
[----:B------:R-:W-:Y:S01]  /*2f00*/  STG.E.128 desc[UR6][R142.64], R112 ;  /* 0x000000708e007986 */ /* 0x000fe2000c101d06 */
[----:B------:R-:W-:Y:S01]  /*2f10*/  FADD R81, R62, 1 ;  /* 0x3f8000003e517421 */ /* 0x000fe20000000000 */
[----:B------:R-:W-:Y:S01]  /*2f20*/  FSEL R80, R61, R80, !P2 ;  /* 0x000000503d507208 */ /* 0x000fe20005000000 */
[----:B------:R-:W-:Y:S01]  /*2f30*/  FMUL R84, R84, R5 ;  /* 0x0000000554547220 */ /* 0x000fe20000400000 */
[----:B------:R-:W-:Y:S01]  /*2f40*/  @P0 FMNMX R3, R3, |R90|, !PT ;  /* 0x4000005a03030209 */ /* 0x000fe20007800000 */
[----:B------:R-:W-:Y:S01]  /*2f50*/  STG.E.128 desc[UR6][R140.64], R108 ;  /* 0x0000006c8c007986 */ /* 0x000fe2000c101d06 */
[----:B------:R-:W-:Y:S01]  /*2f60*/  FSEL R81, R62, R81, !P2 ;  /* 0x000000513e517208 */ /* 0x000fe20005000000 */
[----:B------:R-:W-:Y:S01]  /*2f70*/  FMUL R85, R85, R80 ;  /* 0x0000005055557220 */ /* 0x000fe20000400000 */
[----:B------:R-:W-:Y:S01]  /*2f80*/  @P0 FMNMX R3, R3, |R91|, !PT ;  /* 0x4000005b03030209 */ /* 0x000fe20007800000 */
[----:B------:R-:W-:Y:S01]  /*2f90*/  STG.E.128 desc[UR6][R138.64], R104 ;  /* 0x000000688a007986 */ /* 0x000fe2000c101d06 */
[----:B------:R-:W-:Y:S01]  /*2fa0*/  FADD R5, R64, 1 ;  /* 0x3f80000040057421 */ /* 0x000fe20000000000 */
[----:B------:R-:W-:Y:S01]  /*2fb0*/  FMUL R86, R86, R81 ;  /* 0x0000005156567220 */ /* 0x000fe20000400000 */
[----:B------:R-:W-:Y:S01]  /*2fc0*/  @P0 FMNMX R3, R3, |R84|, !PT ;  /* 0x4000005403030209 */ /* 0x000fe20007800000 */
[----:B------:R-:W-:Y:S01]  /*2fd0*/  STG.E.128 desc[UR6][R130.64], R100 ;  /* 0x0000006482007986 */ /* 0x000fe2000c101d06 */
[----:B------:R-:W-:Y:S01]  /*2fe0*/  FADD R80, R65, 1 ;  /* 0x3f80000041507421 */ /* 0x000fe20000000000 */
[----:B------:R-:W-:Y:S01]  /*2ff0*/  FSEL R5, R64, R5, !P2 ;  /* 0x0000000540057208 */ /* 0x000fe20005000000 */
[----:B------:R-:W-:Y:S01]  /*3000*/  FADD R81, R66, 1 ;  /* 0x3f80000042517421 */ /* 0x000fe20000000000 */
[----:B------:R0:W-:Y:S01]  /*3010*/  STG.E.128 desc[UR6][R128.64], R96 ;  /* 0x0000006080007986 */ /* 0x0001e2000c101d06 */
        /* <DEDUP_REMOVED lines=8> */
[----:B------:R-:W-:Y:S01]  /*30a0*/  FSEL R82, R67, R82, !P2 ;  /* 0x0000005243527208 */ /* 0x000fe20005000000 */
[----:B------:R-:W-:Y:S01]  /*30b0*/  FADD R80, R69, 1 ;  /* 0x3f80000045507421 */ /* 0x000fe20000000000 */
[----:B------:R-:W-:Y:S01]  /*30c0*/  FSEL R5, R68, R5, !P2 ;  /* 0x0000000544057208 */ /* 0x000fe20005000000 */
[----:B------:R-:W-:Y:S01]  /*30d0*/  FMUL R78, R78, R81 ;  /* 0x000000514e4e7220 */ /* 0x000fe20000400000 */
[----:B------:R-:W-:Y:S01]  /*30e0*/  FADD R81, R70, 1 ;  /* 0x3f80000046517421 */ /* 0x000fe20000000000 */
[----:B------:R-:W-:Y:S01]  /*30f0*/  FMUL R79, R79, R82 ;  /* 0x000000524f4f7220 */ /* 0x000fe20000400000 */
[----:B------:R-:W-:Y:S01]  /*3100*/  FSEL R80, R69, R80, !P2 ;  /* 0x0000005045507208 */ /* 0x000fe20005000000 */
[----:B------:R-:W-:Y:S01]  /*3110*/  FMUL R124, R124, R5 ;  /* 0x000000057c7c7220 */ /* 0x000fe20000400000 */
[----:B------:R-:W-:Y:S01]  /*3120*/  FADD R82, R71, 1 ;  /* 0x3f80000047527421 */ /* 0x000fe20000000000 */
[----:B0-----:R-:W-:Y:S01]  /*3130*/  FADD R96, R63, 1 ;  /* 0x3f8000003f607421 */ /* 0x001fe20000000000 */
[----:B------:R-:W-:Y:S01]  /*3140*/  FSEL R81, R70, R81, !P2 ;  /* 0x0000005146517208 */ /* 0x000fe20005000000 */
[----:B------:R-:W-:Y:S01]  /*3150*/  FMUL R125, R125, R80 ;  /* 0x000000507d7d7220 */ /* 0x000fe20000400000 */
[----:B------:R-:W-:Y:S01]  /*3160*/  FADD R5, R72, 1 ;  /* 0x3f80000048057421 */ /* 0x000fe20000000000 */
[----:B------:R-:W-:Y:S01]  /*3170*/  FSEL R82, R71, R82, !P2 ;  /* 0x0000005247527208 */ /* 0x000fe20005000000 */
[----:B------:R-:W-:Y:S01]  /*3180*/  FADD R80, R73, 1 ;  /* 0x3f80000049507421 */ /* 0x000fe20000000000 */
[----:B------:R-:W-:Y:S01]  /*3190*/  FSEL R96, R63, R96, !P2 ;  /* 0x000000603f607208 */ /* 0x000fe20005000000 */
[----:B------:R-:W-:Y:S01]  /*31a0*/  FMUL R126, R126, R81 ;  /* 0x000000517e7e7220 */ /* 0x000fe20000400000 */
[----:B------:R-:W-:Y:S01]  /*31b0*/  FSEL R5, R72, R5, !P2 ;  /* 0x0000000548057208 */ /* 0x000fe20005000000 */
[----:B------:R-:W-:Y:S01]  /*31c0*/  FMUL R127, R127, R82 ;  /* 0x000000527f7f7220 */ /* 0x000fe20000400000 */
[----:B------:R-:W-:Y:S01]  /*31d0*/  FADD R81, R74, 1 ;  /* 0x3f8000004a517421 */ /* 0x000fe20000000000 */
[----:B------:R-:W-:Y:S01]  /*31e0*/  FMUL R87, R87, R96 ;  /* 0x0000006057577220 */ /* 0x000fe20000400000 */
[----:B------:R-:W-:Y:S01]  /*31f0*/  FSEL R80, R73, R80, !P2 ;  /* 0x0000005049507208 */ /* 0x000fe20005000000 */
[----:B------:R-:W-:Y:S01]  /*3200*/  FMUL R132, R132, R5 ;  /* 0x0000000584847220 */ /* 0x000fe20000400000 */
[----:B------:R-:W-:Y:S01]  /*3210*/  FADD R82, R75, 1 ;  /* 0x3f8000004b527421 */ /* 0x000fe20000000000 */
[----:B------:R-:W-:Y:S01]  /*3220*/  FSEL R81, R74, R81, !P2 ;  /* 0x000000514a517208 */ /* 0x000fe20005000000 */
[----:B------:R-:W-:Y:S01]  /*3230*/  @P1 FMUL R92, R0, R92 ;  /* 0x0000005c005c1220 */ /* 0x000fe20000400000 */
[----:B------:R-:W-:Y:S01]  /*3240*/  @P0 FMNMX R3, R3, |R87|, !PT ;  /* 0x4000005703030209 */ /* 0x000fe20007800000 */
[----:B------:R-:W-:Y:S01]  /*3250*/  FMUL R133, R133, R80 ;  /* 0x0000005085857220 */ /* 0x000fe20000400000 */
[----:B------:R-:W-:Y:S01]  /*3260*/  FSEL R82, R75, R82, !P2 ;  /* 0x000000524b527208 */ /* 0x000fe20005000000 */
[----:B------:R-:W-:Y:S01]  /*3270*/  FMUL R134, R134, R81 ;  /* 0x0000005186867220 */ /* 0x000fe20000400000 */
[----:B------:R-:W-:Y:S01]  /*3280*/  @P0 FMNMX R3, R3, |R76|, !PT ;  /* 0x4000004c03030209 */ /* 0x000fe20007800000 */
[C---:B------:R-:W-:Y:S01]  /*3290*/  @P1 FMUL R93, R0.reuse, R93 ;  /* 0x0000005d005d1220 */ /* 0x040fe20000400000 */
[C---:B------:R-:W-:Y:S01]  /*32a0*/  @P1 FMUL R94, R0.reuse, R94 ;  /* 0x0000005e005e1220 */ /* 0x040fe20000400000 */
[----:B------:R-:W-:Y:S01]  /*32b0*/  FMUL R135, R135, R82 ;  /* 0x0000005287877220 */ /* 0x000fe20000400000 */
        /* <DEDUP_REMOVED lines=20> */
[-C--:B------:R-:W-:Y:S01]  /*3400*/  @P0 FMNMX R3, R3, |R126|.reuse, !PT ;  /* 0x4000007e03030209 */ /* 0x080fe20007800000 */
[----:B------:R-:W-:Y:S01]  /*3410*/  @P1 FMUL R126, R0, R126 ;  /* 0x0000007e007e1220 */ /* 0x000fe20000400000 */
[----:B------:R1:W-:Y:S01]  /*3420*/  STG.E.128 desc[UR6][R122.64], R92 ;  /* 0x0000005c7a007986 */ /* 0x0003e2000c101d06 */
[----:B------:R-:W-:-:S02]  /*3430*/  IADD3 R4, R4, UR12, RZ ;  /* 0x0000000c04047c10 */ /* 0x000fc4000fffe0ff */
[-C--:B------:R-:W-:Y:S01]  /*3440*/  @P0 FMNMX R3, R3, |R127|.reuse, !PT ;  /* 0x4000007f03030209 */ /* 0x080fe20007800000 */
[C---:B------:R-:W-:Y:S01]  /*3450*/  @P1 FMUL R127, R0.reuse, R127 ;  /* 0x0000007f007f1220 */ /* 0x040fe20000400000 */
[----:B------:R1:W-:Y:S01]  /*3460*/  STG.E.128 desc[UR6][R120.64], R88 ;  /* 0x0000005878007986 */ /* 0x0003e2000c101d06 */
[----:B------:R-:W-:Y:S02]  /*3470*/  SEL R138, RZ, 0x1, P3 ;  /* 0x00000001ff8a7807 */ /* 0x000fe40001800000 */
[-C--:B------:R-:W-:Y:S01]  /*3480*/  @P0 FMNMX R3, R3, |R132|.reuse, !PT ;  /* 0x4000008403030209 */ /* 0x080fe20007800000 */
[C---:B------:R-:W-:Y:S01]  /*3490*/  @P1 FMUL R132, R0.reuse, R132 ;  /* 0x0000008400841220 */ /* 0x040fe20000400000 */
[----:B------:R1:W-:Y:S02]  /*34a0*/  STG.E.128 desc[UR6][R10.64], R84 ;  /* 0x000000540a007986 */ /* 0x0003e4000c101d06 */
[-C--:B------:R-:W-:Y:S01]  /*34b0*/  @P0 FMNMX R3, R3, |R133|.reuse, !PT ;  /* 0x4000008503030209 */ /* 0x080fe20007800000 */
[C---:B------:R-:W-:Y:S01]  /*34c0*/  @P1 FMUL R133, R0.reuse, R133 ;  /* 0x0000008500851220 */ /* 0x040fe20000400000 */
[----:B------:R1:W-:Y:S02]  /*34d0*/  STG.E.128 desc[UR6][R8.64], R76 ;  /* 0x0000004c08007986 */ /* 0x0003e4000c101d06 */
[-C--:B------:R-:W-:Y:S01]  /*34e0*/  @P0 FMNMX R3, R3, |R134|.reuse, !PT ;  /* 0x4000008603030209 */ /* 0x080fe20007800000 */
[C---:B------:R-:W-:Y:S01]  /*34f0*/  @P1 FMUL R134, R0.reuse, R134 ;  /* 0x0000008600861220 */ /* 0x040fe20000400000 */
[----:B------:R1:W-:Y:S02]  /*3500*/  STG.E.128 desc[UR6][R6.64], R124 ;  /* 0x0000007c06007986 */ /* 0x0003e4000c101d06 */
[-C--:B------:R-:W-:Y:S01]  /*3510*/  @P0 FMNMX R3, R3, |R135|.reuse, !PT ;  /* 0x4000008703030209 */ /* 0x080fe20007800000 */
[----:B------:R-:W-:Y:S01]  /*3520*/  @P1 FMUL R135, R0, R135 ;  /* 0x0000008700871220 */ /* 0x000fe20000400000 */
[----:B------:R-:W-:-:S04]  /*3530*/  ISETP.GE.AND P0, PT, R4, UR13, PT ;  /* 0x0000000d04007c0c */ /* 0x000fc8000bf06270 */
[----:B------:R1:W-:Y:S09]  /*3540*/  STG.E.128 desc[UR6][R136.64], R132 ;  /* 0x0000008488007986 */ /* 0x0003f2000c101d06 */
[----:B------:R-:W-:Y:S05]  /*3550*/  @!P0 BRA `(.L_x_4119) ;  /* 0xffffffcc00508947 */ /* 0x000fea000383ffff */
.L_x_4108:
        /* <DEDUP_REMOVED lines=8> */
[----:B------:R-:W0:Y:S02]  /*35e0*/  SHFL.DOWN PT, R5, R4, 0x8, 0x1f ;  /* 0x09001f0004057f89 */ /* 0x000e2400000e0000 */
[----:B0-----:R-:W-:-:S05]  /*35f0*/  FMNMX R5, R4, R5, !PT ;  /* 0x0000000504057209 */ /* 0x001fca0007800000 */
[----:B-1----:R-:W0:Y:S02]  /*3600*/  SHFL.DOWN PT, R6, R5, 0x4, 0x1f ;  /* 0x08801f0005067f89 */ /* 0x002e2400000e0000 */
[----:B0-----:R-:W-:-:S05]  /*3610*/  FMNMX R6, R5, R6, !PT ;  /* 0x0000000605067209 */ /* 0x001fca0007800000 */
[----:B------:R-:W0:Y:S02]  /*3620*/  SHFL.DOWN PT, R7, R6, 0x2, 0x1f ;  /* 0x08401f0006077f89 */ /* 0x000e2400000e0000 */
[----:B0-----:R-:W-:-:S05]  /*3630*/  FMNMX R7, R6, R7, !PT ;  /* 0x0000000706077209 */ /* 0x001fca0007800000 */
[----:B------:R0:W1:Y:S02]  /*3640*/  SHFL.DOWN PT, R8, R7, 0x1, 0x1f ;  /* 0x08201f0007087f89 */ /* 0x00006400000e0000 */
.L_x_4144:
        /* <DEDUP_REMOVED lines=9> */
[----:B0-----:R-:W-:-:S04]  /*36e0*/  @!P0 LEA R4, R5, R4, 0x18 ;  /* 0x0000000405048211 */ /* 0x001fc800078ec0ff */
[----:B------:R-:W-:Y:S02]  /*36f0*/  @!P0 IADD3 R3, R3, R4, RZ ;  /* 0x0000000403038210 */ /* 0x000fe40007ffe0ff */
[----:B------:R-:W-:-:S03]  /*3700*/  SHF.R.U32.HI R4, RZ, 0x5, R2 ;  /* 0x00000005ff047819 */ /* 0x000fc60000011602 */
        /* <DEDUP_REMOVED lines=13> */
[----:B01----:R-:W0:Y:S02]  /*37e0*/  SHFL.DOWN PT, R4, R3, 0x2, 0x1f ;  /* 0x08401f0003047f89 */ /* 0x003e2400000e0000 */
[----:B0-----:R-:W-:-:S05]  /*37f0*/  FMNMX R4, R4, R3, !PT ;  /* 0x0000000304047209 */ /* 0x001fca0007800000 */
[----:B------:R0:W1:Y:S02]  /*3800*/  SHFL.DOWN PT, R7, R4, 0x1, 0x1f ;  /* 0x08201f0004077f89 */ /* 0x00006400000e0000 */
.L_x_4147:
[----:B-1----:R-:W-:-:S07]  /*3810*/  FMNMX R7, R4, R7, !PT ;  /* 0x0000000704077209 */ /* 0x002fce0007800000 */
.L_x_4123:
[----:B------:R-:W-:Y:S05]  /*3820*/  BSYNC B0 ;  /* 0x0000000000007941 */ /* 0x000fea0003800000 */
.L_x_4122:
[----:B------:R-:W-:Y:S01]  /*3830*/  ISETP.NE.AND P0, PT, R2, RZ, PT ;  /* 0x000000ff0200720c */ /* 0x000fe20003f05270 */
[----:B------:R-:W-:-:S12]  /*3840*/  BSSY B0, `(.L_x_4120) ;  /* 0x0000004000007945 */ /* 0x000fd80003800000 */
[----:B------:R-:W-:Y:S05]  /*3850*/  @P0 BRA `(.L_x_4125) ;  /* 0x0000000000080947 */ /* 0x000fea0003800000 */
[----:B0-----:R-:W0:Y:S02]  /*3860*/  LDC.64 R4, c[0x0][0x288] ;  /* 0x0000a200ff047b82 */ /* 0x001e240000000a00 */
[----:B0-----:R1:W-:Y:S02]  /*3870*/  REDG.E.MAX.S32.STRONG.GPU desc[UR6][R4.64], R7 ;  /* 0x000000070400798e */ /* 0x0013e4000d10e386 */
.L_x_4125:
[----:B------:R-:W-:Y:S05]  /*3880*/  BSYNC B0 ;  /* 0x0000000000007941 */ /* 0x000fea0003800000 */
.L_x_4120:
[----:B------:R-:W-:Y:S05]  /*3890*/  @!P1 EXIT ;  /* 0x000000000000994d */ /* 0x000fea0003800000 */
[----:B------:R-:W2:Y:S01]  /*38a0*/  S2UR UR14, SR_CTAID.X ;  /* 0x00000000000e79c3 */ /* 0x000ea20000002500 */
[----:B------:R-:W-:Y:S02]  /*38b0*/  ULDC.64 UR4, c[0x0][0x280] ;  /* 0x0000a00000047ab9 */ /* 0x000fe40000000a00 */
[----:B------:R-:W-:Y:S02]  /*38c0*/  ISETP.EQ.U32.AND P1, PT, RZ, UR4, PT ;  /* 0x00000004ff007c0c */ /* 0x000fe4000bf22070 */
[----:B--2---:R-:W-:-:S04]  /*38d0*/  LOP3.LUT P0, RZ, R2, UR14, RZ, 0xfc, !PT ;  /* 0x0000000e02ff7c12 */ /* 0x004fc8000f80fcff */
[----:B------:R-:W-:-:S13]  /*38e0*/  ISETP.EQ.OR.EX P0, PT, RZ, UR5, P0, P1 ;  /* 0x00000005ff007c0c */ /* 0x000fda0008702710 */
[----:B------:R-:W-:Y:S05]  /*38f0*/  @P0 EXIT ;  /* 0x000000000000094d */ /* 0x000fea0003800000 */
[----:B-----5:R-:W-:-:S04]  /*3900*/  IADD3 R2, R0, 0x1800000, RZ ;  /* 0x0180000000027810 */ /* 0x020fc80007ffe0ff */
[----:B------:R-:W-:-:S04]  /*3910*/  LOP3.LUT R2, R2, 0x7f800000, RZ, 0xc0, !PT ;  /* 0x7f80000002027812 */ /* 0x000fc800078ec0ff */
[----:B------:R-:W-:-:S13]  /*3920*/  ISETP.GT.U32.AND P0, PT, R2, 0x1ffffff, PT ;  /* 0x01ffffff0200780c */ /* 0x000fda0003f04070 */
[----:B------:R-:W-:Y:S05]  /*3930*/  @P0 BRA `(.L_x_4126) ;  /* 0x0000000000140947 */ /* 0x000fea0003800000 */
[----:B-1----:R-:W-:Y:S02]  /*3940*/  MOV R6, R0 ;  /* 0x0000000000067202 */ /* 0x002fe40000000f00 */
[----:B------:R-:W-:-:S07]  /*3950*/  MOV R144, 0x3970 ;  /* 0x0000397000907802 */ /* 0x000fce0000000f00 */
[----:B0-----:R-:W-:Y:S05]  /*3960*/  CALL.REL.NOINC `($__internal_42_$__cuda_sm20_rcp_rn_f32_slowpath) ;  /* 0x0000001000087944 */ /* 0x001fea0003c00000 */
[----:B------:R-:W-:Y:S01]  /*3970*/  MOV R5, R6 ;  /* 0x0000000600057202 */ /* 0x000fe20000000f00 */
[----:B------:R-:W-:Y:S06]  /*3980*/  BRA `(.L_x_4127) ;  /* 0x0000000000107947 */ /* 0x000fec0003800000 */
.L_x_4126:
[----:B-1----:R-:W1:Y:S02]  /*3990*/  MUFU.RCP R5, R0 ;  /* 0x0000000000057308 */ /* 0x002e640000001000 */
[----:B-1----:R-:W-:-:S04]  /*39a0*/  FFMA R2, R0, R5, -1 ;  /* 0xbf80000000027423 */ /* 0x002fc80000000005 */
[----:B------:R-:W-:-:S04]  /*39b0*/  FADD.FTZ R2, -R2, -RZ ;  /* 0x800000ff02027221 */ /* 0x000fc80000010100 */
[----:B------:R-:W-:-:S07]  /*39c0*/  FFMA R5, R5, R2, R5 ;  /* 0x0000000205057223 */ /* 0x000fce0000000005 */
.L_x_4127:
[----:B------:R-:W1:Y:S02]  /*39d0*/  LDC.64 R2, c[0x0][0x280] ;  /* 0x0000a000ff027b82 */ /* 0x000e640000000a00 */
[----:B-1----:R-:W-:Y:S01]  /*39e0*/  STG.E desc[UR6][R2.64], R5 ;  /* 0x0000000502007986 */ /* 0x002fe2000c101906 */
[----:B------:R-:W-:Y:S05]  /*39f0*/  EXIT ;  /* 0x000000000000794d */ /* 0x000fea0003800000 */
.L_x_4109:
[----:B------:R-:W-:Y:S01]  /*3a00*/  HFMA2.MMA R145, -RZ, RZ, 0, 5.9604644775390625e-08 ;  /* 0x00000001ff917435 */ /* 0x000fe200000001ff */
[----:B------:R-:W-:Y:S02]  /*3a10*/  MOV R144, R6 ;  /* 0x0000000600907202 */ /* 0x000fe40000000f00 */
[----:B------:R-:W-:Y:S02]  /*3a20*/  MOV R146, 0x1f ;  /* 0x0000001f00927802 */ /* 0x000fe40000000f00 */
[----:B------:R-:W-:-:S07]  /*3a30*/  MOV R143, 0xffffffff ;  /* 0xffffffff008f7802 */ /* 0x000fce0000000f00 */
[----:B-----5:R-:W-:Y:S05]  /*3a40*/  WARPSYNC.COLLECTIVE R143, `(.L_x_4128) ;  /* 0x000000008f087348 */ /* 0x020fea0003c00000 */
[----:B------:R0:W1:Y:S02]  /*3a50*/  SHFL.BFLY P1, R141, R144, R145, R146 ;  /* 0x0c000091908d7389 */ /* 0x0000640000020092 */
[----:B01---5:R-:W-:Y:S01]  /*3a60*/  ENDCOLLECTIVE ;  /* 0x000000000000791b */ /* 0x023fe20003800000 */
.L_x_4128:
[----:B------:R-:W-:Y:S01]  /*3a70*/  HFMA2.MMA R145, -RZ, RZ, 0, 1.1920928955078125e-07 ;  /* 0x00000002ff917435 */ /* 0x000fe200000001ff */
[----:B------:R-:W-:-:S05]  /*3a80*/  MOV R7, R141 ;  /* 0x0000008d00077202 */ /* 0x000fca0000000f00 */
[----:B------:R-:W-:-:S05]  /*3a90*/  FADD R7, R6, R7 ;  /* 0x0000000706077221 */ /* 0x000fca0000000000 */
[----:B------:R-:W-:-:S07]  /*3aa0*/  MOV R144, R7 ;  /* 0x0000000700907202 */ /* 0x000fce0000000f00 */
[----:B------:R-:W-:Y:S05]  /*3ab0*/  WARPSYNC.COLLECTIVE R143, `(.L_x_4129) ;  /* 0x000000008f087348 */ /* 0x000fea0003c00000 */
[----:B------:R0:W1:Y:S02]  /*3ac0*/  SHFL.BFLY P1, R141, R144, R145, R146 ;  /* 0x0c000091908d7389 */ /* 0x0000640000020092 */
[----:B01----:R-:W-:Y:S01]  /*3ad0*/  ENDCOLLECTIVE ;  /* 0x000000000000791b */ /* 0x003fe20003800000 */
.L_x_4129:
[----:B------:R-:W-:Y:S01]  /*3ae0*/  HFMA2.MMA R145, -RZ, RZ, 0, 2.384185791015625e-07 ;  /* 0x00000004ff917435 */ /* 0x000fe200000001ff */
[----:B------:R-:W-:-:S05]  /*3af0*/  MOV R136, R141 ;  /* 0x0000008d00887202 */ /* 0x000fca0000000f00 */
[----:B------:R-:W-:-:S05]  /*3b00*/  FADD R137, R7, R136 ;  /* 0x0000008807897221 */ /* 0x000fca0000000000 */
[----:B------:R-:W-:-:S07]  /*3b10*/  MOV R144, R137 ;  /* 0x0000008900907202 */ /* 0x000fce0000000f00 */
[----:B------:R-:W-:Y:S05]  /*3b20*/  WARPSYNC.COLLECTIVE R143, `(.L_x_4130) ;  /* 0x000000008f087348 */ /* 0x000fea0003c00000 */
[----:B------:R0:W1:Y:S02]  /*3b30*/  SHFL.BFLY P1, R141, R144, R145, R146 ;  /* 0x0c000091908d7389 */ /* 0x0000640000020092 */
[----:B01----:R-:W-:Y:S01]  /*3b40*/  ENDCOLLECTIVE ;  /* 0x000000000000791b */ /* 0x003fe20003800000 */
.L_x_4130:
[----:B------:R-:W-:Y:S01]  /*3b50*/  HFMA2.MMA R145, -RZ, RZ, 0, 4.76837158203125e-07 ;  /* 0x00000008ff917435 */ /* 0x000fe200000001ff */
[----:B------:R-:W-:-:S05]  /*3b60*/  MOV R136, R141 ;  /* 0x0000008d00887202 */ /* 0x000fca0000000f00 */
[----:B------:R-:W-:-:S05]  /*3b70*/  FADD R139, R137, R136 ;  /* 0x00000088898b7221 */ /* 0x000fca0000000000 */
[----:B------:R-:W-:-:S07]  /*3b80*/  MOV R144, R139 ;  /* 0x0000008b00907202 */ /* 0x000fce0000000f00 */
[----:B------:R-:W-:Y:S05]  /*3b90*/  WARPSYNC.COLLECTIVE R143, `(.L_x_4131) ;  /* 0x000000008f087348 */ /* 0x000fea0003c00000 */
[----:B------:R0:W1:Y:S02]  /*3ba0*/  SHFL.BFLY P1, R141, R144, R145, R146 ;  /* 0x0c000091908d7389 */ /* 0x0000640000020092 */
[----:B01----:R-:W-:Y:S01]  /*3bb0*/  ENDCOLLECTIVE ;  /* 0x000000000000791b */ /* 0x003fe20003800000 */
.L_x_4131:
[----:B------:R-:W-:Y:S01]  /*3bc0*/  HFMA2.MMA R145, -RZ, RZ, 0, 9.5367431640625e-07 ;  /* 0x00000010ff917435 */ /* 0x000fe200000001ff */
[----:B------:R-:W-:-:S05]  /*3bd0*/  MOV R136, R141 ;  /* 0x0000008d00887202 */ /* 0x000fca0000000f00 */
[----:B------:R-:W-:-:S05]  /*3be0*/  FADD R140, R139, R136 ;  /* 0x000000888b8c7221 */ /* 0x000fca0000000000 */
[----:B------:R-:W-:-:S07]  /*3bf0*/  MOV R144, R140 ;  /* 0x0000008c00907202 */ /* 0x000fce0000000f00 */
[----:B------:R-:W-:Y:S05]  /*3c00*/  WARPSYNC.COLLECTIVE R143, `(.L_x_4132) ;  /* 0x000000008f087348 */ /* 0x000fea0003c00000 */
[----:B------:R0:W1:Y:S02]  /*3c10*/  SHFL.BFLY P1, R141, R144, R145, R146 ;  /* 0x0c000091908d7389 */ /* 0x0000640000020092 */
[----:B01----:R-:W-:Y:S01]  /*3c20*/  ENDCOLLECTIVE ;  /* 0x000000000000791b */ /* 0x003fe20003800000 */
.L_x_4132:
[----:B------:R-:W-:Y:S01]  /*3c30*/  HFMA2.MMA R145, -RZ, RZ, 0, 5.9604644775390625e-08 ;  /* 0x00000001ff917435 */ /* 0x000fe200000001ff */
[----:B------:R-:W-:-:S04]  /*3c40*/  FADD R136, R140, R141 ;  /* 0x0000008d8c887221 */ /* 0x000fc80000000000 */
[----:B------:R-:W-:-:S04]  /*3c50*/  FMUL R136, R136, 0.00048828125 ;  /* 0x3a00000088887820 */ /* 0x000fc80000400000 */
[--C-:B------:R-:W-:Y:S01]  /*3c60*/  FADD R6, R8, -R136.reuse ;  /* 0x8000008808067221 */ /* 0x100fe20000000000 */
[----:B------:R-:W-:-:S03]  /*3c70*/  FADD R7, R9, -R136 ;  /* 0x8000008809077221 */ /* 0x000fc60000000000 */
[----:B------:R-:W-:-:S04]  /*3c80*/  FFMA R6, R6, R6, RZ ;  /* 0x0000000606067223 */ /* 0x000fc800000000ff */
        /* <DEDUP_REMOVED lines=124> */
[----:B------:R-:W-:-:S05]  /*4450*/  FFMA R6, R7, R7, R6 ;  /* 0x0000000707067223 */ /* 0x000fca0000000006 */
[----:B------:R-:W-:-:S07]  /*4460*/  MOV R144, R6 ;  /* 0x0000000600907202 */ /* 0x000fce0000000f00 */
[----:B------:R-:W-:Y:S05]  /*4470*/  WARPSYNC.COLLECTIVE R143, `(.L_x_4133) ;  /* 0x000000008f087348 */ /* 0x000fea0003c00000 */
[----:B------:R0:W1:Y:S02]  /*4480*/  SHFL.BFLY P1, R141, R144, R145, R146 ;  /* 0x0c000091908d7389 */ /* 0x0000640000020092 */
[----:B01----:R-:W-:Y:S01]  /*4490*/  ENDCOLLECTIVE ;  /* 0x000000000000791b */ /* 0x003fe20003800000 */
.L_x_4133:
[----:B------:R-:W-:Y:S01]  /*44a0*/  HFMA2.MMA R145, -RZ, RZ, 0, 1.1920928955078125e-07 ;  /* 0x00000002ff917435 */ /* 0x000fe200000001ff */
[----:B------:R-:W-:-:S05]  /*44b0*/  MOV R7, R141 ;  /* 0x0000008d00077202 */ /* 0x000fca0000000f00 */
[----:B------:R-:W-:-:S05]  /*44c0*/  FADD R7, R6, R7 ;  /* 0x0000000706077221 */ /* 0x000fca0000000000 */
[----:B------:R-:W-:-:S07]  /*44d0*/  MOV R144, R7 ;  /* 0x0000000700907202 */ /* 0x000fce0000000f00 */
[----:B------:R-:W-:Y:S05]  /*44e0*/  WARPSYNC.COLLECTIVE R143, `(.L_x_4134) ;  /* 0x000000008f087348 */ /* 0x000fea0003c00000 */
[----:B------:R0:W1:Y:S02]  /*44f0*/  SHFL.BFLY P1, R141, R144, R145, R146 ;  /* 0x0c000091908d7389 */ /* 0x0000640000020092 */
[----:B01----:R-:W-:Y:S01]  /*4500*/  ENDCOLLECTIVE ;  /* 0x000000000000791b */ /* 0x003fe20003800000 */
.L_x_4134:
[----:B------:R-:W-:Y:S01]  /*4510*/  HFMA2.MMA R145, -RZ, RZ, 0, 2.384185791015625e-07 ;  /* 0x00000004ff917435 */ /* 0x000fe200000001ff */
[----:B------:R-:W-:-:S05]  /*4520*/  MOV R140, R141 ;  /* 0x0000008d008c7202 */ /* 0x000fca0000000f00 */
[----:B------:R-:W-:-:S05]  /*4530*/  FADD R140, R7, R140 ;  /* 0x0000008c078c7221 */ /* 0x000fca0000000000 */
[----:B------:R-:W-:-:S07]  /*4540*/  MOV R144, R140 ;  /* 0x0000008c00907202 */ /* 0x000fce0000000f00 */
[----:B------:R-:W-:Y:S05]  /*4550*/  WARPSYNC.COLLECTIVE R143, `(.L_x_4135) ;  /* 0x000000008f087348 */ /* 0x000fea0003c00000 */
[----:B------:R0:W1:Y:S02]  /*4560*/  SHFL.BFLY P1, R141, R144, R145, R146 ;  /* 0x0c000091908d7389 */ /* 0x0000640000020092 */
[----:B01----:R-:W-:Y:S01]  /*4570*/  ENDCOLLECTIVE ;  /* 0x000000000000791b */ /* 0x003fe20003800000 */
.L_x_4135:
[----:B------:R-:W-:Y:S01]  /*4580*/  HFMA2.MMA R145, -RZ, RZ, 0, 4.76837158203125e-07 ;  /* 0x00000008ff917435 */ /* 0x000fe200000001ff */
[----:B------:R-:W-:-:S05]  /*4590*/  MOV R137, R141 ;  /* 0x0000008d00897202 */ /* 0x000fca0000000f00 */
[----:B------:R-:W-:-:S05]  /*45a0*/  FADD R137, R140, R137 ;  /* 0x000000898c897221 */ /* 0x000fca0000000000 */
[----:B------:R-:W-:-:S07]  /*45b0*/  MOV R144, R137 ;  /* 0x0000008900907202 */ /* 0x000fce0000000f00 */
[----:B------:R-:W-:Y:S05]  /*45c0*/  WARPSYNC.COLLECTIVE R143, `(.L_x_4136) ;  /* 0x000000008f087348 */ /* 0x000fea0003c00000 */
[----:B------:R0:W1:Y:S02]  /*45d0*/  SHFL.BFLY P1, R141, R144, R145, R146 ;  /* 0x0c000091908d7389 */ /* 0x0000640000020092 */
[----:B01----:R-:W-:Y:S01]  /*45e0*/  ENDCOLLECTIVE ;  /* 0x000000000000791b */ /* 0x003fe20003800000 */
.L_x_4136:
[----:B------:R-:W-:Y:S01]  /*45f0*/  HFMA2.MMA R145, -RZ, RZ, 0, 9.5367431640625e-07 ;  /* 0x00000010ff917435 */ /* 0x000fe200000001ff */
[----:B------:R-:W-:-:S05]  /*4600*/  MOV R142, R141 ;  /* 0x0000008d008e7202 */ /* 0x000fca0000000f00 */
[----:B------:R-:W-:-:S05]  /*4610*/  FADD R142, R137, R142 ;  /* 0x0000008e898e7221 */ /* 0x000fca0000000000 */
[----:B------:R-:W-:-:S07]  /*4620*/  MOV R144, R142 ;  /* 0x0000008e00907202 */ /* 0x000fce0000000f00 */
[----:B------:R-:W-:Y:S05]  /*4630*/  WARPSYNC.COLLECTIVE R143, `(.L_x_4137) ;  /* 0x000000008f087348 */ /* 0x000fea0003c00000 */
[----:B------:R0:W1:Y:S02]  /*4640*/  SHFL.BFLY P1, R141, R144, R145, R146 ;  /* 0x0c000091908d7389 */ /* 0x0000640000020092 */
[----:B01----:R-:W-:Y:S01]  /*4650*/  ENDCOLLECTIVE ;  /* 0x000000000000791b */ /* 0x003fe20003800000 */
.L_x_4137:
[----:B------:R-:W-:Y:S05]  /*4660*/  BRA `(.L_x_4138) ;  /* 0xffffffcc00347947 */ /* 0x000fea000383ffff */
.L_x_4121:
[----:B------:R-:W-:Y:S01]  /*4670*/  HFMA2.MMA R12, -RZ, RZ, 0, 1.847743988037109375e-06 ;  /* 0x0000001fff0c7435 */ /* 0x000fe200000001ff */
[----:B-1----:R-:W-:Y:S02]  /*4680*/  MOV R10, 0x10 ;  /* 0x00000010000a7802 */ /* 0x002fe40000000f00 */
[----:B------:R-:W-:-:S08]  /*4690*/  MOV R143, 0xffffffff ;  /* 0xffffffff008f7802 */ /* 0x000fd00000000f00 */
[----:B-----5:R-:W-:Y:S05]  /*46a0*/  WARPSYNC.COLLECTIVE R143, `(.L_x_4139) ;  /* 0x000000008f087348 */ /* 0x020fea0003c00000 */
[----:B------:R0:W1:Y:S02]  /*46b0*/  SHFL.DOWN P0, R8, R3, R10, R12 ;  /* 0x0800000a03087389 */ /* 0x000064000000000c */
[----:B01---5:R-:W-:Y:S01]  /*46c0*/  ENDCOLLECTIVE ;  /* 0x000000000000791b */ /* 0x023fe20003800000 */
.L_x_4139:
[----:B------:R-:W-:Y:S01]  /*46d0*/  HFMA2.MMA R10, -RZ, RZ, 0, 4.76837158203125e-07 ;  /* 0x00000008ff0a7435 */ /* 0x000fe200000001ff */
[----:B------:R-:W-:-:S04]  /*46e0*/  MOV R4, R8 ;  /* 0x0000000800047202 */ /* 0x000fc80000000f00 */
[----:B------:R-:W-:-:S04]  /*46f0*/  FMNMX R4, R4, R3, !PT ;  /* 0x0000000304047209 */ /* 0x000fc80007800000 */
[----:B------:R-:W-:-:S07]  /*4700*/  MOV R3, R4 ;  /* 0x0000000400037202 */ /* 0x000fce0000000f00 */
[----:B------:R-:W-:Y:S05]  /*4710*/  WARPSYNC.COLLECTIVE R143, `(.L_x_4140) ;  /* 0x000000008f087348 */ /* 0x000fea0003c00000 */
[----:B------:R0:W1:Y:S02]  /*4720*/  SHFL.DOWN P0, R8, R3, R10, R12 ;  /* 0x0800000a03087389 */ /* 0x000064000000000c */
[----:B01----:R-:W-:Y:S01]  /*4730*/  ENDCOLLECTIVE ;  /* 0x000000000000791b */ /* 0x003fe20003800000 */
.L_x_4140:
[----:B------:R-:W-:Y:S01]  /*4740*/  HFMA2.MMA R10, -RZ, RZ, 0, 2.384185791015625e-07 ;  /* 0x00000004ff0a7435 */ /* 0x000fe200000001ff */
[----:B------:R-:W-:-:S04]  /*4750*/  MOV R5, R8 ;  /* 0x0000000800057202 */ /* 0x000fc80000000f00 */
[----:B------:R-:W-:-:S04]  /*4760*/  FMNMX R5, R4, R5, !PT ;  /* 0x0000000504057209 */ /* 0x000fc80007800000 */
[----:B------:R-:W-:-:S07]  /*4770*/  MOV R3, R5 ;  /* 0x0000000500037202 */ /* 0x000fce0000000f00 */
[----:B------:R-:W-:Y:S05]  /*4780*/  WARPSYNC.COLLECTIVE R143, `(.L_x_4141) ;  /* 0x000000008f087348 */ /* 0x000fea0003c00000 */
[----:B------:R0:W1:Y:S02]  /*4790*/  SHFL.DOWN P0, R8, R3, R10, R12 ;  /* 0x0800000a03087389 */ /* 0x000064000000000c */
[----:B01----:R-:W-:Y:S01]  /*47a0*/  ENDCOLLECTIVE ;  /* 0x000000000000791b */ /* 0x003fe20003800000 */
.L_x_4141:
[----:B------:R-:W-:Y:S01]  /*47b0*/  HFMA2.MMA R10, -RZ, RZ, 0, 1.1920928955078125e-07 ;  /* 0x00000002ff0a7435 */ /* 0x000fe200000001ff */
[----:B------:R-:W-:-:S04]  /*47c0*/  MOV R6, R8 ;  /* 0x0000000800067202 */ /* 0x000fc80000000f00 */
[----:B------:R-:W-:-:S04]  /*47d0*/  FMNMX R6, R5, R6, !PT ;  /* 0x0000000605067209 */ /* 0x000fc80007800000 */
[----:B------:R-:W-:-:S07]  /*47e0*/  MOV R3, R6 ;  /* 0x0000000600037202 */ /* 0x000fce0000000f00 */
[----:B------:R-:W-:Y:S05]  /*47f0*/  WARPSYNC.COLLECTIVE R143, `(.L_x_4142) ;  /* 0x000000008f087348 */ /* 0x000fea0003c00000 */
[----:B------:R0:W1:Y:S02]  /*4800*/  SHFL.DOWN P0, R8, R3, R10, R12 ;  /* 0x0800000a03087389 */ /* 0x000064000000000c */
[----:B01----:R-:W-:Y:S01]  /*4810*/  ENDCOLLECTIVE ;  /* 0x000000000000791b */ /* 0x003fe20003800000 */
.L_x_4142:
[----:B------:R-:W-:Y:S01]  /*4820*/  HFMA2.MMA R10, -RZ, RZ, 0, 5.9604644775390625e-08 ;  /* 0x00000001ff0a7435 */ /* 0x000fe200000001ff */
[----:B------:R-:W-:-:S04]  /*4830*/  MOV R7, R8 ;  /* 0x0000000800077202 */ /* 0x000fc80000000f00 */
[----:B------:R-:W-:-:S04]  /*4840*/  FMNMX R7, R6, R7, !PT ;  /* 0x0000000706077209 */ /* 0x000fc80007800000 */
[----:B------:R-:W-:-:S07]  /*4850*/  MOV R3, R7 ;  /* 0x0000000700037202 */ /* 0x000fce0000000f00 */
[----:B------:R-:W-:Y:S05]  /*4860*/  WARPSYNC.COLLECTIVE R143, `(.L_x_4143) ;  /* 0x000000008f087348 */ /* 0x000fea0003c00000 */
[----:B------:R0:W1:Y:S02]  /*4870*/  SHFL.DOWN P0, R8, R3, R10, R12 ;  /* 0x0800000a03087389 */ /* 0x000064000000000c */
[----:B01----:R-:W-:Y:S01]  /*4880*/  ENDCOLLECTIVE ;  /* 0x000000000000791b */ /* 0x003fe20003800000 */
.L_x_4143:
[----:B------:R-:W-:Y:S05]  /*4890*/  BRA `(.L_x_4144) ;  /* 0xffffffec006c7947 */ /* 0x000fea000383ffff */
.L_x_4124:
[----:B------:R-:W-:Y:S01]  /*48a0*/  HFMA2.MMA R12, -RZ, RZ, 0, 1.847743988037109375e-06 ;  /* 0x0000001fff0c7435 */ /* 0x000fe200000001ff */
[----:B------:R-:W-:Y:S02]  /*48b0*/  MOV R10, 0x2 ;  /* 0x00000002000a7802 */ /* 0x000fe40000000f00 */
[----:B------:R-:W-:-:S08]  /*48c0*/  MOV R143, 0xffffffff ;  /* 0xffffffff008f7802 */ /* 0x000fd00000000f00 */
[----:B01---5:R-:W-:Y:S05]  /*48d0*/  WARPSYNC.COLLECTIVE R143, `(.L_x_4145) ;  /* 0x000000008f087348 */ /* 0x023fea0003c00000 */
[----:B-1----:R1:W2:Y:S02]  /*48e0*/  SHFL.DOWN P0, R8, R3, R10, R12 ;  /* 0x0800000a03087389 */ /* 0x0022a4000000000c */
[----:B012--5:R-:W-:Y:S01]  /*48f0*/  ENDCOLLECTIVE ;  /* 0x000000000000791b */ /* 0x027fe20003800000 */
.L_x_4145:
[----:B------:R-:W-:Y:S01]  /*4900*/  HFMA2.MMA R10, -RZ, RZ, 0, 5.9604644775390625e-08 ;  /* 0x00000001ff0a7435 */ /* 0x000fe200000001ff */
[----:B------:R-:W-:-:S04]  /*4910*/  MOV R4, R8 ;  /* 0x0000000800047202 */ /* 0x000fc80000000f00 */
[----:B------:R-:W-:-:S04]  /*4920*/  FMNMX R4, R4, R3, !PT ;  /* 0x0000000304047209 */ /* 0x000fc80007800000 */
[----:B------:R-:W-:-:S07]  /*4930*/  MOV R3, R4 ;  /* 0x0000000400037202 */ /* 0x000fce0000000f00 */
[----:B------:R-:W-:Y:S05]  /*4940*/  WARPSYNC.COLLECTIVE R143, `(.L_x_4146) ;  /* 0x000000008f087348 */ /* 0x000fea0003c00000 */
[----:B------:R0:W1:Y:S02]  /*4950*/  SHFL.DOWN P0, R8, R3, R10, R12 ;  /* 0x0800000a03087389 */ /* 0x000064000000000c */
[----:B01----:R-:W-:Y:S01]  /*4960*/  ENDCOLLECTIVE ;  /* 0x000000000000791b */ /* 0x003fe20003800000 */
.L_x_4146:
[----:B------:R-:W-:Y:S01]  /*4970*/  MOV R7, R8 ;  /* 0x0000000800077202 */ /* 0x000fe20000000f00 */
[----:B------:R-:W-:Y:S06]  /*4980*/  BRA `(.L_x_4147) ;  /* 0xffffffec00a07947 */ /* 0x000fec000383ffff */
        .weak           $__internal_42_$__cuda_sm20_rcp_rn_f32_slowpath
        .type           $__internal_42_$__cuda_sm20_rcp_rn_f32_slowpath,@function
        .size           $__internal_42_$__cuda_sm20_rcp_rn_f32_slowpath,(.L_x_5509 - $__internal_42_$__cuda_sm20_rcp_rn_f32_slowpath)
$__internal_42_$__cuda_sm20_rcp_rn_f32_slowpath:
        /* <DEDUP_REMOVED lines=15> */
.L_x_4149:
[----:B------:R-:W-:-:S04]  /*4a80*/  IADD3 R150, R7, -0xfd, RZ ;  /* 0xffffff0307967810 */ /* 0x000fc80007ffe0ff */
[----:B------:R-:W-:-:S13]  /*4a90*/  ISETP.GT.U32.AND P0, PT, R150, 0x1, PT ;  /* 0x000000019600780c */ /* 0x000fda0003f04070 */
[----:B------:R-:W-:Y:S05]  /*4aa0*/  @P0 BRA `(.L_x_4151) ;  /* 0x0000000000780947 */ /* 0x000fea0003800000 */
[----:B------:R-:W-:Y:S01]  /*4ab0*/  LOP3.LUT R145, R6, 0x7fffff, RZ, 0xc0, !PT ;  /* 0x007fffff06917812 */ /* 0x000fe200078ec0ff */
[----:B------:R-:W-:Y:S01]  /*4ac0*/  HFMA2.MMA R149, -RZ, RZ, 0, 1.78813934326171875e-07 ;  /* 0x00000003ff957435 */ /* 0x000fe200000001ff */
[----:B------:R-:W-:Y:S02]  /*4ad0*/  IADD3 R7, R7, -0xfc, RZ ;  /* 0xffffff0407077810 */ /* 0x000fe40007ffe0ff */
[----:B------:R-:W-:-:S04]  /*4ae0*/  LOP3.LUT R145, R145, 0x3f800000, RZ, 0xfc, !PT ;  /* 0x3f80000091917812 */ /* 0x000fc800078efcff */
[----:B------:R-:W0:Y:S03]  /*4af0*/  MUFU.RCP R146, R145 ;  /* 0x0000009100927308 */ /* 0x000e260000001000 */
[----:B------:R-:W-:Y:S01]  /*4b00*/  SHF.L.U32 R149, R149, R150, RZ ;  /* 0x0000009695957219 */ /* 0x000fe200000006ff */
        /* <DEDUP_REMOVED lines=9> */
[----:B------:R-:W-:-:S02]  /*4ba0*/  IADD3 R147, -R147, RZ, RZ ;  /* 0x000000ff93937210 */ /* 0x000fc40007ffe1ff */
[-C--:B------:R-:W-:Y:S02]  /*4bb0*/  SHF.R.U32.HI R149, RZ, R150.reuse, R149 ;  /* 0x00000096ff957219 */ /* 0x080fe40000011695 */
[--C-:B------:R-:W-:Y:S02]  /*4bc0*/  LOP3.LUT P1, RZ, R147, R150, R146.reuse, 0xf8, !PT ;  /* 0x0000009693ff7212 */ /* 0x100fe4000782f892 */
[C---:B------:R-:W-:Y:S02]  /*4bd0*/  LOP3.LUT P0, RZ, R149.reuse, 0x1, RZ, 0xc0, !PT ;  /* 0x0000000195ff7812 */ /* 0x040fe4000780c0ff */
[----:B------:R-:W-:Y:S02]  /*4be0*/  LOP3.LUT P2, RZ, R149, 0x2, RZ, 0xc0, !PT ;  /* 0x0000000295ff7812 */ /* 0x000fe4000784c0ff */
[----:B------:R-:W-:Y:S02]  /*4bf0*/  SHF.R.U32.HI R7, RZ, R7, R146 ;  /* 0x00000007ff077219 */ /* 0x000fe40000011692 */
[----:B------:R-:W-:-:S02]  /*4c00*/  PLOP3.LUT P0, PT, P0, P1, P2, 0xe0, 0x0 ;  /* 0x000000000000781c */ /* 0x000fc40000703c20 */
[----:B------:R-:W-:Y:S02]  /*4c10*/  LOP3.LUT P1, RZ, R6, 0x7fffff, RZ, 0xc0, !PT ;  /* 0x007fffff06ff7812 */ /* 0x000fe4000782c0ff */
[----:B------:R-:W-:-:S04]  /*4c20*/  SEL R145, RZ, 0x1, !P0 ;  /* 0x00000001ff917807 */ /* 0x000fc80004000000 */
[----:B------:R-:W-:-:S04]  /*4c30*/  IADD3 R145, -R145, RZ, RZ ;  /* 0x000000ff91917210 */ /* 0x000fc80007ffe1ff */
[----:B------:R-:W-:-:S13]  /*4c40*/  ISETP.GE.AND P0, PT, R145, RZ, PT ;  /* 0x000000ff9100720c */ /* 0x000fda0003f06270 */
[----:B------:R-:W-:-:S04]  /*4c50*/  @!P0 IADD3 R7, R7, 0x1, RZ ;  /* 0x0000000107078810 */ /* 0x000fc80007ffe0ff */
[----:B------:R-:W-:-:S04]  /*4c60*/  @!P1 SHF.L.U32 R7, R7, 0x1, RZ ;  /* 0x0000000107079819 */ /* 0x000fc800000006ff */
[----:B------:R-:W-:Y:S01]  /*4c70*/  LOP3.LUT R145, R7, 0x80000000, R6, 0xf8, !PT ;  /* 0x8000000007917812 */ /* 0x000fe200078ef806 */
[----:B------:R-:W-:Y:S06]  /*4c80*/  BRA `(.L_x_4150) ;  /* 0x0000000000047947 */ /* 0x000fec0003800000 */
.L_x_4151:
[----:B------:R0:W1:Y:S02]  /*4c90*/  MUFU.RCP R145, R6 ;  /* 0x0000000600917308 */ /* 0x0000640000001000 */
.L_x_4150:
[----:B------:R-:W-:Y:S05]  /*4ca0*/  BSYNC B1 ;  /* 0x0000000000017941 */ /* 0x000fea0003800000 */
.L_x_4148:
[----:B01----:R-:W-:Y:S01]  /*4cb0*/  MOV R6, R145 ;  /* 0x0000009100067202 */ /* 0x003fe20000000f00 */
[----:B------:R-:W-:-:S06]  /*4cc0*/  HFMA2.MMA R145, -RZ, RZ, 0, 0 ;  /* 0x00000000ff917435 */ /* 0x000fcc00000001ff */
[----:B------:R-:W-:Y:S05]  /*4cd0*/  RET.REL.NODEC R144 `(_ZN18transformer_engine13normalization24rmsnorm_fwd_tuned_kernelINS0_13Kernel_traitsIffffjLj8192ELj1ELj1ELj4ELj16ENS0_18Kernel_traits_baseILj8192EffffjLj128EEEEEEEvNS0_19ForwardKernelParamsE) ;  /* 0xffffffb090c87950 */ /* 0x000fea0003c3ffff */
.L_x_4152:
        /* <DEDUP_REMOVED lines=10> */
.L_x_5509:


//--------------------- .text._ZN18transformer_engine13normalization24rmsnorm_fwd_tuned_kernelINS0_13Kernel_traitsIff13__nv_fp8_e4m3fjLj8192ELj1ELj1ELj4ELj16ENS0_18Kernel_traits_baseILj8192EffS3_fjLj128EEEEEEEvNS0_19ForwardKernelParamsE --------------------------
	.section	.text._ZN18transformer_engine13normalization24rmsnorm_fwd_tuned_kernelINS0_13Kernel_traitsIff13__nv_fp8_e4m3fjLj8192ELj1ELj1ELj4ELj16ENS0_18Kernel_traits_baseILj8192EffS3_fjLj128EEEEEEEvNS0_19ForwardKernelParamsE,"ax",@progbits
	.align	128
        .global         _ZN18transformer_engine13normalization24rmsnorm_fwd_tuned_kernelINS0_13Kernel_traitsIff13__nv_fp8_e4m3fjLj8192ELj1ELj1ELj4ELj16ENS0_18Kernel_traits_baseILj8192EffS3_fjLj128EEEEEEEvNS0_19ForwardKernelParamsE
        .type           _ZN18transformer_engine13normalization24rmsnorm_fwd_tuned_kernelINS0_13Kernel_traitsIff13__nv_fp8_e4m3fjLj8192ELj1ELj1ELj4ELj16ENS0_18Kernel_traits_baseILj8192EffS3_fjLj128EEEEEEEvNS0_19ForwardKernelParamsE,@function
        .size           _ZN18transformer_engine13normalization24rmsnorm_fwd_tuned_kernelINS0_13Kernel_traitsIff13__nv_fp8_e4m3fjLj8192ELj1ELj1ELj4ELj16ENS0_18Kernel_traits_baseILj8192EffS3_fjLj128EEEEEEEvNS0_19ForwardKernelParamsE,(.L_x_5510 - _ZN18transformer_engine13normalization24rmsnorm_fwd_tuned_kernelINS0_13Kernel_traitsIff13__nv_fp8_e4m3fjLj8192ELj1ELj1ELj4ELj16ENS0_18Kernel_traits_baseILj8192EffS3_fjLj128EEEEEEEvNS0_19ForwardKernelParamsE)
        .other          _ZN18transformer_engine13normalization24rmsnorm_fwd_tuned_kernelINS0_13Kernel_traitsIff13__nv_fp8_e4m3fjLj8192ELj1ELj1ELj4ELj16ENS0_18Kernel_traits_baseILj8192EffS3_fjLj128EEEEEEEvNS0_19ForwardKernelParamsE,@"STO_CUDA_ENTRY STV_DEFAULT"
_ZN18transformer_engine13normalization24rmsnorm_fwd_tuned_kernelINS0_13Kernel_traitsIff13__nv_fp8_e4m3fjLj8192ELj1ELj1ELj4ELj16ENS0_18Kernel_traits_baseILj8192EffS3_fjLj128EEEEEEEvNS0_19ForwardKernelParamsE:
.text._ZN18transformer_engine13normalization24rmsnorm_fwd_tuned_kernelINS0_13Kernel_traitsIff13__nv_fp8_e4m3fjLj8192ELj1ELj1ELj4ELj16ENS0_18Kernel_traits_baseILj8192EffS3_fjLj128EEEEEEEvNS0_19ForwardKernelParamsE:
[----:B------:R-:W-:Y:S01]  /*0000*/  LDC R1, c[0x0][0x28] ;  /* 0x00000a00ff017b82 */ /* 0x000fe20000000800 */
[----:B------:R-:W-:Y:S01]  /*0010*/  ULDC.U8 UR4, c[0x0][0x294] ;  /* 0x0000a50000047ab9 */ /* 0x000fe20000000000 */
[----:B------:R-:W-:Y:S01]  /*0020*/  ULDC.64 UR6, c[0x0][0x208] ;  /* 0x0000820000067ab9 */ /* 0x000fe20000000a00 */
[----:B------:R-:W-:Y:S01]  /*0030*/  UISETP.NE.AND UP0, UPT, UR4, URZ, UPT ;  /* 0x0000003f0400728c */ /* 0x000fe2000bf05270 */
[----:B------:R-:W0:Y:S01]  /*0040*/  S2R R132, SR_TID.X ;  /* 0x0000000000847919 */ /* 0x000e220000002100 */
[----:B------:R-:W-:Y:S01]  /*0050*/  ULDC.64 UR8, c[0x0][0x238] ;  /* 0x00008e0000087ab9 */ /* 0x000fe20000000a00 */
[----:B------:R-:W-:Y:S01]  /*0060*/  ULDC UR13, c[0x0][0x218] ;  /* 0x00008600000d7ab9 */ /* 0x000fe20000000800 */
[----:B------:R-:W-:Y:S01]  /*0070*/  ULDC UR12, c[0x0][0x210] ;  /* 0x00008400000c7ab9 */ /* 0x000fe20000000800 */
[----:B------:R-:W-:Y:S01]  /*0080*/  ULDC.64 UR10, c[0x0][0x288] ;  /* 0x0000a200000a7ab9 */ /* 0x000fe20000000a00 */
[----:B------:R-:W-:-:S13]  /*0090*/  PLOP3.LUT P2, PT, PT, PT, UP0, 0x80, 0x0 ;  /* 0x000000000000781c */ /* 0x000fda0003f4f008 */
[----:B------:R-:W1:Y:S02]  /*00a0*/  @P2 LDC.64 R4, c[0x0][0x270] ;  /* 0x00009c00ff042b82 */ /* 0x000e640000000a00 */
[----:B-1----:R1:W5:Y:S06]  /*00b0*/  @P2 LDG.E R3, desc[UR6][R4.64] ;  /* 0x0000000604032981 */ /* 0x00236c000c1e1900 */
[----:B------:R-:W2:Y:S01]  /*00c0*/  S2UR UR4, SR_CTAID.X ;  /* 0x00000000000479c3 */ /* 0x000ea20000002500 */
[----:B0-----:R-:W-:Y:S01]  /*00d0*/  SHF.L.U32 R0, R132, 0x4, RZ ;  /* 0x0000000484007819 */ /* 0x001fe200000006ff */
[----:B------:R-:W-:-:S03]  /*00e0*/  HFMA2.MMA R133, -RZ, RZ, 0, 0 ;  /* 0x00000000ff857435 */ /* 0x000fc600000001ff */
[----:B------:R-:W-:-:S04]  /*00f0*/  LOP3.LUT R0, R0, 0x7f0, RZ, 0xc0, !PT ;  /* 0x000007f000007812 */ /* 0x000fc800078ec0ff */
[----:B------:R-:W-:Y:S01]  /*0100*/  IADD3 R68, P1, R0, UR8, RZ ;  /* 0x0000000800447c10 */ /* 0x000fe2000ff3e0ff */
[----:B------:R-:W-:-:S03]  /*0110*/  ULDC UR8, c[0x0][0x268] ;  /* 0x00009a0000087ab9 */ /* 0x000fc60000000800 */
[----:B------:R-:W-:Y:S01]  /*0120*/  IADD3.X R69, RZ, UR9, RZ, P1, !PT ;  /* 0x00000009ff457c10 */ /* 0x000fe20008ffe4ff */
[----:B------:R-:W-:Y:S01]  /*0130*/  ULDC.U8 UR9, c[0x0][0x250] ;  /* 0x0000940000097ab9 */ /* 0x000fe20000000000 */
[----:B--2---:R-:W-:Y:S01]  /*0140*/  LEA.HI R134, R132, UR4, RZ, 0x19 ;  /* 0x0000000484867c11 */ /* 0x004fe2000f8fc8ff */
[----:B------:R-:W-:-:S03]  /*0150*/  ULDC UR4, c[0x0][0x218] ;  /* 0x0000860000047ab9 */ /* 0x000fc60000000800 */
[----:B------:R-:W-:-:S13]  /*0160*/  ISETP.GE.AND P0, PT, R134, UR4, PT ;  /* 0x0000000486007c0c */ /* 0x000fda000bf06270 */
[----:B-1----:R-:W-:Y:S05]  /*0170*/  @P0 BRA `(.L_x_4153) ;  /* 0x0000003c00ec0947 */ /* 0x002fea0003800000 */
        /* <DEDUP_REMOVED lines=18> */
.L_x_4164:
[----:B------:R-:W0:Y:S01]  /*02a0*/  LDC.64 R128, c[0x0][0x220] ;  /* 0x00008800ff807b82 */ /* 0x000e220000000a00 */
[----:B------:R-:W-:Y:S02]  /*02b0*/  LOP3.LUT R135, R132, 0x7f, RZ, 0xc0, !PT ;  /* 0x0000007f84877812 */ /* 0x000fe400078ec0ff */
[----:B------:R-:W-:-:S04]  /*02c0*/  SHF.L.U32 R0, R134, 0xb, RZ ;  /* 0x0000000b86007819 */ /* 0x000fc800000006ff */
[----:B------:R-:W-:-:S04]  /*02d0*/  LOP3.LUT R135, R0, 0xfffff800, R135, 0xe2, !PT ;  /* 0xfffff80000877812 */ /* 0x000fc800078ee287 */
[C---:B-1----:R-:W-:Y:S01]  /*02e0*/  LOP3.LUT R73, R135.reuse, 0x80, RZ, 0xfc, !PT ;  /* 0x0000008087497812 */ /* 0x042fe200078efcff */
        /* <DEDUP_REMOVED lines=261> */
.L_x_4183:
        /* <DEDUP_REMOVED lines=16> */
.L_x_4155:
        /* <DEDUP_REMOVED lines=16> */
.L_x_4157:
[----:B------:R-:W-:Y:S05]  /*1540*/  BSYNC B0 ;  /* 0x0000000000007941 */ /* 0x000fea0003800000 */
.L_x_4156:
[----:B0-----:R-:W1:Y:S01]  /*1550*/  SHFL.DOWN PT, R140, R139, 0x2, 0x1f ;  /* 0x08401f008b8c7f89 */ /* 0x001e6200000e0000 */
[----:B------:R-:W-:Y:S01]  /*1560*/  SHF.R.U32.HI R2, RZ, 0x5, R132 ;  /* 0x00000005ff027819 */ /* 0x000fe20000011684 */
[----:B------:R-:W-:Y:S02]  /*1570*/  BSSY B0, `(.L_x_4158) ;  /* 0x0000012000007945 */ /* 0x000fe40003800000 */
[----:B--2---:R0:W2:Y:S01]  /*1580*/  SHFL.DOWN PT, R143, R136, 0x2, 0x1f ;  /* 0x08401f00888f7f89 */ /* 0x0040a200000e0000 */
[----:B------:R-:W-:-:S03]  /*1590*/  LOP3.LUT R141, R2, 0x3, RZ, 0xc0, !PT ;  /* 0x00000003028d7812 */ /* 0x000fc600078ec0ff */
[----:B------:R0:W3:Y:S01]  /*15a0*/  SHFL.DOWN PT, R142, R137, 0x2, 0x1f ;  /* 0x08401f00898e7f89 */ /* 0x0000e200000e0000 */
        /* <DEDUP_REMOVED lines=8> */
[----:B-----5:R-:W-:Y:S05]  /*1630*/  CALL.REL.NOINC `($__internal_43_$__cuda_sm20_rcp_rn_f32_slowpath) ;  /* 0x0000003c00cc7944 */ /* 0x020fea0003c00000 */
[----:B------:R-:W-:Y:S05]  /*1640*/  BRA `(.L_x_4160) ;  /* 0x0000000000107947 */ /* 0x000fea0003800000 */
.L_x_4159:
[----:B------:R-:W0:Y:S02]  /*1650*/  MUFU.RCP R141, R138 ;  /* 0x0000008a008d7308 */ /* 0x000e240000001000 */
[----:B0-----:R-:W-:-:S04]  /*1660*/  FFMA R0, R138, R141, -1 ;  /* 0xbf8000008a007423 */ /* 0x001fc8000000008d */
[----:B------:R-:W-:-:S04]  /*1670*/  FADD.FTZ R0, -R0, -RZ ;  /* 0x800000ff00007221 */ /* 0x000fc80000010100 */
[----:B------:R-:W-:-:S07]  /*1680*/  FFMA R0, R141, R0, R141 ;  /* 0x000000008d007223 */ /* 0x000fce000000008d */
.L_x_4160:
[----:B------:R-:W-:Y:S05]  /*1690*/  BSYNC B0 ;  /* 0x0000000000007941 */ /* 0x000fea0003800000 */
.L_x_4158:
[----:B------:R-:W0:Y:S01]  /*16a0*/  SHFL.DOWN PT, R141, R138, 0x1, 0x1f ;  /* 0x08201f008a8d7f89 */ /* 0x000e2200000e0000 */
[----:B------:R-:W-:Y:S01]  /*16b0*/  FADD R2, -R143, R136 ;  /* 0x000000888f027221 */ /* 0x000fe20000000100 */
[----:B------:R-:W-:Y:S01]  /*16c0*/  FMUL R144, R140, R143 ;  /* 0x0000008f8c907220 */ /* 0x000fe20000400000 */
[----:B------:R-:W-:Y:S01]  /*16d0*/  FADD R143, R142, R137 ;  /* 0x000000898e8f7221 */ /* 0x000fe20000000000 */
[----:B------:R-:W-:Y:S01]  /*16e0*/  BSSY B0, `(.L_x_4161) ;  /* 0x0000016000007945 */ /* 0x000fe20003800000 */
[----:B------:R-:W-:Y:S01]  /*16f0*/  FMUL R2, R2, R2 ;  /* 0x0000000202027220 */ /* 0x000fe20000400000 */
[----:B------:R-:W-:-:S03]  /*1700*/  FFMA R137, R139, R136, R144 ;  /* 0x000000888b897223 */ /* 0x000fc60000000090 */
[----:B------:R-:W-:Y:S01]  /*1710*/  FMUL R145, R2, R139 ;  /* 0x0000008b02917220 */ /* 0x000fe20000400000 */
[----:B------:R-:W-:-:S03]  /*1720*/  FMUL R137, R137, R0 ;  /* 0x0000000089897220 */ /* 0x000fc60000400000 */
[----:B------:R-:W-:Y:S02]  /*1730*/  FMUL R140, R140, R145 ;  /* 0x000000918c8c7220 */ /* 0x000fe40000400000 */
[----:B------:R1:W2:Y:S02]  /*1740*/  SHFL.DOWN PT, R136, R137, 0x1, 0x1f ;  /* 0x08201f0089887f89 */ /* 0x0002a400000e0000 */
        /* <DEDUP_REMOVED lines=9> */
[----:B-----5:R-:W-:Y:S05]  /*17e0*/  CALL.REL.NOINC `($__internal_43_$__cuda_sm20_rcp_rn_f32_slowpath) ;  /* 0x0000003c00607944 */ /* 0x020fea0003c00000 */
[----:B------:R-:W-:Y:S05]  /*17f0*/  BRA `(.L_x_4163) ;  /* 0x0000000000107947 */ /* 0x000fea0003800000 */
.L_x_4162:
[----:B------:R-:W0:Y:S02]  /*1800*/  MUFU.RCP R0, R145 ;  /* 0x0000009100007308 */ /* 0x000e240000001000 */
[----:B0-----:R-:W-:-:S04]  /*1810*/  FFMA R2, R145, R0, -1 ;  /* 0xbf80000091027423 */ /* 0x001fc80000000000 */
[----:B------:R-:W-:-:S04]  /*1820*/  FADD.FTZ R143, -R2, -RZ ;  /* 0x800000ff028f7221 */ /* 0x000fc80000010100 */
[----:B------:R-:W-:-:S07]  /*1830*/  FFMA R0, R0, R143, R0 ;  /* 0x0000008f00007223 */ /* 0x000fce0000000000 */
.L_x_4163:
[----:B------:R-:W-:Y:S05]  /*1840*/  BSYNC B0 ;  /* 0x0000000000007941 */ /* 0x000fea0003800000 */
.L_x_4161:
[----:B------:R-:W-:Y:S01]  /*1850*/  FADD R2, R137, -R136 ;  /* 0x8000008889027221 */ /* 0x000fe20000000000 */
[----:B------:R-:W-:Y:S01]  /*1860*/  FADD R139, R139, R140 ;  /* 0x0000008c8b8b7221 */ /* 0x000fe20000000000 */
[----:B------:R-:W-:Y:S01]  /*1870*/  ISETP.NE.AND P1, PT, RZ, UR9, PT ;  /* 0x00000009ff007c0c */ /* 0x000fe2000bf25270 */
[----:B-----5:R-:W-:Y:S01]  /*1880*/  FADD R144, R59, 1 ;  /* 0x3f8000003b907421 */ /* 0x020fe20000000000 */
[----:B------:R-:W-:Y:S01]  /*1890*/  FMUL R143, R2, R2 ;  /* 0x00000002028f7220 */ /* 0x000fe20000400000 */
[----:B------:R-:W-:Y:S01]  /*18a0*/  FADD R152, R51, 1 ;  /* 0x3f80000033987421 */ /* 0x000fe20000000000 */
[----:B------:R-:W-:Y:S01]  /*18b0*/  FADD R148, R53, 1 ;  /* 0x3f80000035947421 */ /* 0x000fe20000000000 */
[----:B------:R-:W-:Y:S01]  /*18c0*/  FADD R140, R63, 1 ;  /* 0x3f8000003f8c7421 */ /* 0x000fe20000000000 */
[C---:B------:R-:W-:Y:S01]  /*18d0*/  FMUL R2, R138.reuse, R143 ;  /* 0x0000008f8a027220 */ /* 0x040fe20000400000 */
[----:B------:R-:W-:Y:S01]  /*18e0*/  FMUL R143, R141, R136 ;  /* 0x000000888d8f7220 */ /* 0x000fe20000400000 */
[----:B------:R-:W-:Y:S01]  /*18f0*/  FSEL R146, R59, R144, !P1 ;  /* 0x000000903b927208 */ /* 0x000fe20004800000 */
[----:B------:R-:W-:Y:S01]  /*1900*/  FADD R142, R57, 1 ;  /* 0x3f800000398e7421 */ /* 0x000fe20000000000 */
[----:B------:R-:W-:Y:S01]  /*1910*/  FMUL R2, R141, R2 ;  /* 0x000000028d027220 */ /* 0x000fe20000400000 */
[----:B------:R-:W-:Y:S01]  /*1920*/  FFMA R143, R138, R137, R143 ;  /* 0x000000898a8f7223 */ /* 0x000fe2000000008f */
[----:B------:R-:W-:Y:S01]  /*1930*/  FADD R137, R64, 1 ;  /* 0x3f80000040897421 */ /* 0x000fe20000000000 */
        /* <DEDUP_REMOVED lines=22> */
[----:B------:R-:W-:-:S02]  /*1aa0*/  FSEL R156, R47, R156, !P1 ;  /* 0x0000009c2f9c7208 */ /* 0x000fc40004800000 */
[----:B------:R-:W-:Y:S02]  /*1ab0*/  FSEL R158, R41, R158, !P1 ;  /* 0x0000009e299e7208 */ /* 0x000fe40004800000 */
[----:B------:R-:W-:Y:S02]  /*1ac0*/  FSEL R160, R43, R160, !P1 ;  /* 0x000000a02ba07208 */ /* 0x000fe40004800000 */
[----:B------:R-:W-:Y:S02]  /*1ad0*/  FSEL R162, R37, R162, !P1 ;  /* 0x000000a225a27208 */ /* 0x000fe40004800000 */
[----:B------:R-:W-:Y:S01]  /*1ae0*/  FSEL R164, R39, R164, !P1 ;  /* 0x000000a427a47208 */ /* 0x000fe20004800000 */
[----:B0-----:R-:W-:Y:S01]  /*1af0*/  FMUL R0, R2, 0.0001220703125 ;  /* 0x3900000002007820 */ /* 0x001fe20000400000 */
[----:B------:R-:W-:-:S03]  /*1b00*/  FADD R2, R65, 1 ;  /* 0x3f80000041027421 */ /* 0x000fc60000000000 */
[----:B-1----:R-:W-:Y:S02]  /*1b10*/  FFMA R0, R143, R143, R0 ;  /* 0x0000008f8f007223 */ /* 0x002fe40000000000 */
[----:B------:R-:W-:Y:S02]  /*1b20*/  FSEL R2, R65, R2, !P1 ;  /* 0x0000000241027208 */ /* 0x000fe40004800000 */
[----:B------:R-:W-:-:S05]  /*1b30*/  FADD R136, R0, UR8 ;  /* 0x0000000800887e21 */ /* 0x000fca0008000000 */
[----:B------:R-:W-:-:S13]  /*1b40*/  FSETP.GEU.AND P0, PT, |R136|, 1.175494350822287508e-38, PT ;  /* 0x008000008800780b */ /* 0x000fda0003f0e200 */
[----:B------:R-:W-:-:S04]  /*1b50*/  @!P0 FMUL R136, R136, 16777216 ;  /* 0x4b80000088888820 */ /* 0x000fc80000400000 */
[----:B------:R0:W1:Y:S02]  /*1b60*/  MUFU.RSQ R0, R136 ;  /* 0x0000008800007308 */ /* 0x0000640000001400 */
[----:B0-----:R-:W-:-:S05]  /*1b70*/  FADD R136, R67, 1 ;  /* 0x3f80000043887421 */ /* 0x001fca0000000000 */
[----:B------:R-:W-:Y:S01]  /*1b80*/  FSEL R136, R67, R136, !P1 ;  /* 0x0000008843887208 */ /* 0x000fe20004800000 */
[----:B-1----:R-:W-:Y:S01]  /*1b90*/  @!P0 FMUL R0, R0, 4096 ;  /* 0x4580000000008820 */ /* 0x002fe20000400000 */
[----:B------:R-:W-:-:S03]  /*1ba0*/  ISETP.NE.U32.AND P0, PT, RZ, UR10, PT ;  /* 0x0000000aff007c0c */ /* 0x000fc6000bf05070 */
[-C--:B------:R-:W-:Y:S01]  /*1bb0*/  FMUL R69, R69, R0.reuse ;  /* 0x0000000045457220 */ /* 0x080fe20000400000 */
[-C--:B------:R-:W-:Y:S01]  /*1bc0*/  FMUL R71, R71, R0.reuse ;  /* 0x0000000047477220 */ /* 0x080fe20000400000 */
        /* <DEDUP_REMOVED lines=9> */
[-C--:B------:R-:W-:Y:S01]  /*1c60*/  FMUL R68, R68, R0.reuse ;  /* 0x0000000044447220 */ /* 0x080fe20000400000 */
[----:B------:R-:W-:Y:S01]  /*1c70*/  FSEL R71, R56, R71, !P1 ;  /* 0x0000004738477208 */ /* 0x000fe20004800000 */
[-C--:B------:R-:W-:Y:S01]  /*1c80*/  FMUL R84, R84, R0.reuse ;  /* 0x0000000054547220 */ /* 0x080fe20000400000 */
[----:B------:R-:W-:Y:S01]  /*1c90*/  ISETP.NE.AND.EX P0, PT, RZ, UR11, PT, P0 ;  /* 0x0000000bff007c0c */ /* 0x000fe2000bf05300 */
[----:B------:R-:W-:Y:S01]  /*1ca0*/  FMUL R74, R74, R69 ;  /* 0x000000454a4a7220 */ /* 0x000fe20000400000 */
[----:B------:R-:W-:Y:S01]  /*1cb0*/  FADD R69, R58, 1 ;  /* 0x3f8000003a457421 */ /* 0x000fe20000000000 */
[----:B------:R-:W-:Y:S01]  /*1cc0*/  FMUL R76, R76, R71 ;  /* 0x000000474c4c7220 */ /* 0x000fe20000400000 */
[----:B------:R-:W-:Y:S01]  /*1cd0*/  FADD R71, R52, 1 ;  /* 0x3f80000034477421 */ /* 0x000fe20000000000 */
[----:B------:R-:W-:Y:S01]  /*1ce0*/  FMUL R68, R68, R137 ;  /* 0x0000008944447220 */ /* 0x000fe20000400000 */
[-C--:B------:R-:W-:Y:S01]  /*1cf0*/  FMUL R86, R86, R0.reuse ;  /* 0x0000000056567220 */ /* 0x080fe20000400000 */
[----:B------:R-:W-:Y:S01]  /*1d00*/  FSEL R69, R58, R69, !P1 ;  /* 0x000000453a457208 */ /* 0x000fe20004800000 */
[-C--:B------:R-:W-:Y:S01]  /*1d10*/  FMUL R73, R73, R0.reuse ;  /* 0x0000000049497220 */ /* 0x080fe20000400000 */
[----:B------:R-:W-:Y:S01]  /*1d20*/  FSEL R71, R52, R71, !P1 ;  /* 0x0000004734477208 */ /* 0x000fe20004800000 */
[-C--:B------:R-:W-:Y:S01]  /*1d30*/  FMUL R70, R70, R0.reuse ;  /* 0x0000000046467220 */ /* 0x080fe20000400000 */
[----:B------:R-:W-:Y:S01]  /*1d40*/  FMUL R88, R88, R0 ;  /* 0x0000000058587220 */ /* 0x000fe20000400000 */
[----:B------:R-:W-:Y:S01]  /*1d50*/  FMUL R144, R78, R69 ;  /* 0x000000454e907220 */ /* 0x000fe20000400000 */
[----:B------:R-:W-:Y:S01]  /*1d60*/  FADD R69, R48, 1 ;  /* 0x3f80000030457421 */ /* 0x000fe20000000000 */
[----:B------:R-:W-:Y:S01]  /*1d70*/  FMUL R80, R80, R71 ;  /* 0x0000004750507220 */ /* 0x000fe20000400000 */
[----:B------:R-:W-:Y:S01]  /*1d80*/  FADD R71, R50, 1 ;  /* 0x3f80000032477421 */ /* 0x000fe20000000000 */
[----:B------:R-:W-:Y:S01]  /*1d90*/  @P0 FMNMX R133, R133, |R68|, !PT ;  /* 0x4000004485850209 */ /* 0x000fe20007800000 */
[----:B------:R-:W-:Y:S01]  /*1da0*/  FMUL R138, R73, R138 ;  /* 0x0000008a498a7220 */ /* 0x000fe20000400000 */
[----:B------:R-:W-:Y:S01]  /*1db0*/  FSEL R69, R48, R69, !P1 ;  /* 0x0000004530457208 */ /* 0x000fe20004800000 */
[----:B------:R-:W-:Y:S01]  /*1dc0*/  FMUL R70, R70, R139 ;  /* 0x0000008b46467220 */ /* 0x000fe20000400000 */
[----:B------:R-:W-:Y:S01]  /*1dd0*/  FSEL R71, R50, R71, !P1 ;  /* 0x0000004732477208 */ /* 0x000fe20004800000 */
[----:B------:R-:W-:Y:S01]  /*1de0*/  FADD R73, R54, 1 ;  /* 0x3f80000036497421 */ /* 0x000fe20000000000 */
[----:B------:R-:W-:Y:S01]  /*1df0*/  @P0 FMNMX R133, R133, |R2|, !PT ;  /* 0x4000000285850209 */ /* 0x000fe20007800000 */
        /* <DEDUP_REMOVED lines=10> */
[----:B------:R-:W-:Y:S01]  /*1ea0*/  FSEL R73, R54, R73, !P1 ;  /* 0x0000004936497208 */ /* 0x000fe20004800000 */
[----:B------:R-:W-:Y:S01]  /*1eb0*/  FMUL R82, R82, R0 ;  /* 0x0000000052527220 */ /* 0x000fe20000400000 */
[----:B------:R-:W-:Y:S01]  /*1ec0*/  @P0 FMNMX R133, R133, |R70|, !PT ;  /* 0x4000004685850209 */ /* 0x000fe20007800000 */
[----:B------:R-:W-:Y:S01]  /*1ed0*/  FMUL R88, R88, R69 ;  /* 0x0000004558587220 */ /* 0x000fe20000400000 */
[----:B------:R-:W-:Y:S01]  /*1ee0*/  FMUL R72, R72, R141 ;  /* 0x0000008d48487220 */ /* 0x000fe20000400000 */
[----:B------:R-:W-:Y:S01]  /*1ef0*/  FMUL R78, R79, R146 ;  /* 0x000000924f4e7220 */ /* 0x000fe20000400000 */
[----:B------:R-:W-:Y:S01]  /*1f00*/  FADD R69, R42, 1 ;  /* 0x3f8000002a457421 */ /* 0x000fe20000000000 */
[----:B------:R-:W-:Y:S01]  /*1f10*/  FMUL R146, R81, R148 ;  /* 0x0000009451927220 */ /* 0x000fe20000400000 */
[----:B------:R-:W-:Y:S01]  /*1f20*/  FMUL R90, R90, R71 ;  /* 0x000000475a5a7220 */ /* 0x000fe20000400000 */
[----:B------:R-:W-:Y:S01]  /*1f30*/  @P0 FMNMX R133, R133, |R136|, !PT ;  /* 0x4000008885850209 */ /* 0x000fe20007800000 */
[----:B------:R-:W-:Y:S01]  /*1f40*/  FMUL R148, R82, R73 ;  /* 0x0000004952947220 */ /* 0x000fe20000400000 */
[----:B------:R-:W-:Y:S01]  /*1f50*/  FADD R71, R36, 1 ;  /* 0x3f80000024477421 */ /* 0x000fe20000000000 */
[----:B------:R-:W-:Y:S01]  /*1f60*/  FADD R73, R40, 1 ;  /* 0x3f80000028497421 */ /* 0x000fe20000000000 */
[----:B------:R-:W-:Y:S01]  /*1f70*/  FSEL R69, R42, R69, !P1 ;  /* 0x000000452a457208 */ /* 0x000fe20004800000 */
[----:B------:R-:W-:Y:S01]  /*1f80*/  FMUL R94, R94, R0 ;  /* 0x000000005e5e7220 */ /* 0x000fe20000400000 */
[----:B------:R-:W-:Y:S01]  /*1f90*/  @P0 FMNMX R133, R133, |R72|, !PT ;  /* 0x4000004885850209 */ /* 0x000fe20007800000 */
[-C--:B------:R-:W-:Y:S01]  /*1fa0*/  FMUL R75, R75, R0.reuse ;  /* 0x000000004b4b7220 */ /* 0x080fe20000400000 */
[----:B------:R-:W-:Y:S01]  /*1fb0*/  FSEL R71, R36, R71, !P1 ;  /* 0x0000004724477208 */ /* 0x000fe20004800000 */
[-C--:B------:R-:W-:Y:S01]  /*1fc0*/  FMUL R96, R96, R0.reuse ;  /* 0x0000000060607220 */ /* 0x080fe20000400000 */
[----:B------:R-:W-:Y:S01]  /*1fd0*/  FSEL R73, R40, R73, !P1 ;  /* 0x0000004928497208 */ /* 0x000fe20004800000 */
[----:B------:R-:W-:Y:S01]  /*1fe0*/  FMUL R92, R92, R0 ;  /* 0x000000005c5c7220 */ /* 0x000fe20000400000 */
[----:B------:R-:W-:Y:S01]  /*1ff0*/  @P0 FMNMX R133, R133, |R138|, !PT ;  /* 0x4000008a85850209 */ /* 0x000fe20007800000 */
[----:B------:R-:W-:Y:S01]  /*2000*/  FMUL R94, R94, R69 ;  /* 0x000000455e5e7220 */ /* 0x000fe20000400000 */
[----:B------:R-:W-:Y:S01]  /*2010*/  FADD R69, R38, 1 ;  /* 0x3f80000026457421 */ /* 0x000fe20000000000 */
[----:B------:R-:W-:Y:S01]  /*2020*/  FMUL R140, R75, R140 ;  /* 0x0000008c4b8c7220 */ /* 0x000fe20000400000 */
[----:B------:R-:W-:Y:S01]  /*2030*/  FMUL R96, R96, R71 ;  /* 0x0000004760607220 */ /* 0x000fe20000400000 */
[----:B------:R-:W-:Y:S01]  /*2040*/  FMUL R92, R92, R73 ;  /* 0x000000495c5c7220 */ /* 0x000fe20000400000 */
[----:B------:R-:W-:Y:S01]  /*2050*/  FADD R71, R32, 1 ;  /* 0x3f80000020477421 */ /* 0x000fe20000000000 */
[----:B------:R-:W-:Y:S01]  /*2060*/  @P0 FMNMX R133, R133, |R74|, !PT ;  /* 0x4000004a85850209 */ /* 0x000fe20007800000 */
[----:B------:R-:W-:Y:S01]  /*2070*/  FADD R73, R33, 1 ;  /* 0x3f80000021497421 */ /* 0x000fe20000000000 */
[----:B------:R-:W-:Y:S01]  /*2080*/  FADD R75, R34, 1 ;  /* 0x3f800000224b7421 */ /* 0x000fe20000000000 */
[-C--:B------:R-:W-:Y:S01]  /*2090*/  FMUL R77, R77, R0.reuse ;  /* 0x000000004d4d7220 */ /* 0x080fe20000400000 */
[----:B------:R-:W-:Y:S01]  /*20a0*/  FSEL R69, R38, R69, !P1 ;  /* 0x0000004526457208 */ /* 0x000fe20004800000 */
[----:B------:R-:W-:Y:S01]  /*20b0*/  FMUL R98, R98, R0 ;  /* 0x0000000062627220 */ /* 0x000fe20000400000 */
[----:B------:R-:W-:Y:S01]  /*20c0*/  @P0 FMNMX R133, R133, |R140|, !PT ;  /* 0x4000008c85850209 */ /* 0x000fe20007800000 */
[-C--:B------:R-:W-:Y:S01]  /*20d0*/  FMUL R100, R100, R0.reuse ;  /* 0x0000000064647220 */ /* 0x080fe20000400000 */
[----:B------:R-:W-:Y:S01]  /*20e0*/  FSEL R71, R32, R71, !P1 ;  /* 0x0000004720477208 */ /* 0x000fe20004800000 */
[----:B------:R-:W-:Y:S01]  /*20f0*/  FMUL R101, R101, R0 ;  /* 0x0000000065657220 */ /* 0x000fe20000400000 */
[----:B------:R-:W-:Y:S01]  /*2100*/  FSEL R73, R33, R73, !P1 ;  /* 0x0000004921497208 */ /* 0x000fe20004800000 */
[----:B------:R-:W-:Y:S01]  /*2110*/  FMUL R142, R77, R142 ;  /* 0x0000008e4d8e7220 */ /* 0x000fe20000400000 */
[----:B------:R-:W-:Y:S01]  /*2120*/  FSEL R75, R34, R75, !P1 ;  /* 0x0000004b224b7208 */ /* 0x000fe20004800000 */
[----:B------:R-:W-:Y:S01]  /*2130*/  FMUL R102, R102, R0 ;  /* 0x0000000066667220 */ /* 0x000fe20000400000 */
[----:B------:R-:W-:Y:S01]  /*2140*/  FMUL R98, R98, R69 ;  /* 0x0000004562627220 */ /* 0x000fe20000400000 */
[----:B------:R-:W-:Y:S01]  /*2150*/  @P0 FMNMX R133, R133, |R76|, !PT ;  /* 0x4000004c85850209 */ /* 0x000fe20007800000 */
[----:B------:R-:W-:Y:S01]  /*2160*/  FADD R69, R35, 1 ;  /* 0x3f80000023457421 */ /* 0x000fe20000000000 */
[----:B------:R-:W-:Y:S01]  /*2170*/  FMUL R100, R100, R71 ;  /* 0x0000004764647220 */ /* 0x000fe20000400000 */
[----:B------:R-:W-:Y:S01]  /*2180*/  FMUL R101, R101, R73 ;  /* 0x0000004965657220 */ /* 0x000fe20000400000 */
[----:B------:R-:W-:Y:S01]  /*2190*/  FADD R71, R28, 1 ;  /* 0x3f8000001c477421 */ /* 0x000fe20000000000 */
[----:B------:R-:W-:Y:S01]  /*21a0*/  FMUL R102, R102, R75 ;  /* 0x0000004b66667220 */ /* 0x000fe20000400000 */
[----:B------:R-:W-:Y:S01]  /*21b0*/  FADD R73, R29, 1 ;  /* 0x3f8000001d497421 */ /* 0x000fe20000000000 */
[----:B------:R-:W-:Y:S01]  /*21c0*/  @P0 FMNMX R133, R133, |R142|, !PT ;  /* 0x4000008e85850209 */ /* 0x000fe20007800000 */
[----:B------:R-:W-:Y:S01]  /*21d0*/  FADD R75, R30, 1 ;  /* 0x3f8000001e4b7421 */ /* 0x000fe20000000000 */
[----:B------:R-:W-:Y:S01]  /*21e0*/  FSEL R69, R35, R69, !P1 ;  /* 0x0000004523457208 */ /* 0x000fe20004800000 */
[-C--:B------:R-:W-:Y:S01]  /*21f0*/  FMUL R103, R103, R0.reuse ;  /* 0x0000000067677220 */ /* 0x080fe20000400000 */
[----:B------:R-:W-:Y:S01]  /*2200*/  FSEL R71, R28, R71, !P1 ;  /* 0x000000471c477208 */ /* 0x000fe20004800000 */
[----:B------:R-:W-:Y:S01]  /*2210*/  FMUL R104, R104, R0 ;  /* 0x0000000068687220 */ /* 0x000fe20000400000 */
[----:B------:R-:W-:Y:S01]  /*2220*/  @P0 FMNMX R133, R133, |R144|, !PT ;  /* 0x4000009085850209 */ /* 0x000fe20007800000 */
[-C--:B------:R-:W-:Y:S01]  /*2230*/  FMUL R105, R105, R0.reuse ;  /* 0x0000000069697220 */ /* 0x080fe20000400000 */
[----:B------:R-:W-:Y:S01]  /*2240*/  FSEL R73, R29, R73, !P1 ;  /* 0x000000491d497208 */ /* 0x000fe20004800000 */
[----:B------:R-:W-:Y:S01]  /*2250*/  FADD R77, R31, 1 ;  /* 0x3f8000001f4d7421 */ /* 0x000fe20000000000 */
[----:B------:R-:W-:Y:S01]  /*2260*/  FSEL R75, R30, R75, !P1 ;  /* 0x0000004b1e4b7208 */ /* 0x000fe20004800000 */
[----:B------:R-:W-:Y:S01]  /*2270*/  FMUL R106, R106, R0 ;  /* 0x000000006a6a7220 */ /* 0x000fe20000400000 */
[----:B------:R-:W-:Y:S01]  /*2280*/  FMUL R103, R103, R69 ;  /* 0x0000004567677220 */ /* 0x000fe20000400000 */
[----:B------:R-:W-:Y:S01]  /*2290*/  FADD R69, R24, 1 ;  /* 0x3f80000018457421 */ /* 0x000fe20000000000 */
[----:B------:R-:W-:Y:S01]  /*22a0*/  @P0 FMNMX R133, R133, |R78|, !PT ;  /* 0x4000004e85850209 */ /* 0x000fe20007800000 */
[----:B------:R-:W-:Y:S01]  /*22b0*/  FADD R82, R55, 1 ;  /* 0x3f80000037527421 */ /* 0x000fe20000000000 */
[----:B------:R-:W-:Y:S01]  /*22c0*/  FMUL R104, R104, R71 ;  /* 0x0000004768687220 */ /* 0x000fe20000400000 */
[----:B------:R-:W-:Y:S01]  /*22d0*/  FMUL R105, R105, R73 ;  /* 0x0000004969697220 */ /* 0x000fe20000400000 */
[----:B------:R-:W-:Y:S01]  /*22e0*/  FADD R71, R25, 1 ;  /* 0x3f80000019477421 */ /* 0x000fe20000000000 */
[----:B------:R-:W-:Y:S01]  /*22f0*/  FSEL R77, R31, R77, !P1 ;  /* 0x0000004d1f4d7208 */ /* 0x000fe20004800000 */
[----:B------:R-:W-:Y:S01]  /*2300*/  FMUL R106, R106, R75 ;  /* 0x0000004b6a6a7220 */ /* 0x000fe20000400000 */
[----:B------:R-:W-:Y:S01]  /*2310*/  FADD R73, R26, 1 ;  /* 0x3f8000001a497421 */ /* 0x000fe20000000000 */
[----:B------:R-:W-:Y:S01]  /*2320*/  FMUL R107, R107, R0 ;  /* 0x000000006b6b7220 */ /* 0x000fe20000400000 */
[----:B------:R-:W-:Y:S01]  /*2330*/  FADD R75, R27, 1 ;  /* 0x3f8000001b4b7421 */ /* 0x000fe20000000000 */
[----:B------:R-:W-:Y:S01]  /*2340*/  @P0 FMNMX R133, R133, |R80|, !PT ;  /* 0x4000005085850209 */ /* 0x000fe20007800000 */
[-C--:B------:R-:W-:Y:S01]  /*2350*/  FMUL R108, R108, R0.reuse ;  /* 0x000000006c6c7220 */ /* 0x080fe20000400000 */
[----:B------:R-:W-:Y:S01]  /*2360*/  FSEL R69, R24, R69, !P1 ;  /* 0x0000004518457208 */ /* 0x000fe20004800000 */
[----:B------:R-:W-:Y:S01]  /*2370*/  FMUL R83, R83, R0 ;  /* 0x0000000053537220 */ /* 0x000fe20000400000 */
[----:B------:R-:W-:Y:S01]  /*2380*/  FSEL R82, R55, R82, !P1 ;  /* 0x0000005237527208 */ /* 0x000fe20004800000 */
[-C--:B------:R-:W-:Y:S01]  /*2390*/  FMUL R109, R109, R0.reuse ;  /* 0x000000006d6d7220 */ /* 0x080fe20000400000 */
[----:B------:R-:W-:Y:S01]  /*23a0*/  FSEL R71, R25, R71, !P1 ;  /* 0x0000004719477208 */ /* 0x000fe20004800000 */
[----:B------:R-:W-:Y:S01]  /*23b0*/  FMUL R107, R107, R77 ;  /* 0x0000004d6b6b7220 */ /* 0x000fe20000400000 */
[----:B------:R-:W-:Y:S01]  /*23c0*/  FSEL R73, R26, R73, !P1 ;  /* 0x000000491a497208 */ /* 0x000fe20004800000 */
[----:B------:R-:W-:Y:S01]  /*23d0*/  FMUL R110, R110, R0 ;  /* 0x000000006e6e7220 */ /* 0x000fe20000400000 */
[----:B------:R-:W-:Y:S01]  /*23e0*/  @P0 FMNMX R133, R133, |R146|, !PT ;  /* 0x4000009285850209 */ /* 0x000fe20007800000 */
[----:B------:R-:W-:Y:S01]  /*23f0*/  FADD R77, R20, 1 ;  /* 0x3f800000144d7421 */ /* 0x000fe20000000000 */
[----:B------:R-:W-:Y:S01]  /*2400*/  FSEL R75, R27, R75, !P1 ;  /* 0x0000004b1b4b7208 */ /* 0x000fe20004800000 */
[----:B------:R-:W-:Y:S01]  /*2410*/  FMUL R111, R111, R0 ;  /* 0x000000006f6f7220 */ /* 0x000fe20000400000 */
[----:B------:R-:W-:Y:S01]  /*2420*/  FMUL R108, R108, R69 ;  /* 0x000000456c6c7220 */ /* 0x000fe20000400000 */
[----:B------:R-:W-:Y:S01]  /*2430*/  FMUL R82, R83, R82 ;  /* 0x0000005253527220 */ /* 0x000fe20000400000 */
[----:B------:R-:W-:Y:S01]  /*2440*/  FADD R69, R21, 1 ;  /* 0x3f80000015457421 */ /* 0x000fe20000000000 */
[----:B------:R-:W-:Y:S01]  /*2450*/  FMUL R109, R109, R71 ;  /* 0x000000476d6d7220 */ /* 0x000fe20000400000 */
[----:B------:R-:W-:Y:S01]  /*2460*/  @P0 FMNMX R133, R133, |R148|, !PT ;  /* 0x4000009485850209 */ /* 0x000fe20007800000 */
[----:B------:R-:W-:Y:S01]  /*2470*/  FMUL R71, R110, R73 ;  /* 0x000000496e477220 */ /* 0x000fe20000400000 */
[----:B------:R-:W-:Y:S01]  /*2480*/  FSEL R77, R20, R77, !P1 ;  /* 0x0000004d144d7208 */ /* 0x000fe20004800000 */
[----:B------:R-:W-:Y:S01]  /*2490*/  FMUL R110, R111, R75 ;  /* 0x0000004b6f6e7220 */ /* 0x000fe20000400000 */
[----:B------:R-:W-:Y:S01]  /*24a0*/  FADD R73, R22, 1 ;  /* 0x3f80000016497421 */ /* 0x000fe20000000000 */
[-C--:B------:R-:W-:Y:S01]  /*24b0*/  FMUL R85, R85, R0.reuse ;  /* 0x0000000055557220 */ /* 0x080fe20000400000 */
[-C--:B------:R-:W-:Y:S01]  /*24c0*/  FMUL R112, R112, R0.reuse ;  /* 0x0000000070707220 */ /* 0x080fe20000400000 */
[----:B------:R-:W-:Y:S01]  /*24d0*/  FADD R75, R23, 1 ;  /* 0x3f800000174b7421 */ /* 0x000fe20000000000 */
[----:B------:R-:W-:Y:S01]  /*24e0*/  FSEL R69, R21, R69, !P1 ;  /* 0x0000004515457208 */ /* 0x000fe20004800000 */
[----:B------:R-:W-:Y:S01]  /*24f0*/  FMUL R113, R113, R0 ;  /* 0x0000000071717220 */ /* 0x000fe20000400000 */
[----:B------:R-:W-:Y:S01]  /*2500*/  @P0 FMNMX R133, R133, |R82|, !PT ;  /* 0x4000005285850209 */ /* 0x000fe20007800000 */
[----:B------:R-:W-:Y:S01]  /*2510*/  FMUL R150, R85, R150 ;  /* 0x0000009655967220 */ /* 0x000fe20000400000 */
[----:B------:R-:W-:Y:S01]  /*2520*/  FMUL R112, R112, R77 ;  /* 0x0000004d70707220 */ /* 0x000fe20000400000 */
[----:B------:R-:W-:Y:S01]  /*2530*/  FSEL R73, R22, R73, !P1 ;  /* 0x0000004916497208 */ /* 0x000fe20004800000 */
[-C--:B------:R-:W-:Y:S01]  /*2540*/  FMUL R87, R87, R0.reuse ;  /* 0x0000000057577220 */ /* 0x080fe20000400000 */
[-C--:B------:R-:W-:Y:S01]  /*2550*/  FMUL R114, R114, R0.reuse ;  /* 0x0000000072727220 */ /* 0x080fe20000400000 */
[----:B------:R-:W-:Y:S01]  /*2560*/  FADD R77, R16, 1 ;  /* 0x3f800000104d7421 */ /* 0x000fe20000000000 */
[----:B------:R-:W-:Y:S01]  /*2570*/  FSEL R75, R23, R75, !P1 ;  /* 0x0000004b174b7208 */ /* 0x000fe20004800000 */
[----:B------:R-:W-:Y:S01]  /*2580*/  FMUL R115, R115, R0 ;  /* 0x0000000073737220 */ /* 0x000fe20000400000 */
[----:B------:R-:W-:Y:S01]  /*2590*/  @P0 FMNMX R133, R133, |R84|, !PT ;  /* 0x4000005485850209 */ /* 0x000fe20007800000 */
[----:B------:R-:W-:Y:S01]  /*25a0*/  FMUL R113, R113, R69 ;  /* 0x0000004571717220 */ /* 0x000fe20000400000 */
[----:B------:R-:W0:Y:S01]  /*25b0*/  LDC.U8 R85, c[0x0][0x294] ;  /* 0x0000a500ff557b82 */ /* 0x000e220000000000 */
[----:B------:R-:W-:Y:S01]  /*25c0*/  FADD R79, R17, 1 ;  /* 0x3f800000114f7421 */ /* 0x000fe20000000000 */
[----:B------:R-:W-:Y:S01]  /*25d0*/  FADD R69, R18, 1 ;  /* 0x3f80000012457421 */ /* 0x000fe20000000000 */
[----:B------:R-:W-:Y:S01]  /*25e0*/  FMUL R86, R87, R154 ;  /* 0x0000009a57567220 */ /* 0x000fe20000400000 */
[----:B------:R-:W-:Y:S01]  /*25f0*/  FMUL R73, R114, R73 ;  /* 0x0000004972497220 */ /* 0x000fe20000400000 */
[----:B------:R-:W-:Y:S01]  /*2600*/  @P0 FMNMX R133, R133, |R150|, !PT ;  /* 0x4000009685850209 */ /* 0x000fe20007800000 */
[----:B------:R-:W-:Y:S01]  /*2610*/  FADD R154, R45, 1 ;  /* 0x3f8000002d9a7421 */ /* 0x000fe20000000000 */
[----:B------:R-:W-:Y:S01]  /*2620*/  FSEL R77, R16, R77, !P1 ;  /* 0x0000004d104d7208 */ /* 0x000fe20004800000 */
[----:B------:R-:W-:Y:S01]  /*2630*/  FMUL R114, R115, R75 ;  /* 0x0000004b73727220 */ /* 0x000fe20000400000 */
[-C--:B------:R-:W-:Y:S01]  /*2640*/  FMUL R116, R116, R0.reuse ;  /* 0x0000000074747220 */ /* 0x080fe20000400000 */
[----:B------:R-:W-:Y:S01]  /*2650*/  FADD R75, R19, 1 ;  /* 0x3f800000134b7421 */ /* 0x000fe20000000000 */
[----:B------:R-:W-:Y:S01]  /*2660*/  FSEL R79, R17, R79, !P1 ;  /* 0x0000004f114f7208 */ /* 0x000fe20004800000 */
[----:B------:R-:W-:Y:S01]  /*2670*/  FADD R83, R14, 1 ;  /* 0x3f8000000e537421 */ /* 0x000fe20000000000 */
[----:B------:R-:W-:Y:S01]  /*2680*/  FSEL R69, R18, R69, !P1 ;  /* 0x0000004512457208 */ /* 0x000fe20004800000 */
[-C--:B------:R-:W-:Y:S01]  /*2690*/  FMUL R117, R117, R0.reuse ;  /* 0x0000000075757220 */ /* 0x080fe20000400000 */
[----:B------:R-:W-:Y:S01]  /*26a0*/  FMUL R118, R118, R0 ;  /* 0x0000000076767220 */ /* 0x000fe20000400000 */
[----:B------:R-:W-:Y:S01]  /*26b0*/  @P0 FMNMX R133, R133, |R152|, !PT ;  /* 0x4000009885850209 */ /* 0x000fe20007800000 */
[----:B------:R-:W-:Y:S01]  /*26c0*/  FMUL R116, R116, R77 ;  /* 0x0000004d74747220 */ /* 0x000fe20000400000 */
[----:B------:R-:W-:Y:S01]  /*26d0*/  FSEL R154, R45, R154, !P1 ;  /* 0x0000009a2d9a7208 */ /* 0x000fe20004800000 */
[-C--:B------:R-:W-:Y:S01]  /*26e0*/  FMUL R89, R89, R0.reuse ;  /* 0x0000000059597220 */ /* 0x080fe20000400000 */
[----:B------:R-:W-:Y:S01]  /*26f0*/  FSEL R77, R19, R75, !P1 ;  /* 0x0000004b134d7208 */ /* 0x000fe20004800000 */
[-C--:B------:R-:W-:Y:S01]  /*2700*/  FMUL R119, R119, R0.reuse ;  /* 0x0000000077777220 */ /* 0x080fe20000400000 */
[----:B------:R-:W-:Y:S01]  /*2710*/  FMUL R117, R117, R79 ;  /* 0x0000004f75757220 */ /* 0x000fe20000400000 */
[----:B------:R-:W-:Y:S01]  /*2720*/  FMUL R75, R118, R69 ;  /* 0x00000045764b7220 */ /* 0x000fe20000400000 */
[----:B------:R-:W-:Y:S01]  /*2730*/  FSEL R83, R14, R83, !P1 ;  /* 0x000000530e537208 */ /* 0x000fe20004800000 */
[----:B------:R-:W-:Y:S01]  /*2740*/  FMUL R122, R122, R0 ;  /* 0x000000007a7a7220 */ /* 0x000fe20000400000 */
[----:B------:R-:W-:Y:S01]  /*2750*/  @P0 FMNMX R133, R133, |R86|, !PT ;  /* 0x4000005685850209 */ /* 0x000fe20007800000 */
[----:B------:R-:W-:Y:S01]  /*2760*/  FADD R79, R12, 1 ;  /* 0x3f8000000c4f7421 */ /* 0x000fe20000000000 */
[----:B------:R-:W-:Y:S01]  /*2770*/  FADD R69, R15, 1 ;  /* 0x3f8000000f457421 */ /* 0x000fe20000000000 */
[----:B------:R-:W-:Y:S01]  /*2780*/  FMUL R154, R89, R154 ;  /* 0x0000009a599a7220 */ /* 0x000fe20000400000 */
[----:B------:R-:W-:Y:S01]  /*2790*/  FMUL R118, R119, R77 ;  /* 0x0000004d77767220 */ /* 0x000fe20000400000 */
[----:B------:R-:W-:Y:S01]  /*27a0*/  @P0 FMNMX R133, R133, |R88|, !PT ;  /* 0x4000005885850209 */ /* 0x000fe20007800000 */
[----:B------:R-:W-:Y:S01]  /*27b0*/  FMUL R77, R122, R83 ;  /* 0x000000537a4d7220 */ /* 0x000fe20000400000 */
[----:B------:R-:W-:Y:S01]  /*27c0*/  FSEL R79, R12, R79, !P1 ;  /* 0x0000004f0c4f7208 */ /* 0x000fe20004800000 */
[-C--:B------:R-:W-:Y:S01]  /*27d0*/  FMUL R91, R91, R0.reuse ;  /* 0x000000005b5b7220 */ /* 0x080fe20000400000 */
[----:B------:R-:W-:Y:S01]  /*27e0*/  FSEL R122, R15, R69, !P1 ;  /* 0x000000450f7a7208 */ /* 0x000fe20004800000 */
[----:B------:R-:W-:Y:S01]  /*27f0*/  FMUL R120, R120, R0 ;  /* 0x0000000078787220 */ /* 0x000fe20000400000 */
[----:B------:R-:W-:Y:S01]  /*2800*/  FADD R69, R10, 1 ;  /* 0x3f8000000a457421 */ /* 0x000fe20000000000 */
[----:B------:R-:W-:Y:S01]  /*2810*/  @P0 FMNMX R133, R133, |R154|, !PT ;  /* 0x4000009a85850209 */ /* 0x000fe20007800000 */
[----:B------:R-:W-:Y:S01]  /*2820*/  FMUL R156, R91, R156 ;  /* 0x0000009c5b9c7220 */ /* 0x000fe20000400000 */
[----:B------:R-:W-:Y:S01]  /*2830*/  FMUL R120, R120, R79 ;  /* 0x0000004f78787220 */ /* 0x000fe20000400000 */
[----:B------:R-:W-:Y:S01]  /*2840*/  FADD R79, R8, 1 ;  /* 0x3f800000084f7421 */ /* 0x000fe20000000000 */
[----:B------:R-:W-:Y:S01]  /*2850*/  FSEL R69, R10, R69, !P1 ;  /* 0x000000450a457208 */ /* 0x000fe20004800000 */
[----:B------:R-:W-:Y:S01]  /*2860*/  FMUL R126, R126, R0 ;  /* 0x000000007e7e7220 */ /* 0x000fe20000400000 */
[----:B------:R-:W-:Y:S01]  /*2870*/  @P0 FMNMX R133, R133, |R90|, !PT ;  /* 0x4000005a85850209 */ /* 0x000fe20007800000 */
[----:B------:R-:W-:Y:S01]  /*2880*/  FMUL R93, R93, R0 ;  /* 0x000000005d5d7220 */ /* 0x000fe20000400000 */
[----:B0-----:R-:W-:Y:S01]  /*2890*/  ISETP.NE.AND P2, PT, R85, RZ, PT ;  /* 0x000000ff5500720c */ /* 0x001fe20003f45270 */
[----:B------:R-:W-:Y:S01]  /*28a0*/  FMUL R126, R126, R69 ;  /* 0x000000457e7e7220 */ /* 0x000fe20000400000 */
[----:B------:R-:W-:Y:S01]  /*28b0*/  @P0 FMNMX R133, R133, |R156|, !PT ;  /* 0x4000009c85850209 */ /* 0x000fe20007800000 */
[----:B------:R-:W-:Y:S01]  /*28c0*/  FMUL R124, R124, R0 ;  /* 0x000000007c7c7220 */ /* 0x000fe20000400000 */
[----:B------:R-:W-:Y:S01]  /*28d0*/  FSEL R79, R8, R79, !P1 ;  /* 0x0000004f084f7208 */ /* 0x000fe20004800000 */
[----:B------:R-:W-:Y:S01]  /*28e0*/  FADD R69, R5, 1 ;  /* 0x3f80000005457421 */ /* 0x000fe20000000000 */
[----:B------:R-:W-:Y:S01]  /*28f0*/  FMUL R158, R93, R158 ;  /* 0x0000009e5d9e7220 */ /* 0x000fe20000400000 */
[----:B------:R-:W-:Y:S01]  /*2900*/  @P0 FMNMX R133, R133, |R92|, !PT ;  /* 0x4000005c85850209 */ /* 0x000fe20007800000 */
[-C--:B------:R-:W-:Y:S01]  /*2910*/  FMUL R95, R95, R0.reuse ;  /* 0x000000005f5f7220 */ /* 0x080fe20000400000 */
[----:B------:R-:W-:Y:S01]  /*2920*/  FMUL R124, R124, R79 ;  /* 0x0000004f7c7c7220 */ /* 0x000fe20000400000 */
[----:B------:R-:W-:Y:S01]  /*2930*/  FADD R79, R11, 1 ;  /* 0x3f8000000b4f7421 */ /* 0x000fe20000000000 */
[----:B------:R-:W-:Y:S01]  /*2940*/  FSEL R69, R5, R69, !P1 ;  /* 0x0000004505457208 */ /* 0x000fe20004800000 */
[----:B------:R-:W-:Y:S01]  /*2950*/  FMUL R129, R129, R0 ;  /* 0x0000000081817220 */ /* 0x000fe20000400000 */
[----:B------:R-:W-:Y:S01]  /*2960*/  @P0 FMNMX R133, R133, |R158|, !PT ;  /* 0x4000009e85850209 */ /* 0x000fe20007800000 */
[C---:B------:R-:W-:Y:S01]  /*2970*/  @P2 FMUL R68, R3.reuse, R68 ;  /* 0x0000004403442220 */ /* 0x040fe20000400000 */
[----:B------:R-:W-:Y:S01]  /*2980*/  @P2 FMUL R2, R3, R2 ;  /* 0x0000000203022220 */ /* 0x000fe20000400000 */
[----:B------:R-:W-:Y:S01]  /*2990*/  FMUL R160, R95, R160 ;  /* 0x000000a05fa07220 */ /* 0x000fe20000400000 */
[----:B------:R-:W-:Y:S01]  /*29a0*/  FSEL R79, R11, R79, !P1 ;  /* 0x0000004f0b4f7208 */ /* 0x000fe20004800000 */
[----:B------:R-:W-:Y:S01]  /*29b0*/  FMUL R129, R129, R69 ;  /* 0x0000004581817220 */ /* 0x000fe20000400000 */
[----:B------:R-:W-:Y:S01]  /*29c0*/  @P0 FMNMX R133, R133, |R94|, !PT ;  /* 0x4000005e85850209 */ /* 0x000fe20007800000 */
[----:B------:R-:W-:Y:S01]  /*29d0*/  FMUL R127, R127, R0 ;  /* 0x000000007f7f7220 */ /* 0x000fe20000400000 */
[----:B------:R-:W-:Y:S01]  /*29e0*/  FADD R69, R7, 1 ;  /* 0x3f80000007457421 */ /* 0x000fe20000000000 */
[----:B------:R-:W-:Y:S01]  /*29f0*/  @P2 FMUL R70, R3, R70 ;  /* 0x0000004603462220 */ /* 0x000fe20000400000 */
[----:B------:R-:W-:Y:S01]  /*2a00*/  FMUL R97, R97, R0 ;  /* 0x0000000061617220 */ /* 0x000fe20000400000 */
[----:B------:R-:W-:Y:S01]  /*2a10*/  F2FP.SATFINITE.E4M3.F32.PACK_AB_MERGE_C R68, RZ, R68, RZ ;  /* 0x00000044ff44723e */ /* 0x000fe200048070ff */
[----:B------:R-:W-:Y:S01]  /*2a20*/  FADD R81, R13, 1 ;  /* 0x3f8000000d517421 */ /* 0x000fe20000000000 */
[----:B------:R-:W-:Y:S01]  /*2a30*/  F2FP.SATFINITE.E4M3.F32.PACK_AB_MERGE_C R2, RZ, R2, RZ ;  /* 0x00000002ff02723e */ /* 0x000fe200048070ff */
[----:B------:R-:W-:Y:S01]  /*2a40*/  FMUL R127, R127, R79 ;  /* 0x0000004f7f7f7220 */ /* 0x000fe20000400000 */
[----:B------:R-:W-:Y:S01]  /*2a50*/  @P0 FMNMX R133, R133, |R160|, !PT ;  /* 0x400000a085850209 */ /* 0x000fe20007800000 */
[----:B------:R-:W-:Y:S01]  /*2a60*/  @P2 FMUL R136, R3, R136 ;  /* 0x0000008803882220 */ /* 0x000fe20000400000 */
[----:B------:R-:W-:Y:S01]  /*2a70*/  FSEL R79, R7, R69, !P1 ;  /* 0x00000045074f7208 */ /* 0x000fe20004800000 */
[----:B------:R-:W-:Y:S01]  /*2a80*/  FMUL R162, R97, R162 ;  /* 0x000000a261a27220 */ /* 0x000fe20000400000 */
[----:B------:R-:W-:Y:S01]  /*2a90*/  LOP3.LUT R68, R68, 0xff, RZ, 0xc0, !PT ;  /* 0x000000ff44447812 */ /* 0x000fe200078ec0ff */
[C---:B------:R-:W-:Y:S01]  /*2aa0*/  @P2 FMUL R72, R3.reuse, R72 ;  /* 0x0000004803482220 */ /* 0x040fe20000400000 */
[----:B------:R-:W-:Y:S01]  /*2ab0*/  LOP3.LUT R69, R2, 0xffff, RZ, 0xc0, !PT ;  /* 0x0000ffff02457812 */ /* 0x000fe200078ec0ff */
[----:B------:R-:W-:Y:S01]  /*2ac0*/  @P2 FMUL R138, R3, R138 ;  /* 0x0000008a038a2220 */ /* 0x000fe20000400000 */
[----:B------:R-:W-:Y:S01]  /*2ad0*/  F2FP.SATFINITE.E4M3.F32.PACK_AB_MERGE_C R70, RZ, R70, RZ ;  /* 0x00000046ff46723e */ /* 0x000fe200048070ff */
[----:B------:R-:W-:Y:S01]  /*2ae0*/  FMUL R121, R121, R0 ;  /* 0x0000000079797220 */ /* 0x000fe20000400000 */
[----:B------:R-:W-:Y:S01]  /*2af0*/  @P0 FMNMX R133, R133, |R96|, !PT ;  /* 0x4000006085850209 */ /* 0x000fe20007800000 */
[-C--:B------:R-:W-:Y:S01]  /*2b00*/  FMUL R131, R131, R0.reuse ;  /* 0x0000000083837220 */ /* 0x080fe20000400000 */
[----:B------:R-:W-:Y:S01]  /*2b10*/  FSEL R81, R13, R81, !P1 ;  /* 0x000000510d517208 */ /* 0x000fe20004800000 */
[----:B------:R-:W-:Y:S01]  /*2b20*/  FMUL R99, R99, R0 ;  /* 0x0000000063637220 */ /* 0x000fe20000400000 */
[----:B------:R-:W-:Y:S01]  /*2b30*/  PRMT R69, R69, 0x7604, R68 ;  /* 0x0000760445457816 */ /* 0x000fe20000000044 */
[C---:B------:R-:W-:Y:S01]  /*2b40*/  @P2 FMUL R74, R3.reuse, R74 ;  /* 0x0000004a034a2220 */ /* 0x040fe20000400000 */
[----:B------:R-:W-:Y:S01]  /*2b50*/  LOP3.LUT R70, R70, 0xff, RZ, 0xc0, !PT ;  /* 0x000000ff46467812 */ /* 0x000fe200078ec0ff */
[----:B------:R-:W-:Y:S01]  /*2b60*/  @P2 FMUL R140, R3, R140 ;  /* 0x0000008c038c2220 */ /* 0x000fe20000400000 */
[----:B------:R-:W-:Y:S01]  /*2b70*/  F2FP.SATFINITE.E4M3.F32.PACK_AB_MERGE_C R136, RZ, R136, RZ ;  /* 0x00000088ff88723e */ /* 0x000fe200048070ff */
[----:B------:R-:W-:Y:S01]  /*2b80*/  FMUL R121, R121, R81 ;  /* 0x0000005179797220 */ /* 0x000fe20000400000 */
[----:B------:R-:W-:Y:S01]  /*2b90*/  F2FP.SATFINITE.E4M3.F32.PACK_AB_MERGE_C R68, RZ, R72, RZ ;  /* 0x00000048ff44723e */ /* 0x000fe200048070ff */
[----:B------:R-:W-:Y:S01]  /*2ba0*/  FMUL R131, R131, R79 ;  /* 0x0000004f83837220 */ /* 0x000fe20000400000 */
[----:B------:R-:W-:Y:S01]  /*2bb0*/  F2FP.SATFINITE.E4M3.F32.PACK_AB_MERGE_C R138, RZ, R138, RZ ;  /* 0x0000008aff8a723e */ /* 0x000fe200048070ff */
[----:B------:R-:W-:Y:S01]  /*2bc0*/  FMUL R164, R99, R164 ;  /* 0x000000a463a47220 */ /* 0x000fe20000400000 */
[----:B------:R-:W-:Y:S01]  /*2bd0*/  @P0 FMNMX R133, R133, |R162|, !PT ;  /* 0x400000a285850209 */ /* 0x000fe20007800000 */
[----:B------:R-:W-:Y:S01]  /*2be0*/  FADD R81, R9, 1 ;  /* 0x3f80000009517421 */ /* 0x000fe20000000000 */
[----:B------:R-:W-:Y:S01]  /*2bf0*/  PRMT R79, R69, 0x5410, R70 ;  /* 0x00005410454f7816 */ /* 0x000fe20000000046 */
[C---:B------:R-:W-:Y:S01]  /*2c00*/  @P2 FMUL R80, R3.reuse, R80 ;  /* 0x0000005003502220 */ /* 0x040fe20000400000 */
[----:B------:R-:W-:Y:S01]  /*2c10*/  LOP3.LUT R136, R136, 0xffff, RZ, 0xc0, !PT ;  /* 0x0000ffff88887812 */ /* 0x000fe200078ec0ff */
[----:B------:R-:W-:Y:S01]  /*2c20*/  @P2 FMUL R146, R3, R146 ;  /* 0x0000009203922220 */ /* 0x000fe20000400000 */
[----:B------:R-:W-:Y:S01]  /*2c30*/  LOP3.LUT R68, R68, 0xff, RZ, 0xc0, !PT ;  /* 0x000000ff44447812 */ /* 0x000fe200078ec0ff */
[----:B------:R-:W-:Y:S01]  /*2c40*/  FMUL R125, R125, R0 ;  /* 0x000000007d7d7220 */ /* 0x000fe20000400000 */
[----:B------:R-:W-:Y:S01]  /*2c50*/  LOP3.LUT R69, R138, 0xffff, RZ, 0xc0, !PT ;  /* 0x0000ffff8a457812 */ /* 0x000fe200078ec0ff */
[C---:B------:R-:W-:Y:S01]  /*2c60*/  @P2 FMUL R148, R3.reuse, R148 ;  /* 0x0000009403942220 */ /* 0x040fe20000400000 */
[----:B------:R-:W-:Y:S01]  /*2c70*/  F2FP.SATFINITE.E4M3.F32.PACK_AB_MERGE_C R74, RZ, R74, RZ ;  /* 0x0000004aff4a723e */ /* 0x000fe200048070ff */
[C---:B------:R-:W-:Y:S01]  /*2c80*/  @P2 FMUL R82, R3.reuse, R82 ;  /* 0x0000005203522220 */ /* 0x040fe20000400000 */
[----:B------:R-:W-:Y:S01]  /*2c90*/  F2FP.SATFINITE.E4M3.F32.PACK_AB_MERGE_C R140, RZ, R140, RZ ;  /* 0x0000008cff8c723e */ /* 0x000fe200048070ff */
[----:B------:R-:W-:Y:S01]  /*2ca0*/  @P2 FMUL R84, R3, R84 ;  /* 0x0000005403542220 */ /* 0x000fe20000400000 */
[----:B------:R-:W-:Y:S01]  /*2cb0*/  @P0 FMNMX R133, R133, |R98|, !PT ;  /* 0x4000006285850209 */ /* 0x000fe20007800000 */
[----:B------:R-:W-:Y:S01]  /*2cc0*/  @P2 FMUL R150, R3, R150 ;  /* 0x0000009603962220 */ /* 0x000fe20000400000 */
[----:B------:R-:W-:Y:S01]  /*2cd0*/  SHF.L.U32 R2, R136, 0x18, RZ ;  /* 0x0000001888027819 */ /* 0x000fe200000006ff */
[----:B------:R-:W-:Y:S01]  /*2ce0*/  FMUL R128, R128, R0 ;  /* 0x0000000080807220 */ /* 0x000fe20000400000 */
[----:B------:R-:W-:Y:S01]  /*2cf0*/  FSEL R81, R9, R81, !P1 ;  /* 0x0000005109517208 */ /* 0x000fe20004800000 */
[----:B------:R-:W-:Y:S01]  /*2d00*/  @P2 FMUL R152, R3, R152 ;  /* 0x0000009803982220 */ /* 0x000fe20000400000 */
[----:B------:R-:W-:Y:S01]  /*2d10*/  PRMT R69, R69, 0x7604, R68 ;  /* 0x0000760445457816 */ /* 0x000fe20000000044 */
[----:B------:R-:W-:Y:S01]  /*2d20*/  @P2 FMUL R86, R3, R86 ;  /* 0x0000005603562220 */ /* 0x000fe20000400000 */
[----:B------:R-:W-:Y:S01]  /*2d30*/  LOP3.LUT R74, R74, 0xff, RZ, 0xc0, !PT ;  /* 0x000000ff4a4a7812 */ /* 0x000fe200078ec0ff */
[----:B------:R-:W-:Y:S01]  /*2d40*/  FMUL R125, R125, R81 ;  /* 0x000000517d7d7220 */ /* 0x000fe20000400000 */
[----:B------:R-:W-:Y:S01]  /*2d50*/  LOP3.LUT R140, R140, 0xffff, RZ, 0xc0, !PT ;  /* 0x0000ffff8c8c7812 */ /* 0x000fe200078ec0ff */
[----:B------:R-:W-:Y:S01]  /*2d60*/  FADD R81, R4, 1 ;  /* 0x3f80000004517421 */ /* 0x000fe20000000000 */
[----:B------:R-:W-:Y:S01]  /*2d70*/  @P0 FMNMX R133, R133, |R164|, !PT ;  /* 0x400000a485850209 */ /* 0x000fe20007800000 */
[----:B------:R-:W-:Y:S01]  /*2d80*/  @P2 FMUL R88, R3, R88 ;  /* 0x0000005803582220 */ /* 0x000fe20000400000 */
[----:B------:R-:W-:Y:S01]  /*2d90*/  LOP3.LUT R2, R79, R2, RZ, 0xfc, !PT ;  /* 0x000000024f027212 */ /* 0x000fe200078efcff */
[----:B------:R-:W-:Y:S01]  /*2da0*/  @P2 FMUL R154, R3, R154 ;  /* 0x0000009a039a2220 */ /* 0x000fe20000400000 */
[----:B------:R-:W-:Y:S01]  /*2db0*/  PRMT R79, R69, 0x5410, R74 ;  /* 0x00005410454f7816 */ /* 0x000fe2000000004a */
[C---:B------:R-:W-:Y:S01]  /*2dc0*/  @P2 FMUL R76, R3.reuse, R76 ;  /* 0x0000004c034c2220 */ /* 0x040fe20000400000 */
[----:B------:R-:W-:Y:S01]  /*2dd0*/  SHF.L.U32 R68, R140, 0x18, RZ ;  /* 0x000000188c447819 */ /* 0x000fe200000006ff */
[----:B------:R-:W-:Y:S01]  /*2de0*/  @P2 FMUL R142, R3, R142 ;  /* 0x0000008e038e2220 */ /* 0x000fe20000400000 */
[----:B------:R-:W-:Y:S01]  /*2df0*/  @P0 FMNMX R133, R133, |R100|, !PT ;  /* 0x4000006485850209 */ /* 0x000fe20007800000 */
[C---:B------:R-:W-:Y:S01]  /*2e00*/  @P2 FMUL R90, R3.reuse, R90 ;  /* 0x0000005a035a2220 */ /* 0x040fe20000400000 */
[----:B------:R-:W-:Y:S01]  /*2e10*/  F2FP.SATFINITE.E4M3.F32.PACK_AB_MERGE_C R70, RZ, R80, RZ ;  /* 0x00000050ff46723e */ /* 0x000fe200048070ff */
[C---:B------:R-:W-:Y:S01]  /*2e20*/  @P2 FMUL R144, R3.reuse, R144 ;  /* 0x0000009003902220 */ /* 0x040fe20000400000 */
[----:B------:R-:W-:Y:S01]  /*2e30*/  F2FP.SATFINITE.E4M3.F32.PACK_AB_MERGE_C R146, RZ, R146, RZ ;  /* 0x00000092ff92723e */ /* 0x000fe200048070ff */
[----:B------:R-:W-:Y:S01]  /*2e40*/  @P2 FMUL R156, R3, R156 ;  /* 0x0000009c039c2220 */ /* 0x000fe20000400000 */
[----:B------:R-:W-:Y:S01]  /*2e50*/  LOP3.LUT R68, R79, R68, RZ, 0xfc, !PT ;  /* 0x000000444f447212 */ /* 0x000fe200078efcff */
[----:B------:R-:W-:Y:S01]  /*2e60*/  @P2 FMUL R78, R3, R78 ;  /* 0x0000004e034e2220 */ /* 0x000fe20000400000 */
[----:B------:R-:W-:Y:S01]  /*2e70*/  @P0 FMNMX R133, R133, |R101|, !PT ;  /* 0x4000006585850209 */ /* 0x000fe20007800000 */
[C---:B------:R-:W-:Y:S01]  /*2e80*/  @P2 FMUL R92, R3.reuse, R92 ;  /* 0x0000005c035c2220 */ /* 0x040fe20000400000 */
[----:B------:R-:W-:Y:S01]  /*2e90*/  LOP3.LUT R70, R70, 0xff, RZ, 0xc0, !PT ;  /* 0x000000ff46467812 */ /* 0x000fe200078ec0ff */
[C---:B------:R-:W-:Y:S01]  /*2ea0*/  @P2 FMUL R158, R3.reuse, R158 ;  /* 0x0000009e039e2220 */ /* 0x040fe20000400000 */
[----:B------:R-:W-:Y:S01]  /*2eb0*/  LOP3.LUT R79, R146, 0xffff, RZ, 0xc0, !PT ;  /* 0x0000ffff924f7812 */ /* 0x000fe200078ec0ff */
[C---:B------:R-:W-:Y:S01]  /*2ec0*/  @P2 FMUL R94, R3.reuse, R94 ;  /* 0x0000005e035e2220 */ /* 0x040fe20000400000 */
[----:B------:R-:W-:Y:S01]  /*2ed0*/  F2FP.SATFINITE.E4M3.F32.PACK_AB_MERGE_C R148, RZ, R148, RZ ;  /* 0x00000094ff94723e */ /* 0x000fe200048070ff */
[C---:B------:R-:W-:Y:S01]  /*2ee0*/  @P2 FMUL R160, R3.reuse, R160 ;  /* 0x000000a003a02220 */ /* 0x040fe20000400000 */
[----:B------:R-:W-:Y:S01]  /*2ef0*/  FSEL R81, R4, R81, !P1 ;  /* 0x0000005104517208 */ /* 0x000fe20004800000 */
[----:B------:R-:W-:Y:S01]  /*2f00*/  @P2 FMUL R96, R3, R96 ;  /* 0x0000006003602220 */ /* 0x000fe20000400000 */
[----:B------:R-:W-:Y:S01]  /*2f10*/  @P0 FMNMX R133, R133, |R102|, !PT ;  /* 0x4000006685850209 */ /* 0x000fe20007800000 */
[----:B------:R-:W-:Y:S01]  /*2f20*/  @P2 FMUL R162, R3, R162 ;  /* 0x000000a203a22220 */ /* 0x000fe20000400000 */
[----:B------:R-:W-:Y:S01]  /*2f30*/  PRMT R79, R79, 0x7604, R70 ;  /* 0x000076044f4f7816 */ /* 0x000fe20000000046 */
[----:B------:R-:W-:Y:S01]  /*2f40*/  FMUL R128, R128, R81 ;  /* 0x0000005180807220 */ /* 0x000fe20000400000 */
[----:B------:R-:W-:Y:S01]  /*2f50*/  LOP3.LUT R148, R148, 0xff, RZ, 0xc0, !PT ;  /* 0x000000ff94947812 */ /* 0x000fe200078ec0ff */
[C---:B------:R-:W-:Y:S01]  /*2f60*/  @P2 FMUL R98, R3.reuse, R98 ;  /* 0x0000006203622220 */ /* 0x040fe20000400000 */
[----:B------:R-:W-:Y:S01]  /*2f70*/  F2FP.SATFINITE.E4M3.F32.PACK_AB_MERGE_C R82, RZ, R82, RZ ;  /* 0x00000052ff52723e */ /* 0x000fe200048070ff */
[C---:B------:R-:W-:Y:S01]  /*2f80*/  @P2 FMUL R100, R3.reuse, R100 ;  /* 0x0000006403642220 */ /* 0x040fe20000400000 */
[----:B------:R-:W-:Y:S01]  /*2f90*/  F2FP.SATFINITE.E4M3.F32.PACK_AB_MERGE_C R72, RZ, R84, RZ ;  /* 0x00000054ff48723e */ /* 0x000fe200048070ff */
[C---:B------:R-:W-:Y:S01]  /*2fa0*/  @P2 FMUL R101, R3.reuse, R101 ;  /* 0x0000006503652220 */ /* 0x040fe20000400000 */
[----:B------:R-:W-:Y:S01]  /*2fb0*/  F2FP.SATFINITE.E4M3.F32.PACK_AB_MERGE_C R150, RZ, R150, RZ ;  /* 0x00000096ff96723e */ /* 0x000fe200048070ff */
[----:B------:R-:W-:Y:S01]  /*2fc0*/  @P2 FMUL R164, R3, R164 ;  /* 0x000000a403a42220 */ /* 0x000fe20000400000 */
[-C--:B------:R-:W-:Y:S01]  /*2fd0*/  @P0 FMNMX R133, R133, |R103|.reuse, !PT ;  /* 0x4000006785850209 */ /* 0x080fe20007800000 */
[----:B------:R-:W-:Y:S01]  /*2fe0*/  FADD R83, R6, 1 ;  /* 0x3f80000006537421 */ /* 0x000fe20000000000 */
[----:B------:R-:W-:Y:S01]  /*2ff0*/  PRMT R81, R79, 0x5410, R148 ;  /* 0x000054104f517816 */ /* 0x000fe20000000094 */
[-C--:B------:R-:W-:Y:S01]  /*3000*/  FMUL R130, R130, R0.reuse ;  /* 0x0000000082827220 */ /* 0x080fe20000400000 */
[----:B------:R-:W-:Y:S01]  /*3010*/  LOP3.LUT R82, R82, 0xffff, RZ, 0xc0, !PT ;  /* 0x0000ffff52527812 */ /* 0x000fe200078ec0ff */
[----:B------:R-:W-:Y:S01]  /*3020*/  FMUL R123, R123, R0 ;  /* 0x000000007b7b7220 */ /* 0x000fe20000400000 */
[----:B------:R-:W-:Y:S01]  /*3030*/  LOP3.LUT R72, R72, 0xff, RZ, 0xc0, !PT ;  /* 0x000000ff48487812 */ /* 0x000fe200078ec0ff */
[----:B------:R-:W-:Y:S01]  /*3040*/  @P2 FMUL R102, R3, R102 ;  /* 0x0000006603662220 */ /* 0x000fe20000400000 */
[----:B------:R-:W-:Y:S01]  /*3050*/  LOP3.LUT R79, R150, 0xffff, RZ, 0xc0, !PT ;  /* 0x0000ffff964f7812 */ /* 0x000fe200078ec0ff */
[----:B------:R-:W-:Y:S01]  /*3060*/  FMUL R122, R123, R122 ;  /* 0x0000007a7b7a7220 */ /* 0x000fe20000400000 */
[----:B------:R-:W-:Y:S01]  /*3070*/  F2FP.SATFINITE.E4M3.F32.PACK_AB_MERGE_C R152, RZ, R152, RZ ;  /* 0x00000098ff98723e */ /* 0x000fe200048070ff */
[----:B------:R-:W-:Y:S01]  /*3080*/  @P2 FMUL R103, R3, R103 ;  /* 0x0000006703672220 */ /* 0x000fe20000400000 */
[-C--:B------:R-:W-:Y:S01]  /*3090*/  @P0 FMNMX R133, R133, |R104|.reuse, !PT ;  /* 0x4000006885850209 */ /* 0x080fe20007800000 */
[----:B------:R-:W-:Y:S01]  /*30a0*/  @P2 FMUL R104, R3, R104 ;  /* 0x0000006803682220 */ /* 0x000fe20000400000 */
[----:B------:R-:W-:-:S02]  /*30b0*/  SHF.L.U32 R70, R82, 0x18, RZ ;  /* 0x0000001852467819 */ /* 0x000fc400000006ff */
[----:B------:R-:W-:Y:S02]  /*30c0*/  PRMT R79, R79, 0x7604, R72 ;  /* 0x000076044f4f7816 */ /* 0x000fe40000000048 */
[----:B------:R-:W-:Y:S02]  /*30d0*/  LOP3.LUT R152, R152, 0xff, RZ, 0xc0, !PT ;  /* 0x000000ff98987812 */ /* 0x000fe400078ec0ff */
[----:B------:R-:W-:Y:S02]  /*30e0*/  F2FP.SATFINITE.E4M3.F32.PACK_AB_MERGE_C R86, RZ, R86, RZ ;  /* 0x00000056ff56723e */ /* 0x000fe400048070ff */
[----:B------:R-:W-:Y:S02]  /*30f0*/  F2FP.SATFINITE.E4M3.F32.PACK_AB_MERGE_C R74, RZ, R88, RZ ;  /* 0x00000058ff4a723e */ /* 0x000fe400048070ff */
[----:B------:R-:W-:Y:S02]  /*3100*/  F2FP.SATFINITE.E4M3.F32.PACK_AB_MERGE_C R154, RZ, R154, RZ ;  /* 0x0000009aff9a723e */ /* 0x000fe400048070ff */
[-C--:B------:R-:W-:Y:S01]  /*3110*/  @P0 FMNMX R133, R133, |R105|.reuse, !PT ;  /* 0x4000006985850209 */ /* 0x080fe20007800000 */
[----:B------:R-:W-:Y:S01]  /*3120*/  @P2 FMUL R105, R3, R105 ;  /* 0x0000006903692220 */ /* 0x000fe20000400000 */
[----:B------:R-:W-:-:S02]  /*3130*/  LOP3.LUT R70, R81, R70, RZ, 0xfc, !PT ;  /* 0x0000004651467212 */ /* 0x000fc400078efcff */
[----:B------:R-:W-:Y:S02]  /*3140*/  PRMT R81, R79, 0x5410, R152 ;  /* 0x000054104f517816 */ /* 0x000fe40000000098 */
[----:B------:R-:W-:Y:S02]  /*3150*/  LOP3.LUT R86, R86, 0xffff, RZ, 0xc0, !PT ;  /* 0x0000ffff56567812 */ /* 0x000fe400078ec0ff */
[----:B------:R-:W-:Y:S02]  /*3160*/  F2FP.SATFINITE.E4M3.F32.PACK_AB_MERGE_C R69, RZ, R76, RZ ;  /* 0x0000004cff45723e */ /* 0x000fe400048070ff */
[----:B------:R-:W-:Y:S02]  /*3170*/  F2FP.SATFINITE.E4M3.F32.PACK_AB_MERGE_C R142, RZ, R142, RZ ;  /* 0x0000008eff8e723e */ /* 0x000fe400048070ff */
[----:B------:R-:W-:Y:S02]  /*3180*/  LOP3.LUT R74, R74, 0xff, RZ, 0xc0, !PT ;  /* 0x000000ff4a4a7812 */ /* 0x000fe400078ec0ff */
[----:B------:R-:W-:-:S02]  /*3190*/  LOP3.LUT R79, R154, 0xffff, RZ, 0xc0, !PT ;  /* 0x0000ffff9a4f7812 */ /* 0x000fc400078ec0ff */
[----:B------:R-:W-:Y:S02]  /*31a0*/  F2FP.SATFINITE.E4M3.F32.PACK_AB_MERGE_C R90, RZ, R90, RZ ;  /* 0x0000005aff5a723e */ /* 0x000fe400048070ff */
[-C--:B------:R-:W-:Y:S01]  /*31b0*/  @P0 FMNMX R133, R133, |R106|.reuse, !PT ;  /* 0x4000006a85850209 */ /* 0x080fe20007800000 */
[----:B------:R-:W-:Y:S01]  /*31c0*/  @P2 FMUL R106, R3, R106 ;  /* 0x0000006a036a2220 */ /* 0x000fe20000400000 */
[----:B------:R-:W-:Y:S02]  /*31d0*/  SHF.L.U32 R72, R86, 0x18, RZ ;  /* 0x0000001856487819 */ /* 0x000fe400000006ff */
[----:B------:R-:W-:Y:S02]  /*31e0*/  LOP3.LUT R69, R69, 0xff, RZ, 0xc0, !PT ;  /* 0x000000ff45457812 */ /* 0x000fe400078ec0ff */
[----:B------:R-:W-:Y:S02]  /*31f0*/  LOP3.LUT R142, R142, 0xffff, RZ, 0xc0, !PT ;  /* 0x0000ffff8e8e7812 */ /* 0x000fe400078ec0ff */
[----:B------:R-:W-:-:S02]  /*3200*/  F2FP.SATFINITE.E4M3.F32.PACK_AB_MERGE_C R144, RZ, R144, RZ ;  /* 0x00000090ff90723e */ /* 0x000fc400048070ff */
[----:B------:R-:W-:Y:S02]  /*3210*/  PRMT R79, R79, 0x7604, R74 ;  /* 0x000076044f4f7816 */ /* 0x000fe4000000004a */
[----:B------:R-:W-:Y:S02]  /*3220*/  LOP3.LUT R90, R90, 0xff, RZ, 0xc0, !PT ;  /* 0x000000ff5a5a7812 */ /* 0x000fe400078ec0ff */
[----:B------:R-:W-:Y:S02]  /*3230*/  F2FP.SATFINITE.E4M3.F32.PACK_AB_MERGE_C R156, RZ, R156, RZ ;  /* 0x0000009cff9c723e */ /* 0x000fe400048070ff */
[----:B------:R-:W-:Y:S02]  /*3240*/  F2FP.SATFINITE.E4M3.F32.PACK_AB_MERGE_C R78, RZ, R78, RZ ;  /* 0x0000004eff4e723e */ /* 0x000fe400048070ff */
[----:B------:R-:W-:Y:S02]  /*3250*/  F2FP.SATFINITE.E4M3.F32.PACK_AB_MERGE_C R76, RZ, R92, RZ ;  /* 0x0000005cff4c723e */ /* 0x000fe400048070ff */
[----:B------:R-:W-:-:S02]  /*3260*/  F2FP.SATFINITE.E4M3.F32.PACK_AB_MERGE_C R158, RZ, R158, RZ ;  /* 0x0000009eff9e723e */ /* 0x000fc400048070ff */
[-C--:B------:R-:W-:Y:S01]  /*3270*/  @P0 FMNMX R133, R133, |R107|.reuse, !PT ;  /* 0x4000006b85850209 */ /* 0x080fe20007800000 */
[----:B------:R-:W-:Y:S01]  /*3280*/  @P2 FMUL R107, R3, R107 ;  /* 0x0000006b036b2220 */ /* 0x000fe20000400000 */
[----:B------:R-:W-:Y:S02]  /*3290*/  LOP3.LUT R72, R81, R72, RZ, 0xfc, !PT ;  /* 0x0000004851487212 */ /* 0x000fe400078efcff */
[----:B------:R-:W-:Y:S02]  /*32a0*/  PRMT R69, R142, 0x7604, R69 ;  /* 0x000076048e457816 */ /* 0x000fe40000000045 */
[----:B------:R-:W-:Y:S02]  /*32b0*/  LOP3.LUT R144, R144, 0xff, RZ, 0xc0, !PT ;  /* 0x000000ff90907812 */ /* 0x000fe400078ec0ff */
[----:B------:R-:W-:Y:S02]  /*32c0*/  PRMT R81, R79, 0x5410, R90 ;  /* 0x000054104f517816 */ /* 0x000fe4000000005a */
[----:B------:R-:W-:-:S02]  /*32d0*/  LOP3.LUT R156, R156, 0xffff, RZ, 0xc0, !PT ;  /* 0x0000ffff9c9c7812 */ /* 0x000fc400078ec0ff */
[----:B------:R-:W-:Y:S02]  /*32e0*/  LOP3.LUT R78, R78, 0xffff, RZ, 0xc0, !PT ;  /* 0x0000ffff4e4e7812 */ /* 0x000fe400078ec0ff */
[----:B------:R-:W-:Y:S02]  /*32f0*/  LOP3.LUT R76, R76, 0xff, RZ, 0xc0, !PT ;  /* 0x000000ff4c4c7812 */ /* 0x000fe400078ec0ff */
[----:B------:R-:W-:Y:S02]  /*3300*/  LOP3.LUT R79, R158, 0xffff, RZ, 0xc0, !PT ;  /* 0x0000ffff9e4f7812 */ /* 0x000fe400078ec0ff */
[----:B------:R-:W-:Y:S02]  /*3310*/  F2FP.SATFINITE.E4M3.F32.PACK_AB_MERGE_C R94, RZ, R94, RZ ;  /* 0x0000005eff5e723e */ /* 0x000fe400048070ff */
[-C--:B------:R-:W-:Y:S01]  /*3320*/  @P0 FMNMX R133, R133, |R108|.reuse, !PT ;  /* 0x4000006c85850209 */ /* 0x080fe20007800000 */
[----:B------:R-:W-:Y:S01]  /*3330*/  @P2 FMUL R108, R3, R108 ;  /* 0x0000006c036c2220 */ /* 0x000fe20000400000 */
[----:B------:R-:W-:-:S02]  /*3340*/  PRMT R144, R69, 0x5410, R144 ;  /* 0x0000541045907816 */ /* 0x000fc40000000090 */
[----:B------:R-:W-:Y:S02]  /*3350*/  SHF.L.U32 R74, R156, 0x18, RZ ;  /* 0x000000189c4a7819 */ /* 0x000fe400000006ff */
[----:B------:R-:W-:Y:S02]  /*3360*/  SHF.L.U32 R69, R78, 0x18, RZ ;  /* 0x000000184e457819 */ /* 0x000fe400000006ff */
[----:B------:R-:W-:Y:S02]  /*3370*/  PRMT R79, R79, 0x7604, R76 ;  /* 0x000076044f4f7816 */ /* 0x000fe4000000004c */
[----:B------:R-:W-:Y:S02]  /*3380*/  LOP3.LUT R94, R94, 0xff, RZ, 0xc0, !PT ;  /* 0x000000ff5e5e7812 */ /* 0x000fe400078ec0ff */
[----:B------:R-:W-:Y:S02]  /*3390*/  F2FP.SATFINITE.E4M3.F32.PACK_AB_MERGE_C R160, RZ, R160, RZ ;  /* 0x000000a0ffa0723e */ /* 0x000fe400048070ff */
[-C--:B------:R-:W-:Y:S01]  /*33a0*/  @P0 FMNMX R133, R133, |R109|.reuse, !PT ;  /* 0x4000006d85850209 */ /* 0x080fe20007800000 */
[----:B------:R-:W-:Y:S01]  /*33b0*/  @P2 FMUL R109, R3, R109 ;  /* 0x0000006d036d2220 */ /* 0x000fe20000400000 */
[----:B------:R-:W-:-:S02]  /*33c0*/  F2FP.SATFINITE.E4M3.F32.PACK_AB_MERGE_C R78, RZ, R96, RZ ;  /* 0x00000060ff4e723e */ /* 0x000fc400048070ff */
[----:B------:R-:W-:Y:S02]  /*33d0*/  F2FP.SATFINITE.E4M3.F32.PACK_AB_MERGE_C R162, RZ, R162, RZ ;  /* 0x000000a2ffa2723e */ /* 0x000fe400048070ff */
[----:B------:R-:W-:Y:S02]  /*33e0*/  LOP3.LUT R74, R81, R74, RZ, 0xfc, !PT ;  /* 0x0000004a514a7212 */ /* 0x000fe400078efcff */
[----:B------:R-:W-:Y:S02]  /*33f0*/  PRMT R81, R79, 0x5410, R94 ;  /* 0x000054104f517816 */ /* 0x000fe4000000005e */
[----:B------:R-:W-:Y:S02]  /*3400*/  LOP3.LUT R160, R160, 0xffff, RZ, 0xc0, !PT ;  /* 0x0000ffffa0a07812 */ /* 0x000fe400078ec0ff */
[-C--:B------:R-:W-:Y:S01]  /*3410*/  @P0 FMNMX R133, R133, |R71|.reuse, !PT ;  /* 0x4000004785850209 */ /* 0x080fe20007800000 */
[----:B------:R-:W-:Y:S01]  /*3420*/  @P2 FMUL R71, R3, R71 ;  /* 0x0000004703472220 */ /* 0x000fe20000400000 */
[----:B------:R-:W-:-:S02]  /*3430*/  LOP3.LUT R78, R78, 0xff, RZ, 0xc0, !PT ;  /* 0x000000ff4e4e7812 */ /* 0x000fc400078ec0ff */
[----:B------:R-:W-:Y:S02]  /*3440*/  LOP3.LUT R79, R162, 0xffff, RZ, 0xc0, !PT ;  /* 0x0000ffffa24f7812 */ /* 0x000fe400078ec0ff */
[----:B------:R-:W-:Y:S02]  /*3450*/  F2FP.SATFINITE.E4M3.F32.PACK_AB_MERGE_C R98, RZ, R98, RZ ;  /* 0x00000062ff62723e */ /* 0x000fe400048070ff */
[----:B------:R-:W-:Y:S02]  /*3460*/  SHF.L.U32 R76, R160, 0x18, RZ ;  /* 0x00000018a04c7819 */ /* 0x000fe400000006ff */
[-C--:B------:R-:W-:Y:S01]  /*3470*/  @P0 FMNMX R133, R133, |R110|.reuse, !PT ;  /* 0x4000006e85850209 */ /* 0x080fe20007800000 */
[----:B------:R-:W-:Y:S01]  /*3480*/  @P2 FMUL R110, R3, R110 ;  /* 0x0000006e036e2220 */ /* 0x000fe20000400000 */
[----:B------:R-:W-:Y:S02]  /*3490*/  PRMT R79, R79, 0x7604, R78 ;  /* 0x000076044f4f7816 */ /* 0x000fe4000000004e */
[----:B------:R-:W-:-:S02]  /*34a0*/  LOP3.LUT R98, R98, 0xff, RZ, 0xc0, !PT ;  /* 0x000000ff62627812 */ /* 0x000fc400078ec0ff */
[----:B------:R-:W-:Y:S02]  /*34b0*/  LOP3.LUT R76, R81, R76, RZ, 0xfc, !PT ;  /* 0x0000004c514c7212 */ /* 0x000fe400078efcff */
[-C--:B------:R-:W-:Y:S01]  /*34c0*/  @P0 FMNMX R133, R133, |R112|.reuse, !PT ;  /* 0x4000007085850209 */ /* 0x080fe20007800000 */
[----:B------:R-:W-:Y:S01]  /*34d0*/  @P2 FMUL R112, R3, R112 ;  /* 0x0000007003702220 */ /* 0x000fe20000400000 */
[----:B------:R-:W-:Y:S02]  /*34e0*/  PRMT R81, R79, 0x5410, R98 ;  /* 0x000054104f517816 */ /* 0x000fe40000000062 */
[----:B------:R-:W-:Y:S02]  /*34f0*/  F2FP.SATFINITE.E4M3.F32.PACK_AB_MERGE_C R79, RZ, R100, RZ ;  /* 0x00000064ff4f723e */ /* 0x000fe400048070ff */
[----:B------:R-:W-:Y:S02]  /*3500*/  F2FP.SATFINITE.E4M3.F32.PACK_AB_MERGE_C R101, RZ, R101, RZ ;  /* 0x00000065ff65723e */ /* 0x000fe400048070ff */
[-C--:B------:R-:W-:Y:S01]  /*3510*/  @P0 FMNMX R133, R133, |R113|.reuse, !PT ;  /* 0x4000007185850209 */ /* 0x080fe20007800000 */
[----:B------:R-:W-:Y:S01]  /*3520*/  @P2 FMUL R113, R3, R113 ;  /* 0x0000007103712220 */ /* 0x000fe20000400000 */
[----:B------:R-:W-:-:S02]  /*3530*/  LOP3.LUT R79, R79, 0xff, RZ, 0xc0, !PT ;  /* 0x000000ff4f4f7812 */ /* 0x000fc400078ec0ff */
[----:B------:R-:W-:Y:S02]  /*3540*/  LOP3.LUT R80, R101, 0xffff, RZ, 0xc0, !PT ;  /* 0x0000ffff65507812 */ /* 0x000fe400078ec0ff */
[-C--:B------:R-:W-:Y:S01]  /*3550*/  @P0 FMNMX R133, R133, |R73|.reuse, !PT ;  /* 0x4000004985850209 */ /* 0x080fe20007800000 */
[----:B------:R-:W-:Y:S01]  /*3560*/  @P2 FMUL R73, R3, R73 ;  /* 0x0000004903492220 */ /* 0x000fe20000400000 */
[----:B------:R-:W-:Y:S02]  /*3570*/  PRMT R79, R80, 0x7604, R79 ;  /* 0x00007604504f7816 */ /* 0x000fe4000000004f */
[----:B------:R-:W-:Y:S02]  /*3580*/  F2FP.SATFINITE.E4M3.F32.PACK_AB_MERGE_C R164, RZ, R164, RZ ;  /* 0x000000a4ffa4723e */ /* 0x000fe400048070ff */
[----:B------:R-:W-:Y:S02]  /*3590*/  F2FP.SATFINITE.E4M3.F32.PACK_AB_MERGE_C R80, RZ, R104, RZ ;  /* 0x00000068ff50723e */ /* 0x000fe400048070ff */
[----:B------:R-:W-:-:S02]  /*35a0*/  F2FP.SATFINITE.E4M3.F32.PACK_AB_MERGE_C R105, RZ, R105, RZ ;  /* 0x00000069ff69723e */ /* 0x000fc400048070ff */
[-C--:B------:R-:W-:Y:S01]  /*35b0*/  @P0 FMNMX R133, R133, |R114|.reuse, !PT ;  /* 0x4000007285850209 */ /* 0x080fe20007800000 */
[----:B------:R-:W-:Y:S01]  /*35c0*/  @P2 FMUL R114, R3, R114 ;  /* 0x0000007203722220 */ /* 0x000fe20000400000 */
[----:B------:R-:W-:Y:S02]  /*35d0*/  LOP3.LUT R164, R164, 0xffff, RZ, 0xc0, !PT ;  /* 0x0000ffffa4a47812 */ /* 0x000fe400078ec0ff */
[----:B------:R-:W-:Y:S02]  /*35e0*/  LOP3.LUT R80, R80, 0xff, RZ, 0xc0, !PT ;  /* 0x000000ff50507812 */ /* 0x000fe400078ec0ff */
[----:B------:R-:W-:Y:S02]  /*35f0*/  LOP3.LUT R105, R105, 0xffff, RZ, 0xc0, !PT ;  /* 0x0000ffff69697812 */ /* 0x000fe400078ec0ff */
[-C--:B------:R-:W-:Y:S01]  /*3600*/  @P0 FMNMX R133, R133, |R116|.reuse, !PT ;  /* 0x4000007485850209 */ /* 0x080fe20007800000 */
[----:B------:R-:W-:Y:S01]  /*3610*/  @P2 FMUL R116, R3, R116 ;  /* 0x0000007403742220 */ /* 0x000fe20000400000 */
[----:B------:R-:W-:-:S02]  /*3620*/  SHF.L.U32 R78, R164, 0x18, RZ ;  /* 0x00000018a44e7819 */ /* 0x000fc400000006ff */
[----:B------:R-:W-:Y:S02]  /*3630*/  PRMT R105, R105, 0x7604, R80 ;  /* 0x0000760469697816 */ /* 0x000fe40000000050 */
[----:B------:R-:W-:Y:S02]  /*3640*/  F2FP.SATFINITE.E4M3.F32.PACK_AB_MERGE_C R80, RZ, R108, RZ ;  /* 0x0000006cff50723e */ /* 0x000fe400048070ff */
[----:B------:R-:W-:Y:S02]  /*3650*/  F2FP.SATFINITE.E4M3.F32.PACK_AB_MERGE_C R109, RZ, R109, RZ ;  /* 0x0000006dff6d723e */ /* 0x000fe400048070ff */
[-C--:B------:R-:W-:Y:S01]  /*3660*/  @P0 FMNMX R133, R133, |R117|.reuse, !PT ;  /* 0x4000007585850209 */ /* 0x080fe20007800000 */
[----:B------:R-:W-:Y:S01]  /*3670*/  @P2 FMUL R117, R3, R117 ;  /* 0x0000007503752220 */ /* 0x000fe20000400000 */
[----:B------:R-:W-:Y:S02]  /*3680*/  LOP3.LUT R78, R81, R78, RZ, 0xfc, !PT ;  /* 0x0000004e514e7212 */ /* 0x000fe400078efcff */
[----:B------:R-:W-:-:S02]  /*3690*/  LOP3.LUT R80, R80, 0xff, RZ, 0xc0, !PT ;  /* 0x000000ff50507812 */ /* 0x000fc400078ec0ff */
[----:B------:R-:W-:Y:S02]  /*36a0*/  LOP3.LUT R109, R109, 0xffff, RZ, 0xc0, !PT ;  /* 0x0000ffff6d6d7812 */ /* 0x000fe400078ec0ff */
[----:B------:R-:W-:Y:S02]  /*36b0*/  F2FP.SATFINITE.E4M3.F32.PACK_AB_MERGE_C R81, RZ, R71, RZ ;  /* 0x00000047ff51723e */ /* 0x000fe400048070ff */
[-C--:B------:R-:W-:Y:S01]  /*36c0*/  @P0 FMNMX R133, R133, |R75|.reuse, !PT ;  /* 0x4000004b85850209 */ /* 0x080fe20007800000 */
[----:B------:R-:W-:Y:S01]  /*36d0*/  @P2 FMUL R75, R3, R75 ;  /* 0x0000004b034b2220 */ /* 0x000fe20000400000 */
[----:B------:R-:W-:Y:S02]  /*36e0*/  FSEL R83, R6, R83, !P1 ;  /* 0x0000005306537208 */ /* 0x000fe40004800000 */
[----:B------:R-:W-:Y:S02]  /*36f0*/  PRMT R80, R109, 0x7604, R80 ;  /* 0x000076046d507816 */ /* 0x000fe40000000050 */
[----:B------:R-:W-:Y:S01]  /*3700*/  LOP3.LUT R81, R81, 0xff, RZ, 0xc0, !PT ;  /* 0x000000ff51517812 */ /* 0x000fe200078ec0ff */
[----:B------:R-:W-:Y:S01]  /*3710*/  FMUL R130, R130, R83 ;  /* 0x0000005382827220 */ /* 0x000fe20000400000 */
[-C--:B------:R-:W-:Y:S01]  /*3720*/  @P0 FMNMX R133, R133, |R118|.reuse, !PT ;  /* 0x4000007685850209 */ /* 0x080fe20007800000 */
[----:B------:R-:W-:Y:S01]  /*3730*/  @P2 FMUL R118, R3, R118 ;  /* 0x0000007603762220 */ /* 0x000fe20000400000 */
[----:B------:R-:W-:-:S02]  /*3740*/  F2FP.SATFINITE.E4M3.F32.PACK_AB_MERGE_C R110, RZ, R110, RZ ;  /* 0x0000006eff6e723e */ /* 0x000fc400048070ff */
[----:B------:R-:W-:Y:S02]  /*3750*/  PRMT R83, R80, 0x5410, R81 ;  /* 0x0000541050537816 */ /* 0x000fe40000000051 */
[-C--:B------:R-:W-:Y:S01]  /*3760*/  @P0 FMNMX R133, R133, |R120|.reuse, !PT ;  /* 0x4000007885850209 */ /* 0x080fe20007800000 */
[----:B------:R-:W-:Y:S01]  /*3770*/  @P2 FMUL R120, R3, R120 ;  /* 0x0000007803782220 */ /* 0x000fe20000400000 */
[----:B------:R-:W-:Y:S02]  /*3780*/  F2FP.SATFINITE.E4M3.F32.PACK_AB_MERGE_C R80, RZ, R112, RZ ;  /* 0x00000070ff50723e */ /* 0x000fe400048070ff */
[----:B------:R-:W-:Y:S02]  /*3790*/  F2FP.SATFINITE.E4M3.F32.PACK_AB_MERGE_C R113, RZ, R113, RZ ;  /* 0x00000071ff71723e */ /* 0x000fe400048070ff */
        /* <DEDUP_REMOVED lines=21> */
[----:B------:R-:W-:Y:S02]  /*38f0*/  F2FP.SATFINITE.E4M3.F32.PACK_AB_MERGE_C R81, RZ, R75, RZ ;  /* 0x0000004bff51723e */ /* 0x000fe400048070ff */
[-C--:B------:R-:W-:Y:S01]  /*3900*/  @P0 FMNMX R133, R133, |R125|.reuse, !PT ;  /* 0x4000007d85850209 */ /* 0x080fe20007800000 */
[----:B------:R-:W-:Y:S01]  /*3910*/  @P2 FMUL R125, R3, R125 ;  /* 0x0000007d037d2220 */ /* 0x000fe20000400000 */
[----:B------:R-:W-:Y:S02]  /*3920*/  PRMT R80, R117, 0x7604, R80 ;  /* 0x0000760475507816 */ /* 0x000fe40000000050 */
[----:B------:R-:W-:Y:S02]  /*3930*/  LOP3.LUT R81, R81, 0xff, RZ, 0xc0, !PT ;  /* 0x000000ff51517812 */ /* 0x000fe400078ec0ff */
[-C--:B------:R-:W-:Y:S01]  /*3940*/  @P0 FMNMX R133, R133, |R126|.reuse, !PT ;  /* 0x4000007e85850209 */ /* 0x080fe20007800000 */
[----:B------:R-:W-:Y:S01]  /*3950*/  @P2 FMUL R126, R3, R126 ;  /* 0x0000007e037e2220 */ /* 0x000fe20000400000 */
[----:B------:R-:W-:-:S02]  /*3960*/  PRMT R81, R80, 0x5410, R81 ;  /* 0x0000541050517816 */ /* 0x000fc40000000051 */
[----:B------:R-:W-:Y:S02]  /*3970*/  F2FP.SATFINITE.E4M3.F32.PACK_AB_MERGE_C R80, RZ, R120, RZ ;  /* 0x00000078ff50723e */ /* 0x000fe400048070ff */
[----:B------:R-:W-:Y:S02]  /*3980*/  F2FP.SATFINITE.E4M3.F32.PACK_AB_MERGE_C R121, RZ, R121, RZ ;  /* 0x00000079ff79723e */ /* 0x000fe400048070ff */
[----:B------:R-:W-:Y:S02]  /*3990*/  F2FP.SATFINITE.E4M3.F32.PACK_AB_MERGE_C R118, RZ, R118, RZ ;  /* 0x00000076ff76723e */ /* 0x000fe400048070ff */
[-C--:B------:R-:W-:Y:S01]  /*39a0*/  @P0 FMNMX R133, R133, |R127|.reuse, !PT ;  /* 0x4000007f85850209 */ /* 0x080fe20007800000 */
[----:B------:R-:W-:Y:S01]  /*39b0*/  @P2 FMUL R127, R3, R127 ;  /* 0x0000007f037f2220 */ /* 0x000fe20000400000 */
[----:B------:R-:W-:Y:S02]  /*39c0*/  LOP3.LUT R80, R80, 0xff, RZ, 0xc0, !PT ;  /* 0x000000ff50507812 */ /* 0x000fe400078ec0ff */
[----:B------:R-:W-:-:S02]  /*39d0*/  LOP3.LUT R121, R121, 0xffff, RZ, 0xc0, !PT ;  /* 0x0000ffff79797812 */ /* 0x000fc400078ec0ff */
[----:B------:R-:W-:Y:S02]  /*39e0*/  F2FP.SATFINITE.E4M3.F32.PACK_AB_MERGE_C R114, RZ, R114, RZ ;  /* 0x00000072ff72723e */ /* 0x000fe400048070ff */
[----:B------:R-:W-:Y:S02]  /*39f0*/  LOP3.LUT R118, R118, 0xffff, RZ, 0xc0, !PT ;  /* 0x0000ffff76767812 */ /* 0x000fe400078ec0ff */
[----:B------:R-:W-:Y:S02]  /*3a00*/  F2FP.SATFINITE.E4M3.F32.PACK_AB_MERGE_C R77, RZ, R77, RZ ;  /* 0x0000004dff4d723e */ /* 0x000fe400048070ff */
[-C--:B------:R-:W-:Y:S01]  /*3a10*/  @P0 FMNMX R133, R133, |R128|.reuse, !PT ;  /* 0x4000008085850209 */ /* 0x080fe20007800000 */
[----:B------:R-:W-:Y:S01]  /*3a20*/  @P2 FMUL R128, R3, R128 ;  /* 0x0000008003802220 */ /* 0x000fe20000400000 */
[----:B------:R-:W-:Y:S02]  /*3a30*/  PRMT R121, R121, 0x7604, R80 ;  /* 0x0000760479797816 */ /* 0x000fe40000000050 */
[----:B------:R-:W-:-:S02]  /*3a40*/  LOP3.LUT R114, R114, 0xffff, RZ, 0xc0, !PT ;  /* 0x0000ffff72727812 */ /* 0x000fc400078ec0ff */
[----:B------:R-:W-:Y:S02]  /*3a50*/  SHF.L.U32 R118, R118, 0x18, RZ ;  /* 0x0000001876767819 */ /* 0x000fe400000006ff */
[----:B------:R-:W-:Y:S02]  /*3a60*/  LOP3.LUT R80, R77, 0xff, RZ, 0xc0, !PT ;  /* 0x000000ff4d507812 */ /* 0x000fe400078ec0ff */
[-C--:B------:R-:W-:Y:S01]  /*3a70*/  @P0 FMNMX R133, R133, |R129|.reuse, !PT ;  /* 0x4000008185850209 */ /* 0x080fe20007800000 */
[----:B------:R-:W-:Y:S01]  /*3a80*/  @P2 FMUL R129, R3, R129 ;  /* 0x0000008103812220 */ /* 0x000fe20000400000 */
[----:B------:R-:W-:Y:S02]  /*3a90*/  SHF.L.U32 R114, R114, 0x18, RZ ;  /* 0x0000001872727819 */ /* 0x000fe400000006ff */
[----:B------:R-:W-:Y:S02]  /*3aa0*/  LOP3.LUT R77, R81, R118, RZ, 0xfc, !PT ;  /* 0x00000076514d7212 */ /* 0x000fe400078efcff */
[----:B------:R-:W-:-:S02]  /*3ab0*/  PRMT R113, R121, 0x5410, R80 ;  /* 0x0000541079717816 */ /* 0x000fc40000000050 */
[----:B------:R-:W-:Y:S02]  /*3ac0*/  F2FP.SATFINITE.E4M3.F32.PACK_AB_MERGE_C R80, RZ, R124, RZ ;  /* 0x0000007cff50723e */ /* 0x000fe400048070ff */
[----:B------:R-:W-:Y:S02]  /*3ad0*/  F2FP.SATFINITE.E4M3.F32.PACK_AB_MERGE_C R81, RZ, R128, RZ ;  /* 0x00000080ff51723e */ /* 0x000fe400048070ff */
[----:B------:R-:W-:Y:S02]  /*3ae0*/  F2FP.SATFINITE.E4M3.F32.PACK_AB_MERGE_C R125, RZ, R125, RZ ;  /* 0x0000007dff7d723e */ /* 0x000fe400048070ff */
[----:B------:R-:W-:Y:S02]  /*3af0*/  F2FP.SATFINITE.E4M3.F32.PACK_AB_MERGE_C R129, RZ, R129, RZ ;  /* 0x00000081ff81723e */ /* 0x000fe400048070ff */
[----:B------:R-:W-:Y:S02]  /*3b00*/  LOP3.LUT R75, R83, R114, RZ, 0xfc, !PT ;  /* 0x00000072534b7212 */ /* 0x000fe400078efcff */
[----:B------:R-:W0:Y:S01]  /*3b10*/  @!P4 LDC.64 R82, c[0x0][0x230] ;  /* 0x00008c00ff52cb82 */ /* 0x000e220000000a00 */
[----:B------:R-:W-:-:S02]  /*3b20*/  LOP3.LUT R80, R80, 0xff, RZ, 0xc0, !PT ;  /* 0x000000ff50507812 */ /* 0x000fc400078ec0ff */
[----:B------:R-:W-:Y:S02]  /*3b30*/  LOP3.LUT R81, R81, 0xff, RZ, 0xc0, !PT ;  /* 0x000000ff51517812 */ /* 0x000fe400078ec0ff */
[----:B------:R-:W-:Y:S02]  /*3b40*/  LOP3.LUT R125, R125, 0xffff, RZ, 0xc0, !PT ;  /* 0x0000ffff7d7d7812 */ /* 0x000fe400078ec0ff */
[----:B------:R-:W-:Y:S02]  /*3b50*/  LOP3.LUT R84, R129, 0xffff, RZ, 0xc0, !PT ;  /* 0x0000ffff81547812 */ /* 0x000fe400078ec0ff */
[----:B------:R-:W-:Y:S02]  /*3b60*/  PRMT R125, R125, 0x7604, R80 ;  /* 0x000076047d7d7816 */ /* 0x000fe40000000050 */
[----:B------:R-:W-:Y:S02]  /*3b70*/  PRMT R85, R84, 0x7604, R81 ;  /* 0x0000760454557816 */ /* 0x000fe40000000051 */
[----:B------:R-:W1:Y:S01]  /*3b80*/  LDC.64 R80, c[0x0][0x258] ;  /* 0x00009600ff507b82 */ /* 0x000e620000000a00 */
[-C--:B------:R-:W-:Y:S01]  /*3b90*/  @P0 FMNMX R133, R133, |R130|.reuse, !PT ;  /* 0x4000008285850209 */ /* 0x080fe20007800000 */
[----:B------:R-:W-:Y:S01]  /*3ba0*/  @P2 FMUL R130, R3, R130 ;  /* 0x0000008203822220 */ /* 0x000fe20000400000 */
[----:B------:R-:W-:-:S02]  /*3bb0*/  F2FP.SATFINITE.E4M3.F32.PACK_AB_MERGE_C R106, RZ, R106, RZ ;  /* 0x0000006aff6a723e */ /* 0x000fc400048070ff */
[----:B------:R-:W-:Y:S02]  /*3bc0*/  F2FP.SATFINITE.E4M3.F32.PACK_AB_MERGE_C R107, RZ, R107, RZ ;  /* 0x0000006bff6b723e */ /* 0x000fe400048070ff */
[----:B------:R-:W-:Y:S02]  /*3bd0*/  F2FP.SATFINITE.E4M3.F32.PACK_AB_MERGE_C R130, RZ, R130, RZ ;  /* 0x00000082ff82723e */ /* 0x000fe400048070ff */
[----:B------:R-:W-:Y:S02]  /*3be0*/  F2FP.SATFINITE.E4M3.F32.PACK_AB_MERGE_C R102, RZ, R102, RZ ;  /* 0x00000066ff66723e */ /* 0x000fe400048070ff */
[----:B------:R-:W-:Y:S01]  /*3bf0*/  LOP3.LUT R130, R130, 0xff, RZ, 0xc0, !PT ;  /* 0x000000ff82827812 */ /* 0x000fe200078ec0ff */
[----:B0-----:R-:W-:Y:S01]  /*3c00*/  @!P4 IMAD.WIDE R82, R134, 0x4, R82 ;  /* 0x000000048652c825 */ /* 0x001fe200078e0252 */
[----:B------:R-:W-:Y:S02]  /*3c10*/  F2FP.SATFINITE.E4M3.F32.PACK_AB_MERGE_C R103, RZ, R103, RZ ;  /* 0x00000067ff67723e */ /* 0x000fe400048070ff */
[----:B------:R-:W-:-:S02]  /*3c20*/  PRMT R130, R85, 0x5410, R130 ;  /* 0x0000541055827816 */ /* 0x000fc40000000082 */
[----:B------:R-:W-:Y:S01]  /*3c30*/  IADD3 R85, R135, 0x80, RZ ;  /* 0x0000008087557810 */ /* 0x000fe20007ffe0ff */
[----:B------:R0:W-:Y:S01]  /*3c40*/  @!P4 STG.E desc[UR6][R82.64], R0 ;  /* 0x000000005200c986 */ /* 0x0001e2000c101906 */
[-C--:B------:R-:W-:Y:S01]  /*3c50*/  @P0 FMNMX R133, R133, |R131|.reuse, !PT ;  /* 0x4000008385850209 */ /* 0x080fe20007800000 */
[----:B------:R-:W-:Y:S01]  /*3c60*/  @P2 FMUL R131, R3, R131 ;  /* 0x0000008303832220 */ /* 0x000fe20000400000 */
[----:B------:R-:W-:Y:S02]  /*3c70*/  IADD3 R87, R135, 0x100, RZ ;  /* 0x0000010087577810 */ /* 0x000fe40007ffe0ff */
[----:B------:R-:W-:Y:S01]  /*3c80*/  LOP3.LUT R106, R106, 0xff, RZ, 0xc0, !PT ;  /* 0x000000ff6a6a7812 */ /* 0x000fe200078ec0ff */
[--C-:B-1----:R-:W-:Y:S01]  /*3c90*/  IMAD.WIDE.U32 R84, R85, 0x4, R80.reuse ;  /* 0x0000000455547825 */ /* 0x102fe200078e0050 */
[----:B------:R-:W-:Y:S02]  /*3ca0*/  LOP3.LUT R107, R107, 0xffff, RZ, 0xc0, !PT ;  /* 0x0000ffff6b6b7812 */ /* 0x000fe400078ec0ff */
[----:B------:R-:W-:Y:S01]  /*3cb0*/  IADD3 R89, R135, 0x180, RZ ;  /* 0x0000018087597810 */ /* 0x000fe20007ffe0ff */
[----:B------:R-:W-:Y:S01]  /*3cc0*/  IMAD.WIDE.U32 R86, R87, 0x4, R80 ;  /* 0x0000000457567825 */ /* 0x000fe200078e0050 */
[----:B------:R-:W-:-:S02]  /*3cd0*/  LOP3.LUT R102, R102, 0xff, RZ, 0xc0, !PT ;  /* 0x000000ff66667812 */ /* 0x000fc400078ec0ff */
[C---:B------:R-:W-:Y:S01]  /*3ce0*/  IADD3 R91, R135.reuse, 0x200, RZ ;  /* 0x00000200875b7810 */ /* 0x040fe20007ffe0ff */
[--C-:B0-----:R-:W-:Y:S01]  /*3cf0*/  IMAD.WIDE.U32 R82, R135, 0x4, R80.reuse ;  /* 0x0000000487527825 */ /* 0x101fe200078e0050 */
[----:B------:R-:W-:Y:S02]  /*3d00*/  LOP3.LUT R103, R103, 0xffff, RZ, 0xc0, !PT ;  /* 0x0000ffff67677812 */ /* 0x000fe400078ec0ff */
[----:B------:R-:W-:Y:S01]  /*3d10*/  IADD3 R93, R135, 0x280, RZ ;  /* 0x00000280875d7810 */ /* 0x000fe20007ffe0ff */
[--C-:B------:R-:W-:Y:S01]  /*3d20*/  IMAD.WIDE.U32 R88, R89, 0x4, R80.reuse ;  /* 0x0000000459587825 */ /* 0x100fe200078e0050 */
[----:B------:R-:W-:Y:S01]  /*3d30*/  F2FP.SATFINITE.E4M3.F32.PACK_AB_MERGE_C R122, RZ, R122, RZ ;  /* 0x0000007aff7a723e */ /* 0x000fe200048070ff */
[----:B------:R0:W-:Y:S01]  /*3d40*/  STG.E desc[UR6][R82.64], R2 ;  /* 0x0000000252007986 */ /* 0x0001e2000c101906 */
[----:B------:R-:W-:Y:S01]  /*3d50*/  IADD3 R95, R135, 0x300, RZ ;  /* 0x00000300875f7810 */ /* 0x000fe20007ffe0ff */
[----:B------:R-:W-:Y:S01]  /*3d60*/  IMAD.WIDE.U32 R90, R91, 0x4, R80 ;  /* 0x000000045b5a7825 */ /* 0x000fe200078e0050 */
[----:B------:R-:W-:Y:S01]  /*3d70*/  LOP3.LUT R69, R144, R69, RZ, 0xfc, !PT ;  /* 0x0000004590457212 */ /* 0x000fe200078efcff */
[----:B------:R1:W-:Y:S01]  /*3d80*/  STG.E desc[UR6][R84.64], R68 ;  /* 0x0000004454007986 */ /* 0x0003e2000c101906 */
[----:B------:R-:W-:Y:S01]  /*3d90*/  PRMT R106, R105, 0x5410, R106 ;  /* 0x00005410696a7816 */ /* 0x000fe2000000006a */
[--C-:B------:R-:W-:Y:S01]  /*3da0*/  IMAD.WIDE.U32 R92, R93, 0x4, R80.reuse ;  /* 0x000000045d5c7825 */ /* 0x100fe200078e0050 */
[----:B------:R-:W-:Y:S01]  /*3db0*/  SHF.L.U32 R107, R107, 0x18, RZ ;  /* 0x000000186b6b7819 */ /* 0x000fe200000006ff */
[----:B------:R1:W-:Y:S01]  /*3dc0*/  STG.E desc[UR6][R86.64], R69 ;  /* 0x0000004556007986 */ /* 0x0003e2000c101906 */
[----:B------:R-:W-:Y:S01]  /*3dd0*/  F2FP.SATFINITE.E4M3.F32.PACK_AB_MERGE_C R127, RZ, R127, RZ ;  /* 0x0000007fff7f723e */ /* 0x000fe200048070ff */
[----:B------:R-:W-:Y:S01]  /*3de0*/  IMAD.WIDE.U32 R94, R95, 0x4, R80 ;  /* 0x000000045f5e7825 */ /* 0x000fe200078e0050 */
[----:B------:R-:W-:Y:S01]  /*3df0*/  F2FP.SATFINITE.E4M3.F32.PACK_AB_MERGE_C R126, RZ, R126, RZ ;  /* 0x0000007eff7e723e */ /* 0x000fe200048070ff */
[----:B------:R1:W-:Y:S01]  /*3e00*/  STG.E desc[UR6][R88.64], R70 ;  /* 0x0000004658007986 */ /* 0x0003e2000c101906 */
[----:B------:R-:W-:-:S02]  /*3e10*/  IADD3 R97, R135, 0x380, RZ ;  /* 0x0000038087617810 */ /* 0x000fc40007ffe0ff */
[----:B------:R-:W-:Y:S01]  /*3e20*/  PRMT R102, R79, 0x5410, R102 ;  /* 0x000054104f667816 */ /* 0x000fe20000000066 */
[----:B------:R1:W-:Y:S01]  /*3e30*/  STG.E desc[UR6][R90.64], R72 ;  /* 0x000000485a007986 */ /* 0x0003e2000c101906 */
[----:B------:R-:W-:Y:S01]  /*3e40*/  F2FP.SATFINITE.E4M3.F32.PACK_AB_MERGE_C R131, RZ, R131, RZ ;  /* 0x00000083ff83723e */ /* 0x000fe200048070ff */
[--C-:B------:R-:W-:Y:S01]  /*3e50*/  IMAD.WIDE.U32 R96, R97, 0x4, R80.reuse ;  /* 0x0000000461607825 */ /* 0x100fe200078e0050 */
[----:B------:R-:W-:Y:S01]  /*3e60*/  IADD3 R99, R135, 0x400, RZ ;  /* 0x0000040087637810 */ /* 0x000fe20007ffe0ff */
[----:B------:R1:W-:Y:S01]  /*3e70*/  STG.E desc[UR6][R92.64], R74 ;  /* 0x0000004a5c007986 */ /* 0x0003e2000c101906 */
[----:B------:R-:W-:Y:S02]  /*3e80*/  SHF.L.U32 R79, R103, 0x18, RZ ;  /* 0x00000018674f7819 */ /* 0x000fe400000006ff */
[----:B------:R-:W-:Y:S01]  /*3e90*/  IADD3 R101, R135, 0x480, RZ ;  /* 0x0000048087657810 */ /* 0x000fe20007ffe0ff */
[--C-:B------:R-:W-:Y:S01]  /*3ea0*/  IMAD.WIDE.U32 R98, R99, 0x4, R80.reuse ;  /* 0x0000000463627825 */ /* 0x100fe200078e0050 */
[----:B------:R-:W-:Y:S01]  /*3eb0*/  LOP3.LUT R122, R122, 0xffff, RZ, 0xc0, !PT ;  /* 0x0000ffff7a7a7812 */ /* 0x000fe200078ec0ff */
[----:B------:R1:W-:Y:S01]  /*3ec0*/  STG.E desc[UR6][R94.64], R76 ;  /* 0x0000004c5e007986 */ /* 0x0003e2000c101906 */
[----:B------:R-:W-:Y:S01]  /*3ed0*/  IADD3 R103, R135, 0x500, RZ ;  /* 0x0000050087677810 */ /* 0x000fe20007ffe0ff */
[----:B------:R-:W-:Y:S01]  /*3ee0*/  IMAD.WIDE.U32 R100, R101, 0x4, R80 ;  /* 0x0000000465647825 */ /* 0x000fe200078e0050 */
[----:B------:R-:W-:Y:S01]  /*3ef0*/  LOP3.LUT R71, R106, R107, RZ, 0xfc, !PT ;  /* 0x0000006b6a477212 */ /* 0x000fe200078efcff */
[----:B------:R1:W-:Y:S01]  /*3f00*/  STG.E desc[UR6][R96.64], R78 ;  /* 0x0000004e60007986 */ /* 0x0003e2000c101906 */
[----:B------:R-:W-:-:S02]  /*3f10*/  LOP3.LUT R127, R127, 0xffff, RZ, 0xc0, !PT ;  /* 0x0000ffff7f7f7812 */ /* 0x000fc400078ec0ff */
[----:B------:R-:W-:Y:S02]  /*3f20*/  LOP3.LUT R126, R126, 0xff, RZ, 0xc0, !PT ;  /* 0x000000ff7e7e7812 */ /* 0x000fe400078ec0ff */
[----:B------:R-:W-:Y:S02]  /*3f30*/  IADD3 R105, R135, 0x580, RZ ;  /* 0x0000058087697810 */ /* 0x000fe40007ffe0ff */
[----:B------:R-:W-:Y:S02]  /*3f40*/  LOP3.LUT R131, R131, 0xffff, RZ, 0xc0, !PT ;  /* 0x0000ffff83837812 */ /* 0x000fe400078ec0ff */
[----:B------:R-:W-:Y:S01]  /*3f50*/  IADD3 R107, R135, 0x600, RZ ;  /* 0x00000600876b7810 */ /* 0x000fe20007ffe0ff */
[--C-:B------:R-:W-:Y:S01]  /*3f60*/  IMAD.WIDE.U32 R104, R105, 0x4, R80.reuse ;  /* 0x0000000469687825 */ /* 0x100fe200078e0050 */
[----:B------:R-:W-:Y:S02]  /*3f70*/  LOP3.LUT R79, R102, R79, RZ, 0xfc, !PT ;  /* 0x0000004f664f7212 */ /* 0x000fe400078efcff */
[----:B------:R-:W-:Y:S01]  /*3f80*/  IADD3 R109, R135, 0x680, RZ ;  /* 0x00000680876d7810 */ /* 0x000fe20007ffe0ff */
[--C-:B------:R-:W-:Y:S01]  /*3f90*/  IMAD.WIDE.U32 R102, R103, 0x4, R80.reuse ;  /* 0x0000000467667825 */ /* 0x100fe200078e0050 */
[----:B------:R-:W-:Y:S01]  /*3fa0*/  SHF.L.U32 R122, R122, 0x18, RZ ;  /* 0x000000187a7a7819 */ /* 0x000fe200000006ff */
[----:B------:R1:W-:Y:S01]  /*3fb0*/  STG.E desc[UR6][R98.64], R79 ;  /* 0x0000004f62007986 */ /* 0x0003e2000c101906 */
[----:B------:R-:W-:Y:S01]  /*3fc0*/  IADD3 R111, R135, 0x700, RZ ;  /* 0x00000700876f7810 */ /* 0x000fe20007ffe0ff */
[----:B------:R-:W-:Y:S01]  /*3fd0*/  IMAD.WIDE.U32 R106, R107, 0x4, R80 ;  /* 0x000000046b6a7825 */ /* 0x000fe200078e0050 */
[----:B------:R-:W-:Y:S01]  /*3fe0*/  SHF.L.U32 R127, R127, 0x18, RZ ;  /* 0x000000187f7f7819 */ /* 0x000fe200000006ff */
[----:B------:R1:W-:Y:S01]  /*3ff0*/  STG.E desc[UR6][R100.64], R71 ;  /* 0x0000004764007986 */ /* 0x0003e2000c101906 */
[----:B------:R-:W-:Y:S01]  /*4000*/  PRMT R126, R125, 0x5410, R126 ;  /* 0x000054107d7e7816 */ /* 0x000fe2000000007e */
[--C-:B------:R-:W-:Y:S01]  /*4010*/  IMAD.WIDE.U32 R108, R109, 0x4, R80.reuse ;  /* 0x000000046d6c7825 */ /* 0x100fe200078e0050 */
[----:B------:R-:W-:Y:S01]  /*4020*/  IADD3 R115, R135, 0x780, RZ ;  /* 0x0000078087737810 */ /* 0x000fe20007ffe0ff */
[----:B------:R1:W-:Y:S01]  /*4030*/  STG.E desc[UR6][R102.64], R73 ;  /* 0x0000004966007986 */ /* 0x0003e2000c101906 */
[----:B------:R-:W-:Y:S01]  /*4040*/  SHF.L.U32 R131, R131, 0x18, RZ ;  /* 0x0000001883837819 */ /* 0x000fe200000006ff */
[--C-:B------:R-:W-:Y:S01]  /*4050*/  IMAD.WIDE.U32 R110, R111, 0x4, R80.reuse ;  /* 0x000000046f6e7825 */ /* 0x100fe200078e0050 */
[----:B------:R-:W-:Y:S01]  /*4060*/  LOP3.LUT R113, R113, R122, RZ, 0xfc, !PT ;  /* 0x0000007a71717212 */ /* 0x000fe200078efcff */
[----:B------:R1:W-:Y:S01]  /*4070*/  STG.E desc[UR6][R104.64], R75 ;  /* 0x0000004b68007986 */ /* 0x0003e2000c101906 */
[----:B------:R-:W-:Y:S01]  /*4080*/  LOP3.LUT R127, R126, R127, RZ, 0xfc, !PT ;  /* 0x0000007f7e7f7212 */ /* 0x000fe200078efcff */
[----:B------:R-:W-:Y:S01]  /*4090*/  IMAD.WIDE.U32 R80, R115, 0x4, R80 ;  /* 0x0000000473507825 */ /* 0x000fe200078e0050 */
[----:B------:R-:W-:Y:S01]  /*40a0*/  LOP3.LUT R131, R130, R131, RZ, 0xfc, !PT ;  /* 0x0000008382837212 */ /* 0x000fe200078efcff */
[----:B------:R1:W-:Y:S01]  /*40b0*/  STG.E desc[UR6][R106.64], R77 ;  /* 0x0000004d6a007986 */ /* 0x0003e2000c101906 */
[----:B------:R-:W-:-:S02]  /*40c0*/  IADD3 R134, R134, UR12, RZ ;  /* 0x0000000c86867c10 */ /* 0x000fc4000fffe0ff */
[----:B0-----:R-:W-:Y:S01]  /*40d0*/  SEL R2, RZ, 0x1, P3 ;  /* 0x00000001ff027807 */ /* 0x001fe20001800000 */
[----:B------:R1:W-:Y:S01]  /*40e0*/  STG.E desc[UR6][R108.64], R113 ;  /* 0x000000716c007986 */ /* 0x0003e2000c101906 */
[----:B------:R-:W-:-:S03]  /*40f0*/  ISETP.GE.AND P0, PT, R134, UR13, PT ;  /* 0x0000000d86007c0c */ /* 0x000fc6000bf06270 */
[----:B------:R1:W-:Y:S04]  /*4100*/  STG.E desc[UR6][R110.64], R127 ;  /* 0x0000007f6e007986 */ /* 0x0003e8000c101906 */
[----:B------:R1:W-:Y:S06]  /*4110*/  STG.E desc[UR6][R80.64], R131 ;  /* 0x0000008350007986 */ /* 0x0003ec000c101906 */
[----:B------:R-:W-:Y:S05]  /*4120*/  @!P0 BRA `(.L_x_4164) ;  /* 0xffffffc0005c8947 */ /* 0x000fea000383ffff */
.L_x_4153:
        /* <DEDUP_REMOVED lines=10> */
[----:B------:R-:W0:Y:S02]  /*41d0*/  SHFL.DOWN PT, R2, R5, 0x4, 0x1f ;  /* 0x08801f0005027f89 */ /* 0x000e2400000e0000 */
[----:B0-----:R-:W-:-:S05]  /*41e0*/  FMNMX R2, R5, R2, !PT ;  /* 0x0000000205027209 */ /* 0x001fca0007800000 */
[----:B------:R-:W0:Y:S02]  /*41f0*/  SHFL.DOWN PT, R7, R2, 0x2, 0x1f ;  /* 0x08401f0002077f89 */ /* 0x000e2400000e0000 */
[----:B0-----:R-:W-:-:S05]  /*4200*/  FMNMX R7, R2, R7, !PT ;  /* 0x0000000702077209 */ /* 0x001fca0007800000 */
[----:B------:R0:W2:Y:S02]  /*4210*/  SHFL.DOWN PT, R4, R7, 0x1, 0x1f ;  /* 0x08201f0007047f89 */ /* 0x0000a400000e0000 */
.L_x_4189:
[----:B------:R-:W-:Y:S01]  /*4220*/  LOP3.LUT P0, RZ, R132, 0x1f, RZ, 0xc0, !PT ;  /* 0x0000001f84ff7812 */ /* 0x000fe2000780c0ff */
[----:B------:R-:W-:Y:S05]  /*4230*/  WARPSYNC.ALL ;  /* 0x0000000000007948 */ /* 0x000fea0003800000 */
[----:B--2---:R-:W-:Y:S01]  /*4240*/  FMNMX R9, R7, R4, !PT ;  /* 0x0000000407097209 */ /* 0x004fe20007800000 */
        /* <DEDUP_REMOVED lines=20> */
[----:B------:R0:W2:Y:S01]  /*4390*/  @!P0 LDS R0, [R2] ;  /* 0x0000000002008984 */ /* 0x0000a20000000800 */
[----:B------:R-:W-:Y:S05]  /*43a0*/  BRA.DIV UR4, `(.L_x_4169) ;  /* 0x0000001204307947 */ /* 0x000fea000b800000 */
[----:B--2---:R-:W2:Y:S02]  /*43b0*/  SHFL.DOWN PT, R5, R0, 0x2, 0x1f ;  /* 0x08401f0000057f89 */ /* 0x004ea400000e0000 */
[----:B--2---:R-:W-:-:S05]  /*43c0*/  FMNMX R5, R5, R0, !PT ;  /* 0x0000000005057209 */ /* 0x004fca0007800000 */
[----:B0-----:R0:W2:Y:S02]  /*43d0*/  SHFL.DOWN PT, R2, R5, 0x1, 0x1f ;  /* 0x08201f0005027f89 */ /* 0x0010a400000e0000 */
.L_x_4192:
[----:B--2---:R-:W-:-:S07]  /*43e0*/  FMNMX R7, R5, R2, !PT ;  /* 0x0000000205077209 */ /* 0x004fce0007800000 */
.L_x_4168:
[----:B------:R-:W-:Y:S05]  /*43f0*/  BSYNC B0 ;  /* 0x0000000000007941 */ /* 0x000fea0003800000 */
.L_x_4167:
[----:B------:R-:W-:Y:S01]  /*4400*/  ISETP.NE.AND P0, PT, R132, RZ, PT ;  /* 0x000000ff8400720c */ /* 0x000fe20003f05270 */
[----:B------:R-:W-:-:S12]  /*4410*/  BSSY B0, `(.L_x_4165) ;  /* 0x0000004000007945 */ /* 0x000fd80003800000 */
[----:B------:R-:W-:Y:S05]  /*4420*/  @P0 BRA `(.L_x_4170) ;  /* 0x0000000000080947 */ /* 0x000fea0003800000 */
[----:B0-----:R-:W0:Y:S02]  /*4430*/  LDC.64 R4, c[0x0][0x288] ;  /* 0x0000a200ff047b82 */ /* 0x001e240000000a00 */
[----:B0-----:R2:W-:Y:S02]  /*4440*/  REDG.E.MAX.S32.STRONG.GPU desc[UR6][R4.64], R7 ;  /* 0x000000070400798e */ /* 0x0015e4000d10e386 */
.L_x_4170:
[----:B------:R-:W-:Y:S05]  /*4450*/  BSYNC B0 ;  /* 0x0000000000007941 */ /* 0x000fea0003800000 */
.L_x_4165:
        /* <DEDUP_REMOVED lines=13> */
[----:B012---:R-:W-:Y:S05]  /*4530*/  CALL.REL.NOINC `($__internal_43_$__cuda_sm20_rcp_rn_f32_slowpath) ;  /* 0x00000010000c7944 */ /* 0x007fea0003c00000 */
[----:B------:R-:W-:Y:S01]  /*4540*/  MOV R5, R0 ;  /* 0x0000000000057202 */ /* 0x000fe20000000f00 */
[----:B------:R-:W-:Y:S06]  /*4550*/  BRA `(.L_x_4172) ;  /* 0x0000000000107947 */ /* 0x000fec0003800000 */
.L_x_4171:
[----:B------:R-:W3:Y:S02]  /*4560*/  MUFU.RCP R0, R3 ;  /* 0x0000000300007308 */ /* 0x000ee40000001000 */
[----:B---3--:R-:W-:-:S04]  /*4570*/  FFMA R2, R3, R0, -1 ;  /* 0xbf80000003027423 */ /* 0x008fc80000000000 */
[----:B0-2---:R-:W-:-:S04]  /*4580*/  FADD.FTZ R5, -R2, -RZ ;  /* 0x800000ff02057221 */ /* 0x005fc80000010100 */
[----:B------:R-:W-:-:S07]  /*4590*/  FFMA R5, R0, R5, R0 ;  /* 0x0000000500057223 */ /* 0x000fce0000000000 */
.L_x_4172:
[----:B------:R-:W0:Y:S02]  /*45a0*/  LDC.64 R2, c[0x0][0x280] ;  /* 0x0000a000ff027b82 */ /* 0x000e240000000a00 */
[----:B0-----:R-:W-:Y:S01]  /*45b0*/  STG.E desc[UR6][R2.64], R5 ;  /* 0x0000000502007986 */ /* 0x001fe2000c101906 */
[----:B------:R-:W-:Y:S05]  /*45c0*/  EXIT ;  /* 0x000000000000794d */ /* 0x000fea0003800000 */
.L_x_4154:
[----:B------:R-:W-:Y:S01]  /*45d0*/  HFMA2.MMA R144, -RZ, RZ, 0, 5.9604644775390625e-08 ;  /* 0x00000001ff907435 */ /* 0x000fe200000001ff */
[----:B------:R-:W-:Y:S02]  /*45e0*/  MOV R143, R0 ;  /* 0x00000000008f7202 */ /* 0x000fe40000000f00 */
[----:B------:R-:W-:Y:S02]  /*45f0*/  MOV R145, 0x1f ;  /* 0x0000001f00917802 */ /* 0x000fe40000000f00 */
[----:B------:R-:W-:-:S07]  /*4600*/  MOV R142, 0xffffffff ;  /* 0xffffffff008e7802 */ /* 0x000fce0000000f00 */
[----:B-----5:R-:W-:Y:S05]  /*4610*/  WARPSYNC.COLLECTIVE R142, `(.L_x_4173) ;  /* 0x000000008e087348 */ /* 0x020fea0003c00000 */
[----:B------:R0:W1:Y:S02]  /*4620*/  SHFL.BFLY P1, R141, R143, R144, R145 ;  /* 0x0c0000908f8d7389 */ /* 0x0000640000020091 */
[----:B01---5:R-:W-:Y:S01]  /*4630*/  ENDCOLLECTIVE ;  /* 0x000000000000791b */ /* 0x023fe20003800000 */
.L_x_4173:
[----:B------:R-:W-:Y:S01]  /*4640*/  HFMA2.MMA R144, -RZ, RZ, 0, 1.1920928955078125e-07 ;  /* 0x00000002ff907435 */ /* 0x000fe200000001ff */
[----:B------:R-:W-:-:S05]  /*4650*/  MOV R137, R141 ;  /* 0x0000008d00897202 */ /* 0x000fca0000000f00 */
[----:B------:R-:W-:-:S05]  /*4660*/  FADD R137, R0, R137 ;  /* 0x0000008900897221 */ /* 0x000fca0000000000 */
[----:B------:R-:W-:-:S07]  /*4670*/  MOV R143, R137 ;  /* 0x00000089008f7202 */ /* 0x000fce0000000f00 */
[----:B------:R-:W-:Y:S05]  /*4680*/  WARPSYNC.COLLECTIVE R142, `(.L_x_4174) ;  /* 0x000000008e087348 */ /* 0x000fea0003c00000 */
[----:B------:R0:W1:Y:S02]  /*4690*/  SHFL.BFLY P1, R141, R143, R144, R145 ;  /* 0x0c0000908f8d7389 */ /* 0x0000640000020091 */
[----:B01----:R-:W-:Y:S01]  /*46a0*/  ENDCOLLECTIVE ;  /* 0x000000000000791b */ /* 0x003fe20003800000 */
.L_x_4174:
[----:B------:R-:W-:Y:S01]  /*46b0*/  HFMA2.MMA R144, -RZ, RZ, 0, 2.384185791015625e-07 ;  /* 0x00000004ff907435 */ /* 0x000fe200000001ff */
[----:B------:R-:W-:-:S05]  /*46c0*/  MOV R136, R141 ;  /* 0x0000008d00887202 */ /* 0x000fca0000000f00 */
[----:B------:R-:W-:-:S05]  /*46d0*/  FADD R138, R137, R136 ;  /* 0x00000088898a7221 */ /* 0x000fca0000000000 */
[----:B------:R-:W-:-:S07]  /*46e0*/  MOV R143, R138 ;  /* 0x0000008a008f7202 */ /* 0x000fce0000000f00 */
[----:B------:R-:W-:Y:S05]  /*46f0*/  WARPSYNC.COLLECTIVE R142, `(.L_x_4175) ;  /* 0x000000008e087348 */ /* 0x000fea0003c00000 */
[----:B------:R0:W1:Y:S02]  /*4700*/  SHFL.BFLY P1, R141, R143, R144, R145 ;  /* 0x0c0000908f8d7389 */ /* 0x0000640000020091 */
[----:B01----:R-:W-:Y:S01]  /*4710*/  ENDCOLLECTIVE ;  /* 0x000000000000791b */ /* 0x003fe20003800000 */
.L_x_4175:
[----:B------:R-:W-:Y:S01]  /*4720*/  HFMA2.MMA R144, -RZ, RZ, 0, 4.76837158203125e-07 ;  /* 0x00000008ff907435 */ /* 0x000fe200000001ff */
[----:B------:R-:W-:-:S05]  /*4730*/  MOV R139, R141 ;  /* 0x0000008d008b7202 */ /* 0x000fca0000000f00 */
[----:B------:R-:W-:-:S05]  /*4740*/  FADD R139, R138, R139 ;  /* 0x0000008b8a8b7221 */ /* 0x000fca0000000000 */
[----:B------:R-:W-:-:S07]  /*4750*/  MOV R143, R139 ;  /* 0x0000008b008f7202 */ /* 0x000fce0000000f00 */
[----:B------:R-:W-:Y:S05]  /*4760*/  WARPSYNC.COLLECTIVE R142, `(.L_x_4176) ;  /* 0x000000008e087348 */ /* 0x000fea0003c00000 */
[----:B------:R0:W1:Y:S02]  /*4770*/  SHFL.BFLY P1, R141, R143, R144, R145 ;  /* 0x0c0000908f8d7389 */ /* 0x0000640000020091 */
[----:B01----:R-:W-:Y:S01]  /*4780*/  ENDCOLLECTIVE ;  /* 0x000000000000791b */ /* 0x003fe20003800000 */
.L_x_4176:
[----:B------:R-:W-:Y:S01]  /*4790*/  HFMA2.MMA R144, -RZ, RZ, 0, 9.5367431640625e-07 ;  /* 0x00000010ff907435 */ /* 0x000fe200000001ff */
[----:B------:R-:W-:-:S05]  /*47a0*/  MOV R136, R141 ;  /* 0x0000008d00887202 */ /* 0x000fca0000000f00 */
[----:B------:R-:W-:-:S05]  /*47b0*/  FADD R140, R139, R136 ;  /* 0x000000888b8c7221 */ /* 0x000fca0000000000 */
[----:B------:R-:W-:-:S07]  /*47c0*/  MOV R143, R140 ;  /* 0x0000008c008f7202 */ /* 0x000fce0000000f00 */
[----:B------:R-:W-:Y:S05]  /*47d0*/  WARPSYNC.COLLECTIVE R142, `(.L_x_4177) ;  /* 0x000000008e087348 */ /* 0x000fea0003c00000 */
[----:B------:R0:W1:Y:S02]  /*47e0*/  SHFL.BFLY P1, R141, R143, R144, R145 ;  /* 0x0c0000908f8d7389 */ /* 0x0000640000020091 */
[----:B01----:R-:W-:Y:S01]  /*47f0*/  ENDCOLLECTIVE ;  /* 0x000000000000791b */ /* 0x003fe20003800000 */
.L_x_4177:
        /* <DEDUP_REMOVED lines=135> */
.L_x_4178:
[----:B------:R-:W-:Y:S01]  /*5070*/  HFMA2.MMA R144, -RZ, RZ, 0, 1.1920928955078125e-07 ;  /* 0x00000002ff907435 */ /* 0x000fe200000001ff */
[----:B------:R-:W-:-:S05]  /*5080*/  MOV R137, R141 ;  /* 0x0000008d00897202 */ /* 0x000fca0000000f00 */
[----:B------:R-:W-:-:S05]  /*5090*/  FADD R137, R0, R137 ;  /* 0x0000008900897221 */ /* 0x000fca0000000000 */
[----:B------:R-:W-:-:S07]  /*50a0*/  MOV R143, R137 ;  /* 0x00000089008f7202 */ /* 0x000fce0000000f00 */
[----:B------:R-:W-:Y:S05]  /*50b0*/  WARPSYNC.COLLECTIVE R142, `(.L_x_4179) ;  /* 0x000000008e087348 */ /* 0x000fea0003c00000 */
[----:B------:R0:W1:Y:S02]  /*50c0*/  SHFL.BFLY P1, R141, R143, R144, R145 ;  /* 0x0c0000908f8d7389 */ /* 0x0000640000020091 */
[----:B01----:R-:W-:Y:S01]  /*50d0*/  ENDCOLLECTIVE ;  /* 0x000000000000791b */ /* 0x003fe20003800000 */
.L_x_4179:
[----:B------:R-:W-:Y:S01]  /*50e0*/  HFMA2.MMA R144, -RZ, RZ, 0, 2.384185791015625e-07 ;  /* 0x00000004ff907435 */ /* 0x000fe200000001ff */
[----:B------:R-:W-:-:S05]  /*50f0*/  MOV R138, R141 ;  /* 0x0000008d008a7202 */ /* 0x000fca0000000f00 */
[----:B------:R-:W-:-:S05]  /*5100*/  FADD R138, R137, R138 ;  /* 0x0000008a898a7221 */ /* 0x000fca0000000000 */
[----:B------:R-:W-:-:S07]  /*5110*/  MOV R143, R138 ;  /* 0x0000008a008f7202 */ /* 0x000fce0000000f00 */
[----:B------:R-:W-:Y:S05]  /*5120*/  WARPSYNC.COLLECTIVE R142, `(.L_x_4180) ;  /* 0x000000008e087348 */ /* 0x000fea0003c00000 */
[----:B------:R0:W1:Y:S02]  /*5130*/  SHFL.BFLY P1, R141, R143, R144, R145 ;  /* 0x0c0000908f8d7389 */ /* 0x0000640000020091 */
[----:B01----:R-:W-:Y:S01]  /*5140*/  ENDCOLLECTIVE ;  /* 0x000000000000791b */ /* 0x003fe20003800000 */
.L_x_4180:
[----:B------:R-:W-:Y:S01]  /*5150*/  HFMA2.MMA R144, -RZ, RZ, 0, 4.76837158203125e-07 ;  /* 0x00000008ff907435 */ /* 0x000fe200000001ff */
[----:B------:R-:W-:-:S05]  /*5160*/  MOV R139, R141 ;  /* 0x0000008d008b7202 */ /* 0x000fca0000000f00 */
[----:B------:R-:W-:-:S05]  /*5170*/  FADD R139, R138, R139 ;  /* 0x0000008b8a8b7221 */ /* 0x000fca0000000000 */
[----:B------:R-:W-:-:S07]  /*5180*/  MOV R143, R139 ;  /* 0x0000008b008f7202 */ /* 0x000fce0000000f00 */
[----:B------:R-:W-:Y:S05]  /*5190*/  WARPSYNC.COLLECTIVE R142, `(.L_x_4181) ;  /* 0x000000008e087348 */ /* 0x000fea0003c00000 */
[----:B------:R0:W1:Y:S02]  /*51a0*/  SHFL.BFLY P1, R141, R143, R144, R145 ;  /* 0x0c0000908f8d7389 */ /* 0x0000640000020091 */
[----:B01----:R-:W-:Y:S01]  /*51b0*/  ENDCOLLECTIVE ;  /* 0x000000000000791b */ /* 0x003fe20003800000 */
.L_x_4181:
[----:B------:R-:W-:Y:S01]  /*51c0*/  HFMA2.MMA R144, -RZ, RZ, 0, 9.5367431640625e-07 ;  /* 0x00000010ff907435 */ /* 0x000fe200000001ff */
[----:B------:R-:W-:-:S05]  /*51d0*/  MOV R140, R141 ;  /* 0x0000008d008c7202 */ /* 0x000fca0000000f00 */
[----:B------:R-:W-:-:S05]  /*51e0*/  FADD R140, R139, R140 ;  /* 0x0000008c8b8c7221 */ /* 0x000fca0000000000 */
[----:B------:R-:W-:-:S07]  /*51f0*/  MOV R143, R140 ;  /* 0x0000008c008f7202 */ /* 0x000fce0000000f00 */
[----:B------:R-:W-:Y:S05]  /*5200*/  WARPSYNC.COLLECTIVE R142, `(.L_x_4182) ;  /* 0x000000008e087348 */ /* 0x000fea0003c00000 */
[----:B------:R0:W1:Y:S02]  /*5210*/  SHFL.BFLY P1, R141, R143, R144, R145 ;  /* 0x0c0000908f8d7389 */ /* 0x0000640000020091 */
[----:B01----:R-:W-:Y:S01]  /*5220*/  ENDCOLLECTIVE ;  /* 0x000000000000791b */ /* 0x003fe20003800000 */
.L_x_4182:
[----:B------:R-:W-:Y:S05]  /*5230*/  BRA `(.L_x_4183) ;  /* 0xffffffc000407947 */ /* 0x000fea000383ffff */
.L_x_4166:
[----:B------:R-:W-:Y:S01]  /*5240*/  HFMA2.MMA R9, -RZ, RZ, 0, 1.847743988037109375e-06 ;  /* 0x0000001fff097435 */ /* 0x000fe200000001ff */
[----:B------:R-:W-:Y:S02]  /*5250*/  MOV R6, 0x10 ;  /* 0x0000001000067802 */ /* 0x000fe40000000f00 */
[----:B------:R-:W-:-:S08]  /*5260*/  MOV R142, 0xffffffff ;  /* 0xffffffff008e7802 */ /* 0x000fd00000000f00 */
[----:B-1---5:R-:W-:Y:S05]  /*5270*/  WARPSYNC.COLLECTIVE R142, `(.L_x_4184) ;  /* 0x000000008e087348 */ /* 0x022fea0003c00000 */
[----:B------:R0:W2:Y:S02]  /*5280*/  SHFL.DOWN P0, R4, R133, R6, R9 ;  /* 0x0800000685047389 */ /* 0x0000a40000000009 */
[----:B012--5:R-:W-:Y:S01]  /*5290*/  ENDCOLLECTIVE ;  /* 0x000000000000791b */ /* 0x027fe20003800000 */
.L_x_4184:
[----:B------:R-:W-:Y:S01]  /*52a0*/  HFMA2.MMA R6, -RZ, RZ, 0, 4.76837158203125e-07 ;  /* 0x00000008ff067435 */ /* 0x000fe200000001ff */
[----:B------:R-:W-:-:S04]  /*52b0*/  MOV R0, R4 ;  /* 0x0000000400007202 */ /* 0x000fc80000000f00 */
[----:B------:R-:W-:-:S04]  /*52c0*/  FMNMX R0, R0, R133, !PT ;  /* 0x0000008500007209 */ /* 0x000fc80007800000 */
[----:B------:R-:W-:-:S07]  /*52d0*/  MOV R133, R0 ;  /* 0x0000000000857202 */ /* 0x000fce0000000f00 */
[----:B------:R-:W-:Y:S05]  /*52e0*/  WARPSYNC.COLLECTIVE R142, `(.L_x_4185) ;  /* 0x000000008e087348 */ /* 0x000fea0003c00000 */
[----:B------:R0:W1:Y:S02]  /*52f0*/  SHFL.DOWN P0, R4, R133, R6, R9 ;  /* 0x0800000685047389 */ /* 0x0000640000000009 */
[----:B01----:R-:W-:Y:S01]  /*5300*/  ENDCOLLECTIVE ;  /* 0x000000000000791b */ /* 0x003fe20003800000 */
.L_x_4185:
[----:B------:R-:W-:Y:S01]  /*5310*/  HFMA2.MMA R6, -RZ, RZ, 0, 2.384185791015625e-07 ;  /* 0x00000004ff067435 */ /* 0x000fe200000001ff */
[----:B------:R-:W-:-:S04]  /*5320*/  MOV R5, R4 ;  /* 0x0000000400057202 */ /* 0x000fc80000000f00 */
[----:B------:R-:W-:-:S04]  /*5330*/  FMNMX R5, R0, R5, !PT ;  /* 0x0000000500057209 */ /* 0x000fc80007800000 */
[----:B------:R-:W-:-:S07]  /*5340*/  MOV R133, R5 ;  /* 0x0000000500857202 */ /* 0x000fce0000000f00 */
[----:B------:R-:W-:Y:S05]  /*5350*/  WARPSYNC.COLLECTIVE R142, `(.L_x_4186) ;  /* 0x000000008e087348 */ /* 0x000fea0003c00000 */
[----:B------:R0:W1:Y:S02]  /*5360*/  SHFL.DOWN P0, R4, R133, R6, R9 ;  /* 0x0800000685047389 */ /* 0x0000640000000009 */
[----:B01----:R-:W-:Y:S01]  /*5370*/  ENDCOLLECTIVE ;  /* 0x000000000000791b */ /* 0x003fe20003800000 */
.L_x_4186:
[----:B------:R-:W-:Y:S01]  /*5380*/  HFMA2.MMA R6, -RZ, RZ, 0, 1.1920928955078125e-07 ;  /* 0x00000002ff067435 */ /* 0x000fe200000001ff */
[----:B------:R-:W-:-:S04]  /*5390*/  MOV R2, R4 ;  /* 0x0000000400027202 */ /* 0x000fc80000000f00 */
[----:B------:R-:W-:-:S04]  /*53a0*/  FMNMX R2, R5, R2, !PT ;  /* 0x0000000205027209 */ /* 0x000fc80007800000 */
[----:B------:R-:W-:-:S07]  /*53b0*/  MOV R133, R2 ;  /* 0x0000000200857202 */ /* 0x000fce0000000f00 */
[----:B------:R-:W-:Y:S05]  /*53c0*/  WARPSYNC.COLLECTIVE R142, `(.L_x_4187) ;  /* 0x000000008e087348 */ /* 0x000fea0003c00000 */
[----:B------:R0:W1:Y:S02]  /*53d0*/  SHFL.DOWN P0, R4, R133, R6, R9 ;  /* 0x0800000685047389 */ /* 0x0000640000000009 */
[----:B01----:R-:W-:Y:S01]  /*53e0*/  ENDCOLLECTIVE ;  /* 0x000000000000791b */ /* 0x003fe20003800000 */
.L_x_4187:
[----:B------:R-:W-:Y:S01]  /*53f0*/  HFMA2.MMA R6, -RZ, RZ, 0, 5.9604644775390625e-08 ;  /* 0x00000001ff067435 */ /* 0x000fe200000001ff */
[----:B------:R-:W-:-:S04]  /*5400*/  MOV R7, R4 ;  /* 0x0000000400077202 */ /* 0x000fc80000000f00 */
[----:B------:R-:W-:-:S04]  /*5410*/  FMNMX R7, R2, R7, !PT ;  /* 0x0000000702077209 */ /* 0x000fc80007800000 */
[----:B------:R-:W-:-:S07]  /*5420*/  MOV R133, R7 ;  /* 0x0000000700857202 */ /* 0x000fce0000000f00 */
[----:B------:R-:W-:Y:S05]  /*5430*/  WARPSYNC.COLLECTIVE R142, `(.L_x_4188) ;  /* 0x000000008e087348 */ /* 0x000fea0003c00000 */
[----:B------:R0:W1:Y:S02]  /*5440*/  SHFL.DOWN P0, R4, R133, R6, R9 ;  /* 0x0800000685047389 */ /* 0x0000640000000009 */
[----:B01----:R-:W-:Y:S01]  /*5450*/  ENDCOLLECTIVE ;  /* 0x000000000000791b */ /* 0x003fe20003800000 */
.L_x_4188:
[----:B------:R-:W-:Y:S05]  /*5460*/  BRA `(.L_x_4189) ;  /* 0xffffffec006c7947 */ /* 0x000fea000383ffff */
.L_x_4169:
[----:B------:R-:W-:Y:S01]  /*5470*/  HFMA2.MMA R6, -RZ, RZ, 0, 1.1920928955078125e-07 ;  /* 0x00000002ff067435 */ /* 0x000fe200000001ff */
[----:B--2---:R-:W-:Y:S02]  /*5480*/  MOV R133, R0 ;  /* 0x0000000000857202 */ /* 0x004fe40000000f00 */
[----:B------:R-:W-:Y:S02]  /*5490*/  MOV R9, 0x1f ;  /* 0x0000001f00097802 */ /* 0x000fe40000000f00 */
[----:B------:R-:W-:-:S07]  /*54a0*/  MOV R142, 0xffffffff ;  /* 0xffffffff008e7802 */ /* 0x000fce0000000f00 */
[----:B01---5:R-:W-:Y:S05]  /*54b0*/  WARPSYNC.COLLECTIVE R142, `(.L_x_4190) ;  /* 0x000000008e087348 */ /* 0x023fea0003c00000 */
[----:B------:R2:W3:Y:S02]  /*54c0*/  SHFL.DOWN P0, R4, R133, R6, R9 ;  /* 0x0800000685047389 */ /* 0x0004e40000000009 */
[----:B0123-5:R-:W-:Y:S01]  /*54d0*/  ENDCOLLECTIVE ;  /* 0x000000000000791b */ /* 0x02ffe20003800000 */
.L_x_4190:
[----:B------:R-:W-:Y:S01]  /*54e0*/  HFMA2.MMA R6, -RZ, RZ, 0, 5.9604644775390625e-08 ;  /* 0x00000001ff067435 */ /* 0x000fe200000001ff */
[----:B------:R-:W-:-:S04]  /*54f0*/  MOV R5, R4 ;  /* 0x0000000400057202 */ /* 0x000fc80000000f00 */
[----:B------:R-:W-:-:S04]  /*5500*/  FMNMX R5, R5, R0, !PT ;  /* 0x0000000005057209 */ /* 0x000fc80007800000 */
[----:B------:R-:W-:-:S07]  /*5510*/  MOV R133, R5 ;  /* 0x0000000500857202 */ /* 0x000fce0000000f00 */
[----:B------:R-:W-:Y:S05]  /*5520*/  WARPSYNC.COLLECTIVE R142, `(.L_x_4191) ;  /* 0x000000008e087348 */ /* 0x000fea0003c00000 */
[----:B------:R0:W1:Y:S02]  /*5530*/  SHFL.DOWN P0, R4, R133, R6, R9 ;  /* 0x0800000685047389 */ /* 0x0000640000000009 */
[----:B01----:R-:W-:Y:S01]  /*5540*/  ENDCOLLECTIVE ;  /* 0x000000000000791b */ /* 0x003fe20003800000 */
.L_x_4191:
[----:B------:R-:W-:Y:S01]  /*5550*/  MOV R2, R4 ;  /* 0x0000000400027202 */ /* 0x000fe20000000f00 */
[----:B------:R-:W-:Y:S06]  /*5560*/  BRA `(.L_x_4192) ;  /* 0xffffffec009c7947 */ /* 0x000fec000383ffff */
        .weak           $__internal_43_$__cuda_sm20_rcp_rn_f32_slowpath
        .type           $__internal_43_$__cuda_sm20_rcp_rn_f32_slowpath,@function
        .size           $__internal_43_$__cuda_sm20_rcp_rn_f32_slowpath,(.L_x_5510 - $__internal_43_$__cuda_sm20_rcp_rn_f32_slowpath)
$__internal_43_$__cuda_sm20_rcp_rn_f32_slowpath:
        /* <DEDUP_REMOVED lines=15> */
.L_x_4194:
[----:B------:R-:W-:-:S04]  /*5660*/  IADD3 R150, R2, -0xfd, RZ ;  /* 0xffffff0302967810 */ /* 0x000fc80007ffe0ff */
[----:B------:R-:W-:-:S13]  /*5670*/  ISETP.GT.U32.AND P0, PT, R150, 0x1, PT ;  /* 0x000000019600780c */ /* 0x000fda0003f04070 */
[----:B------:R-:W-:Y:S05]  /*5680*/  @P0 BRA `(.L_x_4196) ;  /* 0x0000000000780947 */ /* 0x000fea0003800000 */
[----:B------:R-:W-:Y:S01]  /*5690*/  LOP3.LUT R145, R0, 0x7fffff, RZ, 0xc0, !PT ;  /* 0x007fffff00917812 */ /* 0x000fe200078ec0ff */
[----:B------:R-:W-:-:S03]  /*56a0*/  HFMA2.MMA R149, -RZ, RZ, 0, 1.78813934326171875e-07 ;  /* 0x00000003ff957435 */ /* 0x000fc600000001ff */
        /* <DEDUP_REMOVED lines=28> */
.L_x_4196:
[----:B------:R0:W1:Y:S02]  /*5870*/  MUFU.RCP R145, R0 ;  /* 0x0000000000917308 */ /* 0x0000640000001000 */
.L_x_4195:
[----:B------:R-:W-:Y:S05]  /*5880*/  BSYNC B1 ;  /* 0x0000000000017941 */ /* 0x000fea0003800000 */
.L_x_4193:
[----:B01----:R-:W-:Y:S01]  /*5890*/  MOV R0, R145 ;  /* 0x0000009100007202 */ /* 0x003fe20000000f00 */
[----:B------:R-:W-:-:S06]  /*58a0*/  HFMA2.MMA R145, -RZ, RZ, 0, 0 ;  /* 0x00000000ff917435 */ /* 0x000fcc00000001ff */
[----:B------:R-:W-:Y:S05]  /*58b0*/  RET.REL.NODEC R144 `(_ZN18transformer_engine13normalization24rmsnorm_fwd_tuned_kernelINS0_13Kernel_traitsIff13__nv_fp8_e4m3fjLj8192ELj1ELj1ELj4ELj16ENS0_18Kernel_traits_baseILj8192EffS3_fjLj128EEEEEEEvNS0_19ForwardKernelParamsE) ;  /* 0xffffffa490d07950 */ /* 0x000fea0003c3ffff */
.L_x_4197:
        /* <DEDUP_REMOVED lines=12> */
.L_x_5510:


//--------------------- .text._ZN18transformer_engine13normalization24rmsnorm_fwd_tuned_kernelINS0_13Kernel_traitsI6__halfS3_13__nv_fp8_e4m3fjLj8192ELj1ELj1ELj4ELj16ENS0_18Kernel_traits_baseILj8192ES3_S3_S4_fjLj128EEEEEEEvNS0_19ForwardKernelParamsE --------------------------
	.section	.text._ZN18transformer_engine13normalization24rmsnorm_fwd_tuned_kernelINS0_13Kernel_traitsI6__halfS3_13__nv_fp8_e4m3fjLj8192ELj1ELj1ELj4ELj16ENS0_18Kernel_traits_baseILj8192ES3_S3_S4_fjLj128EEEEEEEvNS0_19ForwardKernelParamsE,"ax",@progbits
	.align	128
        .global         _ZN18transformer_engine13normalization24rmsnorm_fwd_tuned_kernelINS0_13Kernel_traitsI6__halfS3_13__nv_fp8_e4m3fjLj8192ELj1ELj1ELj4ELj16ENS0_18Kernel_traits_baseILj8192ES3_S3_S4_fjLj128EEEEEEEvNS0_19ForwardKernelParamsE
        .type           _ZN18transformer_engine13normalization24rmsnorm_fwd_tuned_kernelINS0_13Kernel_traitsI6__halfS3_13__nv_fp8_e4m3fjLj8192ELj1ELj1ELj4ELj16ENS0_18Kernel_traits_baseILj8192ES3_S3_S4_fjLj128EEEEEEEvNS0_19ForwardKernelParamsE,@function
        .size           _ZN18transformer_engine13normalization24rmsnorm_fwd_tuned_kernelINS0_13Kernel_traitsI6__halfS3_13__nv_fp8_e4m3fjLj8192ELj1ELj1ELj4ELj16ENS0_18Kernel_traits_baseILj8192ES3_S3_S4_fjLj128EEEEEEEvNS0_19ForwardKernelParamsE,(.L_x_5511 - _ZN18transformer_engine13normalization24rmsnorm_fwd_tuned_kernelINS0_13Kernel_traitsI6__halfS3_13__nv_fp8_e4m3fjLj8192ELj1ELj1ELj4ELj16ENS0_18Kernel_traits_baseILj8192ES3_S3_S4_fjLj128EEEEEEEvNS0_19ForwardKernelParamsE)
        .other          _ZN18transformer_engine13normalization24rmsnorm_fwd_tuned_kernelINS0_13Kernel_traitsI6__halfS3_13__nv_fp8_e4m3fjLj8192ELj1ELj1ELj4ELj16ENS0_18Kernel_traits_baseILj8192ES3_S3_S4_fjLj128EEEEEEEvNS0_19ForwardKernelParamsE,@"STO_CUDA_ENTRY STV_DEFAULT"
_ZN18transformer_engine13normalization24rmsnorm_fwd_tuned_kernelINS0_13Kernel_traitsI6__halfS3_13__nv_fp8_e4m3fjLj8192ELj1ELj1ELj4ELj16ENS0_18Kernel_traits_baseILj8192ES3_S3_S4_fjLj128EEEEEEEvNS0_19ForwardKernelParamsE:
.text._ZN18transformer_engine13normalization24rmsnorm_fwd_tuned_kernelINS0_13Kernel_traitsI6__halfS3_13__nv_fp8_e4m3fjLj8192ELj1ELj1ELj4ELj16ENS0_18Kernel_traits_baseILj8192ES3_S3_S4_fjLj128EEEEEEEvNS0_19ForwardKernelParamsE:
        /* <DEDUP_REMOVED lines=11> */
[----:B-1----:R1:W2:Y:S01]  /*00b0*/  @P1 LDG.E R4, desc[UR8][R4.64] ;  /* 0x0000000804041981 */ /* 0x0022a2000c1e1900 */
[C---:B0-----:R-:W-:Y:S01]  /*00c0*/  LEA.HI R6, R7.reuse, UR4, RZ, 0x19 ;  /* 0x0000000407067c11 */ /* 0x041fe2000f8fc8ff */
[----:B------:R-:W-:Y:S01]  /*00d0*/  ULDC UR4, c[0x0][0x218] ;  /* 0x0000860000047ab9 */ /* 0x000fe20000000800 */
[----:B------:R-:W-:Y:S02]  /*00e0*/  SHF.L.U32 R0, R7, 0x4, RZ ;  /* 0x0000000407007819 */ /* 0x000fe400000006ff */
[----:B------:R-:W-:Y:S02]  /*00f0*/  ISETP.GE.AND P0, PT, R6, UR4, PT ;  /* 0x0000000406007c0c */ /* 0x000fe4000bf06270 */
[----:B------:R-:W-:Y:S01]  /*0100*/  LOP3.LUT R0, R0, 0x7f0, RZ, 0xc0, !PT ;  /* 0x000007f000007812 */ /* 0x000fe200078ec0ff */
[----:B-1----:R-:W-:-:S03]  /*0110*/  HFMA2.MMA R5, -RZ, RZ, 0, 0 ;  /* 0x00000000ff057435 */ /* 0x002fc600000001ff */
[----:B------:R-:W-:Y:S01]  /*0120*/  IADD3 R2, P2, R0, UR10, RZ ;  /* 0x0000000a00027c10 */ /* 0x000fe2000ff5e0ff */
[----:B------:R-:W-:-:S03]  /*0130*/  ULDC UR10, c[0x0][0x268] ;  /* 0x00009a00000a7ab9 */ /* 0x000fc60000000800 */
[----:B------:R-:W-:Y:S01]  /*0140*/  IADD3.X R3, RZ, UR11, RZ, P2, !PT ;  /* 0x0000000bff037c10 */ /* 0x000fe200097fe4ff */
[----:B------:R-:W-:Y:S01]  /*0150*/  ULDC UR11, c[0x0][0x210] ;  /* 0x00008400000b7ab9 */ /* 0x000fe20000000800 */
[----:B--2---:R-:W-:Y:S01]  /*0160*/  @P1 R2UR UR6, R4 ;  /* 0x00000000040612ca */ /* 0x004fe200000e0000 */
[----:B------:R-:W-:-:S14]  /*0170*/  @P0 BRA `(.L_x_4198) ;  /* 0x00000040007c0947 */ /* 0x000fdc0003800000 */
        /* <DEDUP_REMOVED lines=11> */
.L_x_4209:
[----:B--2---:R-:W2:Y:S01]  /*0230*/  LDC.64 R76, c[0x0][0x220] ;  /* 0x00008800ff4c7b82 */ /* 0x004ea20000000a00 */
[----:B0-----:R-:W-:Y:S02]  /*0240*/  LOP3.LUT R3, R7, 0x7f, RZ, 0xc0, !PT ;  /* 0x0000007f07037812 */ /* 0x001fe400078ec0ff */
        /* <DEDUP_REMOVED lines=29> */
[----:B------:R-:W-:Y:S02]  /*0420*/  HADD2.F32 R48, -RZ, R49.H0_H0 ;  /* 0x20000031ff307230 */ /* 0x000fe40000004100 */
[----:B------:R-:W-:-:S04]  /*0430*/  FADD R81, RZ, R2 ;  /* 0x00000002ff517221 */ /* 0x000fc80000000000 */
        /* <DEDUP_REMOVED lines=10> */
[----:B---3--:R-:W-:Y:S02]  /*04e0*/  HADD2.F32 R51, -RZ, R52.H0_H0 ;  /* 0x20000034ff337230 */ /* 0x008fe40000004100 */
        /* <DEDUP_REMOVED lines=8> */
[----:B------:R-:W-:Y:S01]  /*0570*/  FADD R86, R52, R87 ;  /* 0x0000005734567221 */ /* 0x000fe20000000000 */
[----:B----4-:R-:W-:-:S03]  /*0580*/  HADD2.F32 R99, -RZ, R65.H1_H1 ;  /* 0x30000041ff637230 */ /* 0x010fc60000004100 */
[----:B------:R-:W-:Y:S01]  /*0590*/  FADD R88, R85, R86 ;  /* 0x0000005655587221 */ /* 0x000fe20000000000 */
[----:B------:R-:W-:Y:S02]  /*05a0*/  HADD2.F32 R86, -RZ, R54.H1_H1 ;  /* 0x30000036ff567230 */ /* 0x000fe40000004100 */
[--C-:B------:R-:W-:Y:S02]  /*05b0*/  HADD2.F32 R54, -RZ, R55.reuse.H0_H0 ;  /* 0x20000037ff367230 */ /* 0x100fe40000004100 */
[----:B------:R-:W-:Y:S01]  /*05c0*/  FADD R87, R53, R88 ;  /* 0x0000005835577221 */ /* 0x000fe20000000000 */
[--C-:B------:R-:W-:Y:S02]  /*05d0*/  HADD2.F32 R98, -RZ, R66.reuse.H0_H0 ;  /* 0x20000042ff627230 */ /* 0x100fe40000004100 */
[----:B------:R-:W-:Y:S02]  /*05e0*/  HADD2.F32 R100, -RZ, R66.H1_H1 ;  /* 0x30000042ff647230 */ /* 0x000fe40000004100 */
[----:B------:R-:W-:Y:S01]  /*05f0*/  FADD R89, R86, R87 ;  /* 0x0000005756597221 */ /* 0x000fe20000000000 */
[----:B------:R-:W-:-:S02]  /*0600*/  HADD2.F32 R87, -RZ, R55.H1_H1 ;  /* 0x30000037ff577230 */ /* 0x000fc40000004100 */
[----:B------:R-:W-:Y:S02]  /*0610*/  HADD2.F32 R55, -RZ, R56.H0_H0 ;  /* 0x20000038ff377230 */ /* 0x000fe40000004100 */
[----:B------:R-:W-:Y:S01]  /*0620*/  FADD R88, R54, R89 ;  /* 0x0000005936587221 */ /* 0x000fe20000000000 */
[----:B------:R-:W-:Y:S02]  /*0630*/  HADD2.F32 R66, -RZ, R67.H0_H0 ;  /* 0x20000043ff427230 */ /* 0x000fe40000004100 */
[----:B------:R-:W-:Y:S02]  /*0640*/  HADD2.F32 R102, -RZ, R68.H1_H1 ;  /* 0x30000044ff667230 */ /* 0x000fe40000004100 */
[----:B------:R-:W-:Y:S01]  /*0650*/  FADD R90, R87, R88 ;  /* 0x00000058575a7221 */ /* 0x000fe20000000000 */
[----:B------:R-:W-:Y:S02]  /*0660*/  HADD2.F32 R88, -RZ, R56.H1_H1 ;  /* 0x30000038ff587230 */ /* 0x000fe40000004100 */
[----:B------:R-:W-:-:S02]  /*0670*/  HADD2.F32 R56, -RZ, R57.H0_H0 ;  /* 0x20000039ff387230 */ /* 0x000fc40000004100 */
[----:B------:R-:W-:Y:S01]  /*0680*/  FADD R89, R55, R90 ;  /* 0x0000005a37597221 */ /* 0x000fe20000000000 */
[----:B------:R-:W-:Y:S02]  /*0690*/  HADD2.F32 R103, -RZ, R69.H1_H1 ;  /* 0x30000045ff677230 */ /* 0x000fe40000004100 */
[----:B------:R-:W-:Y:S02]  /*06a0*/  HADD2.F32 R104, -RZ, R71.H0_H0 ;  /* 0x20000047ff687230 */ /* 0x000fe40000004100 */
[----:B------:R-:W-:Y:S01]  /*06b0*/  FADD R91, R88, R89 ;  /* 0x00000059585b7221 */ /* 0x000fe20000000000 */
[----:B------:R-:W-:Y:S02]  /*06c0*/  HADD2.F32 R89, -RZ, R57.H1_H1 ;  /* 0x30000039ff597230 */ /* 0x000fe40000004100 */
[----:B------:R-:W-:Y:S02]  /*06d0*/  HADD2.F32 R57, -RZ, R58.H0_H0 ;  /* 0x2000003aff397230 */ /* 0x000fe40000004100 */
[----:B------:R-:W-:Y:S01]  /*06e0*/  FADD R90, R56, R91 ;  /* 0x0000005b385a7221 */ /* 0x000fe20000000000 */
[----:B------:R-:W-:-:S02]  /*06f0*/  HADD2.F32 R105, -RZ, R71.H1_H1 ;  /* 0x30000047ff697230 */ /* 0x000fc40000004100 */
[----:B------:R-:W-:Y:S02]  /*0700*/  HADD2.F32 R71, -RZ, R72.H0_H0 ;  /* 0x20000048ff477230 */ /* 0x000fe40000004100 */
        /* <DEDUP_REMOVED lines=32> */
[--C-:B------:R-:W-:Y:S02]  /*0910*/  HADD2.F32 R63, -RZ, R64.reuse.H0_H0 ;  /* 0x20000040ff3f7230 */ /* 0x100fe40000004100 */
[----:B------:R-:W-:Y:S01]  /*0920*/  FADD R96, R62, R97 ;  /* 0x000000613e607221 */ /* 0x000fe20000000000 */
[----:B------:R-:W-:Y:S02]  /*0930*/  HADD2.F32 R97, -RZ, R64.H1_H1 ;  /* 0x30000040ff617230 */ /* 0x000fe40000004100 */
[----:B------:R-:W-:-:S02]  /*0940*/  HADD2.F32 R111, -RZ, R77.H1_H1 ;  /* 0x3000004dff6f7230 */ /* 0x000fc40000004100 */
[----:B------:R-:W-:Y:S01]  /*0950*/  FADD R96, R95, R96 ;  /* 0x000000605f607221 */ /* 0x000fe20000000000 */
[--C-:B------:R-:W-:Y:S02]  /*0960*/  HADD2.F32 R77, -RZ, R78.reuse.H0_H0 ;  /* 0x2000004eff4d7230 */ /* 0x100fe40000004100 */
[----:B------:R-:W-:Y:S02]  /*0970*/  HADD2.F32 R78, -RZ, R78.H1_H1 ;  /* 0x3000004eff4e7230 */ /* 0x000fe40000004100 */
[----:B------:R-:W-:Y:S01]  /*0980*/  FADD R64, R63, R96 ;  /* 0x000000603f407221 */ /* 0x000fe20000000000 */
[----:B------:R-:W-:Y:S02]  /*0990*/  HADD2.F32 R96, -RZ, R65.H0_H0 ;  /* 0x20000041ff607230 */ /* 0x000fe40000004100 */
[--C-:B------:R-:W-:Y:S02]  /*09a0*/  HADD2.F32 R112, -RZ, R79.reuse.H0_H0 ;  /* 0x2000004fff707230 */ /* 0x100fe40000004100 */
[----:B------:R-:W-:Y:S01]  /*09b0*/  FADD R101, R97, R64 ;  /* 0x0000004061657221 */ /* 0x000fe20000000000 */
[----:B------:R-:W-:-:S03]  /*09c0*/  HADD2.F32 R79, -RZ, R79.H1_H1 ;  /* 0x3000004fff4f7230 */ /* 0x000fc60000004100 */
[----:B------:R-:W-:Y:S01]  /*09d0*/  FADD R64, R96, R101 ;  /* 0x0000006560407221 */ /* 0x000fe20000000000 */
[----:B------:R-:W-:Y:S02]  /*09e0*/  HADD2.F32 R101, -RZ, R67.H1_H1 ;  /* 0x30000043ff657230 */ /* 0x000fe40000004100 */
        /* <DEDUP_REMOVED lines=47> */
[----:B------:R-:W-:Y:S02]  /*0ce0*/  FADD R114, R48, -R64 ;  /* 0x8000004030727221 */ /* 0x000fe40000000000 */
[----:B------:R-:W-:-:S04]  /*0cf0*/  FFMA R65, R65, R65, RZ ;  /* 0x0000004141417223 */ /* 0x000fc800000000ff */
        /* <DEDUP_REMOVED lines=133> */
.L_x_4228:
        /* <DEDUP_REMOVED lines=16> */
.L_x_4200:
        /* <DEDUP_REMOVED lines=16> */
.L_x_4202:
[----:B------:R-:W-:Y:S05]  /*1750*/  BSYNC B0 ;  /* 0x0000000000007941 */ /* 0x000fea0003800000 */
.L_x_4201:
[----:B------:R-:W4:Y:S01]  /*1760*/  SHFL.DOWN PT, R115, R113, 0x2, 0x1f ;  /* 0x08401f0071737f89 */ /* 0x000f2200000e0000 */
[----:B--2---:R-:W-:Y:S01]  /*1770*/  SHF.R.U32.HI R114, RZ, 0x5, R7 ;  /* 0x00000005ff727819 */ /* 0x004fe20000011607 */
[----:B------:R-:W-:Y:S02]  /*1780*/  BSSY B0, `(.L_x_4203) ;  /* 0x0000012000007945 */ /* 0x000fe40003800000 */
[----:B0--3--:R0:W2:Y:S01]  /*1790*/  SHFL.DOWN PT, R117, R64, 0x2, 0x1f ;  /* 0x08401f0040757f89 */ /* 0x0090a200000e0000 */
[----:B------:R-:W-:-:S03]  /*17a0*/  LOP3.LUT R114, R114, 0x3, RZ, 0xc0, !PT ;  /* 0x0000000372727812 */ /* 0x000fc600078ec0ff */
[----:B------:R0:W3:Y:S01]  /*17b0*/  SHFL.DOWN PT, R118, R65, 0x2, 0x1f ;  /* 0x08401f0041767f89 */ /* 0x0000e200000e0000 */
        /* <DEDUP_REMOVED lines=8> */
[----:B-1---5:R-:W-:Y:S05]  /*1840*/  CALL.REL.NOINC `($__internal_44_$__cuda_sm20_rcp_rn_f32_slowpath) ;  /* 0x0000003c00e47944 */ /* 0x022fea0003c00000 */
[----:B------:R-:W-:Y:S05]  /*1850*/  BRA `(.L_x_4205) ;  /* 0x0000000000107947 */ /* 0x000fea0003800000 */
.L_x_4204:
[----:B------:R-:W0:Y:S02]  /*1860*/  MUFU.RCP R119, R116 ;  /* 0x0000007400777308 */ /* 0x000e240000001000 */
[----:B0-----:R-:W-:-:S04]  /*1870*/  FFMA R0, R116, R119, -1 ;  /* 0xbf80000074007423 */ /* 0x001fc80000000077 */
[----:B------:R-:W-:-:S04]  /*1880*/  FADD.FTZ R0, -R0, -RZ ;  /* 0x800000ff00007221 */ /* 0x000fc80000010100 */
[----:B------:R-:W-:-:S07]  /*1890*/  FFMA R0, R119, R0, R119 ;  /* 0x0000000077007223 */ /* 0x000fce0000000077 */
.L_x_4205:
[----:B------:R-:W-:Y:S05]  /*18a0*/  BSYNC B0 ;  /* 0x0000000000007941 */ /* 0x000fea0003800000 */
.L_x_4203:
[----:B------:R-:W0:Y:S01]  /*18b0*/  SHFL.DOWN PT, R119, R116, 0x1, 0x1f ;  /* 0x08201f0074777f89 */ /* 0x000e2200000e0000 */
[----:B------:R-:W-:Y:S01]  /*18c0*/  FADD R114, -R117, R64 ;  /* 0x0000004075727221 */ /* 0x000fe20000000100 */
[----:B------:R-:W-:Y:S01]  /*18d0*/  FMUL R120, R115, R117 ;  /* 0x0000007573787220 */ /* 0x000fe20000400000 */
[----:B------:R-:W-:Y:S01]  /*18e0*/  FADD R65, R118, R65 ;  /* 0x0000004176417221 */ /* 0x000fe20000000000 */
[----:B------:R-:W-:Y:S01]  /*18f0*/  BSSY B0, `(.L_x_4206) ;  /* 0x0000016000007945 */ /* 0x000fe20003800000 */
[----:B------:R-:W-:-:S04]  /*1900*/  FMUL R114, R114, R114 ;  /* 0x0000007272727220 */ /* 0x000fc80000400000 */
[----:B------:R-:W-:Y:S01]  /*1910*/  FMUL R114, R114, R113 ;  /* 0x0000007172727220 */ /* 0x000fe20000400000 */
[----:B------:R-:W-:-:S03]  /*1920*/  FFMA R113, R113, R64, R120 ;  /* 0x0000004071717223 */ /* 0x000fc60000000078 */
[----:B------:R-:W-:Y:S01]  /*1930*/  FMUL R114, R115, R114 ;  /* 0x0000007273727220 */ /* 0x000fe20000400000 */
[----:B------:R-:W-:-:S03]  /*1940*/  FMUL R64, R113, R0 ;  /* 0x0000000071407220 */ /* 0x000fc60000400000 */
[----:B------:R-:W-:Y:S02]  /*1950*/  FFMA R115, R114, R0, R65 ;  /* 0x0000000072737223 */ /* 0x000fe40000000041 */
[----:B------:R2:W3:Y:S04]  /*1960*/  SHFL.DOWN PT, R65, R64, 0x1, 0x1f ;  /* 0x08201f0040417f89 */ /* 0x0004e800000e0000 */
        /* <DEDUP_REMOVED lines=8> */
[----:B-1---5:R-:W-:Y:S05]  /*19f0*/  CALL.REL.NOINC `($__internal_44_$__cuda_sm20_rcp_rn_f32_slowpath) ;  /* 0x0000003c00787944 */ /* 0x022fea0003c00000 */
[----:B------:R-:W-:Y:S05]  /*1a00*/  BRA `(.L_x_4208) ;  /* 0x0000000000107947 */ /* 0x000fea0003800000 */
.L_x_4207:
[----:B------:R-:W0:Y:S02]  /*1a10*/  MUFU.RCP R0, R121 ;  /* 0x0000007900007308 */ /* 0x000e240000001000 */
[----:B0-----:R-:W-:-:S04]  /*1a20*/  FFMA R114, R121, R0, -1 ;  /* 0xbf80000079727423 */ /* 0x001fc80000000000 */
[----:B------:R-:W-:-:S04]  /*1a30*/  FADD.FTZ R117, -R114, -RZ ;  /* 0x800000ff72757221 */ /* 0x000fc80000010100 */
[----:B------:R-:W-:-:S07]  /*1a40*/  FFMA R0, R0, R117, R0 ;  /* 0x0000007500007223 */ /* 0x000fce0000000000 */
.L_x_4208:
[----:B------:R-:W-:Y:S05]  /*1a50*/  BSYNC B0 ;  /* 0x0000000000007941 */ /* 0x000fea0003800000 */
.L_x_4206:
[----:B------:R-:W-:Y:S01]  /*1a60*/  FADD R114, R64, -R65 ;  /* 0x8000004140727221 */ /* 0x000fe20000000000 */
[----:B------:R-:W-:Y:S01]  /*1a70*/  FADD R113, R115, R113 ;  /* 0x0000007173717221 */ /* 0x000fe20000000000 */
[----:B------:R-:W-:Y:S01]  /*1a80*/  FMUL R65, R119, R65 ;  /* 0x0000004177417220 */ /* 0x000fe20000400000 */
[----:B-1----:R-:W-:Y:S01]  /*1a90*/  ISETP.NE.AND P2, PT, R4, RZ, PT ;  /* 0x000000ff0400720c */ /* 0x002fe20003f45270 */
[----:B------:R-:W-:Y:S01]  /*1aa0*/  FMUL R117, R114, R114 ;  /* 0x0000007272757220 */ /* 0x000fe20000400000 */
[----:B-----5:R-:W-:Y:S02]  /*1ab0*/  HADD2.F32 R118, -RZ, R22.H0_H0 ;  /* 0x20000016ff767230 */ /* 0x020fe40000004100 */
[C---:B------:R-:W-:Y:S01]  /*1ac0*/  FFMA R65, R116.reuse, R64, R65 ;  /* 0x0000004074417223 */ /* 0x040fe20000000041 */
[----:B------:R-:W-:Y:S02]  /*1ad0*/  HADD2.F32 R122, -RZ, R24.H0_H0 ;  /* 0x20000018ff7a7230 */ /* 0x000fe40000004100 */
[----:B------:R-:W-:Y:S01]  /*1ae0*/  FMUL R114, R116, R117 ;  /* 0x0000007574727220 */ /* 0x000fe20000400000 */
[----:B------:R-:W-:-:S02]  /*1af0*/  HADD2.F32 R116, -RZ, R19.H1_H1 ;  /* 0x30000013ff747230 */ /* 0x000fc40000004100 */
[----:B------:R-:W-:Y:S01]  /*1b00*/  FMUL R65, R65, R0 ;  /* 0x0000000041417220 */ /* 0x000fe20000400000 */
[----:B------:R-:W-:Y:S02]  /*1b10*/  HADD2.F32 R120, -RZ, R21.H1_H1 ;  /* 0x30000015ff787230 */ /* 0x000fe40000004100 */
[----:B------:R-:W-:Y:S01]  /*1b20*/  FMUL R114, R119, R114 ;  /* 0x0000007277727220 */ /* 0x000fe20000400000 */
[----:B------:R-:W-:Y:S01]  /*1b30*/  HADD2.F32 R124, -RZ, R23.H1_H1 ;  /* 0x30000017ff7c7230 */ /* 0x000fe20000004100 */
[----:B------:R-:W-:Y:S02]  /*1b40*/  ISETP.NE.AND P1, PT, RZ, UR7, PT ;  /* 0x00000007ff007c0c */ /* 0x000fe4000bf25270 */
[----:B------:R-:W-:Y:S01]  /*1b50*/  FFMA R113, R114, R0, R113 ;  /* 0x0000000072717223 */ /* 0x000fe20000000071 */
[----:B------:R-:W-:Y:S01]  /*1b60*/  SHFL.IDX PT, R65, R65, RZ, 0x1f ;  /* 0x00001fff41417589 */ /* 0x000fe200000e0000 */
[----:B------:R-:W-:Y:S02]  /*1b70*/  HADD2.F32 R114, -RZ, R17.H0_H0 ;  /* 0x20000011ff727230 */ /* 0x000fe40000004100 */
[----:B------:R-:W-:Y:S01]  /*1b80*/  @P2 FADD R118, R118, 1 ;  /* 0x3f80000076762421 */ /* 0x000fe20000000000 */
[----:B------:R-:W-:Y:S01]  /*1b90*/  @P2 FADD R116, R116, 1 ;  /* 0x3f80000074742421 */ /* 0x000fe20000000000 */
[----:B------:R-:W-:Y:S01]  /*1ba0*/  @P2 FADD R122, R122, 1 ;  /* 0x3f8000007a7a2421 */ /* 0x000fe20000000000 */
[----:B------:R-:W0:Y:S01]  /*1bb0*/  SHFL.IDX PT, R113, R113, RZ, 0x1f ;  /* 0x00001fff71717589 */ /* 0x000e2200000e0000 */
[----:B------:R-:W-:Y:S01]  /*1bc0*/  @P2 FADD R114, R114, 1 ;  /* 0x3f80000072722421 */ /* 0x000fe20000000000 */
[----:B------:R-:W-:Y:S01]  /*1bd0*/  @P2 FADD R120, R120, 1 ;  /* 0x3f80000078782421 */ /* 0x000fe20000000000 */
[----:B------:R-:W-:Y:S01]  /*1be0*/  @P2 FADD R124, R124, 1 ;  /* 0x3f8000007c7c2421 */ /* 0x000fe20000000000 */
[----:B------:R-:W-:-:S02]  /*1bf0*/  LOP3.LUT R10, R10, 0xffffff00, RZ, 0xc0, !PT ;  /* 0xffffff000a0a7812 */ /* 0x000fc400078ec0ff */
[----:B------:R-:W-:Y:S02]  /*1c00*/  LOP3.LUT R12, R12, 0xffffff00, RZ, 0xc0, !PT ;  /* 0xffffff000c0c7812 */ /* 0x000fe400078ec0ff */
[----:B------:R-:W-:Y:S01]  /*1c10*/  LOP3.LUT R14, R14, 0xffffff00, RZ, 0xc0, !PT ;  /* 0xffffff000e0e7812 */ /* 0x000fe200078ec0ff */
[----:B0-----:R-:W-:Y:S01]  /*1c20*/  FMUL R0, R113, 0.0001220703125 ;  /* 0x3900000071007820 */ /* 0x001fe20000400000 */
[----:B------:R-:W-:-:S03]  /*1c30*/  HADD2.F32 R113, -RZ, R16.H1_H1 ;  /* 0x30000010ff717230 */ /* 0x000fc60000004100 */
[----:B------:R-:W-:Y:S02]  /*1c40*/  FFMA R0, R65, R65, R0 ;  /* 0x0000004141007223 */ /* 0x000fe40000000000 */
[----:B------:R-:W-:Y:S02]  /*1c50*/  @P2 FADD R113, R113, 1 ;  /* 0x3f80000071712421 */ /* 0x000fe40000000000 */
[----:B------:R-:W-:-:S05]  /*1c60*/  FADD R0, R0, UR10 ;  /* 0x0000000a00007e21 */ /* 0x000fca0008000000 */
[----:B------:R-:W-:-:S13]  /*1c70*/  FSETP.GEU.AND P0, PT, |R0|, 1.175494350822287508e-38, PT ;  /* 0x008000000000780b */ /* 0x000fda0003f0e200 */
[----:B------:R-:W-:-:S06]  /*1c80*/  @!P0 FMUL R0, R0, 16777216 ;  /* 0x4b80000000008820 */ /* 0x000fcc0000400000 */
[----:B------:R-:W0:Y:S02]  /*1c90*/  MUFU.RSQ R0, R0 ;  /* 0x0000000000007308 */ /* 0x000e240000001400 */
[----:B0-----:R-:W-:-:S13]  /*1ca0*/  R2UR UR4, R0 ;  /* 0x00000000000472ca */ /* 0x001fda00000e0000 */
[----:B------:R-:W-:-:S05]  /*1cb0*/  MOV R64, UR4 ;  /* 0x0000000400407c02 */ /* 0x000fca0008000f00 */
[----:B------:R-:W-:-:S05]  /*1cc0*/  @!P0 FMUL R64, R64, 4096 ;  /* 0x4580000040408820 */ /* 0x000fca0000400000 */
[----:B------:R-:W-:Y:S01]  /*1cd0*/  @!P0 R2UR UR4, R64 ;  /* 0x00000000400482ca */ /* 0x000fe200000e0000 */
[----:B------:R-:W-:Y:S01]  /*1ce0*/  HADD2.F32 R64, -RZ, R16.H0_H0 ;  /* 0x20000010ff407230 */ /* 0x000fe20000004100 */
[----:B------:R-:W-:-:S04]  /*1cf0*/  ISETP.NE.U32.AND P0, PT, RZ, UR12, PT ;  /* 0x0000000cff007c0c */ /* 0x000fc8000bf05070 */
[----:B------:R-:W-:Y:S01]  /*1d00*/  @P2 FADD R64, R64, 1 ;  /* 0x3f80000040402421 */ /* 0x000fe20000000000 */
[----:B------:R-:W-:-:S06]  /*1d10*/  ISETP.NE.AND.EX P0, PT, RZ, UR13, PT, P0 ;  /* 0x0000000dff007c0c */ /* 0x000fcc000bf05300 */
[----:B------:R-:W-:Y:S01]  /*1d20*/  FMUL R65, R2, UR4 ;  /* 0x0000000402417c20 */ /* 0x000fe20008400000 */
[----:B------:R-:W-:Y:S01]  /*1d30*/  FMUL R115, R48, UR4 ;  /* 0x0000000430737c20 */ /* 0x000fe20008400000 */
[----:B------:R-:W-:Y:S01]  /*1d40*/  FMUL R49, R49, UR4 ;  /* 0x0000000431317c20 */ /* 0x000fe20008400000 */
[----:B------:R-:W-:Y:S01]  /*1d50*/  FMUL R51, R51, UR4 ;  /* 0x0000000433337c20 */ /* 0x000fe20008400000 */
[----:B------:R-:W-:Y:S01]  /*1d60*/  FMUL R48, R64, R65 ;  /* 0x0000004140307220 */ /* 0x000fe20000400000 */
[--C-:B------:R-:W-:Y:S02]  /*1d70*/  HADD2.F32 R64, -RZ, R18.reuse.H0_H0 ;  /* 0x20000012ff407230 */ /* 0x100fe40000004100 */
[----:B------:R-:W-:Y:S01]  /*1d80*/  FMUL R0, R114, R115 ;  /* 0x0000007372007220 */ /* 0x000fe20000400000 */
[----:B------:R-:W-:Y:S02]  /*1d90*/  HADD2.F32 R65, -RZ, R18.H1_H1 ;  /* 0x30000012ff417230 */ /* 0x000fe40000004100 */
[----:B------:R-:W-:Y:S01]  /*1da0*/  FMUL R114, R82, UR4 ;  /* 0x0000000452727c20 */ /* 0x000fe20008400000 */
[----:B------:R-:W-:Y:S01]  /*1db0*/  FMUL R54, R54, UR4 ;  /* 0x0000000436367c20 */ /* 0x000fe20008400000 */
[----:B------:R-:W-:Y:S01]  /*1dc0*/  @P2 FADD R64, R64, 1 ;  /* 0x3f80000040402421 */ /* 0x000fe20000000000 */
[----:B------:R-:W-:Y:S01]  /*1dd0*/  FMUL R56, R56, UR4 ;  /* 0x0000000438387c20 */ /* 0x000fe20008400000 */
[----:B------:R-:W-:Y:S01]  /*1de0*/  @P2 FADD R65, R65, 1 ;  /* 0x3f80000041412421 */ /* 0x000fe20000000000 */
[----:B------:R-:W-:Y:S01]  /*1df0*/  FMUL R53, R53, UR4 ;  /* 0x0000000435357c20 */ /* 0x000fe20008400000 */
[----:B------:R-:W-:Y:S01]  /*1e00*/  FMUL R82, R64, R49 ;  /* 0x0000003140527220 */ /* 0x000fe20000400000 */
[----:B------:R-:W-:Y:S01]  /*1e10*/  FMUL R57, R57, UR4 ;  /* 0x0000000439397c20 */ /* 0x000fe20008400000 */
[----:B------:R-:W-:Y:S01]  /*1e20*/  FMUL R64, R65, R114 ;  /* 0x0000007241407220 */ /* 0x000fe20000400000 */
[----:B------:R-:W-:-:S02]  /*1e30*/  HADD2.F32 R114, -RZ, R20.H0_H0 ;  /* 0x20000014ff727230 */ /* 0x000fc40000004100 */
[----:B------:R-:W-:Y:S01]  /*1e40*/  FMUL R118, R118, R53 ;  /* 0x0000003576767220 */ /* 0x000fe20000400000 */
[----:B------:R-:W-:Y:S02]  /*1e50*/  HADD2.F32 R65, -RZ, R21.H0_H0 ;  /* 0x20000015ff417230 */ /* 0x000fe40000004100 */
[----:B------:R-:W-:Y:S01]  /*1e60*/  FMUL R52, R52, UR4 ;  /* 0x0000000434347c20 */ /* 0x000fe20008400000 */
[----:B------:R-:W-:Y:S02]  /*1e70*/  HADD2.F32 R53, -RZ, R26.H1_H1 ;  /* 0x3000001aff357230 */ /* 0x000fe40000004100 */
[----:B------:R-:W-:Y:S01]  /*1e80*/  @P2 FADD R114, R114, 1 ;  /* 0x3f80000072722421 */ /* 0x000fe20000000000 */
[----:B------:R-:W-:Y:S02]  /*1e90*/  HADD2.F32 R49, -RZ, R20.H1_H1 ;  /* 0x30000014ff317230 */ /* 0x000fe40000004100 */
[----:B------:R-:W-:Y:S01]  /*1ea0*/  @P2 FADD R65, R65, 1 ;  /* 0x3f80000041412421 */ /* 0x000fe20000000000 */
[----:B------:R-:W-:Y:S01]  /*1eb0*/  FMUL R90, R90, UR4 ;  /* 0x000000045a5a7c20 */ /* 0x000fe20008400000 */
[----:B------:R-:W-:Y:S01]  /*1ec0*/  FMUL R114, R114, R51 ;  /* 0x0000003372727220 */ /* 0x000fe20000400000 */
[----:B------:R-:W-:-:S02]  /*1ed0*/  HADD2.F32 R51, -RZ, R23.H0_H0 ;  /* 0x20000017ff337230 */ /* 0x000fc40000004100 */
[----:B------:R-:W-:Y:S01]  /*1ee0*/  @P2 FADD R53, R53, 1 ;  /* 0x3f80000035352421 */ /* 0x000fe20000000000 */
[----:B------:R-:W-:Y:S01]  /*1ef0*/  FMUL R52, R65, R52 ;  /* 0x0000003441347220 */ /* 0x000fe20000400000 */
[----:B------:R-:W-:Y:S01]  /*1f00*/  FMUL R2, R80, UR4 ;  /* 0x0000000450027c20 */ /* 0x000fe20008400000 */
[----:B------:R-:W-:Y:S01]  /*1f10*/  @P2 FADD R49, R49, 1 ;  /* 0x3f80000031312421 */ /* 0x000fe20000000000 */
[----:B------:R-:W-:Y:S01]  /*1f20*/  @P2 FADD R51, R51, 1 ;  /* 0x3f80000033332421 */ /* 0x000fe20000000000 */
[----:B------:R-:W-:Y:S01]  /*1f30*/  FMUL R90, R53, R90 ;  /* 0x0000005a355a7220 */ /* 0x000fe20000400000 */
[----:B------:R-:W-:Y:S01]  /*1f40*/  FMUL R84, R84, UR4 ;  /* 0x0000000454547c20 */ /* 0x000fe20008400000 */
[----:B------:R-:W-:Y:S02]  /*1f50*/  HADD2.F32 R53, -RZ, R28.H0_H0 ;  /* 0x2000001cff357230 */ /* 0x000fe40000004100 */
        /* <DEDUP_REMOVED lines=9> */
[----:B------:R-:W-:Y:S01]  /*1ff0*/  @P2 FADD R65, R65, 1 ;  /* 0x3f80000041412421 */ /* 0x000fe20000000000 */
[----:B------:R-:W-:Y:S01]  /*2000*/  FMUL R56, R51, R56 ;  /* 0x0000003833387220 */ /* 0x000fe20000400000 */
[----:B------:R-:W-:-:S02]  /*2010*/  HADD2.F32 R51, -RZ, R26.H0_H0 ;  /* 0x2000001aff337230 */ /* 0x000fc40000004100 */
[----:B------:R-:W-:Y:S01]  /*2020*/  FMUL R59, R59, UR4 ;  /* 0x000000043b3b7c20 */ /* 0x000fe20008400000 */
[----:B------:R-:W-:Y:S01]  /*2030*/  FMUL R60, R60, UR4 ;  /* 0x000000043c3c7c20 */ /* 0x000fe20008400000 */
[----:B------:R-:W-:Y:S01]  /*2040*/  @P2 FADD R80, R80, 1 ;  /* 0x3f80000050502421 */ /* 0x000fe20000000000 */
[----:B------:R-:W-:Y:S01]  /*2050*/  FMUL R81, R81, UR4 ;  /* 0x0000000451517c20 */ /* 0x000fe20008400000 */
[----:B------:R-:W-:Y:S01]  /*2060*/  @P2 FADD R51, R51, 1 ;  /* 0x3f80000033332421 */ /* 0x000fe20000000000 */
[----:B------:R-:W-:Y:S01]  /*2070*/  FMUL R53, R53, R59 ;  /* 0x0000003b35357220 */ /* 0x000fe20000400000 */
[----:B------:R-:W-:Y:S01]  /*2080*/  FMUL R60, R65, R60 ;  /* 0x0000003c413c7220 */ /* 0x000fe20000400000 */
[----:B------:R-:W-:Y:S01]  /*2090*/  FMUL R80, R80, R81 ;  /* 0x0000005150507220 */ /* 0x000fe20000400000 */
[----:B------:R-:W-:Y:S01]  /*20a0*/  FMUL R51, R51, R57 ;  /* 0x0000003933337220 */ /* 0x000fe20000400000 */
[----:B------:R-:W-:Y:S02]  /*20b0*/  HADD2.F32 R57, -RZ, R28.H1_H1 ;  /* 0x3000001cff397230 */ /* 0x000fe40000004100 */
[----:B------:R-:W-:Y:S01]  /*20c0*/  @P2 FADD R49, R49, 1 ;  /* 0x3f80000031312421 */ /* 0x000fe20000000000 */
[----:B------:R-:W-:Y:S01]  /*20d0*/  FMUL R86, R86, UR4 ;  /* 0x0000000456567c20 */ /* 0x000fe20008400000 */
[----:B------:R-:W-:-:S02]  /*20e0*/  HADD2.F32 R59, -RZ, R30.H0_H0 ;  /* 0x2000001eff3b7230 */ /* 0x000fc40000004100 */
[----:B------:R-:W-:Y:S01]  /*20f0*/  FMUL R83, R83, UR4 ;  /* 0x0000000453537c20 */ /* 0x000fe20008400000 */
[----:B------:R-:W-:Y:S01]  /*2100*/  @P2 FADD R57, R57, 1 ;  /* 0x3f80000039392421 */ /* 0x000fe20000000000 */
[----:B------:R-:W-:Y:S02]  /*2110*/  HADD2.F32 R65, -RZ, R30.H1_H1 ;  /* 0x3000001eff417230 */ /* 0x000fe40000004100 */
[----:B------:R-:W-:Y:S01]  /*2120*/  FMUL R86, R49, R86 ;  /* 0x0000005631567220 */ /* 0x000fe20000400000 */
[----:B------:R-:W-:Y:S02]  /*2130*/  HADD2.F32 R81, -RZ, R31.H0_H0 ;  /* 0x2000001fff517230 */ /* 0x000fe40000004100 */
[----:B------:R-:W-:Y:S01]  /*2140*/  FMUL R92, R57, R92 ;  /* 0x0000005c395c7220 */ /* 0x000fe20000400000 */
[----:B------:R-:W-:Y:S02]  /*2150*/  HADD2.F32 R57, -RZ, R29.H1_H1 ;  /* 0x3000001dff397230 */ /* 0x000fe40000004100 */
[----:B------:R-:W-:Y:S01]  /*2160*/  FMUL R93, R93, UR4 ;  /* 0x000000045d5d7c20 */ /* 0x000fe20008400000 */
[----:B------:R-:W-:Y:S01]  /*2170*/  FMUL R116, R116, R83 ;  /* 0x0000005374747220 */ /* 0x000fe20000400000 */
[----:B------:R-:W-:-:S02]  /*2180*/  HADD2.F32 R49, -RZ, R24.H1_H1 ;  /* 0x30000018ff317230 */ /* 0x000fc40000004100 */
[----:B------:R-:W-:Y:S01]  /*2190*/  @P2 FADD R59, R59, 1 ;  /* 0x3f8000003b3b2421 */ /* 0x000fe20000000000 */
[----:B------:R-:W-:Y:S01]  /*21a0*/  @P2 FADD R57, R57, 1 ;  /* 0x3f80000039392421 */ /* 0x000fe20000000000 */
[----:B------:R-:W-:Y:S01]  /*21b0*/  @P2 FADD R65, R65, 1 ;  /* 0x3f80000041412421 */ /* 0x000fe20000000000 */
[----:B------:R-:W-:Y:S01]  /*21c0*/  FMUL R61, R61, UR4 ;  /* 0x000000043d3d7c20 */ /* 0x000fe20008400000 */
[----:B------:R-:W-:Y:S01]  /*21d0*/  FMUL R94, R94, UR4 ;  /* 0x000000045e5e7c20 */ /* 0x000fe20008400000 */
[----:B------:R-:W-:Y:S01]  /*21e0*/  @P2 FADD R81, R81, 1 ;  /* 0x3f80000051512421 */ /* 0x000fe20000000000 */
[----:B------:R-:W-:Y:S01]  /*21f0*/  FMUL R83, R62, UR4 ;  /* 0x000000043e537c20 */ /* 0x000fe20008400000 */
[----:B------:R-:W-:Y:S01]  /*2200*/  FMUL R62, R57, R93 ;  /* 0x0000005d393e7220 */ /* 0x000fe20000400000 */
[----:B------:R-:W-:Y:S01]  /*2210*/  FMUL R59, R59, R61 ;  /* 0x0000003d3b3b7220 */ /* 0x000fe20000400000 */
[----:B------:R-:W-:Y:S01]  /*2220*/  FMUL R57, R65, R94 ;  /* 0x0000005e41397220 */ /* 0x000fe20000400000 */
[----:B------:R-:W-:Y:S01]  /*2230*/  @P2 FADD R49, R49, 1 ;  /* 0x3f80000031312421 */ /* 0x000fe20000000000 */
[----:B------:R-:W-:Y:S01]  /*2240*/  FMUL R88, R88, UR4 ;  /* 0x0000000458587c20 */ /* 0x000fe20008400000 */
[----:B------:R-:W-:Y:S01]  /*2250*/  FMUL R94, R81, R83 ;  /* 0x00000053515e7220 */ /* 0x000fe20000400000 */
[----:B------:R-:W-:-:S02]  /*2260*/  HADD2.F32 R61, -RZ, R32.H0_H0 ;  /* 0x20000020ff3d7230 */ /* 0x000fc40000004100 */
[----:B------:R-:W-:Y:S01]  /*2270*/  FMUL R55, R55, UR4 ;  /* 0x0000000437377c20 */ /* 0x000fe20008400000 */
[----:B------:R-:W-:Y:S02]  /*2280*/  HADD2.F32 R81, -RZ, R32.H1_H1 ;  /* 0x30000020ff517230 */ /* 0x000fe40000004100 */
[----:B------:R-:W-:Y:S01]  /*2290*/  FMUL R88, R49, R88 ;  /* 0x0000005831587220 */ /* 0x000fe20000400000 */
[----:B------:R-:W-:Y:S02]  /*22a0*/  HADD2.F32 R83, -RZ, R33.H0_H0 ;  /* 0x20000021ff537230 */ /* 0x000fe40000004100 */
[----:B------:R-:W-:Y:S01]  /*22b0*/  @P2 FADD R61, R61, 1 ;  /* 0x3f8000003d3d2421 */ /* 0x000fe20000000000 */
[----:B------:R-:W-:Y:S02]  /*22c0*/  HADD2.F32 R49, -RZ, R25.H1_H1 ;  /* 0x30000019ff317230 */ /* 0x000fe40000004100 */
[----:B------:R-:W-:Y:S01]  /*22d0*/  FMUL R63, R63, UR4 ;  /* 0x000000043f3f7c20 */ /* 0x000fe20008400000 */
[----:B------:R-:W-:Y:S01]  /*22e0*/  @P2 FADD R81, R81, 1 ;  /* 0x3f80000051512421 */ /* 0x000fe20000000000 */
[----:B------:R-:W-:Y:S01]  /*22f0*/  FMUL R97, R97, UR4 ;  /* 0x0000000461617c20 */ /* 0x000fe20008400000 */
[----:B------:R-:W-:Y:S01]  /*2300*/  @P2 FADD R83, R83, 1 ;  /* 0x3f80000053532421 */ /* 0x000fe20000000000 */
[----:B------:R-:W-:Y:S01]  /*2310*/  FMUL R96, R96, UR4 ;  /* 0x0000000460607c20 */ /* 0x000fe20008400000 */
[----:B------:R-:W-:Y:S01]  /*2320*/  FMUL R85, R85, UR4 ;  /* 0x0000000455557c20 */ /* 0x000fe20008400000 */
[----:B------:R-:W-:Y:S01]  /*2330*/  FMUL R122, R122, R55 ;  /* 0x000000377a7a7220 */ /* 0x000fe20000400000 */
[----:B------:R-:W-:Y:S01]  /*2340*/  FMUL R63, R61, R63 ;  /* 0x0000003f3d3f7220 */ /* 0x000fe20000400000 */
[----:B------:R-:W-:-:S02]  /*2350*/  HADD2.F32 R55, -RZ, R27.H0_H0 ;  /* 0x2000001bff377230 */ /* 0x000fc40000004100 */
[----:B------:R-:W-:Y:S01]  /*2360*/  @P2 FADD R49, R49, 1 ;  /* 0x3f80000031312421 */ /* 0x000fe20000000000 */
[----:B------:R-:W-:Y:S01]  /*2370*/  FMUL R89, R89, UR4 ;  /* 0x0000000459597c20 */ /* 0x000fe20008400000 */
[----:B------:R-:W-:Y:S01]  /*2380*/  FMUL R61, R81, R97 ;  /* 0x00000061513d7220 */ /* 0x000fe20000400000 */
[----:B------:R-:W-:Y:S01]  /*2390*/  FMUL R96, R83, R96 ;  /* 0x0000006053607220 */ /* 0x000fe20000400000 */
[----:B------:R-:W-:Y:S02]  /*23a0*/  HADD2.F32 R81, -RZ, R33.H1_H1 ;  /* 0x30000021ff517230 */ /* 0x000fe40000004100 */
[----:B------:R-:W-:Y:S01]  /*23b0*/  FMUL R120, R120, R85 ;  /* 0x0000005578787220 */ /* 0x000fe20000400000 */
[--C-:B------:R-:W-:Y:S02]  /*23c0*/  HADD2.F32 R83, -RZ, R34.reuse.H0_H0 ;  /* 0x20000022ff537230 */ /* 0x100fe40000004100 */
[----:B------:R-:W-:Y:S01]  /*23d0*/  FMUL R87, R87, UR4 ;  /* 0x0000000457577c20 */ /* 0x000fe20008400000 */
[----:B------:R-:W-:-:S02]  /*23e0*/  HADD2.F32 R85, -RZ, R34.H1_H1 ;  /* 0x30000022ff557230 */ /* 0x000fc40000004100 */
[----:B------:R-:W-:Y:S01]  /*23f0*/  FMUL R49, R49, R89 ;  /* 0x0000005931317220 */ /* 0x000fe20000400000 */
[----:B------:R-:W-:Y:S01]  /*2400*/  @P2 FADD R55, R55, 1 ;  /* 0x3f80000037372421 */ /* 0x000fe20000000000 */
[----:B------:R-:W-:Y:S01]  /*2410*/  FMUL R58, R58, UR4 ;  /* 0x000000043a3a7c20 */ /* 0x000fe20008400000 */
[----:B------:R-:W-:Y:S02]  /*2420*/  HADD2.F32 R89, -RZ, R35.H0_H0 ;  /* 0x20000023ff597230 */ /* 0x000fe40000004100 */
[----:B------:R-:W-:Y:S01]  /*2430*/  FMUL R2, R113, R2 ;  /* 0x0000000271027220 */ /* 0x000fe20000400000 */
[----:B------:R-:W-:Y:S01]  /*2440*/  @P2 FADD R81, R81, 1 ;  /* 0x3f80000051512421 */ /* 0x000fe20000000000 */
[----:B------:R-:W-:Y:S01]  /*2450*/  FMUL R99, R99, UR4 ;  /* 0x0000000463637c20 */ /* 0x000fe20008400000 */
[----:B------:R-:W-:Y:S01]  /*2460*/  FMUL R124, R124, R87 ;  /* 0x000000577c7c7220 */ /* 0x000fe20000400000 */
[----:B------:R-:W-:Y:S01]  /*2470*/  @P2 FADD R83, R83, 1 ;  /* 0x3f80000053532421 */ /* 0x000fe20000000000 */
[----:B------:R-:W-:Y:S01]  /*2480*/  FMUL R98, R98, UR4 ;  /* 0x0000000462627c20 */ /* 0x000fe20008400000 */
[----:B------:R-:W-:Y:S01]  /*2490*/  @P0 FMNMX R5, R5, |R48|, !PT ;  /* 0x4000003005050209 */ /* 0x000fe20007800000 */
[----:B------:R-:W-:Y:S01]  /*24a0*/  @P2 FADD R85, R85, 1 ;  /* 0x3f80000055552421 */ /* 0x000fe20000000000 */
[----:B------:R-:W-:Y:S01]  /*24b0*/  FMUL R87, R100, UR4 ;  /* 0x0000000464577c20 */ /* 0x000fe20008400000 */
[----:B------:R-:W-:Y:S01]  /*24c0*/  FMUL R58, R55, R58 ;  /* 0x0000003a373a7220 */ /* 0x000fe20000400000 */
[----:B------:R-:W-:-:S02]  /*24d0*/  HADD2.F32 R55, -RZ, R27.H1_H1 ;  /* 0x3000001bff377230 */ /* 0x000fc40000004100 */
[----:B------:R-:W-:Y:S01]  /*24e0*/  @P2 FADD R89, R89, 1 ;  /* 0x3f80000059592421 */ /* 0x000fe20000000000 */
[----:B------:R-:W-:Y:S01]  /*24f0*/  FMUL R66, R66, UR4 ;  /* 0x0000000442427c20 */ /* 0x000fe20008400000 */
[----:B------:R-:W-:Y:S01]  /*2500*/  FMUL R100, R81, R99 ;  /* 0x0000006351647220 */ /* 0x000fe20000400000 */
[----:B------:R-:W-:Y:S01]  /*2510*/  FMUL R81, R83, R98 ;  /* 0x0000006253517220 */ /* 0x000fe20000400000 */
[----:B------:R-:W-:Y:S01]  /*2520*/  @P0 FMNMX R5, R5, |R2|, !PT ;  /* 0x4000000205050209 */ /* 0x000fe20007800000 */
[----:B------:R-:W-:Y:S01]  /*2530*/  FMUL R98, R85, R87 ;  /* 0x0000005755627220 */ /* 0x000fe20000400000 */
[----:B------:R-:W-:Y:S02]  /*2540*/  HADD2.F32 R83, -RZ, R35.H1_H1 ;  /* 0x30000023ff537230 */ /* 0x000fe40000004100 */
[----:B------:R-:W-:Y:S01]  /*2550*/  FMUL R66, R89, R66 ;  /* 0x0000004259427220 */ /* 0x000fe20000400000 */
[--C-:B------:R-:W-:Y:S02]  /*2560*/  HADD2.F32 R85, -RZ, R36.reuse.H0_H0 ;  /* 0x20000024ff557230 */ /* 0x100fe40000004100 */
[----:B------:R-:W-:Y:S01]  /*2570*/  @P2 FADD R55, R55, 1 ;  /* 0x3f80000037372421 */ /* 0x000fe20000000000 */
[----:B------:R-:W-:-:S02]  /*2580*/  HADD2.F32 R87, -RZ, R36.H1_H1 ;  /* 0x30000024ff577230 */ /* 0x000fc40000004100 */
[----:B------:R-:W-:Y:S01]  /*2590*/  FMUL R91, R91, UR4 ;  /* 0x000000045b5b7c20 */ /* 0x000fe20008400000 */
[----:B------:R-:W-:Y:S01]  /*25a0*/  HADD2.F32 R89, -RZ, R37.H0_H0 ;  /* 0x20000025ff597230 */ /* 0x000fe20000004100 */
[----:B------:R-:W-:Y:S01]  /*25b0*/  @P0 FMNMX R5, R5, |R0|, !PT ;  /* 0x4000000005050209 */ /* 0x000fe20007800000 */
[----:B------:R-:W-:Y:S02]  /*25c0*/  HADD2.F32 R113, -RZ, R19.H0_H0 ;  /* 0x20000013ff717230 */ /* 0x000fe40000004100 */
[----:B------:R-:W-:Y:S01]  /*25d0*/  @P2 FADD R83, R83, 1 ;  /* 0x3f80000053532421 */ /* 0x000fe20000000000 */
[----:B------:R-:W-:Y:S01]  /*25e0*/  FMUL R101, R101, UR4 ;  /* 0x0000000465657c20 */ /* 0x000fe20008400000 */
        /* <DEDUP_REMOVED lines=9> */
[----:B------:R-:W-:Y:S01]  /*2680*/  @P2 FADD R113, R113, 1 ;  /* 0x3f80000071712421 */ /* 0x000fe20000000000 */
[----:B------:R-:W-:Y:S01]  /*2690*/  FMUL R50, R50, UR4 ;  /* 0x0000000432327c20 */ /* 0x000fe20008400000 */
[----:B------:R-:W-:Y:S01]  /*26a0*/  FMUL R83, R85, R67 ;  /* 0x0000004355537220 */ /* 0x000fe20000400000 */
[----:B------:R-:W-:Y:S01]  /*26b0*/  FMUL R67, R87, R102 ;  /* 0x0000006657437220 */ /* 0x000fe20000400000 */
[----:B------:R-:W-:Y:S01]  /*26c0*/  HADD2.F32 R85, -RZ, R37.H1_H1 ;  /* 0x30000025ff557230 */ /* 0x000fe20000004100 */
[----:B------:R-:W-:Y:S01]  /*26d0*/  @P0 FMNMX R5, R5, |R82|, !PT ;  /* 0x4000005205050209 */ /* 0x000fe20007800000 */
[----:B------:R-:W-:Y:S01]  /*26e0*/  FMUL R102, R89, R91 ;  /* 0x0000005b59667220 */ /* 0x000fe20000400000 */
[----:B------:R-:W-:-:S02]  /*26f0*/  HADD2.F32 R87, -RZ, R38.H0_H0 ;  /* 0x20000026ff577230 */ /* 0x000fc40000004100 */
[----:B------:R-:W-:Y:S01]  /*2700*/  FMUL R50, R113, R50 ;  /* 0x0000003271327220 */ /* 0x000fe20000400000 */
[----:B------:R-:W-:Y:S01]  /*2710*/  HADD2.F32 R89, -RZ, R38.H1_H1 ;  /* 0x30000026ff597230 */ /* 0x000fe20000004100 */
[----:B------:R-:W-:Y:S01]  /*2720*/  @P0 FMNMX R5, R5, |R64|, !PT ;  /* 0x4000004005050209 */ /* 0x000fe20007800000 */
[----:B------:R-:W-:Y:S02]  /*2730*/  HADD2.F32 R91, -RZ, R39.H0_H0 ;  /* 0x20000027ff5b7230 */ /* 0x000fe40000004100 */
[----:B------:R-:W-:Y:S01]  /*2740*/  @P2 FADD R85, R85, 1 ;  /* 0x3f80000055552421 */ /* 0x000fe20000000000 */
[----:B------:R-:W-:Y:S01]  /*2750*/  FMUL R103, R103, UR4 ;  /* 0x0000000467677c20 */ /* 0x000fe20008400000 */
[----:B------:R-:W-:Y:S01]  /*2760*/  @P2 FADD R87, R87, 1 ;  /* 0x3f80000057572421 */ /* 0x000fe20000000000 */
[----:B------:R-:W-:Y:S01]  /*2770*/  FMUL R69, R69, UR4 ;  /* 0x0000000445457c20 */ /* 0x000fe20008400000 */
[----:B------:R-:W-:Y:S01]  /*2780*/  @P2 FADD R89, R89, 1 ;  /* 0x3f80000059592421 */ /* 0x000fe20000000000 */
[----:B------:R-:W-:Y:S01]  /*2790*/  FMUL R70, R70, UR4 ;  /* 0x0000000446467c20 */ /* 0x000fe20008400000 */
[----:B------:R-:W-:Y:S01]  /*27a0*/  @P2 FADD R91, R91, 1 ;  /* 0x3f8000005b5b2421 */ /* 0x000fe20000000000 */
[----:B------:R-:W-:Y:S01]  /*27b0*/  FMUL R93, R104, UR4 ;  /* 0x00000004685d7c20 */ /* 0x000fe20008400000 */
[----:B------:R-:W-:Y:S01]  /*27c0*/  @P0 FMNMX R5, R5, |R50|, !PT ;  /* 0x4000003205050209 */ /* 0x000fe20007800000 */
[----:B------:R-:W-:Y:S01]  /*27d0*/  FMUL R104, R85, R103 ;  /* 0x0000006755687220 */ /* 0x000fe20000400000 */
[----:B------:R-:W-:Y:S01]  /*27e0*/  FMUL R85, R87, R69 ;  /* 0x0000004557557220 */ /* 0x000fe20000400000 */
[----:B------:R-:W-:Y:S01]  /*27f0*/  FMUL R69, R89, R70 ;  /* 0x0000004659457220 */ /* 0x000fe20000400000 */
[----:B------:R-:W-:Y:S01]  /*2800*/  FMUL R70, R91, R93 ;  /* 0x0000005d5b467220 */ /* 0x000fe20000400000 */
[--C-:B------:R-:W-:Y:S01]  /*2810*/  HADD2.F32 R89, -RZ, R40.reuse.H0_H0 ;  /* 0x20000028ff597230 */ /* 0x100fe20000004100 */
[----:B------:R-:W-:Y:S01]  /*2820*/  @P0 FMNMX R5, R5, |R116|, !PT ;  /* 0x4000007405050209 */ /* 0x000fe20007800000 */
[----:B------:R-:W-:-:S02]  /*2830*/  HADD2.F32 R91, -RZ, R40.H1_H1 ;  /* 0x30000028ff5b7230 */ /* 0x000fc40000004100 */
[----:B------:R-:W-:Y:S01]  /*2840*/  FMUL R71, R71, UR4 ;  /* 0x0000000447477c20 */ /* 0x000fe20008400000 */
[----:B------:R-:W-:Y:S01]  /*2850*/  HADD2.F32 R93, -RZ, R41.H0_H0 ;  /* 0x20000029ff5d7230 */ /* 0x000fe20000004100 */
[----:B------:R-:W-:Y:S01]  /*2860*/  @P0 FMNMX R5, R5, |R114|, !PT ;  /* 0x4000007205050209 */ /* 0x000fe20007800000 */
[----:B------:R-:W-:Y:S01]  /*2870*/  @P2 FADD R89, R89, 1 ;  /* 0x3f80000059592421 */ /* 0x000fe20000000000 */
[----:B------:R-:W-:Y:S01]  /*2880*/  @P2 FADD R91, R91, 1 ;  /* 0x3f8000005b5b2421 */ /* 0x000fe20000000000 */
[----:B------:R-:W-:Y:S01]  /*2890*/  FMUL R106, R106, UR4 ;  /* 0x000000046a6a7c20 */ /* 0x000fe20008400000 */
[----:B------:R-:W-:Y:S01]  /*28a0*/  @P2 FADD R93, R93, 1 ;  /* 0x3f8000005d5d2421 */ /* 0x000fe20000000000 */
[----:B------:R-:W-:Y:S01]  /*28b0*/  FMUL R72, R72, UR4 ;  /* 0x0000000448487c20 */ /* 0x000fe20008400000 */
[----:B------:R-:W-:Y:S01]  /*28c0*/  @P0 FMNMX R5, R5, |R84|, !PT ;  /* 0x4000005405050209 */ /* 0x000fe20007800000 */
[----:B------:R-:W-:Y:S02]  /*28d0*/  HADD2.F32 R65, -RZ, R31.H1_H1 ;  /* 0x3000001fff417230 */ /* 0x000fe40000004100 */
[----:B------:R-:W-:Y:S01]  /*28e0*/  FMUL R71, R89, R71 ;  /* 0x0000004759477220 */ /* 0x000fe20000400000 */
[----:B------:R-:W-:Y:S01]  /*28f0*/  FMUL R106, R91, R106 ;  /* 0x0000006a5b6a7220 */ /* 0x000fe20000400000 */
[----:B------:R-:W-:-:S02]  /*2900*/  HADD2.F32 R89, -RZ, R41.H1_H1 ;  /* 0x30000029ff597230 */ /* 0x000fc40000004100 */
[----:B------:R-:W-:Y:S01]  /*2910*/  FMUL R72, R93, R72 ;  /* 0x000000485d487220 */ /* 0x000fe20000400000 */
[--C-:B------:R-:W-:Y:S01]  /*2920*/  HADD2.F32 R91, -RZ, R42.reuse.H0_H0 ;  /* 0x2000002aff5b7230 */ /* 0x100fe20000004100 */
[----:B------:R-:W-:Y:S01]  /*2930*/  @P0 FMNMX R5, R5, |R52|, !PT ;  /* 0x4000003405050209 */ /* 0x000fe20007800000 */
[----:B------:R-:W-:Y:S02]  /*2940*/  HADD2.F32 R93, -RZ, R42.H1_H1 ;  /* 0x3000002aff5d7230 */ /* 0x000fe40000004100 */
[----:B------:R-:W-:Y:S01]  /*2950*/  @P2 FADD R65, R65, 1 ;  /* 0x3f80000041412421 */ /* 0x000fe20000000000 */
[----:B------:R-:W-:Y:S01]  /*2960*/  FMUL R95, R95, UR4 ;  /* 0x000000045f5f7c20 */ /* 0x000fe20008400000 */
[----:B------:R-:W-:Y:S01]  /*2970*/  @P2 FADD R89, R89, 1 ;  /* 0x3f80000059592421 */ /* 0x000fe20000000000 */
[----:B------:R-:W-:Y:S01]  /*2980*/  FMUL R107, R107, UR4 ;  /* 0x000000046b6b7c20 */ /* 0x000fe20008400000 */
[----:B------:R-:W-:Y:S01]  /*2990*/  @P2 FADD R91, R91, 1 ;  /* 0x3f8000005b5b2421 */ /* 0x000fe20000000000 */
[----:B------:R-:W-:Y:S01]  /*29a0*/  FMUL R73, R73, UR4 ;  /* 0x0000000449497c20 */ /* 0x000fe20008400000 */
[----:B------:R-:W-:Y:S01]  /*29b0*/  @P0 FMNMX R5, R5, |R120|, !PT ;  /* 0x4000007805050209 */ /* 0x000fe20007800000 */
[----:B------:R-:W-:Y:S01]  /*29c0*/  @P2 FADD R93, R93, 1 ;  /* 0x3f8000005d5d2421 */ /* 0x000fe20000000000 */
[----:B------:R-:W-:Y:S01]  /*29d0*/  FMUL R108, R108, UR4 ;  /* 0x000000046c6c7c20 */ /* 0x000fe20008400000 */
[----:B------:R-:W-:Y:S01]  /*29e0*/  FMUL R65, R65, R95 ;  /* 0x0000005f41417220 */ /* 0x000fe20000400000 */
[----:B------:R-:W-:Y:S01]  /*29f0*/  FMUL R97, R74, UR4 ;  /* 0x000000044a617c20 */ /* 0x000fe20008400000 */
[----:B------:R-:W-:-:S02]  /*2a00*/  HADD2.F32 R95, -RZ, R43.H0_H0 ;  /* 0x2000002bff5f7230 */ /* 0x000fc40000004100 */
[----:B------:R-:W-:Y:S01]  /*2a10*/  FMUL R74, R89, R107 ;  /* 0x0000006b594a7220 */ /* 0x000fe20000400000 */
[----:B------:R-:W-:Y:S01]  /*2a20*/  FMUL R89, R91, R73 ;  /* 0x000000495b597220 */ /* 0x000fe20000400000 */
[----:B------:R-:W-:Y:S01]  /*2a30*/  @P0 FMNMX R5, R5, |R118|, !PT ;  /* 0x4000007605050209 */ /* 0x000fe20007800000 */
[----:B------:R-:W-:Y:S01]  /*2a40*/  FMUL R73, R93, R108 ;  /* 0x0000006c5d497220 */ /* 0x000fe20000400000 */
[----:B------:R-:W-:Y:S02]  /*2a50*/  HADD2.F32 R91, -RZ, R43.H1_H1 ;  /* 0x3000002bff5b7230 */ /* 0x000fe40000004100 */
[----:B------:R-:W-:Y:S01]  /*2a60*/  @P2 FADD R95, R95, 1 ;  /* 0x3f8000005f5f2421 */ /* 0x000fe20000000000 */
[--C-:B------:R-:W-:Y:S01]  /*2a70*/  HADD2.F32 R93, -RZ, R44.reuse.H0_H0 ;  /* 0x2000002cff5d7230 */ /* 0x100fe20000004100 */
        /* <DEDUP_REMOVED lines=10> */
[----:B------:R-:W-:Y:S01]  /*2b20*/  FMUL R97, R76, UR4 ;  /* 0x000000044c617c20 */ /* 0x000fe20008400000 */
[----:B------:R-:W-:-:S02]  /*2b30*/  HADD2.F32 R95, -RZ, R44.H1_H1 ;  /* 0x3000002cff5f7230 */ /* 0x000fc40000004100 */
[----:B------:R-:W-:Y:S01]  /*2b40*/  FMUL R76, R91, R109 ;  /* 0x0000006d5b4c7220 */ /* 0x000fe20000400000 */
[----:B------:R-:W-:Y:S01]  /*2b50*/  FMUL R91, R93, R75 ;  /* 0x0000004b5d5b7220 */ /* 0x000fe20000400000 */
[----:B------:R-:W-:Y:S01]  /*2b60*/  FMUL R110, R99, R110 ;  /* 0x0000006e636e7220 */ /* 0x000fe20000400000 */
[----:B------:R-:W-:Y:S01]  /*2b70*/  HADD2.F32 R93, -RZ, R45.H1_H1 ;  /* 0x3000002dff5d7230 */ /* 0x000fe20000004100 */
[----:B------:R-:W-:Y:S01]  /*2b80*/  @P0 FMNMX R5, R5, |R124|, !PT ;  /* 0x4000007c05050209 */ /* 0x000fe20007800000 */
[----:B------:R-:W-:Y:S02]  /*2b90*/  HADD2.F32 R99, -RZ, R46.H1_H1 ;  /* 0x3000002eff637230 */ /* 0x000fe40000004100 */
[----:B------:R-:W-:Y:S01]  /*2ba0*/  @P2 FADD R95, R95, 1 ;  /* 0x3f8000005f5f2421 */ /* 0x000fe20000000000 */
[----:B------:R-:W-:Y:S01]  /*2bb0*/  FMUL R111, R111, UR4 ;  /* 0x000000046f6f7c20 */ /* 0x000fe20008400000 */
[----:B------:R-:W-:Y:S01]  /*2bc0*/  @P0 FMNMX R5, R5, |R122|, !PT ;  /* 0x4000007a05050209 */ /* 0x000fe20007800000 */
[----:B------:R-:W-:Y:S01]  /*2bd0*/  @P2 FADD R93, R93, 1 ;  /* 0x3f8000005d5d2421 */ /* 0x000fe20000000000 */
[----:B------:R-:W-:Y:S01]  /*2be0*/  @P2 FADD R99, R99, 1 ;  /* 0x3f80000063632421 */ /* 0x000fe20000000000 */
[----:B------:R-:W-:Y:S01]  /*2bf0*/  FMUL R78, R78, UR4 ;  /* 0x000000044e4e7c20 */ /* 0x000fe20008400000 */
[----:B------:R-:W-:Y:S01]  /*2c00*/  FMUL R75, R95, R97 ;  /* 0x000000615f4b7220 */ /* 0x000fe20000400000 */
[----:B------:R-:W-:Y:S01]  /*2c10*/  FMUL R97, R77, UR4 ;  /* 0x000000044d617c20 */ /* 0x000fe20008400000 */
[----:B------:R-:W-:Y:S01]  /*2c20*/  @P0 FMNMX R5, R5, |R88|, !PT ;  /* 0x4000005805050209 */ /* 0x000fe20007800000 */
[----:B------:R-:W-:Y:S01]  /*2c30*/  FMUL R77, R93, R111 ;  /* 0x0000006f5d4d7220 */ /* 0x000fe20000400000 */
[----:B------:R-:W-:Y:S01]  /*2c40*/  FMUL R93, R99, R78 ;  /* 0x0000004e635d7220 */ /* 0x000fe20000400000 */
[----:B------:R-:W-:-:S02]  /*2c50*/  HADD2.F32 R78, -RZ, R47.H1_H1 ;  /* 0x3000002fff4e7230 */ /* 0x000fc40000004100 */
[----:B------:R-:W-:Y:S01]  /*2c60*/  @P1 FMUL R48, R48, UR6 ;  /* 0x0000000630301c20 */ /* 0x000fe20008400000 */
[----:B------:R-:W-:Y:S01]  /*2c70*/  @P1 FMUL R2, R2, UR6 ;  /* 0x0000000602021c20 */ /* 0x000fe20008400000 */
[----:B------:R-:W-:Y:S01]  /*2c80*/  @P0 FMNMX R5, R5, |R56|, !PT ;  /* 0x4000003805050209 */ /* 0x000fe20007800000 */
[----:B------:R-:W-:Y:S02]  /*2c90*/  HADD2.F32 R95, -RZ, R46.H0_H0 ;  /* 0x2000002eff5f7230 */ /* 0x000fe40000004100 */
[----:B------:R-:W-:Y:S01]  /*2ca0*/  @P2 FADD R78, R78, 1 ;  /* 0x3f8000004e4e2421 */ /* 0x000fe20000000000 */
[----:B------:R-:W-:Y:S01]  /*2cb0*/  FMUL R79, R79, UR4 ;  /* 0x000000044f4f7c20 */ /* 0x000fe20008400000 */
[----:B------:R-:W-:Y:S01]  /*2cc0*/  @P1 FMUL R0, R0, UR6 ;  /* 0x0000000600001c20 */ /* 0x000fe20008400000 */
[----:B------:R-:W-:Y:S01]  /*2cd0*/  @P0 FMNMX R5, R5, |R49|, !PT ;  /* 0x4000003105050209 */ /* 0x000fe20007800000 */
[----:B------:R-:W-:Y:S01]  /*2ce0*/  @P2 FADD R95, R95, 1 ;  /* 0x3f8000005f5f2421 */ /* 0x000fe20000000000 */
[----:B------:R-:W-:Y:S01]  /*2cf0*/  F2FP.SATFINITE.E4M3.F32.PACK_AB_MERGE_C R48, RZ, R48, RZ ;  /* 0x00000030ff30723e */ /* 0x000fe200048070ff */
[----:B------:R-:W-:Y:S01]  /*2d00*/  FMUL R78, R78, R79 ;  /* 0x0000004f4e4e7220 */ /* 0x000fe20000400000 */
[----:B------:R-:W-:Y:S01]  /*2d10*/  F2FP.SATFINITE.E4M3.F32.PACK_AB_MERGE_C R2, RZ, R2, RZ ;  /* 0x00000002ff02723e */ /* 0x000fe200048070ff */
[----:B------:R-:W-:Y:S01]  /*2d20*/  @P1 FMUL R82, R82, UR6 ;  /* 0x0000000652521c20 */ /* 0x000fe20008400000 */
[----:B------:R-:W-:Y:S01]  /*2d30*/  @P0 FMNMX R5, R5, |R51|, !PT ;  /* 0x4000003305050209 */ /* 0x000fe20007800000 */
[----:B------:R-:W-:Y:S01]  /*2d40*/  FMUL R95, R95, R97 ;  /* 0x000000615f5f7220 */ /* 0x000fe20000400000 */
[----:B------:R-:W-:Y:S01]  /*2d50*/  LOP3.LUT R79, R48, 0xff, RZ, 0xc0, !PT ;  /* 0x000000ff304f7812 */ /* 0x000fe200078ec0ff */
[----:B------:R-:W-:Y:S01]  /*2d60*/  @P1 FMUL R80, R80, UR6 ;  /* 0x0000000650501c20 */ /* 0x000fe20008400000 */
[----:B------:R-:W-:Y:S01]  /*2d70*/  SHF.L.U32 R2, R2, 0x8, RZ ;  /* 0x0000000802027819 */ /* 0x000fe200000006ff */
[----:B------:R-:W-:Y:S01]  /*2d80*/  @P1 FMUL R64, R64, UR6 ;  /* 0x0000000640401c20 */ /* 0x000fe20008400000 */
[----:B------:R-:W-:Y:S01]  /*2d90*/  F2FP.SATFINITE.E4M3.F32.PACK_AB_MERGE_C R0, RZ, R0, RZ ;  /* 0x00000000ff00723e */ /* 0x000fe200048070ff */
[----:B------:R-:W-:Y:S01]  /*2da0*/  @P1 FMUL R50, R50, UR6 ;  /* 0x0000000632321c20 */ /* 0x000fe20008400000 */
[----:B------:R-:W-:Y:S01]  /*2db0*/  @P0 FMNMX R5, R5, |R90|, !PT ;  /* 0x4000005a05050209 */ /* 0x000fe20007800000 */
[----:B------:R-:W-:Y:S01]  /*2dc0*/  @P1 FMUL R116, R116, UR6 ;  /* 0x0000000674741c20 */ /* 0x000fe20008400000 */
[----:B------:R-:W-:Y:S01]  /*2dd0*/  LOP3.LUT R97, R79, 0xffff, R2, 0xf8, !PT ;  /* 0x0000ffff4f617812 */ /* 0x000fe200078ef802 */
[----:B------:R-:W-:Y:S01]  /*2de0*/  @P1 FMUL R114, R114, UR6 ;  /* 0x0000000672721c20 */ /* 0x000fe20008400000 */
[----:B------:R-:W-:Y:S01]  /*2df0*/  SHF.L.U32 R0, R0, 0x10, RZ ;  /* 0x0000001000007819 */ /* 0x000fe200000006ff */
[----:B------:R-:W-:Y:S01]  /*2e00*/  @P1 FMUL R84, R84, UR6 ;  /* 0x0000000654541c20 */ /* 0x000fe20008400000 */
[----:B------:R-:W-:Y:S01]  /*2e10*/  LOP3.LUT R79, R8, 0xffffff00, RZ, 0xc0, !PT ;  /* 0xffffff00084f7812 */ /* 0x000fe200078ec0ff */
[----:B------:R-:W-:Y:S01]  /*2e20*/  @P1 FMUL R52, R52, UR6 ;  /* 0x0000000634341c20 */ /* 0x000fe20008400000 */
[----:B------:R-:W-:Y:S01]  /*2e30*/  F2FP.SATFINITE.E4M3.F32.PACK_AB_MERGE_C R82, RZ, R82, RZ ;  /* 0x00000052ff52723e */ /* 0x000fe200048070ff */
[----:B------:R-:W-:Y:S01]  /*2e40*/  @P1 FMUL R120, R120, UR6 ;  /* 0x0000000678781c20 */ /* 0x000fe20008400000 */
[----:B------:R-:W-:Y:S01]  /*2e50*/  @P0 FMNMX R5, R5, |R58|, !PT ;  /* 0x4000003a05050209 */ /* 0x000fe20007800000 */
[----:B------:R-:W-:Y:S01]  /*2e60*/  @P1 FMUL R118, R118, UR6 ;  /* 0x0000000676761c20 */ /* 0x000fe20008400000 */
[----:B------:R-:W-:Y:S01]  /*2e70*/  LOP3.LUT R97, R97, 0xff0000, R0, 0xf8, !PT ;  /* 0x00ff000061617812 */ /* 0x000fe200078ef800 */
[----:B------:R-:W-:Y:S01]  /*2e80*/  @P1 FMUL R86, R86, UR6 ;  /* 0x0000000656561c20 */ /* 0x000fe20008400000 */
[----:B------:R-:W-:Y:S01]  /*2e90*/  F2FP.SATFINITE.E4M3.F32.PACK_AB_MERGE_C R0, RZ, R80, RZ ;  /* 0x00000050ff00723e */ /* 0x000fe200048070ff */
[----:B------:R-:W-:Y:S01]  /*2ea0*/  @P1 FMUL R122, R122, UR6 ;  /* 0x000000067a7a1c20 */ /* 0x000fe20008400000 */
[----:B------:R-:W-:Y:S01]  /*2eb0*/  LOP3.LUT R79, R79, 0xffff, R82, 0xf8, !PT ;  /* 0x0000ffff4f4f7812 */ /* 0x000fe200078ef852 */
[----:B------:R-:W-:Y:S01]  /*2ec0*/  @P1 FMUL R88, R88, UR6 ;  /* 0x0000000658581c20 */ /* 0x000fe20008400000 */
[----:B------:R-:W-:Y:S01]  /*2ed0*/  F2FP.SATFINITE.E4M3.F32.PACK_AB_MERGE_C R2, RZ, R64, RZ ;  /* 0x00000040ff02723e */ /* 0x000fe200048070ff */
[----:B------:R-:W-:Y:S01]  /*2ee0*/  @P1 FMUL R56, R56, UR6 ;  /* 0x0000000638381c20 */ /* 0x000fe20008400000 */
[----:B------:R-:W-:Y:S01]  /*2ef0*/  @P0 FMNMX R5, R5, |R55|, !PT ;  /* 0x4000003705050209 */ /* 0x000fe20007800000 */
[----:B------:R-:W-:Y:S01]  /*2f00*/  @P1 FMUL R51, R51, UR6 ;  /* 0x0000000633331c20 */ /* 0x000fe20008400000 */
[----:B------:R-:W-:Y:S01]  /*2f10*/  LOP3.LUT R0, R0, 0xffff, RZ, 0xc0, !PT ;  /* 0x0000ffff00007812 */ /* 0x000fe200078ec0ff */
[----:B------:R-:W-:Y:S01]  /*2f20*/  @P1 FMUL R49, R49, UR6 ;  /* 0x0000000631311c20 */ /* 0x000fe20008400000 */
[----:B------:R-:W-:Y:S01]  /*2f30*/  LOP3.LUT R79, R79, 0xff, RZ, 0xc0, !PT ;  /* 0x000000ff4f4f7812 */ /* 0x000fe200078ec0ff */
[----:B------:R-:W-:Y:S01]  /*2f40*/  @P1 FMUL R90, R90, UR6 ;  /* 0x000000065a5a1c20 */ /* 0x000fe20008400000 */
[----:B------:R-:W-:Y:S01]  /*2f50*/  PRMT R2, R2, 0x7104, RZ ;  /* 0x0000710402027816 */ /* 0x000fe200000000ff */
[----:B------:R-:W-:Y:S01]  /*2f60*/  @P1 FMUL R58, R58, UR6 ;  /* 0x000000063a3a1c20 */ /* 0x000fe20008400000 */
[----:B------:R-:W-:Y:S01]  /*2f70*/  F2FP.SATFINITE.E4M3.F32.PACK_AB_MERGE_C R50, RZ, R50, RZ ;  /* 0x00000032ff32723e */ /* 0x000fe200048070ff */
[----:B------:R-:W-:Y:S01]  /*2f80*/  @P1 FMUL R55, R55, UR6 ;  /* 0x0000000637371c20 */ /* 0x000fe20008400000 */
[----:B------:R-:W-:Y:S01]  /*2f90*/  @P0 FMNMX R5, R5, |R53|, !PT ;  /* 0x4000003505050209 */ /* 0x000fe20007800000 */
[----:B------:R-:W-:Y:S01]  /*2fa0*/  @P1 FMUL R53, R53, UR6 ;  /* 0x0000000635351c20 */ /* 0x000fe20008400000 */
[----:B------:R-:W-:Y:S01]  /*2fb0*/  SHF.L.U32 R0, R0, 0x18, RZ ;  /* 0x0000001800007819 */ /* 0x000fe200000006ff */
[----:B------:R-:W-:Y:S01]  /*2fc0*/  HADD2.F32 R87, -RZ, R39.H1_H1 ;  /* 0x30000027ff577230 */ /* 0x000fe20000004100 */
[----:B------:R-:W-:Y:S01]  /*2fd0*/  LOP3.LUT R79, R79, 0xff00, R2, 0xf8, !PT ;  /* 0x0000ff004f4f7812 */ /* 0x000fe200078ef802 */
[----:B------:R-:W-:Y:S01]  /*2fe0*/  FMUL R105, R105, UR4 ;  /* 0x0000000469697c20 */ /* 0x000fe20008400000 */
[----:B------:R-:W-:Y:S01]  /*2ff0*/  SHF.L.U32 R50, R50, 0x10, RZ ;  /* 0x0000001032327819 */ /* 0x000fe200000006ff */
[----:B------:R-:W-:Y:S01]  /*3000*/  @P1 FMUL R54, R54, UR6 ;  /* 0x0000000636361c20 */ /* 0x000fe20008400000 */
[----:B------:R-:W-:Y:S01]  /*3010*/  F2FP.SATFINITE.E4M3.F32.PACK_AB_MERGE_C R116, RZ, R116, RZ ;  /* 0x00000074ff74723e */ /* 0x000fe200048070ff */
[----:B------:R-:W-:Y:S01]  /*3020*/  @P2 FADD R87, R87, 1 ;  /* 0x3f80000057572421 */ /* 0x000fe20000000000 */
[----:B------:R-:W-:Y:S01]  /*3030*/  @P0 FMNMX R5, R5, |R92|, !PT ;  /* 0x4000005c05050209 */ /* 0x000fe20007800000 */
[----:B------:R-:W-:Y:S01]  /*3040*/  @P1 FMUL R92, R92, UR6 ;  /* 0x000000065c5c1c20 */ /* 0x000fe20008400000 */
[----:B------:R-:W-:Y:S01]  /*3050*/  LOP3.LUT R2, R97, 0xff000000, R0, 0xf8, !PT ;  /* 0xff00000061027812 */ /* 0x000fe200078ef800 */
[----:B------:R-:W-:Y:S01]  /*3060*/  FMUL R87, R87, R105 ;  /* 0x0000006957577220 */ /* 0x000fe20000400000 */
[----:B------:R-:W-:Y:S01]  /*3070*/  LOP3.LUT R97, R79, 0xff0000, R50, 0xf8, !PT ;  /* 0x00ff00004f617812 */ /* 0x000fe200078ef832 */
[----:B------:R-:W-:Y:S01]  /*3080*/  @P1 FMUL R124, R124, UR6 ;  /* 0x000000067c7c1c20 */ /* 0x000fe20008400000 */
[----:B------:R-:W-:Y:S01]  /*3090*/  LOP3.LUT R116, R116, 0xffff, RZ, 0xc0, !PT ;  /* 0x0000ffff74747812 */ /* 0x000fe200078ec0ff */
[----:B------:R-:W-:Y:S01]  /*30a0*/  HADD2.F32 R101, -RZ, R47.H0_H0 ;  /* 0x2000002fff657230 */ /* 0x000fe20000004100 */
[----:B------:R-:W-:Y:S01]  /*30b0*/  F2FP.SATFINITE.E4M3.F32.PACK_AB_MERGE_C R79, RZ, R114, RZ ;  /* 0x00000072ff4f723e */ /* 0x000fe200048070ff */
[----:B------:R-:W-:Y:S01]  /*30c0*/  FMUL R112, R112, UR4 ;  /* 0x0000000470707c20 */ /* 0x000fe20008400000 */
[----:B------:R-:W-:-:S02]  /*30d0*/  F2FP.SATFINITE.E4M3.F32.PACK_AB_MERGE_C R84, RZ, R84, RZ ;  /* 0x00000054ff54723e */ /* 0x000fc400048070ff */
[----:B------:R-:W-:Y:S01]  /*30e0*/  @P0 FMNMX R5, R5, |R60|, !PT ;  /* 0x4000003c05050209 */ /* 0x000fe20007800000 */
[----:B------:R-:W-:Y:S01]  /*30f0*/  @P1 FMUL R60, R60, UR6 ;  /* 0x000000063c3c1c20 */ /* 0x000fe20008400000 */
[----:B------:R-:W-:Y:S01]  /*3100*/  SHF.L.U32 R8, R116, 0x18, RZ ;  /* 0x0000001874087819 */ /* 0x000fe200000006ff */
[----:B------:R-:W-:Y:S01]  /*3110*/  @P2 FADD R101, R101, 1 ;  /* 0x3f80000065652421 */ /* 0x000fe20000000000 */
[----:B------:R-:W-:Y:S02]  /*3120*/  LOP3.LUT R79, R79, 0xff, RZ, 0xc0, !PT ;  /* 0x000000ff4f4f7812 */ /* 0x000fe400078ec0ff */
[----:B------:R-:W-:Y:S01]  /*3130*/  SHF.L.U32 R84, R84, 0x8, RZ ;  /* 0x0000000854547819 */ /* 0x000fe200000006ff */
[----:B------:R-:W-:Y:S01]  /*3140*/  FMUL R112, R101, R112 ;  /* 0x0000007065707220 */ /* 0x000fe20000400000 */
[----:B------:R-:W-:Y:S01]  /*3150*/  @P0 FMNMX R5, R5, |R62|, !PT ;  /* 0x4000003e05050209 */ /* 0x000fe20007800000 */
[----:B------:R-:W-:Y:S01]  /*3160*/  @P1 FMUL R62, R62, UR6 ;  /* 0x000000063e3e1c20 */ /* 0x000fe20008400000 */
[----:B------:R-:W-:-:S02]  /*3170*/  F2FP.SATFINITE.E4M3.F32.PACK_AB_MERGE_C R0, RZ, R52, RZ ;  /* 0x00000034ff00723e */ /* 0x000fc400048070ff */
[----:B------:R-:W-:Y:S02]  /*3180*/  LOP3.LUT R8, R97, R8, RZ, 0xfc, !PT ;  /* 0x0000000861087212 */ /* 0x000fe400078efcff */
[----:B------:R-:W-:Y:S02]  /*3190*/  LOP3.LUT R97, R79, 0xffff, R84, 0xf8, !PT ;  /* 0x0000ffff4f617812 */ /* 0x000fe400078ef854 */
[----:B------:R-:W-:Y:S01]  /*31a0*/  @P0 FMNMX R5, R5, |R59|, !PT ;  /* 0x4000003b05050209 */ /* 0x000fe20007800000 */
[----:B------:R-:W-:Y:S01]  /*31b0*/  @P1 FMUL R59, R59, UR6 ;  /* 0x000000063b3b1c20 */ /* 0x000fe20008400000 */
[----:B------:R-:W-:Y:S02]  /*31c0*/  LOP3.LUT R79, R9, 0xffffff00, RZ, 0xc0, !PT ;  /* 0xffffff00094f7812 */ /* 0x000fe400078ec0ff */
[----:B------:R-:W-:Y:S02]  /*31d0*/  F2FP.SATFINITE.E4M3.F32.PACK_AB_MERGE_C R9, RZ, R120, RZ ;  /* 0x00000078ff09723e */ /* 0x000fe400048070ff */
[----:B------:R-:W-:-:S02]  /*31e0*/  SHF.L.U32 R0, R0, 0x10, RZ ;  /* 0x0000001000007819 */ /* 0x000fc400000006ff */
[----:B------:R-:W-:Y:S02]  /*31f0*/  F2FP.SATFINITE.E4M3.F32.PACK_AB_MERGE_C R118, RZ, R118, RZ ;  /* 0x00000076ff76723e */ /* 0x000fe400048070ff */
[----:B------:R-:W-:Y:S01]  /*3200*/  @P0 FMNMX R5, R5, |R57|, !PT ;  /* 0x4000003905050209 */ /* 0x000fe20007800000 */
[----:B------:R-:W-:Y:S01]  /*3210*/  @P1 FMUL R57, R57, UR6 ;  /* 0x0000000639391c20 */ /* 0x000fe20008400000 */
[----:B------:R-:W-:Y:S02]  /*3220*/  LOP3.LUT R9, R9, 0xffff, RZ, 0xc0, !PT ;  /* 0x0000ffff09097812 */ /* 0x000fe400078ec0ff */
[----:B------:R-:W-:Y:S02]  /*3230*/  LOP3.LUT R48, R97, 0xff0000, R0, 0xf8, !PT ;  /* 0x00ff000061307812 */ /* 0x000fe400078ef800 */
[----:B------:R-:W-:Y:S02]  /*3240*/  LOP3.LUT R79, R79, 0xffff, R118, 0xf8, !PT ;  /* 0x0000ffff4f4f7812 */ /* 0x000fe400078ef876 */
[----:B------:R-:W-:-:S02]  /*3250*/  F2FP.SATFINITE.E4M3.F32.PACK_AB_MERGE_C R0, RZ, R86, RZ ;  /* 0x00000056ff00723e */ /* 0x000fc400048070ff */
[----:B------:R-:W-:Y:S01]  /*3260*/  @P0 FMNMX R5, R5, |R94|, !PT ;  /* 0x4000005e05050209 */ /* 0x000fe20007800000 */
[----:B------:R-:W-:Y:S01]  /*3270*/  @P1 FMUL R94, R94, UR6 ;  /* 0x000000065e5e1c20 */ /* 0x000fe20008400000 */
[----:B------:R-:W-:Y:S02]  /*3280*/  SHF.L.U32 R9, R9, 0x18, RZ ;  /* 0x0000001809097819 */ /* 0x000fe400000006ff */
[----:B------:R-:W-:Y:S02]  /*3290*/  LOP3.LUT R79, R79, 0xff, RZ, 0xc0, !PT ;  /* 0x000000ff4f4f7812 */ /* 0x000fe400078ec0ff */
[----:B------:R-:W-:Y:S02]  /*32a0*/  PRMT R0, R0, 0x7104, RZ ;  /* 0x0000710400007816 */ /* 0x000fe400000000ff */
[----:B------:R-:W-:Y:S01]  /*32b0*/  @P0 FMNMX R5, R5, |R65|, !PT ;  /* 0x4000004105050209 */ /* 0x000fe20007800000 */
[----:B------:R-:W-:Y:S01]  /*32c0*/  @P1 FMUL R65, R65, UR6 ;  /* 0x0000000641411c20 */ /* 0x000fe20008400000 */
[----:B------:R-:W-:-:S02]  /*32d0*/  LOP3.LUT R48, R48, 0xff000000, R9, 0xf8, !PT ;  /* 0xff00000030307812 */ /* 0x000fc400078ef809 */
[----:B------:R-:W-:Y:S02]  /*32e0*/  LOP3.LUT R9, R79, 0xff00, R0, 0xf8, !PT ;  /* 0x0000ff004f097812 */ /* 0x000fe400078ef800 */
[----:B------:R-:W-:Y:S02]  /*32f0*/  F2FP.SATFINITE.E4M3.F32.PACK_AB_MERGE_C R79, RZ, R122, RZ ;  /* 0x0000007aff4f723e */ /* 0x000fe400048070ff */
[----:B------:R-:W-:Y:S02]  /*3300*/  F2FP.SATFINITE.E4M3.F32.PACK_AB_MERGE_C R88, RZ, R88, RZ ;  /* 0x00000058ff58723e */ /* 0x000fe400048070ff */
[----:B------:R-:W-:Y:S01]  /*3310*/  @P0 FMNMX R5, R5, |R63|, !PT ;  /* 0x4000003f05050209 */ /* 0x000fe20007800000 */
[----:B------:R-:W-:Y:S01]  /*3320*/  @P1 FMUL R63, R63, UR6 ;  /* 0x000000063f3f1c20 */ /* 0x000fe20008400000 */
[----:B------:R-:W-:Y:S02]  /*3330*/  LOP3.LUT R79, R79, 0xff, RZ, 0xc0, !PT ;  /* 0x000000ff4f4f7812 */ /* 0x000fe400078ec0ff */
[----:B------:R-:W-:-:S02]  /*3340*/  SHF.L.U32 R88, R88, 0x8, RZ ;  /* 0x0000000858587819 */ /* 0x000fc400000006ff */
[----:B------:R-:W-:Y:S02]  /*3350*/  F2FP.SATFINITE.E4M3.F32.PACK_AB_MERGE_C R0, RZ, R56, RZ ;  /* 0x00000038ff00723e */ /* 0x000fe400048070ff */
[----:B------:R-:W-:Y:S01]  /*3360*/  @P0 FMNMX R5, R5, |R61|, !PT ;  /* 0x4000003d05050209 */ /* 0x000fe20007800000 */
[----:B------:R-:W-:Y:S01]  /*3370*/  @P1 FMUL R61, R61, UR6 ;  /* 0x000000063d3d1c20 */ /* 0x000fe20008400000 */
[----:B------:R-:W-:Y:S02]  /*3380*/  LOP3.LUT R79, R79, 0xffff, R88, 0xf8, !PT ;  /* 0x0000ffff4f4f7812 */ /* 0x000fe400078ef858 */
[----:B------:R-:W-:Y:S02]  /*3390*/  SHF.L.U32 R0, R0, 0x10, RZ ;  /* 0x0000001000007819 */ /* 0x000fe400000006ff */
[----:B------:R-:W-:Y:S01]  /*33a0*/  @P0 FMNMX R5, R5, |R96|, !PT ;  /* 0x4000006005050209 */ /* 0x000fe20007800000 */
[----:B------:R-:W-:Y:S01]  /*33b0*/  @P1 FMUL R96, R96, UR6 ;  /* 0x0000000660601c20 */ /* 0x000fe20008400000 */
[----:B------:R-:W-:-:S02]  /*33c0*/  F2FP.SATFINITE.E4M3.F32.PACK_AB_MERGE_C R51, RZ, R51, RZ ;  /* 0x00000033ff33723e */ /* 0x000fc400048070ff */
[----:B------:R-:W-:Y:S02]  /*33d0*/  LOP3.LUT R79, R79, 0xff0000, R0, 0xf8, !PT ;  /* 0x00ff00004f4f7812 */ /* 0x000fe400078ef800 */
[----:B------:R-:W-:Y:S01]  /*33e0*/  @P0 FMNMX R5, R5, |R100|, !PT ;  /* 0x4000006405050209 */ /* 0x000fe20007800000 */
[----:B------:R-:W-:Y:S01]  /*33f0*/  @P1 FMUL R100, R100, UR6 ;  /* 0x0000000664641c20 */ /* 0x000fe20008400000 */
[----:B------:R-:W-:Y:S02]  /*3400*/  F2FP.SATFINITE.E4M3.F32.PACK_AB_MERGE_C R0, RZ, R49, RZ ;  /* 0x00000031ff00723e */ /* 0x000fe400048070ff */
[----:B------:R-:W-:Y:S02]  /*3410*/  LOP3.LUT R10, R10, 0xffff, R51, 0xf8, !PT ;  /* 0x0000ffff0a0a7812 */ /* 0x000fe400078ef833 */
[----:B------:R-:W-:Y:S01]  /*3420*/  @P0 FMNMX R5, R5, |R81|, !PT ;  /* 0x4000005105050209 */ /* 0x000fe20007800000 */
[----:B------:R-:W-:Y:S01]  /*3430*/  @P1 FMUL R81, R81, UR6 ;  /* 0x0000000651511c20 */ /* 0x000fe20008400000 */
[----:B------:R-:W-:-:S02]  /*3440*/  F2FP.SATFINITE.E4M3.F32.PACK_AB_MERGE_C R90, RZ, R90, RZ ;  /* 0x0000005aff5a723e */ /* 0x000fc400048070ff */
[----:B------:R-:W-:Y:S02]  /*3450*/  LOP3.LUT R0, R0, 0xffff, RZ, 0xc0, !PT ;  /* 0x0000ffff00007812 */ /* 0x000fe400078ec0ff */
[----:B------:R-:W-:Y:S02]  /*3460*/  LOP3.LUT R49, R10, 0xff, RZ, 0xc0, !PT ;  /* 0x000000ff0a317812 */ /* 0x000fe400078ec0ff */
[----:B------:R-:W-:Y:S01]  /*3470*/  @P0 FMNMX R5, R5, |R98|, !PT ;  /* 0x4000006205050209 */ /* 0x000fe20007800000 */
[----:B------:R-:W-:Y:S01]  /*3480*/  @P1 FMUL R98, R98, UR6 ;  /* 0x0000000662621c20 */ /* 0x000fe20008400000 */
[----:B------:R-:W-:Y:S02]  /*3490*/  PRMT R10, R90, 0x7104, RZ ;  /* 0x000071045a0a7816 */ /* 0x000fe400000000ff */
[----:B------:R-:W-:Y:S02]  /*34a0*/  F2FP.SATFINITE.E4M3.F32.PACK_AB_MERGE_C R58, RZ, R58, RZ ;  /* 0x0000003aff3a723e */ /* 0x000fe400048070ff */
[----:B------:R-:W-:-:S02]  /*34b0*/  SHF.L.U32 R0, R0, 0x18, RZ ;  /* 0x0000001800007819 */ /* 0x000fc400000006ff */
[----:B------:R-:W-:Y:S02]  /*34c0*/  F2FP.SATFINITE.E4M3.F32.PACK_AB_MERGE_C R55, RZ, R55, RZ ;  /* 0x00000037ff37723e */ /* 0x000fe400048070ff */
[----:B------:R-:W-:Y:S01]  /*34d0*/  @P0 FMNMX R5, R5, |R66|, !PT ;  /* 0x4000004205050209 */ /* 0x000fe20007800000 */
[----:B------:R-:W-:Y:S01]  /*34e0*/  @P1 FMUL R66, R66, UR6 ;  /* 0x0000000642421c20 */ /* 0x000fe20008400000 */
[----:B------:R-:W-:Y:S02]  /*34f0*/  LOP3.LUT R49, R49, 0xff00, R10, 0xf8, !PT ;  /* 0x0000ff0031317812 */ /* 0x000fe400078ef80a */
[----:B------:R-:W-:Y:S02]  /*3500*/  SHF.L.U32 R58, R58, 0x10, RZ ;  /* 0x000000103a3a7819 */ /* 0x000fe400000006ff */
[----:B------:R-:W-:Y:S02]  /*3510*/  LOP3.LUT R50, R79, 0xff000000, R0, 0xf8, !PT ;  /* 0xff0000004f327812 */ /* 0x000fe400078ef800 */
[----:B------:R-:W-:-:S02]  /*3520*/  LOP3.LUT R55, R55, 0xffff, RZ, 0xc0, !PT ;  /* 0x0000ffff37377812 */ /* 0x000fc400078ec0ff */
[----:B------:R-:W-:Y:S02]  /*3530*/  LOP3.LUT R0, R11, 0xffffff00, RZ, 0xc0, !PT ;  /* 0xffffff000b007812 */ /* 0x000fe400078ec0ff */
[----:B------:R-:W-:Y:S02]  /*3540*/  F2FP.SATFINITE.E4M3.F32.PACK_AB_MERGE_C R59, RZ, R59, RZ ;  /* 0x0000003bff3b723e */ /* 0x000fe400048070ff */
[----:B------:R-:W-:Y:S01]  /*3550*/  @P0 FMNMX R5, R5, |R68|, !PT ;  /* 0x4000004405050209 */ /* 0x000fe20007800000 */
[----:B------:R-:W-:Y:S01]  /*3560*/  @P1 FMUL R68, R68, UR6 ;  /* 0x0000000644441c20 */ /* 0x000fe20008400000 */
[----:B------:R-:W-:Y:S02]  /*3570*/  LOP3.LUT R49, R49, 0xff0000, R58, 0xf8, !PT ;  /* 0x00ff000031317812 */ /* 0x000fe400078ef83a */
[----:B------:R-:W-:Y:S02]  /*3580*/  SHF.L.U32 R10, R55, 0x18, RZ ;  /* 0x00000018370a7819 */ /* 0x000fe400000006ff */
[----:B------:R-:W-:-:S02]  /*3590*/  F2FP.SATFINITE.E4M3.F32.PACK_AB_MERGE_C R11, RZ, R53, RZ ;  /* 0x00000035ff0b723e */ /* 0x000fc400048070ff */
[----:B------:R-:W-:Y:S02]  /*35a0*/  F2FP.SATFINITE.E4M3.F32.PACK_AB_MERGE_C R92, RZ, R92, RZ ;  /* 0x0000005cff5c723e */ /* 0x000fe400048070ff */
[----:B------:R-:W-:Y:S02]  /*35b0*/  LOP3.LUT R0, R0, 0xffff, R59, 0xf8, !PT ;  /* 0x0000ffff00007812 */ /* 0x000fe400078ef83b */
[----:B------:R-:W-:Y:S02]  /*35c0*/  F2FP.SATFINITE.E4M3.F32.PACK_AB_MERGE_C R57, RZ, R57, RZ ;  /* 0x00000039ff39723e */ /* 0x000fe400048070ff */
[----:B------:R-:W-:Y:S01]  /*35d0*/  @P0 FMNMX R5, R5, |R83|, !PT ;  /* 0x4000005305050209 */ /* 0x000fe20007800000 */
[----:B------:R-:W-:Y:S01]  /*35e0*/  @P1 FMUL R83, R83, UR6 ;  /* 0x0000000653531c20 */ /* 0x000fe20008400000 */
[----:B------:R-:W-:Y:S02]  /*35f0*/  LOP3.LUT R10, R49, R10, RZ, 0xfc, !PT ;  /* 0x0000000a310a7212 */ /* 0x000fe400078efcff */
[----:B------:R-:W-:-:S02]  /*3600*/  LOP3.LUT R11, R11, 0xff, RZ, 0xc0, !PT ;  /* 0x000000ff0b0b7812 */ /* 0x000fc400078ec0ff */
[----:B------:R-:W-:Y:S02]  /*3610*/  SHF.L.U32 R92, R92, 0x8, RZ ;  /* 0x000000085c5c7819 */ /* 0x000fe400000006ff */
[----:B------:R-:W-:Y:S02]  /*3620*/  LOP3.LUT R49, R0, 0xff, RZ, 0xc0, !PT ;  /* 0x000000ff00317812 */ /* 0x000fe400078ec0ff */
[----:B------:R-:W-:Y:S02]  /*3630*/  PRMT R0, R57, 0x7104, RZ ;  /* 0x0000710439007816 */ /* 0x000fe400000000ff */
[----:B------:R-:W-:Y:S02]  /*3640*/  F2FP.SATFINITE.E4M3.F32.PACK_AB_MERGE_C R60, RZ, R60, RZ ;  /* 0x0000003cff3c723e */ /* 0x000fe400048070ff */
[----:B------:R-:W-:Y:S01]  /*3650*/  @P0 FMNMX R5, R5, |R67|, !PT ;  /* 0x4000004305050209 */ /* 0x000fe20007800000 */
[----:B------:R-:W-:Y:S01]  /*3660*/  @P1 FMUL R67, R67, UR6 ;  /* 0x0000000643431c20 */ /* 0x000fe20008400000 */
[----:B------:R-:W-:-:S02]  /*3670*/  LOP3.LUT R51, R11, 0xffff, R92, 0xf8, !PT ;  /* 0x0000ffff0b337812 */ /* 0x000fc400078ef85c */
[----:B------:R-:W-:Y:S02]  /*3680*/  LOP3.LUT R11, R49, 0xff00, R0, 0xf8, !PT ;  /* 0x0000ff00310b7812 */ /* 0x000fe400078ef800 */
[----:B------:R-:W-:Y:S02]  /*3690*/  SHF.L.U32 R0, R60, 0x10, RZ ;  /* 0x000000103c007819 */ /* 0x000fe400000006ff */
[----:B------:R-:W-:Y:S01]  /*36a0*/  @P0 FMNMX R5, R5, |R102|, !PT ;  /* 0x4000006605050209 */ /* 0x000fe20007800000 */
[----:B------:R-:W-:Y:S01]  /*36b0*/  @P1 FMUL R102, R102, UR6 ;  /* 0x0000000666661c20 */ /* 0x000fe20008400000 */
[----:B------:R-:W-:Y:S02]  /*36c0*/  F2FP.SATFINITE.E4M3.F32.PACK_AB_MERGE_C R62, RZ, R62, RZ ;  /* 0x0000003eff3e723e */ /* 0x000fe400048070ff */
[----:B------:R-:W-:Y:S02]  /*36d0*/  LOP3.LUT R51, R51, 0xff0000, R0, 0xf8, !PT ;  /* 0x00ff000033337812 */ /* 0x000fe400078ef800 */
[----:B------:R-:W-:Y:S01]  /*36e0*/  @P0 FMNMX R5, R5, |R104|, !PT ;  /* 0x4000006805050209 */ /* 0x000fe20007800000 */
[----:B------:R-:W-:Y:S01]  /*36f0*/  @P1 FMUL R104, R104, UR6 ;  /* 0x0000000668681c20 */ /* 0x000fe20008400000 */
[----:B------:R-:W-:-:S02]  /*3700*/  LOP3.LUT R0, R62, 0xffff, RZ, 0xc0, !PT ;  /* 0x0000ffff3e007812 */ /* 0x000fc400078ec0ff */
[----:B------:R-:W-:Y:S01]  /*3710*/  @P0 FMNMX R5, R5, |R85|, !PT ;  /* 0x4000005505050209 */ /* 0x000fe20007800000 */
[----:B------:R-:W-:Y:S01]  /*3720*/  @P1 FMUL R85, R85, UR6 ;  /* 0x0000000655551c20 */ /* 0x000fe20008400000 */
[----:B------:R-:W-:Y:S02]  /*3730*/  SHF.L.U32 R52, R0, 0x18, RZ ;  /* 0x0000001800347819 */ /* 0x000fe400000006ff */
[----:B------:R-:W-:Y:S02]  /*3740*/  F2FP.SATFINITE.E4M3.F32.PACK_AB_MERGE_C R0, RZ, R63, RZ ;  /* 0x0000003fff00723e */ /* 0x000fe400048070ff */
[----:B------:R-:W-:Y:S02]  /*3750*/  F2FP.SATFINITE.E4M3.F32.PACK_AB_MERGE_C R61, RZ, R61, RZ ;  /* 0x0000003dff3d723e */ /* 0x000fe400048070ff */
[----:B------:R-:W-:Y:S01]  /*3760*/  @P0 FMNMX R5, R5, |R69|, !PT ;  /* 0x4000004505050209 */ /* 0x000fe20007800000 */
[----:B------:R-:W-:Y:S01]  /*3770*/  @P1 FMUL R69, R69, UR6 ;  /* 0x0000000645451c20 */ /* 0x000fe20008400000 */
[----:B------:R-:W-:-:S02]  /*3780*/  LOP3.LUT R0, R0, 0xff, RZ, 0xc0, !PT ;  /* 0x000000ff00007812 */ /* 0x000fc400078ec0ff */
[----:B------:R-:W-:Y:S02]  /*3790*/  SHF.L.U32 R61, R61, 0x8, RZ ;  /* 0x000000083d3d7819 */ /* 0x000fe400000006ff */
[----:B------:R-:W-:Y:S01]  /*37a0*/  @P0 FMNMX R5, R5, |R70|, !PT ;  /* 0x4000004605050209 */ /* 0x000fe20007800000 */
[----:B------:R-:W-:Y:S01]  /*37b0*/  @P1 FMUL R70, R70, UR6 ;  /* 0x0000000646461c20 */ /* 0x000fe20008400000 */
[----:B------:R-:W-:Y:S02]  /*37c0*/  LOP3.LUT R61, R0, 0xffff, R61, 0xf8, !PT ;  /* 0x0000ffff003d7812 */ /* 0x000fe400078ef83d */
[----:B------:R-:W-:Y:S02]  /*37d0*/  F2FP.SATFINITE.E4M3.F32.PACK_AB_MERGE_C R0, RZ, R96, RZ ;  /* 0x00000060ff00723e */ /* 0x000fe400048070ff */
[----:B------:R-:W-:Y:S01]  /*37e0*/  @P0 FMNMX R5, R5, |R87|, !PT ;  /* 0x4000005705050209 */ /* 0x000fe20007800000 */
[----:B------:R-:W-:Y:S01]  /*37f0*/  @P1 FMUL R87, R87, UR6 ;  /* 0x0000000657571c20 */ /* 0x000fe20008400000 */
[----:B------:R-:W-:-:S02]  /*3800*/  F2FP.SATFINITE.E4M3.F32.PACK_AB_MERGE_C R54, RZ, R54, RZ ;  /* 0x00000036ff36723e */ /* 0x000fc400048070ff */
[----:B------:R-:W-:Y:S02]  /*3810*/  F2FP.SATFINITE.E4M3.F32.PACK_AB_MERGE_C R124, RZ, R124, RZ ;  /* 0x0000007cff7c723e */ /* 0x000fe400048070ff */
[----:B------:R-:W-:Y:S02]  /*3820*/  SHF.L.U32 R0, R0, 0x10, RZ ;  /* 0x0000001000007819 */ /* 0x000fe400000006ff */
[----:B------:R-:W-:Y:S01]  /*3830*/  @P0 FMNMX R5, R5, |R71|, !PT ;  /* 0x4000004705050209 */ /* 0x000fe20007800000 */
[----:B------:R-:W-:Y:S01]  /*3840*/  @P1 FMUL R71, R71, UR6 ;  /* 0x0000000647471c20 */ /* 0x000fe20008400000 */
[----:B------:R-:W-:Y:S02]  /*3850*/  SHF.L.U32 R54, R54, 0x10, RZ ;  /* 0x0000001036367819 */ /* 0x000fe400000006ff */
[----:B------:R-:W-:Y:S02]  /*3860*/  LOP3.LUT R124, R124, 0xffff, RZ, 0xc0, !PT ;  /* 0x0000ffff7c7c7812 */ /* 0x000fe400078ec0ff */
[----:B------:R-:W-:-:S02]  /*3870*/  LOP3.LUT R61, R61, 0xff0000, R0, 0xf8, !PT ;  /* 0x00ff00003d3d7812 */ /* 0x000fc400078ef800 */
[----:B------:R-:W-:Y:S02]  /*3880*/  F2FP.SATFINITE.E4M3.F32.PACK_AB_MERGE_C R0, RZ, R100, RZ ;  /* 0x00000064ff00723e */ /* 0x000fe400048070ff */
[----:B------:R-:W-:Y:S01]  /*3890*/  @P0 FMNMX R5, R5, |R106|, !PT ;  /* 0x4000006a05050209 */ /* 0x000fe20007800000 */
[----:B------:R-:W-:Y:S01]  /*38a0*/  @P1 FMUL R106, R106, UR6 ;  /* 0x000000066a6a1c20 */ /* 0x000fe20008400000 */
[----:B------:R-:W-:Y:S02]  /*38b0*/  LOP3.LUT R54, R9, 0xff0000, R54, 0xf8, !PT ;  /* 0x00ff000009367812 */ /* 0x000fe400078ef836 */
[----:B------:R-:W-:Y:S02]  /*38c0*/  SHF.L.U32 R9, R124, 0x18, RZ ;  /* 0x000000187c097819 */ /* 0x000fe400000006ff */
[----:B------:R-:W-:Y:S02]  /*38d0*/  LOP3.LUT R0, R0, 0xffff, RZ, 0xc0, !PT ;  /* 0x0000ffff00007812 */ /* 0x000fe400078ec0ff */
[----:B------:R-:W-:Y:S01]  /*38e0*/  @P0 FMNMX R5, R5, |R72|, !PT ;  /* 0x4000004805050209 */ /* 0x000fe20007800000 */
[----:B------:R-:W-:Y:S01]  /*38f0*/  @P1 FMUL R72, R72, UR6 ;  /* 0x0000000648481c20 */ /* 0x000fe20008400000 */
[----:B------:R-:W-:-:S02]  /*3900*/  LOP3.LUT R9, R54, R9, RZ, 0xfc, !PT ;  /* 0x0000000936097212 */ /* 0x000fc400078efcff */
[----:B------:R-:W-:Y:S02]  /*3910*/  SHF.L.U32 R54, R0, 0x18, RZ ;  /* 0x0000001800367819 */ /* 0x000fe400000006ff */
[----:B------:R-:W-:Y:S01]  /*3920*/  @P0 FMNMX R5, R5, |R74|, !PT ;  /* 0x4000004a05050209 */ /* 0x000fe20007800000 */
[----:B------:R-:W-:Y:S01]  /*3930*/  @P1 FMUL R74, R74, UR6 ;  /* 0x000000064a4a1c20 */ /* 0x000fe20008400000 */
[----:B------:R-:W-:Y:S02]  /*3940*/  F2FP.SATFINITE.E4M3.F32.PACK_AB_MERGE_C R81, RZ, R81, RZ ;  /* 0x00000051ff51723e */ /* 0x000fe400048070ff */
[----:B------:R-:W-:Y:S02]  /*3950*/  F2FP.SATFINITE.E4M3.F32.PACK_AB_MERGE_C R0, RZ, R83, RZ ;  /* 0x00000053ff00723e */ /* 0x000fe400048070ff */
[----:B------:R-:W-:Y:S02]  /*3960*/  F2FP.SATFINITE.E4M3.F32.PACK_AB_MERGE_C R67, RZ, R67, RZ ;  /* 0x00000043ff43723e */ /* 0x000fe400048070ff */
[----:B------:R-:W-:Y:S01]  /*3970*/  @P0 FMNMX R5, R5, |R89|, !PT ;  /* 0x4000005905050209 */ /* 0x000fe20007800000 */
[----:B------:R-:W-:Y:S01]  /*3980*/  @P1 FMUL R89, R89, UR6 ;  /* 0x0000000659591c20 */ /* 0x000fe20008400000 */
[----:B------:R-:W-:-:S02]  /*3990*/  LOP3.LUT R12, R12, 0xffff, R81, 0xf8, !PT ;  /* 0x0000ffff0c0c7812 */ /* 0x000fc400078ef851 */
[----:B------:R-:W-:Y:S02]  /*39a0*/  LOP3.LUT R0, R0, 0xff, RZ, 0xc0, !PT ;  /* 0x000000ff00007812 */ /* 0x000fe400078ec0ff */
[----:B------:R-:W-:Y:S02]  /*39b0*/  SHF.L.U32 R67, R67, 0x8, RZ ;  /* 0x0000000843437819 */ /* 0x000fe400000006ff */
[----:B------:R-:W-:Y:S02]  /*39c0*/  F2FP.SATFINITE.E4M3.F32.PACK_AB_MERGE_C R98, RZ, R98, RZ ;  /* 0x00000062ff62723e */ /* 0x000fe400048070ff */
[----:B------:R-:W-:Y:S01]  /*39d0*/  @P0 FMNMX R5, R5, |R73|, !PT ;  /* 0x4000004905050209 */ /* 0x000fe20007800000 */
[----:B------:R-:W-:Y:S01]  /*39e0*/  @P1 FMUL R73, R73, UR6 ;  /* 0x0000000649491c20 */ /* 0x000fe20008400000 */
[----:B------:R-:W-:Y:S02]  /*39f0*/  LOP3.LUT R49, R12, 0xff, RZ, 0xc0, !PT ;  /* 0x000000ff0c317812 */ /* 0x000fe400078ec0ff */
[----:B------:R-:W-:-:S02]  /*3a00*/  LOP3.LUT R67, R0, 0xffff, R67, 0xf8, !PT ;  /* 0x0000ffff00437812 */ /* 0x000fc400078ef843 */
[----:B------:R-:W-:Y:S02]  /*3a10*/  PRMT R12, R98, 0x7104, RZ ;  /* 0x00007104620c7816 */ /* 0x000fe400000000ff */
[----:B------:R-:W-:Y:S02]  /*3a20*/  F2FP.SATFINITE.E4M3.F32.PACK_AB_MERGE_C R0, RZ, R102, RZ ;  /* 0x00000066ff00723e */ /* 0x000fe400048070ff */
[----:B------:R-:W-:Y:S01]  /*3a30*/  @P0 FMNMX R5, R5, |R108|, !PT ;  /* 0x4000006c05050209 */ /* 0x000fe20007800000 */
[----:B------:R-:W-:Y:S01]  /*3a40*/  @P1 FMUL R108, R108, UR6 ;  /* 0x000000066c6c1c20 */ /* 0x000fe20008400000 */
[----:B------:R-:W-:Y:S02]  /*3a50*/  LOP3.LUT R49, R49, 0xff00, R12, 0xf8, !PT ;  /* 0x0000ff0031317812 */ /* 0x000fe400078ef80c */
[----:B------:R-:W-:Y:S02]  /*3a60*/  SHF.L.U32 R0, R0, 0x10, RZ ;  /* 0x0000001000007819 */ /* 0x000fe400000006ff */
[----:B------:R-:W-:-:S02]  /*3a70*/  LOP3.LUT R12, R13, 0xffffff00, RZ, 0xc0, !PT ;  /* 0xffffff000d0c7812 */ /* 0x000fc400078ec0ff */
[----:B------:R-:W-:Y:S02]  /*3a80*/  F2FP.SATFINITE.E4M3.F32.PACK_AB_MERGE_C R85, RZ, R85, RZ ;  /* 0x00000055ff55723e */ /* 0x000fe400048070ff */
[----:B------:R-:W-:Y:S02]  /*3a90*/  F2FP.SATFINITE.E4M3.F32.PACK_AB_MERGE_C R89, RZ, R89, RZ ;  /* 0x00000059ff59723e */ /* 0x000fe400048070ff */
[----:B------:R-:W-:Y:S01]  /*3aa0*/  @P0 FMNMX R5, R5, |R76|, !PT ;  /* 0x4000004c05050209 */ /* 0x000fe20007800000 */
[----:B------:R-:W-:Y:S01]  /*3ab0*/  @P1 FMUL R76, R76, UR6 ;  /* 0x000000064c4c1c20 */ /* 0x000fe20008400000 */
[----:B------:R-:W-:Y:S02]  /*3ac0*/  LOP3.LUT R67, R67, 0xff0000, R0, 0xf8, !PT ;  /* 0x00ff000043437812 */ /* 0x000fe400078ef800 */
[----:B------:R-:W-:Y:S02]  /*3ad0*/  LOP3.LUT R12, R12, 0xffff, R85, 0xf8, !PT ;  /* 0x0000ffff0c0c7812 */ /* 0x000fe400078ef855 */
[----:B------:R-:W-:-:S02]  /*3ae0*/  F2FP.SATFINITE.E4M3.F32.PACK_AB_MERGE_C R0, RZ, R69, RZ ;  /* 0x00000045ff00723e */ /* 0x000fc400048070ff */
[----:B------:R-:W-:Y:S02]  /*3af0*/  LOP3.LUT R14, R14, 0xffff, R89, 0xf8, !PT ;  /* 0x0000ffff0e0e7812 */ /* 0x000fe400078ef859 */
[----:B------:R-:W-:Y:S01]  /*3b00*/  @P0 FMNMX R5, R5, |R91|, !PT ;  /* 0x4000005b05050209 */ /* 0x000fe20007800000 */
[----:B------:R-:W-:Y:S01]  /*3b10*/  @P1 FMUL R91, R91, UR6 ;  /* 0x000000065b5b1c20 */ /* 0x000fe20008400000 */
[----:B------:R-:W-:Y:S02]  /*3b20*/  F2FP.SATFINITE.E4M3.F32.PACK_AB_MERGE_C R73, RZ, R73, RZ ;  /* 0x00000049ff49723e */ /* 0x000fe400048070ff */
[----:B------:R-:W-:Y:S02]  /*3b30*/  F2FP.SATFINITE.E4M3.F32.PACK_AB_MERGE_C R66, RZ, R66, RZ ;  /* 0x00000042ff42723e */ /* 0x000fe400048070ff */
[----:B------:R-:W-:Y:S02]  /*3b40*/  F2FP.SATFINITE.E4M3.F32.PACK_AB_MERGE_C R68, RZ, R68, RZ ;  /* 0x00000044ff44723e */ /* 0x000fe400048070ff */
[----:B------:R-:W-:-:S02]  /*3b50*/  LOP3.LUT R13, R12, 0xff, RZ, 0xc0, !PT ;  /* 0x000000ff0c0d7812 */ /* 0x000fc400078ec0ff */
[----:B------:R-:W-:Y:S02]  /*3b60*/  PRMT R0, R0, 0x7104, RZ ;  /* 0x0000710400007816 */ /* 0x000fe400000000ff */
[----:B------:R-:W-:Y:S02]  /*3b70*/  LOP3.LUT R53, R14, 0xff, RZ, 0xc0, !PT ;  /* 0x000000ff0e357812 */ /* 0x000fe400078ec0ff */
[----:B------:R-:W-:Y:S02]  /*3b80*/  F2FP.SATFINITE.E4M3.F32.PACK_AB_MERGE_C R104, RZ, R104, RZ ;  /* 0x00000068ff68723e */ /* 0x000fe400048070ff */
[----:B------:R-:W-:Y:S01]  /*3b90*/  @P0 FMNMX R5, R5, |R75|, !PT ;  /* 0x4000004b05050209 */ /* 0x000fe20007800000 */
[----:B------:R-:W-:Y:S01]  /*3ba0*/  @P1 FMUL R75, R75, UR6 ;  /* 0x000000064b4b1c20 */ /* 0x000fe20008400000 */
[----:B------:R-:W-:Y:S02]  /*3bb0*/  PRMT R14, R73, 0x7104, RZ ;  /* 0x00007104490e7816 */ /* 0x000fe400000000ff */
[----:B------:R-:W-:-:S02]  /*3bc0*/  SHF.L.U32 R66, R66, 0x10, RZ ;  /* 0x0000001042427819 */ /* 0x000fc400000006ff */
[----:B------:R-:W-:Y:S02]  /*3bd0*/  LOP3.LUT R68, R68, 0xffff, RZ, 0xc0, !PT ;  /* 0x0000ffff44447812 */ /* 0x000fe400078ec0ff */
[----:B------:R-:W-:Y:S02]  /*3be0*/  LOP3.LUT R13, R13, 0xff00, R0, 0xf8, !PT ;  /* 0x0000ff000d0d7812 */ /* 0x000fe400078ef800 */
[----:B------:R-:W-:Y:S02]  /*3bf0*/  LOP3.LUT R0, R104, 0xffff, RZ, 0xc0, !PT ;  /* 0x0000ffff68007812 */ /* 0x000fe400078ec0ff */
[----:B------:R-:W-:Y:S01]  /*3c00*/  @P0 FMNMX R5, R5, |R110|, !PT ;  /* 0x4000006e05050209 */ /* 0x000fe20007800000 */
[----:B------:R-:W-:Y:S01]  /*3c10*/  @P1 FMUL R110, R110, UR6 ;  /* 0x000000066e6e1c20 */ /* 0x000fe20008400000 */
[----:B------:R-:W-:Y:S02]  /*3c20*/  LOP3.LUT R58, R15, 0xffffff00, RZ, 0xc0, !PT ;  /* 0xffffff000f3a7812 */ /* 0x000fe400078ec0ff */
[----:B------:R-:W-:-:S02]  /*3c30*/  LOP3.LUT R53, R53, 0xff00, R14, 0xf8, !PT ;  /* 0x0000ff0035357812 */ /* 0x000fc400078ef80e */
[----:B------:R-:W0:Y:S01]  /*3c40*/  @!P4 LDC.64 R14, c[0x0][0x230] ;  /* 0x00008c00ff0ecb82 */ /* 0x000e220000000a00 */
[----:B------:R-:W-:Y:S02]  /*3c50*/  LOP3.LUT R49, R49, 0xff0000, R66, 0xf8, !PT ;  /* 0x00ff000031317812 */ /* 0x000fe400078ef842 */
[----:B------:R-:W-:Y:S02]  /*3c60*/  SHF.L.U32 R12, R68, 0x18, RZ ;  /* 0x00000018440c7819 */ /* 0x000fe400000006ff */
[----:B------:R-:W-:Y:S02]  /*3c70*/  SHF.L.U32 R0, R0, 0x18, RZ ;  /* 0x0000001800007819 */ /* 0x000fe400000006ff */
[----:B------:R-:W-:Y:S01]  /*3c80*/  @P0 FMNMX R5, R5, |R77|, !PT ;  /* 0x4000004d05050209 */ /* 0x000fe20007800000 */
[----:B------:R-:W-:Y:S01]  /*3c90*/  @P1 FMUL R77, R77, UR6 ;  /* 0x000000064d4d1c20 */ /* 0x000fe20008400000 */
[----:B------:R-:W-:Y:S02]  /*3ca0*/  LOP3.LUT R12, R49, R12, RZ, 0xfc, !PT ;  /* 0x0000000c310c7212 */ /* 0x000fe400078efcff */
[----:B------:R-:W-:-:S02]  /*3cb0*/  LOP3.LUT R56, R67, 0xff000000, R0, 0xf8, !PT ;  /* 0xff00000043387812 */ /* 0x000fc400078ef800 */
[----:B------:R-:W-:Y:S02]  /*3cc0*/  F2FP.SATFINITE.E4M3.F32.PACK_AB_MERGE_C R49, RZ, R71, RZ ;  /* 0x00000047ff31723e */ /* 0x000fe400048070ff */
[----:B------:R-:W-:Y:S02]  /*3cd0*/  F2FP.SATFINITE.E4M3.F32.PACK_AB_MERGE_C R106, RZ, R106, RZ ;  /* 0x0000006aff6a723e */ /* 0x000fe400048070ff */
[----:B------:R-:W-:Y:S01]  /*3ce0*/  @P0 FMNMX R5, R5, |R95|, !PT ;  /* 0x4000005f05050209 */ /* 0x000fe20007800000 */
[----:B------:R-:W-:Y:S01]  /*3cf0*/  @P1 FMUL R95, R95, UR6 ;  /* 0x000000065f5f1c20 */ /* 0x000fe20008400000 */
[----:B------:R-:W-:Y:S02]  /*3d00*/  F2FP.SATFINITE.E4M3.F32.PACK_AB_MERGE_C R0, RZ, R91, RZ ;  /* 0x0000005bff00723e */ /* 0x000fe400048070ff */
[----:B------:R-:W-:Y:S02]  /*3d10*/  F2FP.SATFINITE.E4M3.F32.PACK_AB_MERGE_C R75, RZ, R75, RZ ;  /* 0x0000004bff4b723e */ /* 0x000fe400048070ff */
[----:B------:R-:W-:-:S02]  /*3d20*/  LOP3.LUT R49, R49, 0xff, RZ, 0xc0, !PT ;  /* 0x000000ff31317812 */ /* 0x000fc400078ec0ff */
[----:B------:R-:W-:Y:S02]  /*3d30*/  SHF.L.U32 R106, R106, 0x8, RZ ;  /* 0x000000086a6a7819 */ /* 0x000fe400000006ff */
[----:B------:R-:W-:Y:S01]  /*3d40*/  @P0 FMNMX R5, R5, |R93|, !PT ;  /* 0x4000005d05050209 */ /* 0x000fe20007800000 */
[----:B------:R-:W-:Y:S01]  /*3d50*/  @P1 FMUL R93, R93, UR6 ;  /* 0x000000065d5d1c20 */ /* 0x000fe20008400000 */
[----:B------:R-:W-:Y:S02]  /*3d60*/  LOP3.LUT R0, R0, 0xff, RZ, 0xc0, !PT ;  /* 0x000000ff00007812 */ /* 0x000fe400078ec0ff */
[----:B------:R-:W-:Y:S02]  /*3d70*/  SHF.L.U32 R75, R75, 0x8, RZ ;  /* 0x000000084b4b7819 */ /* 0x000fe400000006ff */
[----:B------:R-:W-:Y:S02]  /*3d80*/  F2FP.SATFINITE.E4M3.F32.PACK_AB_MERGE_C R95, RZ, R95, RZ ;  /* 0x0000005fff5f723e */ /* 0x000fe400048070ff */
[----:B------:R-:W-:-:S02]  /*3d90*/  LOP3.LUT R55, R49, 0xffff, R106, 0xf8, !PT ;  /* 0x0000ffff31377812 */ /* 0x000fc400078ef86a */
[----:B------:R-:W-:Y:S02]  /*3da0*/  LOP3.LUT R52, R51, 0xff000000, R52, 0xf8, !PT ;  /* 0xff00000033347812 */ /* 0x000fe400078ef834 */
[----:B------:R-:W-:Y:S02]  /*3db0*/  LOP3.LUT R60, R0, 0xffff, R75, 0xf8, !PT ;  /* 0x0000ffff003c7812 */ /* 0x000fe400078ef84b */
[----:B------:R-:W-:Y:S02]  /*3dc0*/  F2FP.SATFINITE.E4M3.F32.PACK_AB_MERGE_C R49, RZ, R110, RZ ;  /* 0x0000006eff31723e */ /* 0x000fe400048070ff */
[----:B------:R-:W-:Y:S02]  /*3dd0*/  LOP3.LUT R51, R58, 0xffff, R95, 0xf8, !PT ;  /* 0x0000ffff3a337812 */ /* 0x000fe400078ef85f */
[----:B------:R-:W-:Y:S01]  /*3de0*/  F2FP.SATFINITE.E4M3.F32.PACK_AB_MERGE_C R0, RZ, R93, RZ ;  /* 0x0000005dff00723e */ /* 0x000fe200048070ff */
[----:B------:R-:W1:Y:S01]  /*3df0*/  LDC.64 R58, c[0x0][0x258] ;  /* 0x00009600ff3a7b82 */ /* 0x000e620000000a00 */
[----:B------:R-:W-:Y:S01]  /*3e00*/  @P0 FMNMX R5, R5, |R112|, !PT ;  /* 0x4000007005050209 */ /* 0x000fe20007800000 */
[----:B------:R-:W-:Y:S01]  /*3e10*/  @P1 FMUL R112, R112, UR6 ;  /* 0x0000000670701c20 */ /* 0x000fe20008400000 */
[----:B------:R-:W-:-:S02]  /*3e20*/  SHF.L.U32 R49, R49, 0x10, RZ ;  /* 0x0000001031317819 */ /* 0x000fc400000006ff */
[----:B------:R-:W-:Y:S02]  /*3e30*/  LOP3.LUT R51, R51, 0xff, RZ, 0xc0, !PT ;  /* 0x000000ff33337812 */ /* 0x000fe400078ec0ff */
[----:B------:R-:W-:Y:S02]  /*3e40*/  PRMT R0, R0, 0x7104, RZ ;  /* 0x0000710400007816 */ /* 0x000fe400000000ff */
[----:B------:R-:W-:Y:S01]  /*3e50*/  @P0 FMNMX R5, R5, |R78|, !PT ;  /* 0x4000004e05050209 */ /* 0x000fe20007800000 */
[----:B------:R-:W-:Y:S01]  /*3e60*/  @P1 FMUL R78, R78, UR6 ;  /* 0x000000064e4e1c20 */ /* 0x000fe20008400000 */
[----:B------:R-:W-:Y:S02]  /*3e70*/  LOP3.LUT R54, R61, 0xff000000, R54, 0xf8, !PT ;  /* 0xff0000003d367812 */ /* 0x000fe400078ef836 */
[----:B------:R-:W-:Y:S01]  /*3e80*/  LOP3.LUT R62, R60, 0xff0000, R49, 0xf8, !PT ;  /* 0x00ff00003c3e7812 */ /* 0x000fe200078ef831 */
[----:B0-----:R-:W-:Y:S01]  /*3e90*/  @!P4 IMAD.WIDE R60, R6, 0x4, R14 ;  /* 0x00000004063cc825 */ /* 0x001fe200078e020e */
[----:B------:R-:W-:-:S02]  /*3ea0*/  LOP3.LUT R51, R51, 0xff00, R0, 0xf8, !PT ;  /* 0x0000ff0033337812 */ /* 0x000fc400078ef800 */
[----:B------:R-:W-:Y:S02]  /*3eb0*/  F2FP.SATFINITE.E4M3.F32.PACK_AB_MERGE_C R0, RZ, R72, RZ ;  /* 0x00000048ff00723e */ /* 0x000fe400048070ff */
[----:B------:R-:W-:Y:S02]  /*3ec0*/  F2FP.SATFINITE.E4M3.F32.PACK_AB_MERGE_C R15, RZ, R77, RZ ;  /* 0x0000004dff0f723e */ /* 0x000fe400048070ff */
[----:B------:R-:W-:Y:S02]  /*3ed0*/  F2FP.SATFINITE.E4M3.F32.PACK_AB_MERGE_C R112, RZ, R112, RZ ;  /* 0x00000070ff70723e */ /* 0x000fe400048070ff */
[----:B------:R-:W-:Y:S02]  /*3ee0*/  F2FP.SATFINITE.E4M3.F32.PACK_AB_MERGE_C R78, RZ, R78, RZ ;  /* 0x0000004eff4e723e */ /* 0x000fe400048070ff */
[----:B------:R-:W-:Y:S02]  /*3ef0*/  F2FP.SATFINITE.E4M3.F32.PACK_AB_MERGE_C R94, RZ, R94, RZ ;  /* 0x0000005eff5e723e */ /* 0x000fe400048070ff */
[----:B------:R-:W-:-:S02]  /*3f00*/  F2FP.SATFINITE.E4M3.F32.PACK_AB_MERGE_C R76, RZ, R76, RZ ;  /* 0x0000004cff4c723e */ /* 0x000fc400048070ff */
[----:B------:R-:W-:Y:S02]  /*3f10*/  F2FP.SATFINITE.E4M3.F32.PACK_AB_MERGE_C R65, RZ, R65, RZ ;  /* 0x00000041ff41723e */ /* 0x000fe400048070ff */
[----:B------:R-:W-:Y:S02]  /*3f20*/  F2FP.SATFINITE.E4M3.F32.PACK_AB_MERGE_C R70, RZ, R70, RZ ;  /* 0x00000046ff46723e */ /* 0x000fe400048070ff */
[----:B------:R-:W-:Y:S02]  /*3f30*/  SHF.L.U32 R0, R0, 0x10, RZ ;  /* 0x0000001000007819 */ /* 0x000fe400000006ff */
[----:B------:R-:W-:Y:S02]  /*3f40*/  LOP3.LUT R15, R15, 0xffff, RZ, 0xc0, !PT ;  /* 0x0000ffff0f0f7812 */ /* 0x000fe400078ec0ff */
[----:B------:R-:W-:Y:S02]  /*3f50*/  F2FP.SATFINITE.E4M3.F32.PACK_AB_MERGE_C R87, RZ, R87, RZ ;  /* 0x00000057ff57723e */ /* 0x000fe400048070ff */
[----:B------:R-:W-:-:S02]  /*3f60*/  SHF.L.U32 R112, R112, 0x10, RZ ;  /* 0x0000001070707819 */ /* 0x000fc400000006ff */
[----:B------:R-:W-:Y:S02]  /*3f70*/  LOP3.LUT R78, R78, 0xffff, RZ, 0xc0, !PT ;  /* 0x0000ffff4e4e7812 */ /* 0x000fe400078ec0ff */
[----:B------:R-:W-:Y:S02]  /*3f80*/  SHF.L.U32 R94, R94, 0x10, RZ ;  /* 0x000000105e5e7819 */ /* 0x000fe400000006ff */
[----:B------:R-:W-:Y:S02]  /*3f90*/  LOP3.LUT R76, R76, 0xffff, RZ, 0xc0, !PT ;  /* 0x0000ffff4c4c7812 */ /* 0x000fe400078ec0ff */
[----:B------:R-:W-:Y:S02]  /*3fa0*/  LOP3.LUT R65, R65, 0xffff, RZ, 0xc0, !PT ;  /* 0x0000ffff41417812 */ /* 0x000fe400078ec0ff */
[----:B------:R-:W-:Y:S02]  /*3fb0*/  SHF.L.U32 R70, R70, 0x10, RZ ;  /* 0x0000001046467819 */ /* 0x000fe400000006ff */
[----:B------:R-:W-:-:S02]  /*3fc0*/  F2FP.SATFINITE.E4M3.F32.PACK_AB_MERGE_C R108, RZ, R108, RZ ;  /* 0x0000006cff6c723e */ /* 0x000fc400048070ff */
[----:B------:R-:W-:Y:S02]  /*3fd0*/  LOP3.LUT R55, R55, 0xff0000, R0, 0xf8, !PT ;  /* 0x00ff000037377812 */ /* 0x000fe400078ef800 */
[----:B------:R-:W-:Y:S02]  /*3fe0*/  SHF.L.U32 R15, R15, 0x18, RZ ;  /* 0x000000180f0f7819 */ /* 0x000fe400000006ff */
[----:B------:R-:W-:Y:S02]  /*3ff0*/  LOP3.LUT R87, R87, 0xffff, RZ, 0xc0, !PT ;  /* 0x0000ffff57577812 */ /* 0x000fe400078ec0ff */
[----:B------:R-:W-:Y:S02]  /*4000*/  LOP3.LUT R51, R51, 0xff0000, R112, 0xf8, !PT ;  /* 0x00ff000033337812 */ /* 0x000fe400078ef870 */
[----:B------:R-:W-:Y:S02]  /*4010*/  F2FP.SATFINITE.E4M3.F32.PACK_AB_MERGE_C R0, RZ, R74, RZ ;  /* 0x0000004aff00723e */ /* 0x000fe400048070ff */
[----:B------:R-:W-:-:S02]  /*4020*/  SHF.L.U32 R78, R78, 0x18, RZ ;  /* 0x000000184e4e7819 */ /* 0x000fc400000006ff */
[----:B------:R-:W-:Y:S02]  /*4030*/  LOP3.LUT R94, R11, 0xff0000, R94, 0xf8, !PT ;  /* 0x00ff00000b5e7812 */ /* 0x000fe400078ef85e */
[----:B------:R-:W-:Y:S02]  /*4040*/  SHF.L.U32 R14, R76, 0x18, RZ ;  /* 0x000000184c0e7819 */ /* 0x000fe400000006ff */
[----:B------:R-:W-:Y:S02]  /*4050*/  SHF.L.U32 R11, R65, 0x18, RZ ;  /* 0x00000018410b7819 */ /* 0x000fe400000006ff */
[----:B------:R-:W-:Y:S02]  /*4060*/  LOP3.LUT R70, R13, 0xff0000, R70, 0xf8, !PT ;  /* 0x00ff00000d467812 */ /* 0x000fe400078ef846 */
[----:B------:R-:W-:Y:S02]  /*4070*/  SHF.L.U32 R108, R108, 0x10, RZ ;  /* 0x000000106c6c7819 */ /* 0x000fe400000006ff */
[----:B------:R-:W-:-:S02]  /*4080*/  MOV R57, UR4 ;  /* 0x0000000400397c02 */ /* 0x000fc40008000f00 */
[----:B------:R-:W-:Y:S01]  /*4090*/  LOP3.LUT R76, R62, 0xff000000, R15, 0xf8, !PT ;  /* 0xff0000003e4c7812 */ /* 0x000fe200078ef80f */
[----:B-1----:R-:W-:Y:S01]  /*40a0*/  IMAD.WIDE.U32 R62, R3, 0x8, R58 ;  /* 0x00000008033e7825 */ /* 0x002fe200078e003a */
[----:B------:R-:W-:Y:S01]  /*40b0*/  SHF.L.U32 R13, R87, 0x18, RZ ;  /* 0x00000018570d7819 */ /* 0x000fe200000006ff */
[----:B------:R0:W-:Y:S01]  /*40c0*/  @!P4 STG.E desc[UR8][R60.64], R57 ;  /* 0x000000393c00c986 */ /* 0x0001e2000c101908 */
[----:B------:R-:W-:Y:S02]  /*40d0*/  LOP3.LUT R0, R0, 0xffff, RZ, 0xc0, !PT ;  /* 0x0000ffff00007812 */ /* 0x000fe400078ec0ff */
[----:B------:R-:W-:Y:S02]  /*40e0*/  LOP3.LUT R15, R51, R78, RZ, 0xfc, !PT ;  /* 0x0000004e330f7212 */ /* 0x000fe400078efcff */
[C---:B------:R-:W-:Y:S02]  /*40f0*/  IADD3 R65, R3.reuse, 0x80, RZ ;  /* 0x0000008003417810 */ /* 0x040fe40007ffe0ff */
[----:B------:R-:W-:-:S02]  /*4100*/  IADD3 R67, R3, 0x100, RZ ;  /* 0x0000010003437810 */ /* 0x000fc40007ffe0ff */
[----:B------:R-:W-:Y:S01]  /*4110*/  IADD3 R49, R3, 0x180, RZ ;  /* 0x0000018003317810 */ /* 0x000fe20007ffe0ff */
[--C-:B------:R-:W-:Y:S01]  /*4120*/  IMAD.WIDE.U32 R64, R65, 0x8, R58.reuse ;  /* 0x0000000841407825 */ /* 0x100fe200078e003a */
[C---:B------:R-:W-:Y:S02]  /*4130*/  IADD3 R69, R3.reuse, 0x200, RZ ;  /* 0x0000020003457810 */ /* 0x040fe40007ffe0ff */
[----:B------:R-:W-:Y:S01]  /*4140*/  IADD3 R71, R3, 0x280, RZ ;  /* 0x0000028003477810 */ /* 0x000fe20007ffe0ff */
[--C-:B------:R-:W-:Y:S01]  /*4150*/  IMAD.WIDE.U32 R66, R67, 0x8, R58.reuse ;  /* 0x0000000843427825 */ /* 0x100fe200078e003a */
[C---:B------:R-:W-:Y:S02]  /*4160*/  IADD3 R73, R3.reuse, 0x300, RZ ;  /* 0x0000030003497810 */ /* 0x040fe40007ffe0ff */
[----:B------:R-:W-:Y:S01]  /*4170*/  IADD3 R51, R3, 0x380, RZ ;  /* 0x0000038003337810 */ /* 0x000fe20007ffe0ff */
[----:B0-----:R-:W-:Y:S01]  /*4180*/  IMAD.WIDE.U32 R60, R49, 0x8, R58 ;  /* 0x00000008313c7825 */ /* 0x001fe200078e003a */
[----:B------:R-:W-:-:S02]  /*4190*/  LOP3.LUT R53, R53, 0xff0000, R108, 0xf8, !PT ;  /* 0x00ff000035357812 */ /* 0x000fc400078ef86c */
[----:B------:R-:W-:Y:S01]  /*41a0*/  LOP3.LUT R11, R94, R11, RZ, 0xfc, !PT ;  /* 0x0000000b5e0b7212 */ /* 0x000fe200078efcff */
[--C-:B------:R-:W-:Y:S01]  /*41b0*/  IMAD.WIDE.U32 R68, R69, 0x8, R58.reuse ;  /* 0x0000000845447825 */ /* 0x100fe200078e003a */
[----:B------:R-:W-:Y:S02]  /*41c0*/  LOP3.LUT R13, R70, R13, RZ, 0xfc, !PT ;  /* 0x0000000d460d7212 */ /* 0x000fe400078efcff */
[----:B------:R-:W-:Y:S01]  /*41d0*/  SHF.L.U32 R0, R0, 0x18, RZ ;  /* 0x0000001800007819 */ /* 0x000fe200000006ff */
[--C-:B------:R-:W-:Y:S01]  /*41e0*/  IMAD.WIDE.U32 R70, R71, 0x8, R58.reuse ;  /* 0x0000000847467825 */ /* 0x100fe200078e003a */
[----:B------:R-:W-:Y:S02]  /*41f0*/  MOV R3, R8 ;  /* 0x0000000800037202 */ /* 0x000fe40000000f00 */
[----:B------:R-:W-:Y:S01]  /*4200*/  MOV R49, R9 ;  /* 0x0000000900317202 */ /* 0x000fe20000000f00 */
[----:B------:R-:W-:Y:S01]  /*4210*/  IMAD.WIDE.U32 R72, R73, 0x8, R58 ;  /* 0x0000000849487825 */ /* 0x000fe200078e003a */
[----:B------:R-:W-:Y:S01]  /*4220*/  LOP3.LUT R14, R53, R14, RZ, 0xfc, !PT ;  /* 0x0000000e350e7212 */ /* 0x000fe200078efcff */
[----:B------:R2:W-:Y:S01]  /*4230*/  STG.E.64 desc[UR8][R62.64], R2 ;  /* 0x000000023e007986 */ /* 0x0005e2000c101b08 */
[----:B------:R-:W-:Y:S01]  /*4240*/  LOP3.LUT R74, R55, 0xff000000, R0, 0xf8, !PT ;  /* 0xff000000374a7812 */ /* 0x000fe200078ef800 */
[----:B------:R-:W-:Y:S01]  /*4250*/  IMAD.WIDE.U32 R58, R51, 0x8, R58 ;  /* 0x00000008333a7825 */ /* 0x000fe200078e003a */
[----:B------:R-:W-:Y:S01]  /*4260*/  MOV R51, R10 ;  /* 0x0000000a00337202 */ /* 0x000fe20000000f00 */
[----:B------:R2:W-:Y:S01]  /*4270*/  STG.E.64 desc[UR8][R64.64], R48 ;  /* 0x0000003040007986 */ /* 0x0005e2000c101b08 */
[----:B------:R-:W-:-:S02]  /*4280*/  MOV R53, R11 ;  /* 0x0000000b00357202 */ /* 0x000fc40000000f00 */
[----:B------:R-:W-:Y:S01]  /*4290*/  MOV R55, R12 ;  /* 0x0000000c00377202 */ /* 0x000fe20000000f00 */
[----:B------:R2:W-:Y:S01]  /*42a0*/  STG.E.64 desc[UR8][R66.64], R50 ;  /* 0x0000003242007986 */ /* 0x0005e2000c101b08 */
[----:B------:R-:W-:Y:S02]  /*42b0*/  MOV R57, R13 ;  /* 0x0000000d00397202 */ /* 0x000fe40000000f00 */
[----:B------:R-:W-:Y:S01]  /*42c0*/  MOV R75, R14 ;  /* 0x0000000e004b7202 */ /* 0x000fe20000000f00 */
[----:B------:R2:W-:Y:S01]  /*42d0*/  STG.E.64 desc[UR8][R60.64], R52 ;  /* 0x000000343c007986 */ /* 0x0005e2000c101b08 */
[----:B------:R-:W-:Y:S02]  /*42e0*/  MOV R77, R15 ;  /* 0x0000000f004d7202 */ /* 0x000fe40000000f00 */
[----:B------:R-:W-:Y:S01]  /*42f0*/  IADD3 R6, R6, UR11, RZ ;  /* 0x0000000b06067c10 */ /* 0x000fe2000fffe0ff */
[----:B------:R2:W-:Y:S01]  /*4300*/  STG.E.64 desc[UR8][R68.64], R54 ;  /* 0x0000003644007986 */ /* 0x0005e2000c101b08 */
[----:B------:R-:W-:-:S02]  /*4310*/  SEL R0, RZ, 0x1, P3 ;  /* 0x00000001ff007807 */ /* 0x000fc40001800000 */
[----:B------:R-:W-:Y:S01]  /*4320*/  ISETP.GE.AND P0, PT, R6, UR14, PT ;  /* 0x0000000e06007c0c */ /* 0x000fe2000bf06270 */
[----:B------:R2:W-:Y:S04]  /*4330*/  STG.E.64 desc[UR8][R70.64], R56 ;  /* 0x0000003846007986 */ /* 0x0005e8000c101b08 */
[----:B------:R2:W-:Y:S04]  /*4340*/  STG.E.64 desc[UR8][R72.64], R74 ;  /* 0x0000004a48007986 */ /* 0x0005e8000c101b08 */
[----:B------:R2:W-:Y:S04]  /*4350*/  STG.E.64 desc[UR8][R58.64], R76 ;  /* 0x0000004c3a007986 */ /* 0x0005e8000c101b08 */
[----:B------:R-:W-:Y:S05]  /*4360*/  @!P0 BRA `(.L_x_4209) ;  /* 0xffffffbc00b08947 */ /* 0x000fea000383ffff */
.L_x_4198:
        /* <DEDUP_REMOVED lines=15> */
.L_x_4234:
[----:B------:R-:W-:Y:S01]  /*4460*/  LOP3.LUT P0, RZ, R7, 0x1f, RZ, 0xc0, !PT ;  /* 0x0000001f07ff7812 */ /* 0x000fe2000780c0ff */
[----:B------:R-:W-:Y:S05]  /*4470*/  WARPSYNC.ALL ;  /* 0x0000000000007948 */ /* 0x000fea0003800000 */
[----:B01----:R-:W-:Y:S01]  /*4480*/  FMNMX R9, R9, R4, !PT ;  /* 0x0000000409097209 */ /* 0x003fe20007800000 */
[----:B------:R-:W-:Y:S01]  /*4490*/  BSSY B0, `(.L_x_4212) ;  /* 0x000001a000007945 */ /* 0x000fe20003800000 */
[----:B------:R-:W-:-:S05]  /*44a0*/  HFMA2.MMA R5, -RZ, RZ, 0, 0 ;  /* 0x00000000ff057435 */ /* 0x000fca00000001ff */
        /* <DEDUP_REMOVED lines=23> */
.L_x_4237:
[----:B-1----:R-:W-:-:S07]  /*4620*/  FMNMX R5, R3, R2, !PT ;  /* 0x0000000203057209 */ /* 0x002fce0007800000 */
.L_x_4213:
[----:B------:R-:W-:Y:S05]  /*4630*/  BSYNC B0 ;  /* 0x0000000000007941 */ /* 0x000fea0003800000 */
.L_x_4212:
[----:B------:R-:W-:Y:S01]  /*4640*/  ISETP.NE.AND P0, PT, R7, RZ, PT ;  /* 0x000000ff0700720c */ /* 0x000fe20003f05270 */
[----:B------:R-:W-:-:S12]  /*4650*/  BSSY B0, `(.L_x_4210) ;  /* 0x0000004000007945 */ /* 0x000fd80003800000 */
[----:B------:R-:W-:Y:S05]  /*4660*/  @P0 BRA `(.L_x_4215) ;  /* 0x0000000000080947 */ /* 0x000fea0003800000 */
[----:B0-----:R-:W0:Y:S02]  /*4670*/  LDC.64 R2, c[0x0][0x288] ;  /* 0x0000a200ff027b82 */ /* 0x001e240000000a00 */
[----:B0-----:R1:W-:Y:S02]  /*4680*/  REDG.E.MAX.S32.STRONG.GPU desc[UR8][R2.64], R5 ;  /* 0x000000050200798e */ /* 0x0013e4000d10e388 */
.L_x_4215:
[----:B------:R-:W-:Y:S05]  /*4690*/  BSYNC B0 ;  /* 0x0000000000007941 */ /* 0x000fea0003800000 */
.L_x_4210:
        /* <DEDUP_REMOVED lines=12> */
[----:B------:R-:W-:Y:S02]  /*4760*/  MOV R0, UR6 ;  /* 0x0000000600007c02 */ /* 0x000fe40008000f00 */
[----:B------:R-:W-:-:S07]  /*4770*/  MOV R114, 0x4790 ;  /* 0x0000479000727802 */ /* 0x000fce0000000f00 */
[----:B012---:R-:W-:Y:S05]  /*4780*/  CALL.REL.NOINC `($__internal_44_$__cuda_sm20_rcp_rn_f32_slowpath) ;  /* 0x0000001000147944 */ /* 0x007fea0003c00000 */
[----:B------:R-:W-:Y:S05]  /*4790*/  BRA `(.L_x_4217) ;  /* 0x0000000000147947 */ /* 0x000fea0003800000 */
.L_x_4216:
[----:B------:R-:W3:Y:S01]  /*47a0*/  MUFU.RCP R0, UR6 ;  /* 0x0000000600007d08 */ /* 0x000ee20008001000 */
[----:B012---:R-:W-:-:S05]  /*47b0*/  MOV R3, UR6 ;  /* 0x0000000600037c02 */ /* 0x007fca0008000f00 */
[----:B---3--:R-:W-:-:S04]  /*47c0*/  FFMA R2, R0, R3, -1 ;  /* 0xbf80000000027423 */ /* 0x008fc80000000003 */
[----:B------:R-:W-:-:S04]  /*47d0*/  FADD.FTZ R3, -R2, -RZ ;  /* 0x800000ff02037221 */ /* 0x000fc80000010100 */
[----:B------:R-:W-:-:S07]  /*47e0*/  FFMA R0, R0, R3, R0 ;  /* 0x0000000300007223 */ /* 0x000fce0000000000 */
.L_x_4217:
[----:B------:R-:W0:Y:S02]  /*47f0*/  LDC.64 R2, c[0x0][0x280] ;  /* 0x0000a000ff027b82 */ /* 0x000e240000000a00 */
[----:B0-----:R-:W-:Y:S01]  /*4800*/  STG.E desc[UR8][R2.64], R0 ;  /* 0x0000000002007986 */ /* 0x001fe2000c101908 */
[----:B------:R-:W-:Y:S05]  /*4810*/  EXIT ;  /* 0x000000000000794d */ /* 0x000fea0003800000 */
.L_x_4199:
[----:B------:R-:W-:Y:S01]  /*4820*/  HFMA2.MMA R119, -RZ, RZ, 0, 5.9604644775390625e-08 ;  /* 0x00000001ff777435 */ /* 0x000fe200000001ff */
[----:B------:R-:W-:Y:S02]  /*4830*/  MOV R120, R65 ;  /* 0x0000004100787202 */ /* 0x000fe40000000f00 */
[----:B------:R-:W-:Y:S02]  /*4840*/  MOV R122, 0x1f ;  /* 0x0000001f007a7802 */ /* 0x000fe40000000f00 */
[----:B------:R-:W-:-:S07]  /*4850*/  MOV R113, 0xffffffff ;  /* 0xffffffff00717802 */ /* 0x000fce0000000f00 */
[----:B-1---5:R-:W-:Y:S05]  /*4860*/  WARPSYNC.COLLECTIVE R113, `(.L_x_4218) ;  /* 0x0000000071087348 */ /* 0x022fea0003c00000 */
[----:B------:R0:W2:Y:S02]  /*4870*/  SHFL.BFLY P1, R118, R120, R119, R122 ;  /* 0x0c00007778767389 */ /* 0x0000a4000002007a */
[----:B012--5:R-:W-:Y:S01]  /*4880*/  ENDCOLLECTIVE ;  /* 0x000000000000791b */ /* 0x027fe20003800000 */
.L_x_4218:
[----:B------:R-:W-:Y:S01]  /*4890*/  HFMA2.MMA R119, -RZ, RZ, 0, 1.1920928955078125e-07 ;  /* 0x00000002ff777435 */ /* 0x000fe200000001ff */
[----:B------:R-:W-:-:S05]  /*48a0*/  MOV R64, R118 ;  /* 0x0000007600407202 */ /* 0x000fca0000000f00 */
[----:B------:R-:W-:-:S05]  /*48b0*/  FADD R114, R65, R64 ;  /* 0x0000004041727221 */ /* 0x000fca0000000000 */
[----:B------:R-:W-:-:S07]  /*48c0*/  MOV R120, R114 ;  /* 0x0000007200787202 */ /* 0x000fce0000000f00 */
[----:B------:R-:W-:Y:S05]  /*48d0*/  WARPSYNC.COLLECTIVE R113, `(.L_x_4219) ;  /* 0x0000000071087348 */ /* 0x000fea0003c00000 */
[----:B------:R0:W1:Y:S02]  /*48e0*/  SHFL.BFLY P1, R118, R120, R119, R122 ;  /* 0x0c00007778767389 */ /* 0x000064000002007a */
[----:B01----:R-:W-:Y:S01]  /*48f0*/  ENDCOLLECTIVE ;  /* 0x000000000000791b */ /* 0x003fe20003800000 */
.L_x_4219:
[----:B------:R-:W-:Y:S01]  /*4900*/  HFMA2.MMA R119, -RZ, RZ, 0, 2.384185791015625e-07 ;  /* 0x00000004ff777435 */ /* 0x000fe200000001ff */
[----:B------:R-:W-:-:S05]  /*4910*/  MOV R115, R118 ;  /* 0x0000007600737202 */ /* 0x000fca0000000f00 */
[----:B------:R-:W-:-:S05]  /*4920*/  FADD R115, R114, R115 ;  /* 0x0000007372737221 */ /* 0x000fca0000000000 */
[----:B------:R-:W-:-:S07]  /*4930*/  MOV R120, R115 ;  /* 0x0000007300787202 */ /* 0x000fce0000000f00 */
[----:B------:R-:W-:Y:S05]  /*4940*/  WARPSYNC.COLLECTIVE R113, `(.L_x_4220) ;  /* 0x0000000071087348 */ /* 0x000fea0003c00000 */
[----:B------:R0:W1:Y:S02]  /*4950*/  SHFL.BFLY P1, R118, R120, R119, R122 ;  /* 0x0c00007778767389 */ /* 0x000064000002007a */
[----:B01----:R-:W-:Y:S01]  /*4960*/  ENDCOLLECTIVE ;  /* 0x000000000000791b */ /* 0x003fe20003800000 */
.L_x_4220:
[----:B------:R-:W-:Y:S01]  /*4970*/  HFMA2.MMA R119, -RZ, RZ, 0, 4.76837158203125e-07 ;  /* 0x00000008ff777435 */ /* 0x000fe200000001ff */
[----:B------:R-:W-:-:S05]  /*4980*/  MOV R64, R118 ;  /* 0x0000007600407202 */ /* 0x000fca0000000f00 */
[----:B------:R-:W-:-:S05]  /*4990*/  FADD R116, R115, R64 ;  /* 0x0000004073747221 */ /* 0x000fca0000000000 */
[----:B------:R-:W-:-:S07]  /*49a0*/  MOV R120, R116 ;  /* 0x0000007400787202 */ /* 0x000fce0000000f00 */
[----:B------:R-:W-:Y:S05]  /*49b0*/  WARPSYNC.COLLECTIVE R113, `(.L_x_4221) ;  /* 0x0000000071087348 */ /* 0x000fea0003c00000 */
[----:B------:R0:W1:Y:S02]  /*49c0*/  SHFL.BFLY P1, R118, R120, R119, R122 ;  /* 0x0c00007778767389 */ /* 0x000064000002007a */
[----:B01----:R-:W-:Y:S01]  /*49d0*/  ENDCOLLECTIVE ;  /* 0x000000000000791b */ /* 0x003fe20003800000 */
.L_x_4221:
[----:B------:R-:W-:Y:S01]  /*49e0*/  HFMA2.MMA R119, -RZ, RZ, 0, 9.5367431640625e-07 ;  /* 0x00000010ff777435 */ /* 0x000fe200000001ff */
[----:B------:R-:W-:-:S05]  /*49f0*/  MOV R117, R118 ;  /* 0x0000007600757202 */ /* 0x000fca0000000f00 */
[----:B------:R-:W-:-:S05]  /*4a00*/  FADD R117, R116, R117 ;  /* 0x0000007574757221 */ /* 0x000fca0000000000 */
[----:B------:R-:W-:-:S07]  /*4a10*/  MOV R120, R117 ;  /* 0x0000007500787202 */ /* 0x000fce0000000f00 */
[----:B------:R-:W-:Y:S05]  /*4a20*/  WARPSYNC.COLLECTIVE R113, `(.L_x_4222) ;  /* 0x0000000071087348 */ /* 0x000fea0003c00000 */
[----:B------:R0:W1:Y:S02]  /*4a30*/  SHFL.BFLY P1, R118, R120, R119, R122 ;  /* 0x0c00007778767389 */ /* 0x000064000002007a */
[----:B01----:R-:W-:Y:S01]  /*4a40*/  ENDCOLLECTIVE ;  /* 0x000000000000791b */ /* 0x003fe20003800000 */
.L_x_4222:
[----:B------:R-:W-:Y:S01]  /*4a50*/  HFMA2.MMA R119, -RZ, RZ, 0, 5.9604644775390625e-08 ;  /* 0x00000001ff777435 */ /* 0x000fe200000001ff */
[----:B------:R-:W-:-:S05]  /*4a60*/  MOV R64, R118 ;  /* 0x0000007600407202 */ /* 0x000fca0000000f00 */
        /* <DEDUP_REMOVED lines=134> */
.L_x_4223:
[----:B------:R-:W-:Y:S01]  /*52d0*/  HFMA2.MMA R119, -RZ, RZ, 0, 1.1920928955078125e-07 ;  /* 0x00000002ff777435 */ /* 0x000fe200000001ff */
[----:B------:R-:W-:-:S05]  /*52e0*/  MOV R114, R118 ;  /* 0x0000007600727202 */ /* 0x000fca0000000f00 */
[----:B------:R-:W-:-:S05]  /*52f0*/  FADD R114, R65, R114 ;  /* 0x0000007241727221 */ /* 0x000fca0000000000 */
[----:B------:R-:W-:-:S07]  /*5300*/  MOV R120, R114 ;  /* 0x0000007200787202 */ /* 0x000fce0000000f00 */
[----:B------:R-:W-:Y:S05]  /*5310*/  WARPSYNC.COLLECTIVE R113, `(.L_x_4224) ;  /* 0x0000000071087348 */ /* 0x000fea0003c00000 */
[----:B------:R0:W1:Y:S02]  /*5320*/  SHFL.BFLY P1, R118, R120, R119, R122 ;  /* 0x0c00007778767389 */ /* 0x000064000002007a */
[----:B01----:R-:W-:Y:S01]  /*5330*/  ENDCOLLECTIVE ;  /* 0x000000000000791b */ /* 0x003fe20003800000 */
.L_x_4224:
[----:B------:R-:W-:Y:S01]  /*5340*/  HFMA2.MMA R119, -RZ, RZ, 0, 2.384185791015625e-07 ;  /* 0x00000004ff777435 */ /* 0x000fe200000001ff */
[----:B------:R-:W-:-:S05]  /*5350*/  MOV R115, R118 ;  /* 0x0000007600737202 */ /* 0x000fca0000000f00 */
[----:B------:R-:W-:-:S05]  /*5360*/  FADD R115, R114, R115 ;  /* 0x0000007372737221 */ /* 0x000fca0000000000 */
[----:B------:R-:W-:-:S07]  /*5370*/  MOV R120, R115 ;  /* 0x0000007300787202 */ /* 0x000fce0000000f00 */
[----:B------:R-:W-:Y:S05]  /*5380*/  WARPSYNC.COLLECTIVE R113, `(.L_x_4225) ;  /* 0x0000000071087348 */ /* 0x000fea0003c00000 */
[----:B------:R0:W1:Y:S02]  /*5390*/  SHFL.BFLY P1, R118, R120, R119, R122 ;  /* 0x0c00007778767389 */ /* 0x000064000002007a */
[----:B01----:R-:W-:Y:S01]  /*53a0*/  ENDCOLLECTIVE ;  /* 0x000000000000791b */ /* 0x003fe20003800000 */
.L_x_4225:
[----:B------:R-:W-:Y:S01]  /*53b0*/  HFMA2.MMA R119, -RZ, RZ, 0, 4.76837158203125e-07 ;  /* 0x00000008ff777435 */ /* 0x000fe200000001ff */
[----:B------:R-:W-:-:S05]  /*53c0*/  MOV R116, R118 ;  /* 0x0000007600747202 */ /* 0x000fca0000000f00 */
[----:B------:R-:W-:-:S05]  /*53d0*/  FADD R116, R115, R116 ;  /* 0x0000007473747221 */ /* 0x000fca0000000000 */
[----:B------:R-:W-:-:S07]  /*53e0*/  MOV R120, R116 ;  /* 0x0000007400787202 */ /* 0x000fce0000000f00 */
[----:B------:R-:W-:Y:S05]  /*53f0*/  WARPSYNC.COLLECTIVE R113, `(.L_x_4226) ;  /* 0x0000000071087348 */ /* 0x000fea0003c00000 */
[----:B------:R0:W1:Y:S02]  /*5400*/  SHFL.BFLY P1, R118, R120, R119, R122 ;  /* 0x0c00007778767389 */ /* 0x000064000002007a */
[----:B01----:R-:W-:Y:S01]  /*5410*/  ENDCOLLECTIVE ;  /* 0x000000000000791b */ /* 0x003fe20003800000 */
.L_x_4226:
[----:B------:R-:W-:Y:S01]  /*5420*/  HFMA2.MMA R119, -RZ, RZ, 0, 9.5367431640625e-07 ;  /* 0x00000010ff777435 */ /* 0x000fe200000001ff */
[----:B------:R-:W-:-:S05]  /*5430*/  MOV R117, R118 ;  /* 0x0000007600757202 */ /* 0x000fca0000000f00 */
[----:B------:R-:W-:-:S05]  /*5440*/  FADD R117, R116, R117 ;  /* 0x0000007574757221 */ /* 0x000fca0000000000 */
[----:B------:R-:W-:-:S07]  /*5450*/  MOV R120, R117 ;  /* 0x0000007500787202 */ /* 0x000fce0000000f00 */
[----:B------:R-:W-:Y:S05]  /*5460*/  WARPSYNC.COLLECTIVE R113, `(.L_x_4227) ;  /* 0x0000000071087348 */ /* 0x000fea0003c00000 */
[----:B------:R0:W1:Y:S02]  /*5470*/  SHFL.BFLY P1, R118, R120, R119, R122 ;  /* 0x0c00007778767389 */ /* 0x000064000002007a */
[----:B01----:R-:W-:Y:S01]  /*5480*/  ENDCOLLECTIVE ;  /* 0x000000000000791b */ /* 0x003fe20003800000 */
.L_x_4227:
[----:B------:R-:W-:Y:S05]  /*5490*/  BRA `(.L_x_4228) ;  /* 0xffffffc0002c7947 */ /* 0x000fea000383ffff */
.L_x_4211:
[----:B------:R-:W-:Y:S01]  /*54a0*/  HFMA2.MMA R8, -RZ, RZ, 0, 9.5367431640625e-07 ;  /* 0x00000010ff087435 */ /* 0x000fe200000001ff */
[----:B------:R-:W-:Y:S02]  /*54b0*/  MOV R6, R5 ;  /* 0x0000000500067202 */ /* 0x000fe40000000f00 */
[----:B------:R-:W-:Y:S02]  /*54c0*/  MOV R11, 0x1f ;  /* 0x0000001f000b7802 */ /* 0x000fe40000000f00 */
[----:B------:R-:W-:-:S07]  /*54d0*/  MOV R113, 0xffffffff ;  /* 0xffffffff00717802 */ /* 0x000fce0000000f00 */
[----:B--2---:R-:W-:Y:S05]  /*54e0*/  WARPSYNC.COLLECTIVE R113, `(.L_x_4229) ;  /* 0x0000000071087348 */ /* 0x004fea0003c00000 */
[----:B------:R0:W1:Y:S02]  /*54f0*/  SHFL.DOWN P0, R4, R6, R8, R11 ;  /* 0x0800000806047389 */ /* 0x000064000000000b */
[----:B012---:R-:W-:Y:S01]  /*5500*/  ENDCOLLECTIVE ;  /* 0x000000000000791b */ /* 0x007fe20003800000 */
.L_x_4229:
[----:B------:R-:W-:Y:S01]  /*5510*/  HFMA2.MMA R8, -RZ, RZ, 0, 4.76837158203125e-07 ;  /* 0x00000008ff087435 */ /* 0x000fe200000001ff */
[----:B------:R-:W-:-:S04]  /*5520*/  MOV R0, R4 ;  /* 0x0000000400007202 */ /* 0x000fc80000000f00 */
[----:B------:R-:W-:-:S04]  /*5530*/  FMNMX R0, R0, R5, !PT ;  /* 0x0000000500007209 */ /* 0x000fc80007800000 */
[----:B------:R-:W-:-:S07]  /*5540*/  MOV R6, R0 ;  /* 0x0000000000067202 */ /* 0x000fce0000000f00 */
[----:B------:R-:W-:Y:S05]  /*5550*/  WARPSYNC.COLLECTIVE R113, `(.L_x_4230) ;  /* 0x0000000071087348 */ /* 0x000fea0003c00000 */
[----:B------:R0:W1:Y:S02]  /*5560*/  SHFL.DOWN P0, R4, R6, R8, R11 ;  /* 0x0800000806047389 */ /* 0x000064000000000b */
[----:B01----:R-:W-:Y:S01]  /*5570*/  ENDCOLLECTIVE ;  /* 0x000000000000791b */ /* 0x003fe20003800000 */
.L_x_4230:
[----:B------:R-:W-:Y:S01]  /*5580*/  HFMA2.MMA R8, -RZ, RZ, 0, 2.384185791015625e-07 ;  /* 0x00000004ff087435 */ /* 0x000fe200000001ff */
[----:B------:R-:W-:-:S04]  /*5590*/  MOV R3, R4 ;  /* 0x0000000400037202 */ /* 0x000fc80000000f00 */
[----:B------:R-:W-:-:S04]  /*55a0*/  FMNMX R3, R0, R3, !PT ;  /* 0x0000000300037209 */ /* 0x000fc80007800000 */
[----:B------:R-:W-:-:S07]  /*55b0*/  MOV R6, R3 ;  /* 0x0000000300067202 */ /* 0x000fce0000000f00 */
[----:B------:R-:W-:Y:S05]  /*55c0*/  WARPSYNC.COLLECTIVE R113, `(.L_x_4231) ;  /* 0x0000000071087348 */ /* 0x000fea0003c00000 */
[----:B------:R0:W1:Y:S02]  /*55d0*/  SHFL.DOWN P0, R4, R6, R8, R11 ;  /* 0x0800000806047389 */ /* 0x000064000000000b */
[----:B01----:R-:W-:Y:S01]  /*55e0*/  ENDCOLLECTIVE ;  /* 0x000000000000791b */ /* 0x003fe20003800000 */
.L_x_4231:
[----:B------:R-:W-:Y:S01]  /*55f0*/  HFMA2.MMA R8, -RZ, RZ, 0, 1.1920928955078125e-07 ;  /* 0x00000002ff087435 */ /* 0x000fe200000001ff */
[----:B------:R-:W-:-:S04]  /*5600*/  MOV R2, R4 ;  /* 0x0000000400027202 */ /* 0x000fc80000000f00 */
[----:B------:R-:W-:-:S04]  /*5610*/  FMNMX R2, R3, R2, !PT ;  /* 0x0000000203027209 */ /* 0x000fc80007800000 */
[----:B------:R-:W-:-:S07]  /*5620*/  MOV R6, R2 ;  /* 0x0000000200067202 */ /* 0x000fce0000000f00 */
[----:B------:R-:W-:Y:S05]  /*5630*/  WARPSYNC.COLLECTIVE R113, `(.L_x_4232) ;  /* 0x0000000071087348 */ /* 0x000fea0003c00000 */
[----:B------:R0:W1:Y:S02]  /*5640*/  SHFL.DOWN P0, R4, R6, R8, R11 ;  /* 0x0800000806047389 */ /* 0x000064000000000b */
[----:B01----:R-:W-:Y:S01]  /*5650*/  ENDCOLLECTIVE ;  /* 0x000000000000791b */ /* 0x003fe20003800000 */
.L_x_4232:
[----:B------:R-:W-:Y:S01]  /*5660*/  HFMA2.MMA R8, -RZ, RZ, 0, 5.9604644775390625e-08 ;  /* 0x00000001ff087435 */ /* 0x000fe200000001ff */
[----:B------:R-:W-:-:S04]  /*5670*/  MOV R9, R4 ;  /* 0x0000000400097202 */ /* 0x000fc80000000f00 */
[----:B------:R-:W-:-:S04]  /*5680*/  FMNMX R9, R2, R9, !PT ;  /* 0x0000000902097209 */ /* 0x000fc80007800000 */
[----:B------:R-:W-:-:S07]  /*5690*/  MOV R6, R9 ;  /* 0x0000000900067202 */ /* 0x000fce0000000f00 */
[----:B------:R-:W-:Y:S05]  /*56a0*/  WARPSYNC.COLLECTIVE R113, `(.L_x_4233) ;  /* 0x0000000071087348 */ /* 0x000fea0003c00000 */
[----:B------:R0:W1:Y:S02]  /*56b0*/  SHFL.DOWN P0, R4, R6, R8, R11 ;  /* 0x0800000806047389 */ /* 0x000064000000000b */
[----:B01----:R-:W-:Y:S01]  /*56c0*/  ENDCOLLECTIVE ;  /* 0x000000000000791b */ /* 0x003fe20003800000 */
.L_x_4233:
[----:B------:R-:W-:Y:S05]  /*56d0*/  BRA `(.L_x_4234) ;  /* 0xffffffec00607947 */ /* 0x000fea000383ffff */
.L_x_4214:
[----:B------:R-:W-:Y:S01]  /*56e0*/  HFMA2.MMA R8, -RZ, RZ, 0, 1.1920928955078125e-07 ;  /* 0x00000002ff087435 */ /* 0x000fe200000001ff */
[----:B-1----:R-:W-:Y:S02]  /*56f0*/  MOV R6, R0 ;  /* 0x0000000000067202 */ /* 0x002fe40000000f00 */
[----:B------:R-:W-:Y:S02]  /*5700*/  MOV R11, 0x1f ;  /* 0x0000001f000b7802 */ /* 0x000fe40000000f00 */
[----:B------:R-:W-:-:S07]  /*5710*/  MOV R113, 0xffffffff ;  /* 0xffffffff00717802 */ /* 0x000fce0000000f00 */
[----:B0-----:R-:W-:Y:S05]  /*5720*/  WARPSYNC.COLLECTIVE R113, `(.L_x_4235) ;  /* 0x0000000071087348 */ /* 0x001fea0003c00000 */
[----:B------:R1:W2:Y:S02]  /*5730*/  SHFL.DOWN P0, R4, R6, R8, R11 ;  /* 0x0800000806047389 */ /* 0x0002a4000000000b */
[----:B012---:R-:W-:Y:S01]  /*5740*/  ENDCOLLECTIVE ;  /* 0x000000000000791b */ /* 0x007fe20003800000 */
.L_x_4235:
[----:B------:R-:W-:Y:S01]  /*5750*/  HFMA2.MMA R8, -RZ, RZ, 0, 5.9604644775390625e-08 ;  /* 0x00000001ff087435 */ /* 0x000fe200000001ff */
[----:B------:R-:W-:-:S04]  /*5760*/  MOV R3, R4 ;  /* 0x0000000400037202 */ /* 0x000fc80000000f00 */
[----:B------:R-:W-:-:S04]  /*5770*/  FMNMX R3, R3, R0, !PT ;  /* 0x0000000003037209 */ /* 0x000fc80007800000 */
[----:B------:R-:W-:-:S07]  /*5780*/  MOV R6, R3 ;  /* 0x0000000300067202 */ /* 0x000fce0000000f00 */
[----:B------:R-:W-:Y:S05]  /*5790*/  WARPSYNC.COLLECTIVE R113, `(.L_x_4236) ;  /* 0x0000000071087348 */ /* 0x000fea0003c00000 */
[----:B------:R0:W1:Y:S02]  /*57a0*/  SHFL.DOWN P0, R4, R6, R8, R11 ;  /* 0x0800000806047389 */ /* 0x000064000000000b */
[----:B01----:R-:W-:Y:S01]  /*57b0*/  ENDCOLLECTIVE ;  /* 0x000000000000791b */ /* 0x003fe20003800000 */
.L_x_4236:
[----:B------:R-:W-:Y:S01]  /*57c0*/  MOV R2, R4 ;  /* 0x0000000400027202 */ /* 0x000fe20000000f00 */
[----:B------:R-:W-:Y:S06]  /*57d0*/  BRA `(.L_x_4237) ;  /* 0xffffffec00907947 */ /* 0x000fec000383ffff */
        .weak           $__internal_44_$__cuda_sm20_rcp_rn_f32_slowpath
        .type           $__internal_44_$__cuda_sm20_rcp_rn_f32_slowpath,@function
        .size           $__internal_44_$__cuda_sm20_rcp_rn_f32_slowpath,(.L_x_5511 - $__internal_44_$__cuda_sm20_rcp_rn_f32_slowpath)
$__internal_44_$__cuda_sm20_rcp_rn_f32_slowpath:
[----:B------:R-:W-:Y:S01]  /*57e0*/  SHF.L.U32 R122, R0, 0x1, RZ ;  /* 0x00000001007a7819 */ /* 0x000fe200000006ff */
[----:B------:R-:W-:Y:S03]  /*57f0*/  BSSY B1, `(.L_x_4238) ;  /* 0x0000030000017945 */ /* 0x000fe60003800000 */
[----:B------:R-:W-:-:S04]  /*5800*/  SHF.R.U32.HI R122, RZ, 0x18, R122 ;  /* 0x00000018ff7a7819 */ /* 0x000fc8000001167a */
[----:B------:R-:W-:-:S13]  /*5810*/  ISETP.NE.U32.AND P0, PT, R122, RZ, PT ;  /* 0x000000ff7a00720c */ /* 0x000fda0003f05070 */
[----:B------:R-:W-:Y:S05]  /*5820*/  @P0 BRA `(.L_x_4239) ;  /* 0x0000000000280947 */ /* 0x000fea0003800000 */
[----:B------:R-:W-:-:S04]  /*5830*/  SHF.L.U32 R120, R0, 0x1, RZ ;  /* 0x0000000100787819 */ /* 0x000fc800000006ff */
[----:B------:R-:W-:-:S13]  /*5840*/  ISETP.NE.AND P0, PT, R120, RZ, PT ;  /* 0x000000ff7800720c */ /* 0x000fda0003f05270 */
[----:B------:R-:W-:Y:S02]  /*5850*/  @P0 FFMA R120, R0, 1.84467440737095516160e+19, RZ ;  /* 0x5f80000000780823 */ /* 0x000fe400000000ff */
[----:B------:R-:W-:Y:S08]  /*5860*/  @!P0 MUFU.RCP R0, R0 ;  /* 0x0000000000008308 */ /* 0x000ff00000001000 */
[----:B------:R-:W0:Y:S02]  /*5870*/  @P0 MUFU.RCP R121, R120 ;  /* 0x0000007800790308 */ /* 0x000e240000001000 */
[----:B0-----:R-:W-:-:S04]  /*5880*/  @P0 FFMA R122, R120, R121, -1 ;  /* 0xbf800000787a0423 */ /* 0x001fc80000000079 */
[----:B------:R-:W-:-:S04]  /*5890*/  @P0 FADD.FTZ R122, -R122, -RZ ;  /* 0x800000ff7a7a0221 */ /* 0x000fc80000010100 */
[----:B------:R-:W-:-:S04]  /*58a0*/  @P0 FFMA R121, R121, R122, R121 ;  /* 0x0000007a79790223 */ /* 0x000fc80000000079 */
[----:B------:R-:W-:Y:S01]  /*58b0*/  @P0 FFMA R0, R121, 1.84467440737095516160e+19, RZ ;  /* 0x5f80000079000823 */ /* 0x000fe200000000ff */
[----:B------:R-:W-:Y:S06]  /*58c0*/  BRA `(.L_x_4240) ;  /* 0x0000000000887947 */ /* 0x000fec0003800000 */
.L_x_4239:
[----:B------:R-:W-:-:S04]  /*58d0*/  IADD3 R121, R122, -0xfd, RZ ;  /* 0xffffff037a797810 */ /* 0x000fc80007ffe0ff */
[----:B------:R-:W-:-:S13]  /*58e0*/  ISETP.GT.U32.AND P0, PT, R121, 0x1, PT ;  /* 0x000000017900780c */ /* 0x000fda0003f04070 */
[----:B------:R-:W-:Y:S05]  /*58f0*/  @P0 BRA `(.L_x_4241) ;  /* 0x0000000000780947 */ /* 0x000fea0003800000 */
[----:B------:R-:W-:Y:S02]  /*5900*/  LOP3.LUT R123, R0, 0x7fffff, RZ, 0xc0, !PT ;  /* 0x007fffff007b7812 */ /* 0x000fe400078ec0ff */
[----:B------:R-:W-:Y:S02]  /*5910*/  IADD3 R122, R122, -0xfc, RZ ;  /* 0xffffff047a7a7810 */ /* 0x000fe40007ffe0ff */
[----:B------:R-:W-:-:S04]  /*5920*/  LOP3.LUT R123, R123, 0x3f800000, RZ, 0xfc, !PT ;  /* 0x3f8000007b7b7812 */ /* 0x000fc800078efcff */
[----:B------:R-:W0:Y:S02]  /*5930*/  MUFU.RCP R124, R123 ;  /* 0x0000007b007c7308 */ /* 0x000e240000001000 */
[----:B0-----:R-:W-:-:S04]  /*5940*/  FFMA R123, R123, R124, -1 ;  /* 0xbf8000007b7b7423 */ /* 0x001fc8000000007c */
[----:B------:R-:W-:-:S04]  /*5950*/  FADD.FTZ R123, -R123, -RZ ;  /* 0x800000ff7b7b7221 */ /* 0x000fc80000010100 */
[CCC-:B------:R-:W-:Y:S01]  /*5960*/  FFMA.RM R120, R124.reuse, R123.reuse, R124.reuse ;  /* 0x0000007b7c787223 */ /* 0x1c0fe2000000407c */
[----:B------:R-:W-:-:S05]  /*5970*/  FFMA.RP R123, R124, R123, R124 ;  /* 0x0000007b7c7b7223 */ /* 0x000fca000000807c */
[C---:B------:R-:W-:Y:S01]  /*5980*/  FSETP.NEU.FTZ.AND P0, PT, R120.reuse, R123, PT ;  /* 0x0000007b7800720b */ /* 0x040fe20003f1d000 */
[----:B------:R-:W-:Y:S01]  /*5990*/  HFMA2.MMA R123, -RZ, RZ, 0, 1.78813934326171875e-07 ;  /* 0x00000003ff7b7435 */ /* 0x000fe200000001ff */
[----:B------:R-:W-:Y:S02]  /*59a0*/  LOP3.LUT R120, R120, 0x7fffff, RZ, 0xc0, !PT ;  /* 0x007fffff78787812 */ /* 0x000fe400078ec0ff */
[----:B------:R-:W-:Y:S02]  /*59b0*/  SEL R124, RZ, 0xffffffff, !P0 ;  /* 0xffffffffff7c7807 */ /* 0x000fe40004000000 */
[----:B------:R-:W-:Y:S02]  /*59c0*/  LOP3.LUT R120, R120, 0x800000, RZ, 0xfc, !PT ;  /* 0x0080000078787812 */ /* 0x000fe400078efcff */
[----:B------:R-:W-:Y:S02]  /*59d0*/  IADD3 R124, -R124, RZ, RZ ;  /* 0x000000ff7c7c7210 */ /* 0x000fe40007ffe1ff */
[----:B------:R-:W-:-:S02]  /*59e0*/  SHF.R.U32.HI R122, RZ, R122, R120 ;  /* 0x0000007aff7a7219 */ /* 0x000fc40000011678 */
[-C--:B------:R-:W-:Y:S02]  /*59f0*/  SHF.L.U32 R123, R123, R121.reuse, RZ ;  /* 0x000000797b7b7219 */ /* 0x080fe400000006ff */
[----:B------:R-:W-:Y:S02]  /*5a00*/  LOP3.LUT P1, RZ, R124, R121, R120, 0xf8, !PT ;  /* 0x000000797cff7212 */ /* 0x000fe4000782f878 */
[----:B------:R-:W-:-:S04]  /*5a10*/  LOP3.LUT R123, R123, R120, RZ, 0xc0, !PT ;  /* 0x000000787b7b7212 */ /* 0x000fc800078ec0ff */
[----:B------:R-:W-:-:S04]  /*5a20*/  SHF.R.U32.HI R123, RZ, R121, R123 ;  /* 0x00000079ff7b7219 */ /* 0x000fc8000001167b */
[C---:B------:R-:W-:Y:S02]  /*5a30*/  LOP3.LUT P0, RZ, R123.reuse, 0x1, RZ, 0xc0, !PT ;  /* 0x000000017bff7812 */ /* 0x040fe4000780c0ff */
[----:B------:R-:W-:-:S04]  /*5a40*/  LOP3.LUT P2, RZ, R123, 0x2, RZ, 0xc0, !PT ;  /* 0x000000027bff7812 */ /* 0x000fc8000784c0ff */
[----:B------:R-:W-:Y:S02]  /*5a50*/  PLOP3.LUT P0, PT, P0, P1, P2, 0xe0, 0x0 ;  /* 0x000000000000781c */ /* 0x000fe40000703c20 */
        /* <DEDUP_REMOVED lines=8> */
.L_x_4241:
[----:B------:R-:W0:Y:S02]  /*5ae0*/  MUFU.RCP R0, R0 ;  /* 0x0000000000007308 */ /* 0x000e240000001000 */
.L_x_4240:
[----:B------:R-:W-:Y:S05]  /*5af0*/  BSYNC B1 ;  /* 0x0000000000017941 */ /* 0x000fea0003800000 */
.L_x_4238:
[----:B------:R-:W-:Y:S01]  /*5b00*/  HFMA2.MMA R121, -RZ, RZ, 0, 0 ;  /* 0x00000000ff797435 */ /* 0x000fe200000001ff */
[----:B------:R-:W-:-:S05]  /*5b10*/  MOV R120, R114 ;  /* 0x0000007200787202 */ /* 0x000fca0000000f00 */
[----:B0-----:R-:W-:Y:S05]  /*5b20*/  RET.REL.NODEC R120 `(_ZN18transformer_engine13normalization24rmsnorm_fwd_tuned_kernelINS0_13Kernel_traitsI6__halfS3_13__nv_fp8_e4m3fjLj8192ELj1ELj1ELj4ELj16ENS0_18Kernel_traits_baseILj8192ES3_S3_S4_fjLj128EEEEEEEvNS0_19ForwardKernelParamsE) ;  /* 0xffffffa478347950 */ /* 0x001fea0003c3ffff */
.L_x_4242:
        /* <DEDUP_REMOVED lines=13> */
.L_x_5511:


//--------------------- .text._ZN18transformer_engine13normalization24rmsnorm_fwd_tuned_kernelINS0_13Kernel_traitsI13__nv_bfloat16S3_13__nv_fp8_e4m3fjLj8192ELj1ELj1ELj4ELj16ENS0_18Kernel_traits_baseILj8192ES3_S3_S4_fjLj128EEEEEEEvNS0_19ForwardKernelParamsE --------------------------
	.section	.text._ZN18transformer_engine13normalization24rmsnorm_fwd_tuned_kernelINS0_13Kernel_traitsI13__nv_bfloat16S3_13__nv_fp8_e4m3fjLj8192ELj1ELj1ELj4ELj16ENS0_18Kernel_traits_baseILj8192ES3_S3_S4_fjLj128EEEEEEEvNS0_19ForwardKernelParamsE,"ax",@progbits
	.align	128
        .global         _ZN18transformer_engine13normalization24rmsnorm_fwd_tuned_kernelINS0_13Kernel_traitsI13__nv_bfloat16S3_13__nv_fp8_e4m3fjLj8192ELj1ELj1ELj4ELj16ENS0_18Kernel_traits_baseILj8192ES3_S3_S4_fjLj128EEEEEEEvNS0_19ForwardKernelParamsE
        .type           _ZN18transformer_engine13normalization24rmsnorm_fwd_tuned_kernelINS0_13Kernel_traitsI13__nv_bfloat16S3_13__nv_fp8_e4m3fjLj8192ELj1ELj1ELj4ELj16ENS0_18Kernel_traits_baseILj8192ES3_S3_S4_fjLj128EEEEEEEvNS0_19ForwardKernelParamsE,@function
        .size           _ZN18transformer_engine13normalization24rmsnorm_fwd_tuned_kernelINS0_13Kernel_traitsI13__nv_bfloat16S3_13__nv_fp8_e4m3fjLj8192ELj1ELj1ELj4ELj16ENS0_18Kernel_traits_baseILj8192ES3_S3_S4_fjLj128EEEEEEEvNS0_19ForwardKernelParamsE,(.L_x_5512 - _ZN18transformer_engine13normalization24rmsnorm_fwd_tuned_kernelINS0_13Kernel_traitsI13__nv_bfloat16S3_13__nv_fp8_e4m3fjLj8192ELj1ELj1ELj4ELj16ENS0_18Kernel_traits_baseILj8192ES3_S3_S4_fjLj128EEEEEEEvNS0_19ForwardKernelParamsE)
        .other          _ZN18transformer_engine13normalization24rmsnorm_fwd_tuned_kernelINS0_13Kernel_traitsI13__nv_bfloat16S3_13__nv_fp8_e4m3fjLj8192ELj1ELj1ELj4ELj16ENS0_18Kernel_traits_baseILj8192ES3_S3_S4_fjLj128EEEEEEEvNS0_19ForwardKernelParamsE,@"STO_CUDA_ENTRY STV_DEFAULT"
_ZN18transformer_engine13normalization24rmsnorm_fwd_tuned_kernelINS0_13Kernel_traitsI13__nv_bfloat16S3_13__nv_fp8_e4m3fjLj8192ELj1ELj1ELj4ELj16ENS0_18Kernel_traits_baseILj8192ES3_S3_S4_fjLj128EEEEEEEvNS0_19ForwardKernelParamsE:
.text._ZN18transformer_engine13normalization24rmsnorm_fwd_tuned_kernelINS0_13Kernel_traitsI13__nv_bfloat16S3_13__nv_fp8_e4m3fjLj8192ELj1ELj1ELj4ELj16ENS0_18Kernel_traits_baseILj8192ES3_S3_S4_fjLj128EEEEEEEvNS0_19ForwardKernelParamsE:
        /* <DEDUP_REMOVED lines=11> */
[----:B-1----:R-:W2:Y:S01]  /*00b0*/  @P2 LDG.E R2, desc[UR8][R2.64] ;  /* 0x0000000802022981 */ /* 0x002ea2000c1e1900 */
        /* <DEDUP_REMOVED lines=23> */
.L_x_4254:
        /* <DEDUP_REMOVED lines=36> */
[--C-:B------:R-:W-:Y:S01]  /*0470*/  FADD R83, R15, R82.reuse ;  /* 0x000000520f537221 */ /* 0x100fe20000000000 */
[C---:B------:R-:W-:Y:S02]  /*0480*/  PRMT R82, R50.reuse, 0x7632, R82 ;  /* 0x0000763232527816 */ /* 0x040fe40000000052 */
[----:B------:R-:W-:Y:S01]  /*0490*/  SHF.L.U32 R81, R50, 0x10, RZ ;  /* 0x0000001032517819 */ /* 0x000fe200000006ff */
[--C-:B------:R-:W-:Y:S01]  /*04a0*/  FADD R84, R80, R83.reuse ;  /* 0x0000005350547221 */ /* 0x100fe20000000000 */
[----:B------:R-:W-:Y:S02]  /*04b0*/  SHF.L.U32 R50, R82, 0x10, RZ ;  /* 0x0000001052327819 */ /* 0x000fe400000006ff */
[----:B------:R-:W-:Y:S01]  /*04c0*/  PRMT R83, R51, 0x7632, R83 ;  /* 0x0000763233537816 */ /* 0x000fe20000000053 */
[----:B------:R-:W-:Y:S01]  /*04d0*/  FADD R84, R49, R84 ;  /* 0x0000005431547221 */ /* 0x000fe20000000000 */
[----:B------:R-:W-:-:S02]  /*04e0*/  SHF.L.U32 R82, R51, 0x10, RZ ;  /* 0x0000001033527819 */ /* 0x000fc400000006ff */
[----:B------:R-:W-:Y:S01]  /*04f0*/  SHF.L.U32 R51, R83, 0x10, RZ ;  /* 0x0000001053337819 */ /* 0x000fe200000006ff */
[--C-:B------:R-:W-:Y:S01]  /*0500*/  FADD R85, R81, R84.reuse ;  /* 0x0000005451557221 */ /* 0x100fe20000000000 */
[C---:B---3--:R-:W-:Y:S02]  /*0510*/  PRMT R84, R52.reuse, 0x7632, R84 ;  /* 0x0000763234547816 */ /* 0x048fe40000000054 */
[----:B------:R-:W-:Y:S01]  /*0520*/  SHF.L.U32 R83, R52, 0x10, RZ ;  /* 0x0000001034537819 */ /* 0x000fe200000006ff */
[----:B------:R-:W-:Y:S01]  /*0530*/  FADD R85, R50, R85 ;  /* 0x0000005532557221 */ /* 0x000fe20000000000 */
[----:B------:R-:W-:Y:S02]  /*0540*/  SHF.L.U32 R52, R84, 0x10, RZ ;  /* 0x0000001054347819 */ /* 0x000fe400000006ff */
[C---:B------:R-:W-:Y:S01]  /*0550*/  SHF.L.U32 R84, R53.reuse, 0x10, RZ ;  /* 0x0000001035547819 */ /* 0x040fe200000006ff */
[--C-:B------:R-:W-:Y:S01]  /*0560*/  FADD R86, R82, R85.reuse ;  /* 0x0000005552567221 */ /* 0x100fe20000000000 */
[----:B------:R-:W-:-:S03]  /*0570*/  PRMT R85, R53, 0x7632, R85 ;  /* 0x0000763235557816 */ /* 0x000fc60000000055 */
        /* <DEDUP_REMOVED lines=9> */
[----:B------:R-:W-:Y:S02]  /*0610*/  PRMT R87, R55, 0x7632, R87 ;  /* 0x0000763237577816 */ /* 0x000fe40000000057 */
[----:B----4-:R-:W-:Y:S01]  /*0620*/  SHF.L.U32 R99, R66, 0x10, RZ ;  /* 0x0000001042637819 */ /* 0x010fe200000006ff */
        /* <DEDUP_REMOVED lines=16> */
[----:B------:R-:W-:Y:S01]  /*0730*/  PRMT R103, R70, 0x7632, R103 ;  /* 0x0000763246677816 */ /* 0x000fe20000000067 */
[----:B------:R-:W-:Y:S01]  /*0740*/  FADD R91, R56, R91 ;  /* 0x0000005b385b7221 */ /* 0x000fe20000000000 */
[----:B------:R-:W-:Y:S02]  /*0750*/  SHF.L.U32 R58, R90, 0x10, RZ ;  /* 0x000000105a3a7819 */ /* 0x000fe400000006ff */
[C---:B------:R-:W-:Y:S01]  /*0760*/  SHF.L.U32 R90, R59.reuse, 0x10, RZ ;  /* 0x000000103b5a7819 */ /* 0x040fe200000006ff */
[--C-:B------:R-:W-:Y:S01]  /*0770*/  FADD R92, R88, R91.reuse ;  /* 0x0000005b585c7221 */ /* 0x100fe20000000000 */
[----:B------:R-:W-:Y:S02]  /*0780*/  PRMT R91, R59, 0x7632, R91 ;  /* 0x000076323b5b7816 */ /* 0x000fe4000000005b */
        /* <DEDUP_REMOVED lines=27> */
[C---:B------:R-:W-:Y:S01]  /*0940*/  PRMT R95, R64.reuse, 0x7632, R95 ;  /* 0x00007632405f7816 */ /* 0x040fe2000000005f */
[----:B------:R-:W-:Y:S01]  /*0950*/  FADD R97, R93, R96 ;  /* 0x000000605d617221 */ /* 0x000fe20000000000 */
[----:B------:R-:W-:-:S02]  /*0960*/  SHF.L.U32 R96, R64, 0x10, RZ ;  /* 0x0000001040607819 */ /* 0x000fc400000006ff */
[----:B------:R-:W-:Y:S01]  /*0970*/  SHF.L.U32 R95, R95, 0x10, RZ ;  /* 0x000000105f5f7819 */ /* 0x000fe200000006ff */
[----:B------:R-:W-:Y:S01]  /*0980*/  FADD R97, R62, R97 ;  /* 0x000000613e617221 */ /* 0x000fe20000000000 */
[C---:B------:R-:W-:Y:S02]  /*0990*/  PRMT R109, R76.reuse, 0x7632, R109 ;  /* 0x000076324c6d7816 */ /* 0x040fe4000000006d */
[----:B------:R-:W-:Y:S01]  /*09a0*/  SHF.L.U32 R76, R76, 0x10, RZ ;  /* 0x000000104c4c7819 */ /* 0x000fe200000006ff */
[----:B------:R-:W-:Y:S01]  /*09b0*/  FADD R98, R94, R97 ;  /* 0x000000615e627221 */ /* 0x000fe20000000000 */
[----:B------:R-:W-:Y:S02]  /*09c0*/  SHF.L.U32 R109, R109, 0x10, RZ ;  /* 0x000000106d6d7819 */ /* 0x000fe400000006ff */
[----:B------:R-:W-:Y:S01]  /*09d0*/  SHF.L.U32 R110, R77, 0x10, RZ ;  /* 0x000000104d6e7819 */ /* 0x000fe200000006ff */
[----:B------:R-:W-:Y:S01]  /*09e0*/  FADD R97, R63, R98 ;  /* 0x000000623f617221 */ /* 0x000fe20000000000 */
[----:B------:R-:W-:-:S02]  /*09f0*/  SHF.L.U32 R98, R65, 0x10, RZ ;  /* 0x0000001041627819 */ /* 0x000fc400000006ff */
[----:B------:R-:W-:Y:S01]  /*0a00*/  PRMT R111, R78, 0x7632, R111 ;  /* 0x000076324e6f7816 */ /* 0x000fe2000000006f */
[--C-:B------:R-:W-:Y:S01]  /*0a10*/  FADD R64, R96, R97.reuse ;  /* 0x0000006160407221 */ /* 0x100fe20000000000 */
[----:B------:R-:W-:Y:S02]  /*0a20*/  PRMT R97, R65, 0x7632, R97 ;  /* 0x0000763241617816 */ /* 0x000fe40000000061 */
[----:B------:R-:W-:Y:S01]  /*0a30*/  SHF.L.U32 R78, R78, 0x10, RZ ;  /* 0x000000104e4e7819 */ /* 0x000fe200000006ff */
[--C-:B------:R-:W-:Y:S01]  /*0a40*/  FADD R65, R95, R64.reuse ;  /* 0x000000405f417221 */ /* 0x100fe20000000000 */
[----:B------:R-:W-:Y:S01]  /*0a50*/  SHF.L.U32 R97, R97, 0x10, RZ ;  /* 0x0000001061617819 */ /* 0x000fe200000006ff */
[----:B------:R-:W-:Y:S01]  /*0a60*/  IMAD.U32 R111, R111, 0x10000, RZ ;  /* 0x000100006f6f7824 */ /* 0x000fe200078e00ff */
[----:B------:R-:W-:Y:S01]  /*0a70*/  PRMT R64, R66, 0x7632, R64 ;  /* 0x0000763242407816 */ /* 0x000fe20000000040 */
[----:B------:R-:W-:-:S03]  /*0a80*/  FADD R100, R98, R65 ;  /* 0x0000004162647221 */ /* 0x000fc60000000000 */
[----:B------:R-:W-:Y:S01]  /*0a90*/  SHF.L.U32 R66, R64, 0x10, RZ ;  /* 0x0000001040427819 */ /* 0x000fe200000006ff */
[----:B------:R-:W-:Y:S01]  /*0aa0*/  FADD R100, R97, R100 ;  /* 0x0000006461647221 */ /* 0x000fe20000000000 */
[----:B------:R-:W-:-:S03]  /*0ab0*/  PRMT R64, R67, 0x7632, R64 ;  /* 0x0000763243407816 */ /* 0x000fc60000000040 */
        /* <DEDUP_REMOVED lines=14> */
[--C-:B------:R-:W-:Y:S01]  /*0ba0*/  FADD R65, R69, R64.reuse ;  /* 0x0000004045417221 */ /* 0x100fe20000000000 */
[----:B------:R-:W-:-:S03]  /*0bb0*/  PRMT R64, R71, 0x7632, R64 ;  /* 0x0000763247407816 */ /* 0x000fc60000000040 */
[----:B------:R-:W-:Y:S01]  /*0bc0*/  FADD R106, R70, R65 ;  /* 0x00000041466a7221 */ /* 0x000fe20000000000 */
[----:B------:R-:W-:Y:S02]  /*0bd0*/  SHF.L.U32 R71, R64, 0x10, RZ ;  /* 0x0000001040477819 */ /* 0x000fe400000006ff */
[----:B------:R-:W-:Y:S01]  /*0be0*/  PRMT R64, R72, 0x7632, R64 ;  /* 0x0000763248407816 */ /* 0x000fe20000000040 */
[----:B------:R-:W-:-:S03]  /*0bf0*/  FADD R65, R103, R106 ;  /* 0x0000006a67417221 */ /* 0x000fc60000000000 */
[----:B------:R-:W-:Y:S01]  /*0c00*/  SHF.L.U32 R72, R64, 0x10, RZ ;  /* 0x0000001040487819 */ /* 0x000fe200000006ff */
[----:B------:R-:W-:Y:S01]  /*0c10*/  FADD R106, R104, R65 ;  /* 0x00000041686a7221 */ /* 0x000fe20000000000 */
[----:B------:R-:W-:-:S03]  /*0c20*/  PRMT R64, R73, 0x7632, R64 ;  /* 0x0000763249407816 */ /* 0x000fc60000000040 */
[----:B------:R-:W-:-:S04]  /*0c30*/  FADD R106, R71, R106 ;  /* 0x0000006a476a7221 */ /* 0x000fc80000000000 */
        /* <DEDUP_REMOVED lines=27> */
[----:B------:R-:W-:Y:S01]  /*0df0*/  FADD R65, R112, R65 ;  /* 0x0000004170417221 */ /* 0x000fe20000000000 */
[----:B------:R-:W-:Y:S06]  /*0e00*/  BRA.DIV UR4, `(.L_x_4244) ;  /* 0x0000003e04847947 */ /* 0x000fec000b800000 */
[----:B------:R-:W2:Y:S02]  /*0e10*/  SHFL.BFLY PT, R64, R65, 0x1, 0x1f ;  /* 0x0c201f0041407f89 */ /* 0x000ea400000e0000 */
[----:B--2---:R-:W-:-:S05]  /*0e20*/  FADD R114, R65, R64 ;  /* 0x0000004041727221 */ /* 0x004fca0000000000 */
[----:B------:R-:W2:Y:S02]  /*0e30*/  SHFL.BFLY PT, R115, R114, 0x2, 0x1f ;  /* 0x0c401f0072737f89 */ /* 0x000ea400000e0000 */
[----:B--2---:R-:W-:-:S05]  /*0e40*/  FADD R115, R114, R115 ;  /* 0x0000007372737221 */ /* 0x004fca0000000000 */
[----:B------:R-:W2:Y:S02]  /*0e50*/  SHFL.BFLY PT, R64, R115, 0x4, 0x1f ;  /* 0x0c801f0073407f89 */ /* 0x000ea400000e0000 */
[----:B--2---:R-:W-:-:S05]  /*0e60*/  FADD R116, R115, R64 ;  /* 0x0000004073747221 */ /* 0x004fca0000000000 */
[----:B------:R-:W2:Y:S02]  /*0e70*/  SHFL.BFLY PT, R117, R116, 0x8, 0x1f ;  /* 0x0d001f0074757f89 */ /* 0x000ea400000e0000 */
[----:B--2---:R-:W-:-:S05]  /*0e80*/  FADD R117, R116, R117 ;  /* 0x0000007574757221 */ /* 0x004fca0000000000 */
[----:B------:R-:W2:Y:S02]  /*0e90*/  SHFL.BFLY PT, R64, R117, 0x10, 0x1f ;  /* 0x0e001f0075407f89 */ /* 0x000ea400000e0000 */
[----:B--2---:R-:W-:-:S04]  /*0ea0*/  FADD R64, R117, R64 ;  /* 0x0000004075407221 */ /* 0x004fc80000000000 */
        /* <DEDUP_REMOVED lines=137> */
[----:B------:R2:W3:Y:S02]  /*1740*/  SHFL.BFLY PT, R118, R117, 0x10, 0x1f ;  /* 0x0e001f0075767f89 */ /* 0x0004e400000e0000 */
.L_x_4273:
[----:B------:R-:W-:Y:S01]  /*1750*/  LOP3.LUT R114, R6, 0x1f, RZ, 0xc0, !PT ;  /* 0x0000001f06727812 */ /* 0x000fe200078ec0ff */
[----:B------:R-:W-:Y:S01]  /*1760*/  HFMA2.MMA R113, -RZ, RZ, 0, 0 ;  /* 0x00000000ff717435 */ /* 0x000fe200000001ff */
[----:B------:R-:W-:Y:S01]  /*1770*/  LOP3.LUT P3, RZ, R0, 0xff, RZ, 0xc0, !PT ;  /* 0x000000ff00ff7812 */ /* 0x000fe2000786c0ff */
[----:B---3--:R-:W-:Y:S01]  /*1780*/  FADD R65, R117, R118 ;  /* 0x0000007675417221 */ /* 0x008fe20000000000 */
[----:B------:R-:W-:Y:S01]  /*1790*/  ISETP.GT.U32.AND P1, PT, R114, 0x3, PT ;  /* 0x000000037200780c */ /* 0x000fe20003f24070 */
[----:B------:R-:W-:-:S12]  /*17a0*/  @P0 BRA `(.L_x_4245) ;  /* 0x0000000000280947 */ /* 0x000fd80003800000 */
[----:B------:R-:W3:Y:S01]  /*17b0*/  S2UR UR5, SR_CgaCtaId ;  /* 0x00000000000579c3 */ /* 0x000ee20000008800 */
[----:B------:R-:W-:Y:S01]  /*17c0*/  SHF.R.U32.HI R0, RZ, 0x5, R6 ;  /* 0x00000005ff007819 */ /* 0x000fe20000011606 */
[----:B------:R-:W-:Y:S02]  /*17d0*/  UMOV UR4, 0x400 ;  /* 0x0000040000047882 */ /* 0x000fe40000000000 */
[----:B------:R-:W-:Y:S01]  /*17e0*/  UIADD3 UR4, UR4, 0x10, URZ ;  /* 0x0000001004047890 */ /* 0x000fe2000fffe03f */
[----:B------:R-:W-:-:S04]  /*17f0*/  LOP3.LUT R115, R0, 0x7fffffc, RZ, 0xc0, !PT ;  /* 0x07fffffc00737812 */ /* 0x000fc800078ec0ff */
[----:B------:R-:W-:-:S04]  /*1800*/  @!P3 IADD3 R115, R115, 0x4, RZ ;  /* 0x000000047373b810 */ /* 0x000fc80007ffe0ff */
[----:B------:R-:W-:Y:S01]  /*1810*/  LOP3.LUT R0, R115, 0x3, R0, 0xf8, !PT ;  /* 0x0000000373007812 */ /* 0x000fe200078ef800 */
[----:B---3--:R-:W-:-:S06]  /*1820*/  ULEA UR4, UR5, UR4, 0x18 ;  /* 0x0000000405047291 */ /* 0x008fcc000f8ec03f */
[----:B------:R-:W-:-:S05]  /*1830*/  LEA R0, R0, UR4, 0x3 ;  /* 0x0000000400007c11 */ /* 0x000fca000f8e18ff */
[----:B------:R3:W-:Y:S02]  /*1840*/  STS.64 [R0], R64 ;  /* 0x0000004000007388 */ /* 0x0007e40000000a00 */
.L_x_4245:
[----:B------:R-:W-:Y:S05]  /*1850*/  WARPSYNC.ALL ;  /* 0x0000000000007948 */ /* 0x000fea0003800000 */
[----:B------:R-:W-:Y:S01]  /*1860*/  BAR.SYNC.DEFER_BLOCKING 0x0 ;  /* 0x0000000000007b1d */ /* 0x000fe20000010000 */
[----:B---3--:R-:W-:-:S05]  /*1870*/  CS2R R64, SRZ ;  /* 0x0000000000407805 */ /* 0x008fca000001ff00 */
[----:B------:R-:W-:Y:S04]  /*1880*/  BSSY B0, `(.L_x_4246) ;  /* 0x000000d000007945 */ /* 0x000fe80003800000 */
[----:B------:R-:W-:Y:S05]  /*1890*/  @P1 BRA `(.L_x_4247) ;  /* 0x00000000002c1947 */ /* 0x000fea0003800000 */
[----:B------:R-:W3:Y:S01]  /*18a0*/  S2UR UR5, SR_CgaCtaId ;  /* 0x00000000000579c3 */ /* 0x000ee20000008800 */
[----:B------:R-:W-:Y:S01]  /*18b0*/  SHF.R.U32.HI R0, RZ, 0x5, R6 ;  /* 0x00000005ff007819 */ /* 0x000fe20000011606 */
[----:B------:R-:W-:Y:S01]  /*18c0*/  UMOV UR4, 0x400 ;  /* 0x0000040000047882 */ /* 0x000fe20000000000 */
[----:B------:R-:W-:Y:S01]  /*18d0*/  MOV R113, 0x45000000 ;  /* 0x4500000000717802 */ /* 0x000fe20000000f00 */
[----:B------:R-:W-:Y:S01]  /*18e0*/  UIADD3 UR4, UR4, 0x10, URZ ;  /* 0x0000001004047890 */ /* 0x000fe2000fffe03f */
[----:B------:R-:W-:-:S04]  /*18f0*/  LOP3.LUT R65, R0, 0x7fffffc, RZ, 0xc0, !PT ;  /* 0x07fffffc00417812 */ /* 0x000fc800078ec0ff */
[----:B------:R-:W-:-:S04]  /*1900*/  @!P3 IADD3 R65, R65, 0x4, RZ ;  /* 0x000000044141b810 */ /* 0x000fc80007ffe0ff */
[----:B------:R-:W-:Y:S01]  /*1910*/  IADD3 R114, R65, R114, RZ ;  /* 0x0000007241727210 */ /* 0x000fe20007ffe0ff */
[----:B---3--:R-:W-:-:S06]  /*1920*/  ULEA UR4, UR5, UR4, 0x18 ;  /* 0x0000000405047291 */ /* 0x008fcc000f8ec03f */
[----:B------:R-:W-:-:S05]  /*1930*/  LEA R114, R114, UR4, 0x3 ;  /* 0x0000000472727c11 */ /* 0x000fca000f8e18ff */
[----:B------:R3:W4:Y:S02]  /*1940*/  LDS.64 R64, [R114] ;  /* 0x0000000072407984 */ /* 0x0007240000000a00 */
.L_x_4247:
[----:B------:R-:W-:Y:S05]  /*1950*/  BSYNC B0 ;  /* 0x0000000000007941 */ /* 0x000fea0003800000 */
.L_x_4246:
[----:B------:R-:W0:Y:S01]  /*1960*/  SHFL.DOWN PT, R115, R113, 0x2, 0x1f ;  /* 0x08401f0071737f89 */ /* 0x000e2200000e0000 */
[----:B---3--:R-:W-:Y:S01]  /*1970*/  SHF.R.U32.HI R114, RZ, 0x5, R6 ;  /* 0x00000005ff727819 */ /* 0x008fe20000011606 */
[----:B------:R-:W-:Y:S02]  /*1980*/  BSSY B0, `(.L_x_4248) ;  /* 0x0000012000007945 */ /* 0x000fe40003800000 */
[----:B--2-4-:R2:W3:Y:S01]  /*1990*/  SHFL.DOWN PT, R117, R64, 0x2, 0x1f ;  /* 0x08401f0040757f89 */ /* 0x0144e200000e0000 */
[----:B------:R-:W-:-:S03]  /*19a0*/  LOP3.LUT R119, R114, 0x3, RZ, 0xc0, !PT ;  /* 0x0000000372777812 */ /* 0x000fc600078ec0ff */
[----:B------:R2:W4:Y:S01]  /*19b0*/  SHFL.DOWN PT, R118, R65, 0x2, 0x1f ;  /* 0x08401f0041767f89 */ /* 0x00052200000e0000 */
[----:B------:R-:W-:Y:S01]  /*19c0*/  LOP3.LUT P4, RZ, R119, 0x1f, R6, 0xf8, !PT ;  /* 0x0000001f77ff7812 */ /* 0x000fe2000788f806 */
[----:B0-----:R-:W-:-:S05]  /*19d0*/  FADD R116, R115, R113 ;  /* 0x0000007173747221 */ /* 0x001fca0000000000 */
[----:B------:R-:W-:-:S04]  /*19e0*/  IADD3 R0, R116, 0x1800000, RZ ;  /* 0x0180000074007810 */ /* 0x000fc80007ffe0ff */
[----:B------:R-:W-:-:S04]  /*19f0*/  LOP3.LUT R0, R0, 0x7f800000, RZ, 0xc0, !PT ;  /* 0x7f80000000007812 */ /* 0x000fc800078ec0ff */
[----:B------:R-:W-:-:S13]  /*1a00*/  ISETP.GT.U32.AND P0, PT, R0, 0x1ffffff, PT ;  /* 0x01ffffff0000780c */ /* 0x000fda0003f04070 */
[----:B--234-:R-:W-:Y:S05]  /*1a10*/  @P0 BRA `(.L_x_4249) ;  /* 0x0000000000100947 */ /* 0x01cfea0003800000 */
[----:B------:R-:W-:Y:S02]  /*1a20*/  MOV R0, R116 ;  /* 0x0000007400007202 */ /* 0x000fe40000000f00 */
[----:B------:R-:W-:-:S07]  /*1a30*/  MOV R114, 0x1a50 ;  /* 0x00001a5000727802 */ /* 0x000fce0000000f00 */
[----:B-1---5:R-:W-:Y:S05]  /*1a40*/  CALL.REL.NOINC `($__internal_45_$__cuda_sm20_rcp_rn_f32_slowpath) ;  /* 0x0000004000607944 */ /* 0x022fea0003c00000 */
[----:B------:R-:W-:Y:S05]  /*1a50*/  BRA `(.L_x_4250) ;  /* 0x0000000000107947 */ /* 0x000fea0003800000 */
.L_x_4249:
[----:B------:R-:W0:Y:S02]  /*1a60*/  MUFU.RCP R119, R116 ;  /* 0x0000007400777308 */ /* 0x000e240000001000 */
[----:B0-----:R-:W-:-:S04]  /*1a70*/  FFMA R0, R116, R119, -1 ;  /* 0xbf80000074007423 */ /* 0x001fc80000000077 */
[----:B------:R-:W-:-:S04]  /*1a80*/  FADD.FTZ R0, -R0, -RZ ;  /* 0x800000ff00007221 */ /* 0x000fc80000010100 */
[----:B------:R-:W-:-:S07]  /*1a90*/  FFMA R0, R119, R0, R119 ;  /* 0x0000000077007223 */ /* 0x000fce0000000077 */
.L_x_4250:
[----:B------:R-:W-:Y:S05]  /*1aa0*/  BSYNC B0 ;  /* 0x0000000000007941 */ /* 0x000fea0003800000 */
.L_x_4248:
        /* <DEDUP_REMOVED lines=22> */
.L_x_4252:
[----:B------:R-:W0:Y:S02]  /*1c10*/  MUFU.RCP R0, R121 ;  /* 0x0000007900007308 */ /* 0x000e240000001000 */
[----:B0-----:R-:W-:-:S04]  /*1c20*/  FFMA R114, R121, R0, -1 ;  /* 0xbf80000079727423 */ /* 0x001fc80000000000 */
[----:B------:R-:W-:-:S04]  /*1c30*/  FADD.FTZ R117, -R114, -RZ ;  /* 0x800000ff72757221 */ /* 0x000fc80000010100 */
[----:B------:R-:W-:-:S07]  /*1c40*/  FFMA R0, R0, R117, R0 ;  /* 0x0000007500007223 */ /* 0x000fce0000000000 */
.L_x_4253:
[----:B------:R-:W-:Y:S05]  /*1c50*/  BSYNC B0 ;  /* 0x0000000000007941 */ /* 0x000fea0003800000 */
.L_x_4251:
[----:B------:R-:W-:Y:S01]  /*1c60*/  FADD R114, R64, -R65 ;  /* 0x8000004140727221 */ /* 0x000fe20000000000 */
[----:B------:R-:W-:Y:S01]  /*1c70*/  FADD R113, R115, R113 ;  /* 0x0000007173717221 */ /* 0x000fe20000000000 */
[----:B------:R-:W-:Y:S01]  /*1c80*/  FMUL R65, R119, R65 ;  /* 0x0000004177417220 */ /* 0x000fe20000400000 */
[----:B-1----:R-:W-:Y:S01]  /*1c90*/  ISETP.NE.AND P1, PT, R3, RZ, PT ;  /* 0x000000ff0300720c */ /* 0x002fe20003f25270 */
[----:B------:R-:W-:Y:S01]  /*1ca0*/  FMUL R117, R114, R114 ;  /* 0x0000007272757220 */ /* 0x000fe20000400000 */
[----:B-----5:R-:W-:Y:S01]  /*1cb0*/  SHF.L.U32 R115, R18, 0x10, RZ ;  /* 0x0000001012737819 */ /* 0x020fe200000006ff */
[C---:B------:R-:W-:Y:S01]  /*1cc0*/  FFMA R65, R116.reuse, R64, R65 ;  /* 0x0000004074417223 */ /* 0x040fe20000000041 */
[----:B------:R-:W-:Y:S01]  /*1cd0*/  ISETP.NE.AND P2, PT, RZ, UR7, PT ;  /* 0x00000007ff007c0c */ /* 0x000fe2000bf45270 */
[----:B------:R-:W-:Y:S01]  /*1ce0*/  FMUL R114, R116, R117 ;  /* 0x0000007574727220 */ /* 0x000fe20000400000 */
[----:B------:R-:W-:Y:S01]  /*1cf0*/  LOP3.LUT R9, R9, 0xffffff00, RZ, 0xc0, !PT ;  /* 0xffffff0009097812 */ /* 0x000fe200078ec0ff */
[----:B------:R-:W-:Y:S01]  /*1d00*/  FMUL R65, R65, R0 ;  /* 0x0000000041417220 */ /* 0x000fe20000400000 */
[----:B------:R-:W-:Y:S01]  /*1d10*/  LOP3.LUT R11, R11, 0xffffff00, RZ, 0xc0, !PT ;  /* 0xffffff000b0b7812 */ /* 0x000fe200078ec0ff */
[----:B------:R-:W-:Y:S01]  /*1d20*/  FMUL R114, R119, R114 ;  /* 0x0000007277727220 */ /* 0x000fe20000400000 */
[----:B------:R-:W-:-:S03]  /*1d30*/  LOP3.LUT R13, R13, 0xffffff00, RZ, 0xc0, !PT ;  /* 0xffffff000d0d7812 */ /* 0x000fc600078ec0ff */
[----:B------:R-:W-:Y:S01]  /*1d40*/  FFMA R113, R114, R0, R113 ;  /* 0x0000000072717223 */ /* 0x000fe20000000071 */
[----:B------:R-:W-:Y:S01]  /*1d50*/  SHFL.IDX PT, R65, R65, RZ, 0x1f ;  /* 0x00001fff41417589 */ /* 0x000fe200000e0000 */
[----:B------:R-:W-:-:S04]  /*1d60*/  @P1 FADD R115, R115, 1 ;  /* 0x3f80000073731421 */ /* 0x000fc80000000000 */
[----:B------:R-:W0:Y:S02]  /*1d70*/  SHFL.IDX PT, R113, R113, RZ, 0x1f ;  /* 0x00001fff71717589 */ /* 0x000e2400000e0000 */
[----:B0-----:R-:W-:Y:S01]  /*1d80*/  FMUL R0, R113, 0.0001220703125 ;  /* 0x3900000071007820 */ /* 0x001fe20000400000 */
[----:B------:R-:W-:-:S03]  /*1d90*/  SHF.L.U32 R113, R17, 0x10, RZ ;  /* 0x0000001011717819 */ /* 0x000fc600000006ff */
[----:B------:R-:W-:Y:S01]  /*1da0*/  FFMA R0, R65, R65, R0 ;  /* 0x0000004141007223 */ /* 0x000fe20000000000 */
[----:B------:R-:W-:Y:S01]  /*1db0*/  SHF.L.U32 R65, R16, 0x10, RZ ;  /* 0x0000001010417819 */ /* 0x000fe200000006ff */
[----:B------:R-:W-:Y:S02]  /*1dc0*/  @P1 FADD R113, R113, 1 ;  /* 0x3f80000071711421 */ /* 0x000fe40000000000 */
[----:B------:R-:W-:Y:S02]  /*1dd0*/  FADD R0, R0, UR10 ;  /* 0x0000000a00007e21 */ /* 0x000fe40008000000 */
[----:B------:R-:W-:-:S03]  /*1de0*/  @P1 FADD R65, R65, 1 ;  /* 0x3f80000041411421 */ /* 0x000fc60000000000 */
[----:B------:R-:W-:-:S13]  /*1df0*/  FSETP.GEU.AND P0, PT, |R0|, 1.175494350822287508e-38, PT ;  /* 0x008000000000780b */ /* 0x000fda0003f0e200 */
[----:B------:R-:W-:-:S06]  /*1e00*/  @!P0 FMUL R0, R0, 16777216 ;  /* 0x4b80000000008820 */ /* 0x000fcc0000400000 */
[----:B------:R-:W0:Y:S02]  /*1e10*/  MUFU.RSQ R0, R0 ;  /* 0x0000000000007308 */ /* 0x000e240000001400 */
[----:B0-----:R-:W-:Y:S02]  /*1e20*/  R2UR UR4, R0 ;  /* 0x00000000000472ca */ /* 0x001fe400000e0000 */
[----:B------:R-:W-:-:S04]  /*1e30*/  PRMT R0, R17, 0x7632, R0 ;  /* 0x0000763211007816 */ /* 0x000fc80000000000 */
[----:B------:R-:W-:-:S05]  /*1e40*/  SHF.L.U32 R0, R0, 0x10, RZ ;  /* 0x0000001000007819 */ /* 0x000fca00000006ff */
[----:B------:R-:W-:Y:S02]  /*1e50*/  @P1 FADD R0, R0, 1 ;  /* 0x3f80000000001421 */ /* 0x000fe40000000000 */
[----:B------:R-:W-:-:S05]  /*1e60*/  MOV R64, UR4 ;  /* 0x0000000400407c02 */ /* 0x000fca0008000f00 */
[----:B------:R-:W-:-:S05]  /*1e70*/  @!P0 FMUL R64, R64, 4096 ;  /* 0x4580000040408820 */ /* 0x000fca0000400000 */
[----:B------:R-:W-:Y:S02]  /*1e80*/  @!P0 R2UR UR4, R64 ;  /* 0x00000000400482ca */ /* 0x000fe400000e0000 */
[----:B------:R-:W-:Y:S02]  /*1e90*/  PRMT R64, R16, 0x7632, R64 ;  /* 0x0000763210407816 */ /* 0x000fe40000000040 */
[----:B------:R-:W-:Y:S02]  /*1ea0*/  ISETP.NE.U32.AND P0, PT, RZ, UR12, PT ;  /* 0x0000000cff007c0c */ /* 0x000fe4000bf05070 */
[----:B------:R-:W-:Y:S02]  /*1eb0*/  SHF.L.U32 R64, R64, 0x10, RZ ;  /* 0x0000001040407819 */ /* 0x000fe400000006ff */
[----:B------:R-:W-:-:S03]  /*1ec0*/  ISETP.NE.AND.EX P0, PT, RZ, UR13, PT, P0 ;  /* 0x0000000dff007c0c */ /* 0x000fc6000bf05300 */
[----:B------:R-:W-:Y:S02]  /*1ed0*/  @P1 FADD R64, R64, 1 ;  /* 0x3f80000040401421 */ /* 0x000fe40000000000 */
[----:B------:R-:W-:Y:S01]  /*1ee0*/  FMUL R48, R48, UR4 ;  /* 0x0000000430307c20 */ /* 0x000fe20008400000 */
[----:B------:R-:W-:Y:S01]  /*1ef0*/  FMUL R15, R15, UR4 ;  /* 0x000000040f0f7c20 */ /* 0x000fe20008400000 */
[----:B------:R-:W-:Y:S01]  /*1f00*/  FMUL R49, R49, UR4 ;  /* 0x0000000431317c20 */ /* 0x000fe20008400000 */
[----:B------:R-:W-:Y:S01]  /*1f10*/  FMUL R117, R50, UR4 ;  /* 0x0000000432757c20 */ /* 0x000fe20008400000 */
[----:B------:R-:W-:Y:S01]  /*1f20*/  FMUL R65, R65, R48 ;  /* 0x0000003041417220 */ /* 0x000fe20000400000 */
[----:B------:R-:W-:Y:S01]  /*1f30*/  PRMT R48, R18, 0x7632, R48 ;  /* 0x0000763212307816 */ /* 0x000fe20000000030 */
[----:B------:R-:W-:Y:S01]  /*1f40*/  FMUL R15, R64, R15 ;  /* 0x0000000f400f7220 */ /* 0x000fe20000400000 */
[----:B------:R-:W-:Y:S01]  /*1f50*/  SHF.L.U32 R50, R20, 0x10, RZ ;  /* 0x0000001014327819 */ /* 0x000fe200000006ff */
[----:B------:R-:W-:Y:S01]  /*1f60*/  FMUL R51, R51, UR4 ;  /* 0x0000000433337c20 */ /* 0x000fe20008400000 */
[----:B------:R-:W-:Y:S01]  /*1f70*/  SHF.L.U32 R64, R48, 0x10, RZ ;  /* 0x0000001030407819 */ /* 0x000fe200000006ff */
[----:B------:R-:W-:Y:S01]  /*1f80*/  FMUL R48, R81, UR4 ;  /* 0x0000000451307c20 */ /* 0x000fe20008400000 */
[----:B------:R-:W-:Y:S01]  /*1f90*/  FMUL R81, R0, R49 ;  /* 0x0000003100517220 */ /* 0x000fe20000400000 */
[----:B------:R-:W-:Y:S01]  /*1fa0*/  SHF.L.U32 R0, R19, 0x10, RZ ;  /* 0x0000001013007819 */ /* 0x000fe200000006ff */
[----:B------:R-:W-:Y:S01]  /*1fb0*/  @P1 FADD R50, R50, 1 ;  /* 0x3f80000032321421 */ /* 0x000fe20000000000 */
[----:B------:R-:W-:Y:S01]  /*1fc0*/  FMUL R115, R115, R48 ;  /* 0x0000003073737220 */ /* 0x000fe20000400000 */
[----:B------:R-:W-:Y:S01]  /*1fd0*/  PRMT R48, R19, 0x7632, R48 ;  /* 0x0000763213307816 */ /* 0x000fe20000000030 */
[----:B------:R-:W-:Y:S01]  /*1fe0*/  @P1 FADD R64, R64, 1 ;  /* 0x3f80000040401421 */ /* 0x000fe20000000000 */
[----:B------:R-:W-:Y:S01]  /*1ff0*/  FMUL R83, R83, UR4 ;  /* 0x0000000453537c20 */ /* 0x000fe20008400000 */
[----:B------:R-:W-:Y:S01]  /*2000*/  FMUL R121, R52, UR4 ;  /* 0x0000000434797c20 */ /* 0x000fe20008400000 */
[----:B------:R-:W-:Y:S01]  /*2010*/  SHF.L.U32 R48, R48, 0x10, RZ ;  /* 0x0000001030307819 */ /* 0x000fe200000006ff */
[----:B------:R-:W-:Y:S01]  /*2020*/  FMUL R49, R64, R117 ;  /* 0x0000007540317220 */ /* 0x000fe20000400000 */
[----:B------:R-:W-:Y:S01]  /*2030*/  PRMT R64, R20, 0x7632, R64 ;  /* 0x0000763214407816 */ /* 0x000fe20000000040 */
[----:B------:R-:W-:Y:S01]  /*2040*/  @P1 FADD R0, R0, 1 ;  /* 0x3f80000000001421 */ /* 0x000fe20000000000 */
[----:B------:R-:W-:Y:S01]  /*2050*/  PRMT R52, R22, 0x7632, R52 ;  /* 0x0000763216347816 */ /* 0x000fe20000000034 */
[----:B------:R-:W-:Y:S01]  /*2060*/  @P1 FADD R48, R48, 1 ;  /* 0x3f80000030301421 */ /* 0x000fe20000000000 */
[----:B------:R-:W-:Y:S01]  /*2070*/  FMUL R117, R82, UR4 ;  /* 0x0000000452757c20 */ /* 0x000fe20008400000 */
[----:B------:R-:W-:Y:S01]  /*2080*/  SHF.L.U32 R64, R64, 0x10, RZ ;  /* 0x0000001040407819 */ /* 0x000fe200000006ff */
[----:B------:R-:W-:Y:S01]  /*2090*/  FMUL R83, R50, R83 ;  /* 0x0000005332537220 */ /* 0x000fe20000400000 */
[----:B------:R-:W-:Y:S01]  /*20a0*/  FMUL R119, R48, R51 ;  /* 0x0000003330777220 */ /* 0x000fe20000400000 */
[----:B------:R-:W-:Y:S01]  /*20b0*/  PRMT R48, R21, 0x7632, R48 ;  /* 0x0000763215307816 */ /* 0x000fe20000000030 */
[----:B------:R-:W-:Y:S01]  /*20c0*/  FMUL R117, R0, R117 ;  /* 0x0000007500757220 */ /* 0x000fe20000400000 */
[----:B------:R-:W-:Y:S01]  /*20d0*/  SHF.L.U32 R50, R22, 0x10, RZ ;  /* 0x0000001016327819 */ /* 0x000fe200000006ff */
[----:B------:R-:W-:Y:S01]  /*20e0*/  @P1 FADD R64, R64, 1 ;  /* 0x3f80000040401421 */ /* 0x000fe20000000000 */
[----:B------:R-:W-:Y:S01]  /*20f0*/  SHF.L.U32 R48, R48, 0x10, RZ ;  /* 0x0000001030307819 */ /* 0x000fe200000006ff */
[----:B------:R-:W-:Y:S01]  /*2100*/  FMUL R53, R53, UR4 ;  /* 0x0000000435357c20 */ /* 0x000fe20008400000 */
[----:B------:R-:W-:Y:S01]  /*2110*/  SHF.L.U32 R52, R52, 0x10, RZ ;  /* 0x0000001034347819 */ /* 0x000fe200000006ff */
[----:B------:R-:W-:Y:S01]  /*2120*/  @P1 FADD R50, R50, 1 ;  /* 0x3f80000032321421 */ /* 0x000fe20000000000 */
[----:B------:R-:W-:Y:S01]  /*2130*/  SHF.L.U32 R0, R21, 0x10, RZ ;  /* 0x0000001015007819 */ /* 0x000fe200000006ff */
[----:B------:R-:W-:Y:S01]  /*2140*/  @P1 FADD R48, R48, 1 ;  /* 0x3f80000030301421 */ /* 0x000fe20000000000 */
[----:B------:R-:W-:Y:S01]  /*2150*/  FMUL R85, R85, UR4 ;  /* 0x0000000455557c20 */ /* 0x000fe20008400000 */
[----:B------:R-:W-:Y:S01]  /*2160*/  @P1 FADD R52, R52, 1 ;  /* 0x3f80000034341421 */ /* 0x000fe20000000000 */
[----:B------:R-:W-:Y:S01]  /*2170*/  FMUL R125, R54, UR4 ;  /* 0x00000004367d7c20 */ /* 0x000fe20008400000 */
[----:B------:R-:W-:Y:S01]  /*2180*/  FMUL R51, R64, R121 ;  /* 0x0000007940337220 */ /* 0x000fe20000400000 */
[----:B------:R-:W-:Y:S01]  /*2190*/  @P1 FADD R0, R0, 1 ;  /* 0x3f80000000001421 */ /* 0x000fe20000000000 */
[----:B------:R-:W-:Y:S01]  /*21a0*/  FMUL R121, R84, UR4 ;  /* 0x0000000454797c20 */ /* 0x000fe20008400000 */
[----:B------:R-:W-:Y:S01]  /*21b0*/  FMUL R123, R48, R53 ;  /* 0x00000035307b7220 */ /* 0x000fe20000400000 */
[----:B------:R-:W-:Y:S01]  /*21c0*/  FMUL R85, R50, R85 ;  /* 0x0000005532557220 */ /* 0x000fe20000400000 */
[----:B------:R-:W-:Y:S01]  /*21d0*/  FMUL R53, R52, R125 ;  /* 0x0000007d34357220 */ /* 0x000fe20000400000 */
[----:B------:R-:W-:Y:S01]  /*21e0*/  PRMT R48, R23, 0x7632, R48 ;  /* 0x0000763217307816 */ /* 0x000fe20000000030 */
[----:B------:R-:W-:Y:S01]  /*21f0*/  FMUL R121, R0, R121 ;  /* 0x0000007900797220 */ /* 0x000fe20000400000 */
[C---:B------:R-:W-:Y:S01]  /*2200*/  SHF.L.U32 R50, R24.reuse, 0x10, RZ ;  /* 0x0000001018327819 */ /* 0x040fe200000006ff */
[----:B------:R-:W-:Y:S01]  /*2210*/  FMUL R87, R87, UR4 ;  /* 0x0000000457577c20 */ /* 0x000fe20008400000 */
[----:B------:R-:W-:Y:S01]  /*2220*/  PRMT R52, R24, 0x7632, R52 ;  /* 0x0000763218347816 */ /* 0x000fe20000000034 */
[----:B------:R-:W-:Y:S01]  /*2230*/  FMUL R125, R86, UR4 ;  /* 0x00000004567d7c20 */ /* 0x000fe20008400000 */
[----:B------:R-:W-:Y:S01]  /*2240*/  SHF.L.U32 R0, R23, 0x10, RZ ;  /* 0x0000001017007819 */ /* 0x000fe200000006ff */
[----:B------:R-:W-:Y:S01]  /*2250*/  @P1 FADD R50, R50, 1 ;  /* 0x3f80000032321421 */ /* 0x000fe20000000000 */
[----:B------:R-:W-:Y:S01]  /*2260*/  SHF.L.U32 R48, R48, 0x10, RZ ;  /* 0x0000001030307819 */ /* 0x000fe200000006ff */
[----:B------:R-:W-:Y:S01]  /*2270*/  FMUL R55, R55, UR4 ;  /* 0x0000000437377c20 */ /* 0x000fe20008400000 */
[----:B------:R-:W-:Y:S01]  /*2280*/  SHF.L.U32 R52, R52, 0x10, RZ ;  /* 0x0000001034347819 */ /* 0x000fe200000006ff */
[----:B------:R-:W-:Y:S01]  /*2290*/  @P1 FADD R0, R0, 1 ;  /* 0x3f80000000001421 */ /* 0x000fe20000000000 */
[----:B------:R-:W-:Y:S01]  /*22a0*/  FMUL R87, R50, R87 ;  /* 0x0000005732577220 */ /* 0x000fe20000400000 */
[----:B------:R-:W-:Y:S01]  /*22b0*/  @P1 FADD R48, R48, 1 ;  /* 0x3f80000030301421 */ /* 0x000fe20000000000 */
[----:B------:R-:W-:Y:S01]  /*22c0*/  FMUL R56, R56, UR4 ;  /* 0x0000000438387c20 */ /* 0x000fe20008400000 */
[----:B------:R-:W-:Y:S01]  /*22d0*/  @P1 FADD R52, R52, 1 ;  /* 0x3f80000034341421 */ /* 0x000fe20000000000 */
[----:B------:R-:W-:Y:S01]  /*22e0*/  PRMT R50, R25, 0x7632, R50 ;  /* 0x0000763219327816 */ /* 0x000fe20000000032 */
[----:B------:R-:W-:Y:S01]  /*22f0*/  FMUL R125, R0, R125 ;  /* 0x0000007d007d7220 */ /* 0x000fe20000400000 */
[----:B------:R-:W-:Y:S01]  /*2300*/  PRMT R54, R26, 0x7632, R54 ;  /* 0x000076321a367816 */ /* 0x000fe20000000036 */
[----:B------:R-:W-:Y:S01]  /*2310*/  FMUL R0, R48, R55 ;  /* 0x0000003730007220 */ /* 0x000fe20000400000 */
[----:B------:R-:W-:Y:S01]  /*2320*/  FMUL R55, R52, R56 ;  /* 0x0000003834377220 */ /* 0x000fe20000400000 */
[----:B------:R-:W-:Y:S01]  /*2330*/  SHF.L.U32 R50, R50, 0x10, RZ ;  /* 0x0000001032327819 */ /* 0x000fe200000006ff */
[----:B------:R-:W-:Y:S01]  /*2340*/  FMUL R57, R57, UR4 ;  /* 0x0000000439397c20 */ /* 0x000fe20008400000 */
[----:B------:R-:W-:Y:S01]  /*2350*/  SHF.L.U32 R52, R26, 0x10, RZ ;  /* 0x000000101a347819 */ /* 0x000fe200000006ff */
[----:B------:R-:W-:Y:S01]  /*2360*/  FMUL R58, R58, UR4 ;  /* 0x000000043a3a7c20 */ /* 0x000fe20008400000 */
[----:B------:R-:W-:Y:S01]  /*2370*/  SHF.L.U32 R56, R54, 0x10, RZ ;  /* 0x0000001036387819 */ /* 0x000fe200000006ff */
[----:B------:R-:W-:Y:S01]  /*2380*/  @P1 FADD R50, R50, 1 ;  /* 0x3f80000032321421 */ /* 0x000fe20000000000 */
[----:B------:R-:W-:Y:S01]  /*2390*/  FMUL R54, R89, UR4 ;  /* 0x0000000459367c20 */ /* 0x000fe20008400000 */
[----:B------:R-:W-:Y:S01]  /*23a0*/  @P1 FADD R52, R52, 1 ;  /* 0x3f80000034341421 */ /* 0x000fe20000000000 */
[----:B------:R-:W-:Y:S01]  /*23b0*/  FMUL R59, R59, UR4 ;  /* 0x000000043b3b7c20 */ /* 0x000fe20008400000 */
[----:B------:R-:W-:Y:S01]  /*23c0*/  @P1 FADD R56, R56, 1 ;  /* 0x3f80000038381421 */ /* 0x000fe20000000000 */
[----:B------:R-:W-:Y:S01]  /*23d0*/  FMUL R89, R50, R57 ;  /* 0x0000003932597220 */ /* 0x000fe20000400000 */
[----:B------:R-:W-:Y:S01]  /*23e0*/  FMUL R50, R52, R54 ;  /* 0x0000003634327220 */ /* 0x000fe20000400000 */
[----:B------:R-:W-:Y:S01]  /*23f0*/  PRMT R54, R27, 0x7632, R54 ;  /* 0x000076321b367816 */ /* 0x000fe20000000036 */
[----:B------:R-:W-:Y:S01]  /*2400*/  FMUL R57, R56, R58 ;  /* 0x0000003a38397220 */ /* 0x000fe20000400000 */
[----:B------:R-:W-:Y:S01]  /*2410*/  PRMT R58, R28, 0x7632, R58 ;  /* 0x000076321c3a7816 */ /* 0x000fe2000000003a */
[----:B------:R-:W-:Y:S01]  /*2420*/  FMUL R60, R60, UR4 ;  /* 0x000000043c3c7c20 */ /* 0x000fe20008400000 */
[----:B------:R-:W-:Y:S01]  /*2430*/  SHF.L.U32 R54, R54, 0x10, RZ ;  /* 0x0000001036367819 */ /* 0x000fe200000006ff */
[----:B------:R-:W-:Y:S01]  /*2440*/  FMUL R80, R80, UR4 ;  /* 0x0000000450507c20 */ /* 0x000fe20008400000 */
[----:B------:R-:W-:Y:S01]  /*2450*/  SHF.L.U32 R58, R58, 0x10, RZ ;  /* 0x000000103a3a7819 */ /* 0x000fe200000006ff */
[----:B------:R-:W-:Y:S01]  /*2460*/  FMUL R91, R91, UR4 ;  /* 0x000000045b5b7c20 */ /* 0x000fe20008400000 */
[----:B------:R-:W-:Y:S01]  /*2470*/  SHF.L.U32 R56, R28, 0x10, RZ ;  /* 0x000000101c387819 */ /* 0x000fe200000006ff */
[----:B------:R-:W-:Y:S01]  /*2480*/  @P1 FADD R54, R54, 1 ;  /* 0x3f80000036361421 */ /* 0x000fe20000000000 */
[----:B------:R-:W-:Y:S01]  /*2490*/  FMUL R113, R113, R80 ;  /* 0x0000005071717220 */ /* 0x000fe20000400000 */
[----:B------:R-:W-:Y:S01]  /*24a0*/  @P1 FADD R58, R58, 1 ;  /* 0x3f8000003a3a1421 */ /* 0x000fe20000000000 */
[C---:B------:R-:W-:Y:S01]  /*24b0*/  SHF.L.U32 R64, R29.reuse, 0x10, RZ ;  /* 0x000000101d407819 */ /* 0x040fe200000006ff */
[----:B------:R-:W-:Y:S01]  /*24c0*/  FMUL R54, R54, R59 ;  /* 0x0000003b36367220 */ /* 0x000fe20000400000 */
[----:B------:R-:W-:Y:S01]  /*24d0*/  @P1 FADD R56, R56, 1 ;  /* 0x3f80000038381421 */ /* 0x000fe20000000000 */
[----:B------:R-:W-:Y:S01]  /*24e0*/  FMUL R59, R58, R60 ;  /* 0x0000003c3a3b7220 */ /* 0x000fe20000400000 */
[----:B------:R-:W-:Y:S01]  /*24f0*/  PRMT R58, R29, 0x7632, R58 ;  /* 0x000076321d3a7816 */ /* 0x000fe2000000003a */
[----:B------:R-:W-:Y:S01]  /*2500*/  @P1 FADD R64, R64, 1 ;  /* 0x3f80000040401421 */ /* 0x000fe20000000000 */
[----:B------:R-:W-:Y:S01]  /*2510*/  PRMT R80, R30, 0x7632, R80 ;  /* 0x000076321e507816 */ /* 0x000fe20000000050 */
[----:B------:R-:W-:Y:S01]  /*2520*/  FMUL R91, R56, R91 ;  /* 0x0000005b385b7220 */ /* 0x000fe20000400000 */
        /* <DEDUP_REMOVED lines=8> */
[----:B------:R-:W-:Y:S01]  /*25b0*/  FMUL R93, R93, UR4 ;  /* 0x000000045d5d7c20 */ /* 0x000fe20008400000 */
[----:B------:R-:W-:Y:S01]  /*25c0*/  FMUL R61, R58, R61 ;  /* 0x0000003d3a3d7220 */ /* 0x000fe20000400000 */
[----:B------:R-:W-:Y:S01]  /*25d0*/  @P1 FADD R80, R80, 1 ;  /* 0x3f80000050501421 */ /* 0x000fe20000000000 */
[----:B------:R-:W-:Y:S01]  /*25e0*/  FMUL R62, R62, UR4 ;  /* 0x000000043e3e7c20 */ /* 0x000fe20008400000 */
[C---:B------:R-:W-:Y:S01]  /*25f0*/  SHF.L.U32 R58, R31.reuse, 0x10, RZ ;  /* 0x000000101f3a7819 */ /* 0x040fe200000006ff */
[----:B------:R-:W-:Y:S01]  /*2600*/  FMUL R60, R60, R93 ;  /* 0x0000005d3c3c7220 */ /* 0x000fe20000400000 */
[----:B------:R-:W-:Y:S01]  /*2610*/  PRMT R64, R31, 0x7632, R64 ;  /* 0x000076321f407816 */ /* 0x000fe20000000040 */
[----:B------:R-:W-:Y:S01]  /*2620*/  FMUL R93, R80, R62 ;  /* 0x0000003e505d7220 */ /* 0x000fe20000400000 */
[----:B------:R-:W-:Y:S01]  /*2630*/  PRMT R82, R32, 0x7632, R82 ;  /* 0x0000763220527816 */ /* 0x000fe20000000052 */
[----:B------:R-:W-:Y:S01]  /*2640*/  @P1 FADD R58, R58, 1 ;  /* 0x3f8000003a3a1421 */ /* 0x000fe20000000000 */
[----:B------:R-:W-:Y:S01]  /*2650*/  SHF.L.U32 R64, R64, 0x10, RZ ;  /* 0x0000001040407819 */ /* 0x000fe200000006ff */
[----:B------:R-:W-:Y:S01]  /*2660*/  FMUL R62, R94, UR4 ;  /* 0x000000045e3e7c20 */ /* 0x000fe20008400000 */
[----:B------:R-:W-:Y:S01]  /*2670*/  SHF.L.U32 R82, R82, 0x10, RZ ;  /* 0x0000001052527819 */ /* 0x000fe200000006ff */
[----:B------:R-:W-:Y:S01]  /*2680*/  FMUL R63, R63, UR4 ;  /* 0x000000043f3f7c20 */ /* 0x000fe20008400000 */
[----:B------:R-:W-:Y:S01]  /*2690*/  SHF.L.U32 R80, R32, 0x10, RZ ;  /* 0x0000001020507819 */ /* 0x000fe200000006ff */
[----:B------:R-:W-:Y:S01]  /*26a0*/  FMUL R62, R58, R62 ;  /* 0x0000003e3a3e7220 */ /* 0x000fe20000400000 */
[----:B------:R-:W-:Y:S01]  /*26b0*/  @P1 FADD R64, R64, 1 ;  /* 0x3f80000040401421 */ /* 0x000fe20000000000 */
[----:B------:R-:W-:Y:S01]  /*26c0*/  @P1 FADD R82, R82, 1 ;  /* 0x3f80000052521421 */ /* 0x000fe20000000000 */
[----:B------:R-:W-:Y:S01]  /*26d0*/  FMUL R58, R95, UR4 ;  /* 0x000000045f3a7c20 */ /* 0x000fe20008400000 */
[----:B------:R-:W-:Y:S01]  /*26e0*/  @P1 FADD R80, R80, 1 ;  /* 0x3f80000050501421 */ /* 0x000fe20000000000 */
[----:B------:R-:W-:Y:S01]  /*26f0*/  FMUL R64, R64, R63 ;  /* 0x0000003f40407220 */ /* 0x000fe20000400000 */
[----:B------:R-:W-:Y:S01]  /*2700*/  FMUL R96, R96, UR4 ;  /* 0x0000000460607c20 */ /* 0x000fe20008400000 */
[----:B------:R-:W-:Y:S01]  /*2710*/  FMUL R63, R82, R58 ;  /* 0x0000003a523f7220 */ /* 0x000fe20000400000 */
[----:B------:R-:W-:Y:S01]  /*2720*/  PRMT R58, R33, 0x7632, R58 ;  /* 0x00007632213a7816 */ /* 0x000fe2000000003a */
[----:B------:R-:W-:Y:S01]  /*2730*/  FMUL R97, R97, UR4 ;  /* 0x0000000461617c20 */ /* 0x000fe20008400000 */
[----:B------:R-:W-:Y:S01]  /*2740*/  SHF.L.U32 R84, R33, 0x10, RZ ;  /* 0x0000001021547819 */ /* 0x000fe200000006ff */
[----:B------:R-:W-:Y:S01]  /*2750*/  FMUL R95, R80, R96 ;  /* 0x00000060505f7220 */ /* 0x000fe20000400000 */
[----:B------:R-:W-:Y:S01]  /*2760*/  SHF.L.U32 R58, R58, 0x10, RZ ;  /* 0x000000103a3a7819 */ /* 0x000fe200000006ff */
[----:B------:R-:W-:Y:S01]  /*2770*/  FMUL R80, R98, UR4 ;  /* 0x0000000462507c20 */ /* 0x000fe20008400000 */
[----:B------:R-:W-:Y:S01]  /*2780*/  PRMT R86, R34, 0x7632, R86 ;  /* 0x0000763222567816 */ /* 0x000fe20000000056 */
[----:B------:R-:W-:Y:S01]  /*2790*/  @P1 FADD R84, R84, 1 ;  /* 0x3f80000054541421 */ /* 0x000fe20000000000 */
[----:B------:R-:W-:Y:S01]  /*27a0*/  FMUL R66, R66, UR4 ;  /* 0x0000000442427c20 */ /* 0x000fe20008400000 */
[----:B------:R-:W-:Y:S01]  /*27b0*/  @P1 FADD R58, R58, 1 ;  /* 0x3f8000003a3a1421 */ /* 0x000fe20000000000 */
[----:B------:R-:W-:Y:S01]  /*27c0*/  SHF.L.U32 R86, R86, 0x10, RZ ;  /* 0x0000001056567819 */ /* 0x000fe200000006ff */
[----:B------:R-:W-:Y:S01]  /*27d0*/  FMUL R80, R84, R80 ;  /* 0x0000005054507220 */ /* 0x000fe20000400000 */
[----:B------:R-:W-:Y:S01]  /*27e0*/  FMUL R84, R99, UR4 ;  /* 0x0000000463547c20 */ /* 0x000fe20008400000 */
[----:B------:R-:W-:Y:S01]  /*27f0*/  FMUL R99, R58, R97 ;  /* 0x000000613a637220 */ /* 0x000fe20000400000 */
[----:B------:R-:W-:Y:S01]  /*2800*/  PRMT R58, R35, 0x7632, R58 ;  /* 0x00007632233a7816 */ /* 0x000fe2000000003a */
[----:B------:R-:W-:Y:S01]  /*2810*/  @P1 FADD R86, R86, 1 ;  /* 0x3f80000056561421 */ /* 0x000fe20000000000 */
[----:B------:R-:W-:Y:S01]  /*2820*/  SHF.L.U32 R48, R25, 0x10, RZ ;  /* 0x0000001019307819 */ /* 0x000fe200000006ff */
[----:B------:R-:W-:Y:S01]  /*2830*/  FMUL R88, R88, UR4 ;  /* 0x0000000458587c20 */ /* 0x000fe20008400000 */
[----:B------:R-:W-:Y:S01]  /*2840*/  SHF.L.U32 R58, R58, 0x10, RZ ;  /* 0x000000103a3a7819 */ /* 0x000fe200000006ff */
[----:B------:R-:W-:Y:S01]  /*2850*/  FMUL R97, R86, R66 ;  /* 0x0000004256617220 */ /* 0x000fe20000400000 */
[----:B------:R-:W-:Y:S01]  /*2860*/  SHF.L.U32 R52, R27, 0x10, RZ ;  /* 0x000000101b347819 */ /* 0x000fe200000006ff */
[----:B------:R-:W-:Y:S01]  /*2870*/  @P1 FADD R48, R48, 1 ;  /* 0x3f80000030301421 */ /* 0x000fe20000000000 */
[----:B------:R-:W-:Y:S01]  /*2880*/  PRMT R86, R36, 0x7632, R86 ;  /* 0x0000763224567816 */ /* 0x000fe20000000056 */
[----:B------:R-:W-:Y:S01]  /*2890*/  @P1 FADD R58, R58, 1 ;  /* 0x3f8000003a3a1421 */ /* 0x000fe20000000000 */
[----:B------:R-:W-:Y:S01]  /*28a0*/  SHF.L.U32 R66, R36, 0x10, RZ ;  /* 0x0000001024427819 */ /* 0x000fe200000006ff */
[----:B------:R-:W-:Y:S01]  /*28b0*/  FMUL R67, R67, UR4 ;  /* 0x0000000443437c20 */ /* 0x000fe20008400000 */
[----:B------:R-:W-:Y:S01]  /*28c0*/  SHF.L.U32 R86, R86, 0x10, RZ ;  /* 0x0000001056567819 */ /* 0x000fe200000006ff */
[----:B------:R-:W-:Y:S01]  /*28d0*/  @P1 FADD R52, R52, 1 ;  /* 0x3f80000034341421 */ /* 0x000fe20000000000 */
[----:B------:R-:W-:Y:S01]  /*28e0*/  FMUL R90, R90, UR4 ;  /* 0x000000045a5a7c20 */ /* 0x000fe20008400000 */
[----:B------:R-:W-:Y:S01]  /*28f0*/  FMUL R48, R48, R88 ;  /* 0x0000005830307220 */ /* 0x000fe20000400000 */
[----:B------:R-:W-:Y:S01]  /*2900*/  @P1 FADD R66, R66, 1 ;  /* 0x3f80000042421421 */ /* 0x000fe20000000000 */
[----:B------:R-:W-:Y:S01]  /*2910*/  FMUL R101, R101, UR4 ;  /* 0x0000000465657c20 */ /* 0x000fe20008400000 */
[----:B------:R-:W-:Y:S01]  /*2920*/  FMUL R67, R58, R67 ;  /* 0x000000433a437220 */ /* 0x000fe20000400000 */
[----:B------:R-:W-:Y:S01]  /*2930*/  FMUL R52, R52, R90 ;  /* 0x0000005a34347220 */ /* 0x000fe20000400000 */
[----:B------:R-:W-:Y:S01]  /*2940*/  @P1 FADD R86, R86, 1 ;  /* 0x3f80000056561421 */ /* 0x000fe20000000000 */
[----:B------:R-:W-:Y:S01]  /*2950*/  FMUL R88, R68, UR4 ;  /* 0x0000000444587c20 */ /* 0x000fe20008400000 */
[----:B------:R-:W-:Y:S01]  /*2960*/  SHF.L.U32 R58, R37, 0x10, RZ ;  /* 0x00000010253a7819 */ /* 0x000fe200000006ff */
[----:B------:R-:W-:Y:S01]  /*2970*/  FMUL R68, R66, R101 ;  /* 0x0000006542447220 */ /* 0x000fe20000400000 */
[----:B------:R-:W-:Y:S01]  /*2980*/  PRMT R90, R38, 0x7632, R90 ;  /* 0x00007632265a7816 */ /* 0x000fe2000000005a */
[----:B------:R-:W-:Y:S01]  /*2990*/  FMUL R101, R86, R88 ;  /* 0x0000005856657220 */ /* 0x000fe20000400000 */
[----:B------:R-:W-:Y:S01]  /*29a0*/  FMUL R86, R102, UR4 ;  /* 0x0000000466567c20 */ /* 0x000fe20008400000 */
[----:B------:R-:W-:Y:S01]  /*29b0*/  @P1 FADD R58, R58, 1 ;  /* 0x3f8000003a3a1421 */ /* 0x000fe20000000000 */
[----:B------:R-:W-:Y:S01]  /*29c0*/  SHF.L.U32 R90, R90, 0x10, RZ ;  /* 0x000000105a5a7819 */ /* 0x000fe200000006ff */
[----:B------:R-:W-:Y:S01]  /*29d0*/  FMUL R103, R103, UR4 ;  /* 0x0000000467677c20 */ /* 0x000fe20008400000 */
[----:B------:R-:W-:Y:S01]  /*29e0*/  PRMT R66, R37, 0x7632, R66 ;  /* 0x0000763225427816 */ /* 0x000fe20000000042 */
[----:B------:R-:W-:Y:S01]  /*29f0*/  FMUL R86, R58, R86 ;  /* 0x000000563a567220 */ /* 0x000fe20000400000 */
[----:B------:R-:W-:Y:S01]  /*2a00*/  @P0 FMNMX R4, R4, |R65|, !PT ;  /* 0x4000004104040209 */ /* 0x000fe20007800000 */
[----:B------:R-:W-:Y:S01]  /*2a10*/  @P1 FADD R90, R90, 1 ;  /* 0x3f8000005a5a1421 */ /* 0x000fe20000000000 */
[----:B------:R-:W-:Y:S01]  /*2a20*/  PRMT R58, R39, 0x7632, R58 ;  /* 0x00007632273a7816 */ /* 0x000fe2000000003a */
[----:B------:R-:W-:Y:S01]  /*2a30*/  FMUL R69, R69, UR4 ;  /* 0x0000000445457c20 */ /* 0x000fe20008400000 */
[----:B------:R-:W-:Y:S01]  /*2a40*/  SHF.L.U32 R66, R66, 0x10, RZ ;  /* 0x0000001042427819 */ /* 0x000fe200000006ff */
[----:B------:R-:W-:Y:S01]  /*2a50*/  FMUL R103, R90, R103 ;  /* 0x000000675a677220 */ /* 0x000fe20000400000 */
[----:B------:R-:W-:Y:S01]  /*2a60*/  @P0 FMNMX R4, R4, |R15|, !PT ;  /* 0x4000000f04040209 */ /* 0x000fe20007800000 */
[----:B------:R-:W-:Y:S01]  /*2a70*/  FMUL R71, R71, UR4 ;  /* 0x0000000447477c20 */ /* 0x000fe20008400000 */
[----:B------:R-:W-:Y:S01]  /*2a80*/  SHF.L.U32 R58, R58, 0x10, RZ ;  /* 0x000000103a3a7819 */ /* 0x000fe200000006ff */
[----:B------:R-:W-:Y:S01]  /*2a90*/  @P1 FADD R66, R66, 1 ;  /* 0x3f80000042421421 */ /* 0x000fe20000000000 */
[----:B------:R-:W-:Y:S01]  /*2aa0*/  PRMT R90, R40, 0x7632, R90 ;  /* 0x00007632285a7816 */ /* 0x000fe2000000005a */
[----:B------:R-:W-:Y:S01]  /*2ab0*/  FMUL R92, R72, UR4 ;  /* 0x00000004485c7c20 */ /* 0x000fe20008400000 */
[----:B------:R-:W-:Y:S01]  /*2ac0*/  @P0 FMNMX R4, R4, |R113|, !PT ;  /* 0x4000007104040209 */ /* 0x000fe20007800000 */
[----:B------:R-:W-:Y:S01]  /*2ad0*/  @P1 FADD R58, R58, 1 ;  /* 0x3f8000003a3a1421 */ /* 0x000fe20000000000 */
[----:B------:R-:W-:Y:S01]  /*2ae0*/  SHF.L.U32 R90, R90, 0x10, RZ ;  /* 0x000000105a5a7819 */ /* 0x000fe200000006ff */
[----:B------:R-:W-:Y:S01]  /*2af0*/  FMUL R69, R66, R69 ;  /* 0x0000004542457220 */ /* 0x000fe20000400000 */
[----:B------:R-:W-:Y:S01]  /*2b00*/  @P0 FMNMX R4, R4, |R81|, !PT ;  /* 0x4000005104040209 */ /* 0x000fe20007800000 */
[----:B------:R-:W-:Y:S01]  /*2b10*/  FMUL R72, R58, R71 ;  /* 0x000000473a487220 */ /* 0x000fe20000400000 */
[----:B------:R-:W-:Y:S01]  /*2b20*/  SHF.L.U32 R66, R40, 0x10, RZ ;  /* 0x0000001028427819 */ /* 0x000fe200000006ff */
[----:B------:R-:W-:Y:S01]  /*2b30*/  @P1 FADD R90, R90, 1 ;  /* 0x3f8000005a5a1421 */ /* 0x000fe20000000000 */
[----:B------:R-:W-:Y:S01]  /*2b40*/  SHF.L.U32 R58, R41, 0x10, RZ ;  /* 0x00000010293a7819 */ /* 0x000fe200000006ff */
[----:B------:R-:W-:Y:S01]  /*2b50*/  FMUL R105, R105, UR4 ;  /* 0x0000000469697c20 */ /* 0x000fe20008400000 */
[----:B------:R-:W-:Y:S01]  /*2b60*/  @P0 FMNMX R4, R4, |R115|, !PT ;  /* 0x4000007304040209 */ /* 0x000fe20007800000 */
[----:B------:R-:W-:Y:S01]  /*2b70*/  @P1 FADD R66, R66, 1 ;  /* 0x3f80000042421421 */ /* 0x000fe20000000000 */
[----:B------:R-:W-:Y:S01]  /*2b80*/  FMUL R71, R90, R92 ;  /* 0x0000005c5a477220 */ /* 0x000fe20000400000 */
[----:B------:R-:W-:Y:S01]  /*2b90*/  @P1 FADD R58, R58, 1 ;  /* 0x3f8000003a3a1421 */ /* 0x000fe20000000000 */
[----:B------:R-:W-:Y:S01]  /*2ba0*/  @P0 FMNMX R4, R4, |R49|, !PT ;  /* 0x4000003104040209 */ /* 0x000fe20007800000 */
[----:B------:R-:W-:Y:S01]  /*2bb0*/  FMUL R90, R106, UR4 ;  /* 0x000000046a5a7c20 */ /* 0x000fe20008400000 */
[----:B------:R-:W-:Y:S01]  /*2bc0*/  FMUL R105, R66, R105 ;  /* 0x0000006942697220 */ /* 0x000fe20000400000 */
[----:B------:R-:W-:Y:S01]  /*2bd0*/  PRMT R66, R41, 0x7632, R66 ;  /* 0x0000763229427816 */ /* 0x000fe20000000042 */
[----:B------:R-:W-:Y:S01]  /*2be0*/  FMUL R73, R73, UR4 ;  /* 0x0000000449497c20 */ /* 0x000fe20008400000 */
[----:B------:R-:W-:Y:S01]  /*2bf0*/  @P0 FMNMX R4, R4, |R117|, !PT ;  /* 0x4000007504040209 */ /* 0x000fe20007800000 */
[----:B------:R-:W-:Y:S01]  /*2c00*/  FMUL R90, R58, R90 ;  /* 0x0000005a3a5a7220 */ /* 0x000fe20000400000 */
[----:B------:R-:W-:Y:S01]  /*2c10*/  PRMT R58, R43, 0x7632, R58 ;  /* 0x000076322b3a7816 */ /* 0x000fe2000000003a */
[----:B------:R-:W-:Y:S01]  /*2c20*/  FMUL R75, R75, UR4 ;  /* 0x000000044b4b7c20 */ /* 0x000fe20008400000 */
[----:B------:R-:W-:Y:S01]  /*2c30*/  SHF.L.U32 R66, R66, 0x10, RZ ;  /* 0x0000001042427819 */ /* 0x000fe200000006ff */
[----:B------:R-:W-:Y:S01]  /*2c40*/  FMUL R74, R74, UR4 ;  /* 0x000000044a4a7c20 */ /* 0x000fe20008400000 */
        /* <DEDUP_REMOVED lines=14> */
[----:B------:R-:W-:Y:S01]  /*2d30*/  PRMT R58, R45, 0x7632, R58 ;  /* 0x000076322d3a7816 */ /* 0x000fe2000000003a */
[----:B------:R-:W-:Y:S01]  /*2d40*/  FMUL R78, R78, UR4 ;  /* 0x000000044e4e7c20 */ /* 0x000fe20008400000 */
[----:B------:R-:W-:Y:S01]  /*2d50*/  @P0 FMNMX R4, R4, |R121|, !PT ;  /* 0x4000007904040209 */ /* 0x000fe20007800000 */
[----:B------:R-:W-:Y:S01]  /*2d60*/  @P1 FADD R66, R66, 1 ;  /* 0x3f80000042421421 */ /* 0x000fe20000000000 */
[----:B------:R-:W-:Y:S01]  /*2d70*/  FMUL R74, R94, R74 ;  /* 0x0000004a5e4a7220 */ /* 0x000fe20000400000 */
[----:B------:R-:W-:Y:S01]  /*2d80*/  SHF.L.U32 R58, R58, 0x10, RZ ;  /* 0x000000103a3a7819 */ /* 0x000fe200000006ff */
[----:B------:R-:W-:Y:S01]  /*2d90*/  FMUL R109, R109, UR4 ;  /* 0x000000046d6d7c20 */ /* 0x000fe20008400000 */
[----:B------:R-:W-:Y:S01]  /*2da0*/  @P0 FMNMX R4, R4, |R123|, !PT ;  /* 0x4000007b04040209 */ /* 0x000fe20007800000 */
[----:B------:R-:W-:Y:S01]  /*2db0*/  FMUL R76, R66, R76 ;  /* 0x0000004c424c7220 */ /* 0x000fe20000400000 */
[----:B------:R-:W-:Y:S01]  /*2dc0*/  PRMT R94, R44, 0x7632, R94 ;  /* 0x000076322c5e7816 */ /* 0x000fe2000000005e */
[----:B------:R-:W-:Y:S01]  /*2dd0*/  @P1 FADD R58, R58, 1 ;  /* 0x3f8000003a3a1421 */ /* 0x000fe20000000000 */
[----:B------:R-:W-:Y:S01]  /*2de0*/  SHF.L.U32 R66, R46, 0x10, RZ ;  /* 0x000000102e427819 */ /* 0x000fe200000006ff */
[----:B------:R-:W-:Y:S01]  /*2df0*/  FMUL R79, R79, UR4 ;  /* 0x000000044f4f7c20 */ /* 0x000fe20008400000 */
[----:B------:R-:W-:Y:S01]  /*2e00*/  @P0 FMNMX R4, R4, |R85|, !PT ;  /* 0x4000005504040209 */ /* 0x000fe20007800000 */
[----:B------:R-:W-:Y:S01]  /*2e10*/  FMUL R77, R58, R77 ;  /* 0x0000004d3a4d7220 */ /* 0x000fe20000400000 */
[----:B------:R-:W-:Y:S01]  /*2e20*/  SHF.L.U32 R94, R94, 0x10, RZ ;  /* 0x000000105e5e7819 */ /* 0x000fe200000006ff */
[----:B------:R-:W-:Y:S01]  /*2e30*/  @P1 FADD R66, R66, 1 ;  /* 0x3f80000042421421 */ /* 0x000fe20000000000 */
[----:B------:R-:W-:Y:S01]  /*2e40*/  @P0 FMNMX R4, R4, |R53|, !PT ;  /* 0x4000003504040209 */ /* 0x000fe20007800000 */
[----:B------:R-:W-:Y:S01]  /*2e50*/  @P2 FMUL R65, R65, UR6 ;  /* 0x0000000641412c20 */ /* 0x000fe20008400000 */
[----:B------:R-:W-:Y:S01]  /*2e60*/  SHF.L.U32 R96, R45, 0x10, RZ ;  /* 0x000000102d607819 */ /* 0x000fe200000006ff */
[----:B------:R-:W-:Y:S01]  /*2e70*/  @P1 FADD R94, R94, 1 ;  /* 0x3f8000005e5e1421 */ /* 0x000fe20000000000 */
[C---:B------:R-:W-:Y:S01]  /*2e80*/  SHF.L.U32 R58, R47.reuse, 0x10, RZ ;  /* 0x000000102f3a7819 */ /* 0x040fe200000006ff */
[----:B------:R-:W-:Y:S01]  /*2e90*/  FMUL R78, R66, R78 ;  /* 0x0000004e424e7220 */ /* 0x000fe20000400000 */
[----:B------:R-:W-:Y:S01]  /*2ea0*/  @P0 FMNMX R4, R4, |R125|, !PT ;  /* 0x4000007d04040209 */ /* 0x000fe20007800000 */
[----:B------:R-:W-:Y:S01]  /*2eb0*/  FMUL R109, R94, R109 ;  /* 0x0000006d5e6d7220 */ /* 0x000fe20000400000 */
[----:B------:R-:W-:Y:S01]  /*2ec0*/  PRMT R66, R47, 0x7632, R66 ;  /* 0x000076322f427816 */ /* 0x000fe20000000042 */
[----:B------:R-:W-:Y:S01]  /*2ed0*/  @P1 FADD R96, R96, 1 ;  /* 0x3f80000060601421 */ /* 0x000fe20000000000 */
[----:B------:R-:W-:Y:S01]  /*2ee0*/  FMUL R94, R110, UR4 ;  /* 0x000000046e5e7c20 */ /* 0x000fe20008400000 */
[----:B------:R-:W-:Y:S01]  /*2ef0*/  @P1 FADD R58, R58, 1 ;  /* 0x3f8000003a3a1421 */ /* 0x000fe20000000000 */
[----:B------:R-:W-:Y:S01]  /*2f00*/  @P2 FMUL R15, R15, UR6 ;  /* 0x000000060f0f2c20 */ /* 0x000fe20008400000 */
[----:B------:R-:W-:Y:S01]  /*2f10*/  @P0 FMNMX R4, R4, |R0|, !PT ;  /* 0x4000000004040209 */ /* 0x000fe20007800000 */
[----:B------:R-:W-:Y:S01]  /*2f20*/  FMUL R94, R96, R94 ;  /* 0x0000005e605e7220 */ /* 0x000fe20000400000 */
[----:B------:R-:W-:Y:S01]  /*2f30*/  SHF.L.U32 R66, R66, 0x10, RZ ;  /* 0x0000001042427819 */ /* 0x000fe200000006ff */
[----:B------:R-:W-:Y:S01]  /*2f40*/  FMUL R79, R58, R79 ;  /* 0x0000004f3a4f7220 */ /* 0x000fe20000400000 */
[----:B------:R-:W-:Y:S01]  /*2f50*/  PRMT R96, R46, 0x7632, R96 ;  /* 0x000076322e607816 */ /* 0x000fe20000000060 */
[----:B------:R-:W-:Y:S01]  /*2f60*/  @P2 FMUL R113, R113, UR6 ;  /* 0x0000000671712c20 */ /* 0x000fe20008400000 */
[----:B------:R-:W-:Y:S01]  /*2f70*/  F2FP.SATFINITE.E4M3.F32.PACK_AB_MERGE_C R65, RZ, R65, RZ ;  /* 0x00000041ff41723e */ /* 0x000fe200048070ff */
[----:B------:R-:W-:Y:S01]  /*2f80*/  @P1 FADD R66, R66, 1 ;  /* 0x3f80000042421421 */ /* 0x000fe20000000000 */
[----:B------:R-:W-:Y:S01]  /*2f90*/  F2FP.SATFINITE.E4M3.F32.PACK_AB_MERGE_C R58, RZ, R15, RZ ;  /* 0x0000000fff3a723e */ /* 0x000fe200048070ff */
[----:B------:R-:W-:Y:S01]  /*2fa0*/  FMUL R112, R112, UR4 ;  /* 0x0000000470707c20 */ /* 0x000fe20008400000 */
[----:B------:R-:W-:Y:S01]  /*2fb0*/  @P0 FMNMX R4, R4, |R87|, !PT ;  /* 0x4000005704040209 */ /* 0x000fe20007800000 */
[----:B------:R-:W-:Y:S01]  /*2fc0*/  @P2 FMUL R115, R115, UR6 ;  /* 0x0000000673732c20 */ /* 0x000fe20008400000 */
[----:B------:R-:W-:Y:S01]  /*2fd0*/  SHF.L.U32 R96, R96, 0x10, RZ ;  /* 0x0000001060607819 */ /* 0x000fe200000006ff */
[----:B------:R-:W-:Y:S01]  /*2fe0*/  FMUL R15, R66, R112 ;  /* 0x00000070420f7220 */ /* 0x000fe20000400000 */
[----:B------:R-:W-:Y:S01]  /*2ff0*/  LOP3.LUT R65, R65, 0xff, RZ, 0xc0, !PT ;  /* 0x000000ff41417812 */ /* 0x000fe200078ec0ff */
[----:B------:R-:W-:Y:S01]  /*3000*/  FMUL R111, R111, UR4 ;  /* 0x000000046f6f7c20 */ /* 0x000fe20008400000 */
[----:B------:R-:W-:Y:S01]  /*3010*/  SHF.L.U32 R58, R58, 0x8, RZ ;  /* 0x000000083a3a7819 */ /* 0x000fe200000006ff */
[----:B------:R-:W-:Y:S01]  /*3020*/  @P1 FADD R96, R96, 1 ;  /* 0x3f80000060601421 */ /* 0x000fe20000000000 */
[----:B------:R-:W-:Y:S01]  /*3030*/  @P0 FMNMX R4, R4, |R55|, !PT ;  /* 0x4000003704040209 */ /* 0x000fe20007800000 */
[----:B------:R-:W-:Y:S01]  /*3040*/  @P2 FMUL R81, R81, UR6 ;  /* 0x0000000651512c20 */ /* 0x000fe20008400000 */
[----:B------:R-:W-:Y:S01]  /*3050*/  F2FP.SATFINITE.E4M3.F32.PACK_AB_MERGE_C R113, RZ, R113, RZ ;  /* 0x00000071ff71723e */ /* 0x000fe200048070ff */
[----:B------:R-:W-:Y:S01]  /*3060*/  @P2 FMUL R49, R49, UR6 ;  /* 0x0000000631312c20 */ /* 0x000fe20008400000 */
[----:B------:R-:W-:Y:S01]  /*3070*/  LOP3.LUT R66, R65, 0xffff, R58, 0xf8, !PT ;  /* 0x0000ffff41427812 */ /* 0x000fe200078ef83a */
[----:B------:R-:W-:Y:S01]  /*3080*/  FMUL R111, R96, R111 ;  /* 0x0000006f606f7220 */ /* 0x000fe20000400000 */
[----:B------:R-:W-:Y:S01]  /*3090*/  @P0 FMNMX R4, R4, |R48|, !PT ;  /* 0x4000003004040209 */ /* 0x000fe20007800000 */
[----:B------:R-:W-:Y:S01]  /*30a0*/  @P2 FMUL R117, R117, UR6 ;  /* 0x0000000675752c20 */ /* 0x000fe20008400000 */
        /* <DEDUP_REMOVED lines=29> */
[----:B------:R-:W-:Y:S01]  /*3280*/  FMUL R100, R100, UR4 ;  /* 0x0000000464647c20 */ /* 0x000fe20008400000 */
[----:B------:R-:W-:Y:S01]  /*3290*/  LOP3.LUT R66, R66, 0xff00, R49, 0xf8, !PT ;  /* 0x0000ff0042427812 */ /* 0x000fe200078ef831 */
[----:B------:R-:W-:Y:S01]  /*32a0*/  FMUL R70, R70, UR4 ;  /* 0x0000000446467c20 */ /* 0x000fe20008400000 */
[----:B------:R-:W-:Y:S01]  /*32b0*/  SHF.L.U32 R117, R117, 0x10, RZ ;  /* 0x0000001075757819 */ /* 0x000fe200000006ff */
[----:B------:R-:W-:Y:S01]  /*32c0*/  FMUL R104, R104, UR4 ;  /* 0x0000000468687c20 */ /* 0x000fe20008400000 */
[----:B------:R-:W-:Y:S01]  /*32d0*/  @P0 FMNMX R4, R4, |R52|, !PT ;  /* 0x4000003404040209 */ /* 0x000fe20007800000 */
[----:B------:R-:W-:Y:S01]  /*32e0*/  @P2 FMUL R52, R52, UR6 ;  /* 0x0000000634342c20 */ /* 0x000fe20008400000 */
[----:B------:R-:W-:Y:S01]  /*32f0*/  LOP3.LUT R58, R96, 0xff000000, R7, 0xf8, !PT ;  /* 0xff000000603a7812 */ /* 0x000fe200078ef807 */
[----:B------:R-:W-:Y:S01]  /*3300*/  @P2 FMUL R123, R123, UR6 ;  /* 0x000000067b7b2c20 */ /* 0x000fe20008400000 */
[----:B------:R-:W-:Y:S01]  /*3310*/  LOP3.LUT R96, R66, 0xff0000, R117, 0xf8, !PT ;  /* 0x00ff000042607812 */ /* 0x000fe200078ef875 */
[----:B------:R-:W-:Y:S01]  /*3320*/  FMUL R107, R107, UR4 ;  /* 0x000000046b6b7c20 */ /* 0x000fe20008400000 */
[----:B------:R-:W-:Y:S01]  /*3330*/  @P0 FMNMX R4, R4, |R54|, !PT ;  /* 0x4000003604040209 */ /* 0x000fe20007800000 */
[----:B------:R-:W-:Y:S01]  /*3340*/  @P2 FMUL R54, R54, UR6 ;  /* 0x0000000636362c20 */ /* 0x000fe20008400000 */
[----:B------:R-:W-:Y:S01]  /*3350*/  F2FP.SATFINITE.E4M3.F32.PACK_AB_MERGE_C R66, RZ, R83, RZ ;  /* 0x00000053ff42723e */ /* 0x000fe200048070ff */
[----:B------:R-:W-:Y:S01]  /*3360*/  FMUL R108, R108, UR4 ;  /* 0x000000046c6c7c20 */ /* 0x000fe20008400000 */
[----:B------:R-:W-:-:S02]  /*3370*/  F2FP.SATFINITE.E4M3.F32.PACK_AB_MERGE_C R51, RZ, R51, RZ ;  /* 0x00000033ff33723e */ /* 0x000fc400048070ff */
[----:B------:R-:W-:Y:S02]  /*3380*/  F2FP.SATFINITE.E4M3.F32.PACK_AB_MERGE_C R119, RZ, R119, RZ ;  /* 0x00000077ff77723e */ /* 0x000fe400048070ff */
[----:B------:R-:W-:Y:S01]  /*3390*/  @P0 FMNMX R4, R4, |R91|, !PT ;  /* 0x4000005b04040209 */ /* 0x000fe20007800000 */
[----:B------:R-:W-:Y:S01]  /*33a0*/  @P2 FMUL R91, R91, UR6 ;  /* 0x000000065b5b2c20 */ /* 0x000fe20008400000 */
[----:B------:R-:W-:Y:S02]  /*33b0*/  LOP3.LUT R66, R66, 0xff, RZ, 0xc0, !PT ;  /* 0x000000ff42427812 */ /* 0x000fe400078ec0ff */
[----:B------:R-:W-:Y:S02]  /*33c0*/  SHF.L.U32 R51, R51, 0x8, RZ ;  /* 0x0000000833337819 */ /* 0x000fe400000006ff */
[----:B------:R-:W-:Y:S02]  /*33d0*/  LOP3.LUT R119, R119, 0xffff, RZ, 0xc0, !PT ;  /* 0x0000ffff77777812 */ /* 0x000fe400078ec0ff */
[----:B------:R-:W-:-:S02]  /*33e0*/  F2FP.SATFINITE.E4M3.F32.PACK_AB_MERGE_C R121, RZ, R121, RZ ;  /* 0x00000079ff79723e */ /* 0x000fc400048070ff */
[----:B------:R-:W-:Y:S01]  /*33f0*/  @P0 FMNMX R4, R4, |R59|, !PT ;  /* 0x4000003b04040209 */ /* 0x000fe20007800000 */
[----:B------:R-:W-:Y:S01]  /*3400*/  @P2 FMUL R59, R59, UR6 ;  /* 0x000000063b3b2c20 */ /* 0x000fe20008400000 */
[----:B------:R-:W-:Y:S02]  /*3410*/  LOP3.LUT R51, R66, 0xffff, R51, 0xf8, !PT ;  /* 0x0000ffff42337812 */ /* 0x000fe400078ef833 */
[----:B------:R-:W-:Y:S02]  /*3420*/  SHF.L.U32 R7, R119, 0x18, RZ ;  /* 0x0000001877077819 */ /* 0x000fe400000006ff */
[----:B------:R-:W-:Y:S02]  /*3430*/  LOP3.LUT R66, R8, 0xffffff00, RZ, 0xc0, !PT ;  /* 0xffffff0008427812 */ /* 0x000fe400078ec0ff */
[----:B------:R-:W-:Y:S02]  /*3440*/  SHF.L.U32 R8, R121, 0x10, RZ ;  /* 0x0000001079087819 */ /* 0x000fe400000006ff */
[----:B------:R-:W-:-:S02]  /*3450*/  F2FP.SATFINITE.E4M3.F32.PACK_AB_MERGE_C R85, RZ, R85, RZ ;  /* 0x00000055ff55723e */ /* 0x000fc400048070ff */
[----:B------:R-:W-:Y:S01]  /*3460*/  @P0 FMNMX R4, R4, |R56|, !PT ;  /* 0x4000003804040209 */ /* 0x000fe20007800000 */
[----:B------:R-:W-:Y:S01]  /*3470*/  @P2 FMUL R56, R56, UR6 ;  /* 0x0000000638382c20 */ /* 0x000fe20008400000 */
[----:B------:R-:W-:Y:S02]  /*3480*/  LOP3.LUT R7, R96, R7, RZ, 0xfc, !PT ;  /* 0x0000000760077212 */ /* 0x000fe400078efcff */
[----:B------:R-:W-:Y:S02]  /*3490*/  LOP3.LUT R96, R51, 0xff0000, R8, 0xf8, !PT ;  /* 0x00ff000033607812 */ /* 0x000fe400078ef808 */
[----:B------:R-:W-:Y:S02]  /*34a0*/  LOP3.LUT R51, R66, 0xffff, R85, 0xf8, !PT ;  /* 0x0000ffff42337812 */ /* 0x000fe400078ef855 */
[----:B------:R-:W-:Y:S02]  /*34b0*/  F2FP.SATFINITE.E4M3.F32.PACK_AB_MERGE_C R8, RZ, R53, RZ ;  /* 0x00000035ff08723e */ /* 0x000fe400048070ff */
[----:B------:R-:W-:Y:S01]  /*34c0*/  @P0 FMNMX R4, R4, |R61|, !PT ;  /* 0x4000003d04040209 */ /* 0x000fe20007800000 */
[----:B------:R-:W-:Y:S01]  /*34d0*/  @P2 FMUL R61, R61, UR6 ;  /* 0x000000063d3d2c20 */ /* 0x000fe20008400000 */
[----:B------:R-:W-:-:S02]  /*34e0*/  LOP3.LUT R51, R51, 0xff, RZ, 0xc0, !PT ;  /* 0x000000ff33337812 */ /* 0x000fc400078ec0ff */
[----:B------:R-:W-:Y:S02]  /*34f0*/  PRMT R8, R8, 0x7104, RZ ;  /* 0x0000710408087816 */ /* 0x000fe400000000ff */
[----:B------:R-:W-:Y:S02]  /*3500*/  F2FP.SATFINITE.E4M3.F32.PACK_AB_MERGE_C R125, RZ, R125, RZ ;  /* 0x0000007dff7d723e */ /* 0x000fe400048070ff */
[----:B------:R-:W-:Y:S02]  /*3510*/  F2FP.SATFINITE.E4M3.F32.PACK_AB_MERGE_C R0, RZ, R0, RZ ;  /* 0x00000000ff00723e */ /* 0x000fe400048070ff */
[----:B------:R-:W-:Y:S01]  /*3520*/  @P0 FMNMX R4, R4, |R60|, !PT ;  /* 0x4000003c04040209 */ /* 0x000fe20007800000 */
[----:B------:R-:W-:Y:S01]  /*3530*/  @P2 FMUL R60, R60, UR6 ;  /* 0x000000063c3c2c20 */ /* 0x000fe20008400000 */
[----:B------:R-:W-:Y:S02]  /*3540*/  LOP3.LUT R8, R51, 0xff00, R8, 0xf8, !PT ;  /* 0x0000ff0033087812 */ /* 0x000fe400078ef808 */
[----:B------:R-:W-:-:S02]  /*3550*/  SHF.L.U32 R125, R125, 0x10, RZ ;  /* 0x000000107d7d7819 */ /* 0x000fc400000006ff */
[----:B------:R-:W-:Y:S02]  /*3560*/  LOP3.LUT R0, R0, 0xffff, RZ, 0xc0, !PT ;  /* 0x0000ffff00007812 */ /* 0x000fe400078ec0ff */
[----:B------:R-:W-:Y:S01]  /*3570*/  @P0 FMNMX R4, R4, |R93|, !PT ;  /* 0x4000005d04040209 */ /* 0x000fe20007800000 */
[----:B------:R-:W-:Y:S01]  /*3580*/  @P2 FMUL R93, R93, UR6 ;  /* 0x000000065d5d2c20 */ /* 0x000fe20008400000 */
[----:B------:R-:W-:Y:S02]  /*3590*/  LOP3.LUT R125, R8, 0xff0000, R125, 0xf8, !PT ;  /* 0x00ff0000087d7812 */ /* 0x000fe400078ef87d */
[----:B------:R-:W-:Y:S02]  /*35a0*/  SHF.L.U32 R0, R0, 0x18, RZ ;  /* 0x0000001800007819 */ /* 0x000fe400000006ff */
[----:B------:R-:W-:Y:S01]  /*35b0*/  @P0 FMNMX R4, R4, |R62|, !PT ;  /* 0x4000003e04040209 */ /* 0x000fe20007800000 */
[----:B------:R-:W-:Y:S01]  /*35c0*/  @P2 FMUL R62, R62, UR6 ;  /* 0x000000063e3e2c20 */ /* 0x000fe20008400000 */
[----:B------:R-:W-:-:S02]  /*35d0*/  F2FP.SATFINITE.E4M3.F32.PACK_AB_MERGE_C R87, RZ, R87, RZ ;  /* 0x00000057ff57723e */ /* 0x000fc400048070ff */
[----:B------:R-:W-:Y:S02]  /*35e0*/  F2FP.SATFINITE.E4M3.F32.PACK_AB_MERGE_C R55, RZ, R55, RZ ;  /* 0x00000037ff37723e */ /* 0x000fe400048070ff */
[----:B------:R-:W-:Y:S02]  /*35f0*/  LOP3.LUT R8, R125, R0, RZ, 0xfc, !PT ;  /* 0x000000007d087212 */ /* 0x000fe400078efcff */
[----:B------:R-:W-:Y:S01]  /*3600*/  @P0 FMNMX R4, R4, |R64|, !PT ;  /* 0x4000004004040209 */ /* 0x000fe20007800000 */
[----:B------:R-:W-:Y:S01]  /*3610*/  @P2 FMUL R64, R64, UR6 ;  /* 0x0000000640402c20 */ /* 0x000fe20008400000 */
[----:B------:R-:W-:Y:S02]  /*3620*/  LOP3.LUT R0, R87, 0xff, RZ, 0xc0, !PT ;  /* 0x000000ff57007812 */ /* 0x000fe400078ec0ff */
[----:B------:R-:W-:Y:S02]  /*3630*/  SHF.L.U32 R55, R55, 0x8, RZ ;  /* 0x0000000837377819 */ /* 0x000fe400000006ff */
[----:B------:R-:W-:-:S02]  /*3640*/  F2FP.SATFINITE.E4M3.F32.PACK_AB_MERGE_C R48, RZ, R48, RZ ;  /* 0x00000030ff30723e */ /* 0x000fc400048070ff */
[----:B------:R-:W-:Y:S01]  /*3650*/  @P0 FMNMX R4, R4, |R95|, !PT ;  /* 0x4000005f04040209 */ /* 0x000fe20007800000 */
[----:B------:R-:W-:Y:S01]  /*3660*/  @P2 FMUL R95, R95, UR6 ;  /* 0x000000065f5f2c20 */ /* 0x000fe20008400000 */
[----:B------:R-:W-:Y:S02]  /*3670*/  SHF.L.U32 R82, R34, 0x10, RZ ;  /* 0x0000001022527819 */ /* 0x000fe400000006ff */
[----:B------:R-:W-:Y:S02]  /*3680*/  LOP3.LUT R55, R0, 0xffff, R55, 0xf8, !PT ;  /* 0x0000ffff00377812 */ /* 0x000fe400078ef837 */
[----:B------:R-:W-:Y:S01]  /*3690*/  SHF.L.U32 R0, R48, 0x10, RZ ;  /* 0x0000001030007819 */ /* 0x000fe200000006ff */
[----:B------:R-:W-:Y:S01]  /*36a0*/  @P1 FADD R82, R82, 1 ;  /* 0x3f80000052521421 */ /* 0x000fe20000000000 */
[----:B------:R-:W-:Y:S01]  /*36b0*/  @P0 FMNMX R4, R4, |R63|, !PT ;  /* 0x4000003f04040209 */ /* 0x000fe20007800000 */
[----:B------:R-:W-:Y:S01]  /*36c0*/  @P2 FMUL R63, R63, UR6 ;  /* 0x000000063f3f2c20 */ /* 0x000fe20008400000 */
[----:B------:R-:W-:Y:S01]  /*36d0*/  F2FP.SATFINITE.E4M3.F32.PACK_AB_MERGE_C R50, RZ, R50, RZ ;  /* 0x00000032ff32723e */ /* 0x000fe200048070ff */
[----:B------:R-:W-:Y:S01]  /*36e0*/  FMUL R82, R82, R84 ;  /* 0x0000005452527220 */ /* 0x000fe20000400000 */
[----:B------:R-:W-:Y:S01]  /*36f0*/  LOP3.LUT R55, R55, 0xff0000, R0, 0xf8, !PT ;  /* 0x00ff000037377812 */ /* 0x000fe200078ef800 */
[----:B------:R-:W-:Y:S01]  /*3700*/  IMAD.U32 R84, R35, 0x10000, RZ ;  /* 0x0001000023547824 */ /* 0x000fe200078e00ff */
[----:B------:R-:W-:-:S02]  /*3710*/  F2FP.SATFINITE.E4M3.F32.PACK_AB_MERGE_C R0, RZ, R89, RZ ;  /* 0x00000059ff00723e */ /* 0x000fc400048070ff */
[----:B------:R-:W-:Y:S01]  /*3720*/  @P0 FMNMX R4, R4, |R80|, !PT ;  /* 0x4000005004040209 */ /* 0x000fe20007800000 */
[----:B------:R-:W-:Y:S01]  /*3730*/  @P1 FADD R84, R84, 1 ;  /* 0x3f80000054541421 */ /* 0x000fe20000000000 */
[----:B------:R-:W-:Y:S01]  /*3740*/  LOP3.LUT R9, R9, 0xffff, R50, 0xf8, !PT ;  /* 0x0000ffff09097812 */ /* 0x000fe200078ef832 */
[----:B------:R-:W-:Y:S01]  /*3750*/  @P2 FMUL R80, R80, UR6 ;  /* 0x0000000650502c20 */ /* 0x000fe20008400000 */
[----:B------:R-:W-:Y:S01]  /*3760*/  F2FP.SATFINITE.E4M3.F32.PACK_AB_MERGE_C R57, RZ, R57, RZ ;  /* 0x00000039ff39723e */ /* 0x000fe200048070ff */
[----:B------:R-:W-:Y:S01]  /*3770*/  FMUL R84, R84, R100 ;  /* 0x0000006454547220 */ /* 0x000fe20000400000 */
[----:B------:R-:W-:Y:S02]  /*3780*/  LOP3.LUT R0, R0, 0xffff, RZ, 0xc0, !PT ;  /* 0x0000ffff00007812 */ /* 0x000fe400078ec0ff */
[----:B------:R-:W-:Y:S01]  /*3790*/  @P0 FMNMX R4, R4, |R99|, !PT ;  /* 0x4000006304040209 */ /* 0x000fe20007800000 */
[----:B------:R-:W-:Y:S01]  /*37a0*/  @P2 FMUL R99, R99, UR6 ;  /* 0x0000000663632c20 */ /* 0x000fe20008400000 */
[----:B------:R-:W-:-:S02]  /*37b0*/  LOP3.LUT R48, R9, 0xff, RZ, 0xc0, !PT ;  /* 0x000000ff09307812 */ /* 0x000fc400078ec0ff */
[----:B------:R-:W-:Y:S02]  /*37c0*/  PRMT R9, R57, 0x7104, RZ ;  /* 0x0000710439097816 */ /* 0x000fe400000000ff */
[----:B------:R-:W-:Y:S02]  /*37d0*/  SHF.L.U32 R0, R0, 0x18, RZ ;  /* 0x0000001800007819 */ /* 0x000fe400000006ff */
[----:B------:R-:W-:Y:S01]  /*37e0*/  @P0 FMNMX R4, R4, |R82|, !PT ;  /* 0x4000005204040209 */ /* 0x000fe20007800000 */
[----:B------:R-:W-:Y:S01]  /*37f0*/  @P2 FMUL R82, R82, UR6 ;  /* 0x0000000652522c20 */ /* 0x000fe20008400000 */
[----:B------:R-:W-:Y:S02]  /*3800*/  LOP3.LUT R9, R48, 0xff00, R9, 0xf8, !PT ;  /* 0x0000ff0030097812 */ /* 0x000fe400078ef809 */
[----:B------:R-:W-:Y:S02]  /*3810*/  LOP3.LUT R48, R55, 0xff000000, R0, 0xf8, !PT ;  /* 0xff00000037307812 */ /* 0x000fe400078ef800 */
[----:B------:R-:W-:-:S02]  /*3820*/  F2FP.SATFINITE.E4M3.F32.PACK_AB_MERGE_C R0, RZ, R91, RZ ;  /* 0x0000005bff00723e */ /* 0x000fc400048070ff */
[----:B------:R-:W-:Y:S02]  /*3830*/  F2FP.SATFINITE.E4M3.F32.PACK_AB_MERGE_C R59, RZ, R59, RZ ;  /* 0x0000003bff3b723e */ /* 0x000fe400048070ff */
[----:B------:R-:W-:Y:S01]  /*3840*/  @P0 FMNMX R4, R4, |R97|, !PT ;  /* 0x4000006104040209 */ /* 0x000fe20007800000 */
[----:B------:R-:W-:Y:S01]  /*3850*/  @P2 FMUL R97, R97, UR6 ;  /* 0x0000000661612c20 */ /* 0x000fe20008400000 */
[----:B------:R-:W-:Y:S02]  /*3860*/  LOP3.LUT R0, R0, 0xff, RZ, 0xc0, !PT ;  /* 0x000000ff00007812 */ /* 0x000fe400078ec0ff */
[----:B------:R-:W-:Y:S02]  /*3870*/  SHF.L.U32 R59, R59, 0x8, RZ ;  /* 0x000000083b3b7819 */ /* 0x000fe400000006ff */
[----:B------:R-:W-:Y:S01]  /*3880*/  @P0 FMNMX R4, R4, |R84|, !PT ;  /* 0x4000005404040209 */ /* 0x000fe20007800000 */
[----:B------:R-:W-:Y:S01]  /*3890*/  @P2 FMUL R84, R84, UR6 ;  /* 0x0000000654542c20 */ /* 0x000fe20008400000 */
[----:B------:R-:W-:-:S02]  /*38a0*/  F2FP.SATFINITE.E4M3.F32.PACK_AB_MERGE_C R56, RZ, R56, RZ ;  /* 0x00000038ff38723e */ /* 0x000fc400048070ff */
[----:B------:R-:W-:Y:S02]  /*38b0*/  LOP3.LUT R59, R0, 0xffff, R59, 0xf8, !PT ;  /* 0x0000ffff003b7812 */ /* 0x000fe400078ef83b */
[----:B------:R-:W-:Y:S01]  /*38c0*/  @P0 FMNMX R4, R4, |R67|, !PT ;  /* 0x4000004304040209 */ /* 0x000fe20007800000 */
[----:B------:R-:W-:Y:S01]  /*38d0*/  @P2 FMUL R67, R67, UR6 ;  /* 0x0000000643432c20 */ /* 0x000fe20008400000 */
[----:B------:R-:W-:Y:S02]  /*38e0*/  SHF.L.U32 R0, R56, 0x10, RZ ;  /* 0x0000001038007819 */ /* 0x000fe400000006ff */
[----:B------:R-:W-:Y:S02]  /*38f0*/  F2FP.SATFINITE.E4M3.F32.PACK_AB_MERGE_C R61, RZ, R61, RZ ;  /* 0x0000003dff3d723e */ /* 0x000fe400048070ff */
[----:B------:R-:W-:Y:S02]  /*3900*/  SHF.L.U32 R88, R38, 0x10, RZ ;  /* 0x0000001026587819 */ /* 0x000fe400000006ff */
[----:B------:R-:W-:Y:S01]  /*3910*/  @P0 FMNMX R4, R4, |R68|, !PT ;  /* 0x4000004404040209 */ /* 0x000fe20007800000 */
[----:B------:R-:W-:Y:S01]  /*3920*/  @P2 FMUL R68, R68, UR6 ;  /* 0x0000000644442c20 */ /* 0x000fe20008400000 */
[----:B------:R-:W-:Y:S01]  /*3930*/  LOP3.LUT R59, R59, 0xff0000, R0, 0xf8, !PT ;  /* 0x00ff00003b3b7812 */ /* 0x000fe200078ef800 */
[----:B------:R-:W-:Y:S01]  /*3940*/  @P1 FADD R88, R88, 1 ;  /* 0x3f80000058581421 */ /* 0x000fe20000000000 */
[----:B------:R-:W-:-:S02]  /*3950*/  LOP3.LUT R0, R61, 0xffff, RZ, 0xc0, !PT ;  /* 0x0000ffff3d007812 */ /* 0x000fc400078ec0ff */
[----:B------:R-:W-:Y:S01]  /*3960*/  @P0 FMNMX R4, R4, |R101|, !PT ;  /* 0x4000006504040209 */ /* 0x000fe20007800000 */
[----:B------:R-:W-:Y:S01]  /*3970*/  FMUL R70, R88, R70 ;  /* 0x0000004658467220 */ /* 0x000fe20000400000 */
[----:B------:R-:W-:Y:S01]  /*3980*/  SHF.L.U32 R50, R0, 0x18, RZ ;  /* 0x0000001800327819 */ /* 0x000fe200000006ff */
[----:B------:R-:W-:Y:S01]  /*3990*/  @P2 FMUL R101, R101, UR6 ;  /* 0x0000000665652c20 */ /* 0x000fe20008400000 */
[----:B------:R-:W-:Y:S02]  /*39a0*/  F2FP.SATFINITE.E4M3.F32.PACK_AB_MERGE_C R0, RZ, R95, RZ ;  /* 0x0000005fff00723e */ /* 0x000fe400048070ff */
[----:B------:R-:W-:Y:S02]  /*39b0*/  F2FP.SATFINITE.E4M3.F32.PACK_AB_MERGE_C R63, RZ, R63, RZ ;  /* 0x0000003fff3f723e */ /* 0x000fe400048070ff */
[----:B------:R-:W-:Y:S01]  /*39c0*/  @P0 FMNMX R4, R4, |R86|, !PT ;  /* 0x4000005604040209 */ /* 0x000fe20007800000 */
[----:B------:R-:W-:Y:S01]  /*39d0*/  @P2 FMUL R86, R86, UR6 ;  /* 0x0000000656562c20 */ /* 0x000fe20008400000 */
[----:B------:R-:W-:-:S02]  /*39e0*/  SHF.L.U32 R88, R39, 0x10, RZ ;  /* 0x0000001027587819 */ /* 0x000fc400000006ff */
[----:B------:R-:W-:Y:S02]  /*39f0*/  LOP3.LUT R0, R0, 0xff, RZ, 0xc0, !PT ;  /* 0x000000ff00007812 */ /* 0x000fe400078ec0ff */
[----:B------:R-:W-:Y:S01]  /*3a00*/  SHF.L.U32 R63, R63, 0x8, RZ ;  /* 0x000000083f3f7819 */ /* 0x000fe200000006ff */
[----:B------:R-:W-:Y:S01]  /*3a10*/  @P1 FADD R88, R88, 1 ;  /* 0x3f80000058581421 */ /* 0x000fe20000000000 */
[----:B------:R-:W-:Y:S01]  /*3a20*/  @P0 FMNMX R4, R4, |R69|, !PT ;  /* 0x4000004504040209 */ /* 0x000fe20007800000 */
[----:B------:R-:W-:Y:S01]  /*3a30*/  @P2 FMUL R69, R69, UR6 ;  /* 0x0000000645452c20 */ /* 0x000fe20008400000 */
[----:B------:R-:W-:Y:S01]  /*3a40*/  F2FP.SATFINITE.E4M3.F32.PACK_AB_MERGE_C R52, RZ, R52, RZ ;  /* 0x00000034ff34723e */ /* 0x000fe200048070ff */
[----:B------:R-:W-:Y:S01]  /*3a50*/  FMUL R88, R88, R104 ;  /* 0x0000006858587220 */ /* 0x000fe20000400000 */
[----:B------:R-:W-:Y:S02]  /*3a60*/  F2FP.SATFINITE.E4M3.F32.PACK_AB_MERGE_C R54, RZ, R54, RZ ;  /* 0x00000036ff36723e */ /* 0x000fe400048070ff */
[----:B------:R-:W-:-:S02]  /*3a70*/  LOP3.LUT R63, R0, 0xffff, R63, 0xf8, !PT ;  /* 0x0000ffff003f7812 */ /* 0x000fc400078ef83f */
[----:B------:R-:W-:Y:S02]  /*3a80*/  F2FP.SATFINITE.E4M3.F32.PACK_AB_MERGE_C R0, RZ, R80, RZ ;  /* 0x00000050ff00723e */ /* 0x000fe400048070ff */
[----:B------:R-:W-:Y:S01]  /*3a90*/  @P0 FMNMX R4, R4, |R70|, !PT ;  /* 0x4000004604040209 */ /* 0x000fe20007800000 */
[----:B------:R-:W-:Y:S01]  /*3aa0*/  @P2 FMUL R70, R70, UR6 ;  /* 0x0000000646462c20 */ /* 0x000fe20008400000 */
[----:B------:R-:W-:Y:S02]  /*3ab0*/  SHF.L.U32 R52, R52, 0x10, RZ ;  /* 0x0000001034347819 */ /* 0x000fe400000006ff */
[----:B------:R-:W-:Y:S02]  /*3ac0*/  LOP3.LUT R54, R54, 0xffff, RZ, 0xc0, !PT ;  /* 0x0000ffff36367812 */ /* 0x000fe400078ec0ff */
[----:B------:R-:W-:Y:S02]  /*3ad0*/  F2FP.SATFINITE.E4M3.F32.PACK_AB_MERGE_C R82, RZ, R82, RZ ;  /* 0x00000052ff52723e */ /* 0x000fe400048070ff */
[----:B------:R-:W-:-:S02]  /*3ae0*/  SHF.L.U32 R0, R0, 0x10, RZ ;  /* 0x0000001000007819 */ /* 0x000fc400000006ff */
[----:B------:R-:W-:Y:S01]  /*3af0*/  @P0 FMNMX R4, R4, |R103|, !PT ;  /* 0x4000006704040209 */ /* 0x000fe20007800000 */
[----:B------:R-:W-:Y:S01]  /*3b00*/  @P2 FMUL R103, R103, UR6 ;  /* 0x0000000667672c20 */ /* 0x000fe20008400000 */
[----:B------:R-:W-:Y:S02]  /*3b10*/  LOP3.LUT R52, R9, 0xff0000, R52, 0xf8, !PT ;  /* 0x00ff000009347812 */ /* 0x000fe400078ef834 */
[----:B------:R-:W-:Y:S02]  /*3b20*/  SHF.L.U32 R9, R54, 0x18, RZ ;  /* 0x0000001836097819 */ /* 0x000fe400000006ff */
[----:B------:R-:W-:Y:S02]  /*3b30*/  LOP3.LUT R11, R11, 0xffff, R82, 0xf8, !PT ;  /* 0x0000ffff0b0b7812 */ /* 0x000fe400078ef852 */
[----:B------:R-:W-:Y:S02]  /*3b40*/  F2FP.SATFINITE.E4M3.F32.PACK_AB_MERGE_C R49, RZ, R123, RZ ;  /* 0x0000007bff31723e */ /* 0x000fe400048070ff */
[----:B------:R-:W-:-:S02]  /*3b50*/  LOP3.LUT R63, R63, 0xff0000, R0, 0xf8, !PT ;  /* 0x00ff00003f3f7812 */ /* 0x000fc400078ef800 */
[----:B------:R-:W-:Y:S02]  /*3b60*/  F2FP.SATFINITE.E4M3.F32.PACK_AB_MERGE_C R97, RZ, R97, RZ ;  /* 0x00000061ff61723e */ /* 0x000fe400048070ff */
[----:B------:R-:W-:Y:S01]  /*3b70*/  @P0 FMNMX R4, R4, |R88|, !PT ;  /* 0x4000005804040209 */ /* 0x000fe20007800000 */
[----:B------:R-:W-:Y:S01]  /*3b80*/  @P2 FMUL R88, R88, UR6 ;  /* 0x0000000658582c20 */ /* 0x000fe20008400000 */
[----:B------:R-:W-:Y:S02]  /*3b90*/  F2FP.SATFINITE.E4M3.F32.PACK_AB_MERGE_C R0, RZ, R99, RZ ;  /* 0x00000063ff00723e */ /* 0x000fe400048070ff */
[----:B------:R-:W-:Y:S02]  /*3ba0*/  LOP3.LUT R9, R52, R9, RZ, 0xfc, !PT ;  /* 0x0000000934097212 */ /* 0x000fe400078efcff */
[----:B------:R-:W-:Y:S02]  /*3bb0*/  LOP3.LUT R52, R11, 0xff, RZ, 0xc0, !PT ;  /* 0x000000ff0b347812 */ /* 0x000fe400078ec0ff */
[----:B------:R-:W-:-:S02]  /*3bc0*/  LOP3.LUT R49, R49, 0xffff, RZ, 0xc0, !PT ;  /* 0x0000ffff31317812 */ /* 0x000fc400078ec0ff */
[----:B------:R-:W-:Y:S02]  /*3bd0*/  PRMT R11, R97, 0x7104, RZ ;  /* 0x00007104610b7816 */ /* 0x000fe400000000ff */
[----:B------:R-:W-:Y:S01]  /*3be0*/  @P0 FMNMX R4, R4, |R72|, !PT ;  /* 0x4000004804040209 */ /* 0x000fe20007800000 */
[----:B------:R-:W-:Y:S01]  /*3bf0*/  @P2 FMUL R72, R72, UR6 ;  /* 0x0000000648482c20 */ /* 0x000fe20008400000 */
[----:B------:R-:W-:Y:S02]  /*3c00*/  LOP3.LUT R0, R0, 0xffff, RZ, 0xc0, !PT ;  /* 0x0000ffff00007812 */ /* 0x000fe400078ec0ff */
[----:B------:R-:W-:Y:S02]  /*3c10*/  SHF.L.U32 R92, R42, 0x10, RZ ;  /* 0x000000102a5c7819 */ /* 0x000fe400000006ff */
[----:B------:R-:W-:Y:S02]  /*3c20*/  SHF.L.U32 R49, R49, 0x18, RZ ;  /* 0x0000001831317819 */ /* 0x000fe400000006ff */
[----:B------:R-:W-:Y:S01]  /*3c30*/  LOP3.LUT R11, R52, 0xff00, R11, 0xf8, !PT ;  /* 0x0000ff00340b7812 */ /* 0x000fe200078ef80b */
[----:B------:R-:W-:Y:S01]  /*3c40*/  @P1 FADD R92, R92, 1 ;  /* 0x3f8000005c5c1421 */ /* 0x000fe20000000000 */
[----:B------:R-:W-:Y:S01]  /*3c50*/  @P0 FMNMX R4, R4, |R105|, !PT ;  /* 0x4000006904040209 */ /* 0x000fe20007800000 */
[----:B------:R-:W-:Y:S01]  /*3c60*/  @P2 FMUL R105, R105, UR6 ;  /* 0x0000000669692c20 */ /* 0x000fe20008400000 */
[----:B------:R-:W-:Y:S01]  /*3c70*/  SHF.L.U32 R52, R0, 0x18, RZ ;  /* 0x0000001800347819 */ /* 0x000fe200000006ff */
[----:B------:R-:W-:Y:S01]  /*3c80*/  FMUL R92, R92, R107 ;  /* 0x0000006b5c5c7220 */ /* 0x000fe20000400000 */
[----:B------:R-:W-:-:S02]  /*3c90*/  F2FP.SATFINITE.E4M3.F32.PACK_AB_MERGE_C R0, RZ, R68, RZ ;  /* 0x00000044ff00723e */ /* 0x000fc400048070ff */
[----:B------:R-:W-:Y:S02]  /*3ca0*/  F2FP.SATFINITE.E4M3.F32.PACK_AB_MERGE_C R101, RZ, R101, RZ ;  /* 0x00000065ff65723e */ /* 0x000fe400048070ff */
[----:B------:R-:W-:Y:S02]  /*3cb0*/  LOP3.LUT R66, R96, 0xff000000, R49, 0xf8, !PT ;  /* 0xff00000060427812 */ /* 0x000fe400078ef831 */
[----:B------:R-:W-:Y:S01]  /*3cc0*/  @P0 FMNMX R4, R4, |R71|, !PT ;  /* 0x4000004704040209 */ /* 0x000fe20007800000 */
[----:B------:R-:W-:Y:S01]  /*3cd0*/  @P2 FMUL R71, R71, UR6 ;  /* 0x0000000647472c20 */ /* 0x000fe20008400000 */
[----:B------:R-:W-:Y:S02]  /*3ce0*/  LOP3.LUT R49, R10, 0xffffff00, RZ, 0xc0, !PT ;  /* 0xffffff000a317812 */ /* 0x000fe400078ec0ff */
[----:B------:R-:W-:Y:S02]  /*3cf0*/  F2FP.SATFINITE.E4M3.F32.PACK_AB_MERGE_C R60, RZ, R60, RZ ;  /* 0x0000003cff3c723e */ /* 0x000fe400048070ff */
[----:B------:R-:W-:-:S02]  /*3d00*/  LOP3.LUT R0, R0, 0xff, RZ, 0xc0, !PT ;  /* 0x000000ff00007812 */ /* 0x000fc400078ec0ff */
[----:B------:R-:W-:Y:S02]  /*3d10*/  SHF.L.U32 R101, R101, 0x8, RZ ;  /* 0x0000000865657819 */ /* 0x000fe400000006ff */
[----:B------:R-:W-:Y:S01]  /*3d20*/  @P0 FMNMX R4, R4, |R90|, !PT ;  /* 0x4000005a04040209 */ /* 0x000fe20007800000 */
[----:B------:R-:W-:Y:S01]  /*3d30*/  @P2 FMUL R90, R90, UR6 ;  /* 0x000000065a5a2c20 */ /* 0x000fe20008400000 */
[----:B------:R-:W-:Y:S02]  /*3d40*/  LOP3.LUT R49, R49, 0xffff, R60, 0xf8, !PT ;  /* 0x0000ffff31317812 */ /* 0x000fe400078ef83c */
[----:B------:R-:W-:Y:S01]  /*3d50*/  F2FP.SATFINITE.E4M3.F32.PACK_AB_MERGE_C R10, RZ, R93, RZ ;  /* 0x0000005dff0a723e */ /* 0x000fe200048070ff */
[----:B------:R-:W0:Y:S01]  /*3d60*/  @!P4 LDC.64 R60, c[0x0][0x230] ;  /* 0x00008c00ff3ccb82 */ /* 0x000e220000000a00 */
[----:B------:R-:W-:Y:S02]  /*3d70*/  F2FP.SATFINITE.E4M3.F32.PACK_AB_MERGE_C R84, RZ, R84, RZ ;  /* 0x00000054ff54723e */ /* 0x000fe400048070ff */
[----:B------:R-:W-:-:S02]  /*3d80*/  SHF.L.U32 R107, R43, 0x10, RZ ;  /* 0x000000102b6b7819 */ /* 0x000fc400000006ff */
[----:B------:R-:W-:Y:S02]  /*3d90*/  LOP3.LUT R101, R0, 0xffff, R101, 0xf8, !PT ;  /* 0x0000ffff00657812 */ /* 0x000fe400078ef865 */
[----:B------:R-:W-:Y:S01]  /*3da0*/  F2FP.SATFINITE.E4M3.F32.PACK_AB_MERGE_C R0, RZ, R86, RZ ;  /* 0x00000056ff00723e */ /* 0x000fe200048070ff */
[----:B------:R-:W-:Y:S01]  /*3db0*/  @P1 FADD R107, R107, 1 ;  /* 0x3f8000006b6b1421 */ /* 0x000fe20000000000 */
[----:B------:R-:W-:Y:S01]  /*3dc0*/  @P0 FMNMX R4, R4, |R73|, !PT ;  /* 0x4000004904040209 */ /* 0x000fe20007800000 */
[----:B------:R-:W-:Y:S01]  /*3dd0*/  @P2 FMUL R73, R73, UR6 ;  /* 0x0000000649492c20 */ /* 0x000fe20008400000 */
[----:B------:R-:W-:Y:S01]  /*3de0*/  LOP3.LUT R49, R49, 0xff, RZ, 0xc0, !PT ;  /* 0x000000ff31317812 */ /* 0x000fe200078ec0ff */
[----:B------:R-:W-:Y:S01]  /*3df0*/  IMAD.U32 R0, R0, 0x10000, RZ ;  /* 0x0001000000007824 */ /* 0x000fe200078e00ff */
[----:B------:R-:W-:Y:S01]  /*3e00*/  PRMT R10, R10, 0x7104, RZ ;  /* 0x000071040a0a7816 */ /* 0x000fe200000000ff */
[----:B------:R-:W-:Y:S01]  /*3e10*/  FMUL R107, R107, R108 ;  /* 0x0000006c6b6b7220 */ /* 0x000fe20000400000 */
[----:B------:R-:W-:-:S02]  /*3e20*/  F2FP.SATFINITE.E4M3.F32.PACK_AB_MERGE_C R62, RZ, R62, RZ ;  /* 0x0000003eff3e723e */ /* 0x000fc400048070ff */
[----:B------:R-:W-:Y:S02]  /*3e30*/  F2FP.SATFINITE.E4M3.F32.PACK_AB_MERGE_C R64, RZ, R64, RZ ;  /* 0x00000040ff40723e */ /* 0x000fe400048070ff */
[----:B------:R-:W-:Y:S02]  /*3e40*/  SHF.L.U32 R84, R84, 0x10, RZ ;  /* 0x0000001054547819 */ /* 0x000fe400000006ff */
[----:B------:R-:W-:Y:S01]  /*3e50*/  @P0 FMNMX R4, R4, |R92|, !PT ;  /* 0x4000005c04040209 */ /* 0x000fe20007800000 */
[----:B------:R-:W-:Y:S01]  /*3e60*/  @P2 FMUL R92, R92, UR6 ;  /* 0x000000065c5c2c20 */ /* 0x000fe20008400000 */
[----:B------:R-:W-:Y:S01]  /*3e70*/  LOP3.LUT R49, R49, 0xff00, R10, 0xf8, !PT ;  /* 0x0000ff0031317812 */ /* 0x000fe200078ef80a */
[----:B0-----:R-:W-:Y:S01]  /*3e80*/  @!P4 IMAD.WIDE R60, R5, 0x4, R60 ;  /* 0x00000004053cc825 */ /* 0x001fe200078e023c */
[----:B------:R-:W-:Y:S02]  /*3e90*/  SHF.L.U32 R62, R62, 0x10, RZ ;  /* 0x000000103e3e7819 */ /* 0x000fe400000006ff */
[----:B------:R-:W-:-:S02]  /*3ea0*/  LOP3.LUT R64, R64, 0xffff, RZ, 0xc0, !PT ;  /* 0x0000ffff40407812 */ /* 0x000fc400078ec0ff */
[----:B------:R-:W-:Y:S02]  /*3eb0*/  LOP3.LUT R84, R11, 0xff0000, R84, 0xf8, !PT ;  /* 0x00ff00000b547812 */ /* 0x000fe400078ef854 */
[----:B------:R-:W-:Y:S02]  /*3ec0*/  LOP3.LUT R11, R12, 0xffffff00, RZ, 0xc0, !PT ;  /* 0xffffff000c0b7812 */ /* 0x000fe400078ec0ff */
[----:B------:R-:W-:Y:S02]  /*3ed0*/  F2FP.SATFINITE.E4M3.F32.PACK_AB_MERGE_C R70, RZ, R70, RZ ;  /* 0x00000046ff46723e */ /* 0x000fe400048070ff */
[----:B------:R-:W-:Y:S01]  /*3ee0*/  @P0 FMNMX R4, R4, |R74|, !PT ;  /* 0x4000004a04040209 */ /* 0x000fe20007800000 */
[----:B------:R-:W-:Y:S01]  /*3ef0*/  @P2 FMUL R74, R74, UR6 ;  /* 0x000000064a4a2c20 */ /* 0x000fe20008400000 */
[----:B------:R-:W-:Y:S02]  /*3f00*/  LOP3.LUT R49, R49, 0xff0000, R62, 0xf8, !PT ;  /* 0x00ff000031317812 */ /* 0x000fe400078ef83e */
[----:B------:R-:W-:-:S02]  /*3f10*/  SHF.L.U32 R10, R64, 0x18, RZ ;  /* 0x00000018400a7819 */ /* 0x000fc400000006ff */
[----:B------:R-:W-:Y:S02]  /*3f20*/  LOP3.LUT R101, R101, 0xff0000, R0, 0xf8, !PT ;  /* 0x00ff000065657812 */ /* 0x000fe400078ef800 */
[----:B------:R-:W-:Y:S02]  /*3f30*/  LOP3.LUT R11, R11, 0xffff, R70, 0xf8, !PT ;  /* 0x0000ffff0b0b7812 */ /* 0x000fe400078ef846 */
[----:B------:R-:W-:Y:S02]  /*3f40*/  F2FP.SATFINITE.E4M3.F32.PACK_AB_MERGE_C R0, RZ, R103, RZ ;  /* 0x00000067ff00723e */ /* 0x000fe400048070ff */
[----:B------:R-:W-:Y:S01]  /*3f50*/  @P0 FMNMX R4, R4, |R107|, !PT ;  /* 0x4000006b04040209 */ /* 0x000fe20007800000 */
[----:B------:R-:W-:Y:S01]  /*3f60*/  @P2 FMUL R107, R107, UR6 ;  /* 0x000000066b6b2c20 */ /* 0x000fe20008400000 */
[----:B------:R-:W-:Y:S02]  /*3f70*/  LOP3.LUT R10, R49, R10, RZ, 0xfc, !PT ;  /* 0x0000000a310a7212 */ /* 0x000fe400078efcff */
[----:B------:R-:W-:-:S02]  /*3f80*/  LOP3.LUT R49, R11, 0xff, RZ, 0xc0, !PT ;  /* 0x000000ff0b317812 */ /* 0x000fc400078ec0ff */
[----:B------:R-:W-:Y:S02]  /*3f90*/  PRMT R0, R0, 0x7104, RZ ;  /* 0x0000710400007816 */ /* 0x000fe400000000ff */
[----:B------:R-:W-:Y:S02]  /*3fa0*/  F2FP.SATFINITE.E4M3.F32.PACK_AB_MERGE_C R69, RZ, R69, RZ ;  /* 0x00000045ff45723e */ /* 0x000fe400048070ff */
[----:B------:R-:W-:Y:S01]  /*3fb0*/  @P0 FMNMX R4, R4, |R75|, !PT ;  /* 0x4000004b04040209 */ /* 0x000fe20007800000 */
[----:B------:R-:W-:Y:S01]  /*3fc0*/  @P2 FMUL R75, R75, UR6 ;  /* 0x000000064b4b2c20 */ /* 0x000fe20008400000 */
[----:B------:R-:W-:Y:S02]  /*3fd0*/  LOP3.LUT R49, R49, 0xff00, R0, 0xf8, !PT ;  /* 0x0000ff0031317812 */ /* 0x000fe400078ef800 */
[----:B------:R-:W-:Y:S02]  /*3fe0*/  LOP3.LUT R0, R69, 0xffff, RZ, 0xc0, !PT ;  /* 0x0000ffff45007812 */ /* 0x000fe400078ec0ff */
[----:B------:R-:W-:Y:S01]  /*3ff0*/  @P0 FMNMX R4, R4, |R76|, !PT ;  /* 0x4000004c04040209 */ /* 0x000fe20007800000 */
[----:B------:R-:W-:Y:S01]  /*4000*/  @P2 FMUL R76, R76, UR6 ;  /* 0x000000064c4c2c20 */ /* 0x000fe20008400000 */
[----:B------:R-:W-:-:S02]  /*4010*/  SHF.L.U32 R0, R0, 0x18, RZ ;  /* 0x0000001800007819 */ /* 0x000fc400000006ff */
[----:B------:R-:W-:Y:S01]  /*4020*/  @P0 FMNMX R4, R4, |R109|, !PT ;  /* 0x4000006d04040209 */ /* 0x000fe20007800000 */
[----:B------:R-:W-:Y:S01]  /*4030*/  @P2 FMUL R109, R109, UR6 ;  /* 0x000000066d6d2c20 */ /* 0x000fe20008400000 */
[----:B------:R-:W-:Y:S02]  /*4040*/  LOP3.LUT R54, R101, 0xff000000, R0, 0xf8, !PT ;  /* 0xff00000065367812 */ /* 0x000fe400078ef800 */
[----:B------:R-:W-:Y:S02]  /*4050*/  F2FP.SATFINITE.E4M3.F32.PACK_AB_MERGE_C R0, RZ, R105, RZ ;  /* 0x00000069ff00723e */ /* 0x000fe400048070ff */
[----:B------:R-:W-:Y:S02]  /*4060*/  F2FP.SATFINITE.E4M3.F32.PACK_AB_MERGE_C R71, RZ, R71, RZ ;  /* 0x00000047ff47723e */ /* 0x000fe400048070ff */
[----:B------:R-:W-:Y:S01]  /*4070*/  @P0 FMNMX R4, R4, |R94|, !PT ;  /* 0x4000005e04040209 */ /* 0x000fe20007800000 */
[----:B------:R-:W-:Y:S01]  /*4080*/  @P2 FMUL R94, R94, UR6 ;  /* 0x000000065e5e2c20 */ /* 0x000fe20008400000 */
[----:B------:R-:W-:-:S02]  /*4090*/  F2FP.SATFINITE.E4M3.F32.PACK_AB_MERGE_C R88, RZ, R88, RZ ;  /* 0x00000058ff58723e */ /* 0x000fc400048070ff */
[----:B------:R-:W-:Y:S02]  /*40a0*/  F2FP.SATFINITE.E4M3.F32.PACK_AB_MERGE_C R72, RZ, R72, RZ ;  /* 0x00000048ff48723e */ /* 0x000fe400048070ff */
[----:B------:R-:W-:Y:S02]  /*40b0*/  LOP3.LUT R0, R0, 0xff, RZ, 0xc0, !PT ;  /* 0x000000ff00007812 */ /* 0x000fe400078ec0ff */
[----:B------:R-:W-:Y:S02]  /*40c0*/  SHF.L.U32 R71, R71, 0x8, RZ ;  /* 0x0000000847477819 */ /* 0x000fe400000006ff */
[----:B------:R-:W-:Y:S02]  /*40d0*/  F2FP.SATFINITE.E4M3.F32.PACK_AB_MERGE_C R92, RZ, R92, RZ ;  /* 0x0000005cff5c723e */ /* 0x000fe400048070ff */
[----:B------:R-:W-:Y:S01]  /*40e0*/  @P0 FMNMX R4, R4, |R77|, !PT ;  /* 0x4000004d04040209 */ /* 0x000fe20007800000 */
[----:B------:R-:W-:Y:S01]  /*40f0*/  @P2 FMUL R77, R77, UR6 ;  /* 0x000000064d4d2c20 */ /* 0x000fe20008400000 */
[----:B------:R-:W-:-:S02]  /*4100*/  SHF.L.U32 R88, R88, 0x10, RZ ;  /* 0x0000001058587819 */ /* 0x000fc400000006ff */
[----:B------:R-:W-:Y:S02]  /*4110*/  LOP3.LUT R72, R72, 0xffff, RZ, 0xc0, !PT ;  /* 0x0000ffff48487812 */ /* 0x000fe400078ec0ff */
[----:B------:R-:W-:Y:S02]  /*4120*/  LOP3.LUT R71, R0, 0xffff, R71, 0xf8, !PT ;  /* 0x0000ffff00477812 */ /* 0x000fe400078ef847 */
[----:B------:R-:W-:Y:S02]  /*4130*/  LOP3.LUT R13, R13, 0xffff, R92, 0xf8, !PT ;  /* 0x0000ffff0d0d7812 */ /* 0x000fe400078ef85c */
[----:B------:R-:W-:Y:S01]  /*4140*/  @P0 FMNMX R4, R4, |R78|, !PT ;  /* 0x4000004e04040209 */ /* 0x000fe20007800000 */
[----:B------:R-:W-:Y:S01]  /*4150*/  @P2 FMUL R78, R78, UR6 ;  /* 0x000000064e4e2c20 */ /* 0x000fe20008400000 */
[----:B------:R-:W-:Y:S02]  /*4160*/  LOP3.LUT R49, R49, 0xff0000, R88, 0xf8, !PT ;  /* 0x00ff000031317812 */ /* 0x000fe400078ef858 */
[----:B------:R-:W-:-:S02]  /*4170*/  SHF.L.U32 R12, R72, 0x18, RZ ;  /* 0x00000018480c7819 */ /* 0x000fc400000006ff */
[----:B------:R-:W-:Y:S02]  /*4180*/  F2FP.SATFINITE.E4M3.F32.PACK_AB_MERGE_C R74, RZ, R74, RZ ;  /* 0x0000004aff4a723e */ /* 0x000fe400048070ff */
[----:B------:R-:W-:Y:S02]  /*4190*/  F2FP.SATFINITE.E4M3.F32.PACK_AB_MERGE_C R0, RZ, R76, RZ ;  /* 0x0000004cff00723e */ /* 0x000fe400048070ff */
[----:B------:R-:W-:Y:S02]  /*41a0*/  F2FP.SATFINITE.E4M3.F32.PACK_AB_MERGE_C R109, RZ, R109, RZ ;  /* 0x0000006dff6d723e */ /* 0x000fe400048070ff */
[----:B------:R-:W-:Y:S02]  /*41b0*/  LOP3.LUT R56, R13, 0xff, RZ, 0xc0, !PT ;  /* 0x000000ff0d387812 */ /* 0x000fe400078ec0ff */
[----:B------:R-:W-:Y:S01]  /*41c0*/  @P0 FMNMX R4, R4, |R111|, !PT ;  /* 0x4000006f04040209 */ /* 0x000fe20007800000 */
[----:B------:R-:W-:Y:S01]  /*41d0*/  @P2 FMUL R111, R111, UR6 ;  /* 0x000000066f6f2c20 */ /* 0x000fe20008400000 */
[----:B------:R-:W-:-:S02]  /*41e0*/  LOP3.LUT R12, R49, R12, RZ, 0xfc, !PT ;  /* 0x0000000c310c7212 */ /* 0x000fc400078efcff */
[----:B------:R-:W-:Y:S02]  /*41f0*/  PRMT R13, R74, 0x7104, RZ ;  /* 0x000071044a0d7816 */ /* 0x000fe400000000ff */
[----:B------:R-:W-:Y:S02]  /*4200*/  LOP3.LUT R0, R0, 0xff, RZ, 0xc0, !PT ;  /* 0x000000ff00007812 */ /* 0x000fe400078ec0ff */
[----:B------:R-:W-:Y:S02]  /*4210*/  SHF.L.U32 R109, R109, 0x8, RZ ;  /* 0x000000086d6d7819 */ /* 0x000fe400000006ff */
[----:B------:R-:W-:Y:S02]  /*4220*/  LOP3.LUT R49, R14, 0xffffff00, RZ, 0xc0, !PT ;  /* 0xffffff000e317812 */ /* 0x000fe400078ec0ff */
[----:B------:R-:W-:Y:S02]  /*4230*/  F2FP.SATFINITE.E4M3.F32.PACK_AB_MERGE_C R78, RZ, R78, RZ ;  /* 0x0000004eff4e723e */ /* 0x000fe400048070ff */
[----:B------:R-:W-:-:S02]  /*4240*/  LOP3.LUT R56, R56, 0xff00, R13, 0xf8, !PT ;  /* 0x0000ff0038387812 */ /* 0x000fc400078ef80d */
[----:B------:R-:W-:Y:S02]  /*4250*/  LOP3.LUT R64, R0, 0xffff, R109, 0xf8, !PT ;  /* 0x0000ffff00407812 */ /* 0x000fe400078ef86d */
[----:B------:R-:W-:Y:S02]  /*4260*/  LOP3.LUT R13, R49, 0xffff, R78, 0xf8, !PT ;  /* 0x0000ffff310d7812 */ /* 0x000fe400078ef84e */
[----:B------:R-:W-:Y:S02]  /*4270*/  F2FP.SATFINITE.E4M3.F32.PACK_AB_MERGE_C R0, RZ, R111, RZ ;  /* 0x0000006fff00723e */ /* 0x000fe400048070ff */
[----:B------:R-:W-:Y:S02]  /*4280*/  LOP3.LUT R13, R13, 0xff, RZ, 0xc0, !PT ;  /* 0x000000ff0d0d7812 */ /* 0x000fe400078ec0ff */
[----:B------:R-:W-:Y:S02]  /*4290*/  PRMT R0, R0, 0x7104, RZ ;  /* 0x0000710400007816 */ /* 0x000fe400000000ff */
[----:B------:R-:W-:Y:S01]  /*42a0*/  @P0 FMNMX R4, R4, |R79|, !PT ;  /* 0x4000004f04040209 */ /* 0x000fe20007800000 */
[----:B------:R-:W-:Y:S01]  /*42b0*/  @P2 FMUL R79, R79, UR6 ;  /* 0x000000064f4f2c20 */ /* 0x000fe20008400000 */
[----:B------:R-:W-:-:S02]  /*42c0*/  F2FP.SATFINITE.E4M3.F32.PACK_AB_MERGE_C R107, RZ, R107, RZ ;  /* 0x0000006bff6b723e */ /* 0x000fc400048070ff */
[----:B------:R-:W-:Y:S02]  /*42d0*/  LOP3.LUT R14, R13, 0xff00, R0, 0xf8, !PT ;  /* 0x0000ff000d0e7812 */ /* 0x000fe400078ef800 */
[----:B------:R-:W-:Y:S02]  /*42e0*/  F2FP.SATFINITE.E4M3.F32.PACK_AB_MERGE_C R13, RZ, R94, RZ ;  /* 0x0000005eff0d723e */ /* 0x000fe400048070ff */
[----:B------:R-:W-:Y:S02]  /*42f0*/  SHF.L.U32 R107, R107, 0x10, RZ ;  /* 0x000000106b6b7819 */ /* 0x000fe400000006ff */
[----:B------:R-:W-:Y:S02]  /*4300*/  F2FP.SATFINITE.E4M3.F32.PACK_AB_MERGE_C R79, RZ, R79, RZ ;  /* 0x0000004fff4f723e */ /* 0x000fe400048070ff */
[----:B------:R-:W-:Y:S02]  /*4310*/  F2FP.SATFINITE.E4M3.F32.PACK_AB_MERGE_C R0, RZ, R90, RZ ;  /* 0x0000005aff00723e */ /* 0x000fe400048070ff */
[----:B------:R-:W-:-:S02]  /*4320*/  SHF.L.U32 R13, R13, 0x10, RZ ;  /* 0x000000100d0d7819 */ /* 0x000fc400000006ff */
[----:B------:R-:W-:Y:S02]  /*4330*/  LOP3.LUT R62, R56, 0xff0000, R107, 0xf8, !PT ;  /* 0x00ff0000383e7812 */ /* 0x000fe400078ef86b */
[----:B------:R-:W-:Y:S01]  /*4340*/  SHF.L.U32 R79, R79, 0x10, RZ ;  /* 0x000000104f4f7819 */ /* 0x000fe200000006ff */
[----:B------:R-:W0:Y:S01]  /*4350*/  LDC.64 R56, c[0x0][0x258] ;  /* 0x00009600ff387b82 */ /* 0x000e220000000a00 */
[----:B------:R-:W-:Y:S01]  /*4360*/  @P0 FMNMX R4, R4, |R15|, !PT ;  /* 0x4000000f04040209 */ /* 0x000fe20007800000 */
[----:B------:R-:W-:Y:S01]  /*4370*/  @P2 FMUL R15, R15, UR6 ;  /* 0x000000060f0f2c20 */ /* 0x000fe20008400000 */
[----:B------:R-:W-:Y:S02]  /*4380*/  SHF.L.U32 R0, R0, 0x10, RZ ;  /* 0x0000001000007819 */ /* 0x000fe400000006ff */
[----:B------:R-:W-:Y:S02]  /*4390*/  LOP3.LUT R49, R64, 0xff0000, R13, 0xf8, !PT ;  /* 0x00ff000040317812 */ /* 0x000fe400078ef80d */
[----:B------:R-:W-:-:S02]  /*43a0*/  LOP3.LUT R64, R14, 0xff0000, R79, 0xf8, !PT ;  /* 0x00ff00000e407812 */ /* 0x000fc400078ef84f */
[----:B------:R-:W-:Y:S02]  /*43b0*/  LOP3.LUT R71, R71, 0xff0000, R0, 0xf8, !PT ;  /* 0x00ff000047477812 */ /* 0x000fe400078ef800 */
[----:B------:R-:W-:Y:S02]  /*43c0*/  F2FP.SATFINITE.E4M3.F32.PACK_AB_MERGE_C R14, RZ, R77, RZ ;  /* 0x0000004dff0e723e */ /* 0x000fe400048070ff */
[----:B------:R-:W-:Y:S02]  /*43d0*/  F2FP.SATFINITE.E4M3.F32.PACK_AB_MERGE_C R0, RZ, R73, RZ ;  /* 0x00000049ff00723e */ /* 0x000fe400048070ff */
[----:B------:R-:W-:Y:S02]  /*43e0*/  F2FP.SATFINITE.E4M3.F32.PACK_AB_MERGE_C R15, RZ, R15, RZ ;  /* 0x0000000fff0f723e */ /* 0x000fe400048070ff */
[----:B------:R-:W-:Y:S02]  /*43f0*/  LOP3.LUT R14, R14, 0xffff, RZ, 0xc0, !PT ;  /* 0x0000ffff0e0e7812 */ /* 0x000fe400078ec0ff */
[----:B------:R-:W-:-:S02]  /*4400*/  F2FP.SATFINITE.E4M3.F32.PACK_AB_MERGE_C R75, RZ, R75, RZ ;  /* 0x0000004bff4b723e */ /* 0x000fc400048070ff */
[----:B------:R-:W-:Y:S02]  /*4410*/  LOP3.LUT R0, R0, 0xffff, RZ, 0xc0, !PT ;  /* 0x0000ffff00007812 */ /* 0x000fe400078ec0ff */
[----:B------:R-:W-:Y:S02]  /*4420*/  LOP3.LUT R15, R15, 0xffff, RZ, 0xc0, !PT ;  /* 0x0000ffff0f0f7812 */ /* 0x000fe400078ec0ff */
[----:B------:R-:W-:Y:S02]  /*4430*/  F2FP.SATFINITE.E4M3.F32.PACK_AB_MERGE_C R67, RZ, R67, RZ ;  /* 0x00000043ff43723e */ /* 0x000fe400048070ff */
[----:B------:R-:W-:Y:S02]  /*4440*/  SHF.L.U32 R14, R14, 0x18, RZ ;  /* 0x000000180e0e7819 */ /* 0x000fe400000006ff */
[----:B------:R-:W-:Y:S02]  /*4450*/  LOP3.LUT R75, R75, 0xffff, RZ, 0xc0, !PT ;  /* 0x0000ffff4b4b7812 */ /* 0x000fe400078ec0ff */
[----:B------:R-:W-:-:S02]  /*4460*/  SHF.L.U32 R0, R0, 0x18, RZ ;  /* 0x0000001800007819 */ /* 0x000fc400000006ff */
[----:B------:R-:W-:Y:S02]  /*4470*/  SHF.L.U32 R15, R15, 0x18, RZ ;  /* 0x000000180f0f7819 */ /* 0x000fe400000006ff */
[----:B------:R-:W-:Y:S02]  /*4480*/  LOP3.LUT R67, R67, 0xffff, RZ, 0xc0, !PT ;  /* 0x0000ffff43437812 */ /* 0x000fe400078ec0ff */
[----:B------:R-:W-:Y:S02]  /*4490*/  LOP3.LUT R78, R49, 0xff000000, R14, 0xf8, !PT ;  /* 0xff000000314e7812 */ /* 0x000fe400078ef80e */
[----:B------:R-:W-:Y:S02]  /*44a0*/  MOV R51, UR4 ;  /* 0x0000000400337c02 */ /* 0x000fe40008000f00 */
[----:B------:R-:W-:Y:S02]  /*44b0*/  SHF.L.U32 R13, R75, 0x18, RZ ;  /* 0x000000184b0d7819 */ /* 0x000fe400000006ff */
[----:B------:R-:W-:Y:S01]  /*44c0*/  LOP3.LUT R76, R71, 0xff000000, R0, 0xf8, !PT ;  /* 0xff000000474c7812 */ /* 0x000fe200078ef800 */
[----:B------:R1:W-:Y:S01]  /*44d0*/  @!P4 STG.E desc[UR8][R60.64], R51 ;  /* 0x000000333c00c986 */ /* 0x0003e2000c101908 */
[----:B------:R-:W-:-:S02]  /*44e0*/  LOP3.LUT R14, R64, R15, RZ, 0xfc, !PT ;  /* 0x0000000f400e7212 */ /* 0x000fc400078efcff */
[C---:B------:R-:W-:Y:S02]  /*44f0*/  IADD3 R65, R2.reuse, 0x80, RZ ;  /* 0x0000008002417810 */ /* 0x040fe40007ffe0ff */
[C---:B------:R-:W-:Y:S02]  /*4500*/  IADD3 R69, R2.reuse, 0x100, RZ ;  /* 0x0000010002457810 */ /* 0x040fe40007ffe0ff */
[C---:B------:R-:W-:Y:S01]  /*4510*/  IADD3 R15, R2.reuse, 0x180, RZ ;  /* 0x00000180020f7810 */ /* 0x040fe20007ffe0ff */
[--C-:B0-----:R-:W-:Y:S01]  /*4520*/  IMAD.WIDE.U32 R64, R65, 0x8, R56.reuse ;  /* 0x0000000841407825 */ /* 0x101fe200078e0038 */
[C---:B------:R-:W-:Y:S02]  /*4530*/  IADD3 R71, R2.reuse, 0x200, RZ ;  /* 0x0000020002477810 */ /* 0x040fe40007ffe0ff */
[C---:B------:R-:W-:Y:S01]  /*4540*/  IADD3 R73, R2.reuse, 0x280, RZ ;  /* 0x0000028002497810 */ /* 0x040fe20007ffe0ff */
[----:B------:R-:W-:Y:S01]  /*4550*/  IMAD.WIDE.U32 R68, R69, 0x8, R56 ;  /* 0x0000000845447825 */ /* 0x000fe200078e0038 */
[----:B------:R-:W-:-:S02]  /*4560*/  IADD3 R75, R2, 0x300, RZ ;  /* 0x00000300024b7810 */ /* 0x000fc40007ffe0ff */
[----:B------:R-:W-:Y:S01]  /*4570*/  SHF.L.U32 R11, R67, 0x18, RZ ;  /* 0x00000018430b7819 */ /* 0x000fe200000006ff */
[----:B-1----:R-:W-:Y:S01]  /*4580*/  IMAD.WIDE.U32 R60, R15, 0x8, R56 ;  /* 0x000000080f3c7825 */ /* 0x002fe200078e0038 */
[----:B------:R-:W-:Y:S02]  /*4590*/  IADD3 R49, R2, 0x380, RZ ;  /* 0x0000038002317810 */ /* 0x000fe40007ffe0ff */
[----:B------:R-:W-:Y:S01]  /*45a0*/  LOP3.LUT R50, R59, 0xff000000, R50, 0xf8, !PT ;  /* 0xff0000003b327812 */ /* 0x000fe200078ef832 */
[----:B------:R-:W-:Y:S01]  /*45b0*/  IMAD.WIDE.U32 R70, R71, 0x8, R56 ;  /* 0x0000000847467825 */ /* 0x000fe200078e0038 */
[----:B------:R-:W-:Y:S02]  /*45c0*/  LOP3.LUT R52, R63, 0xff000000, R52, 0xf8, !PT ;  /* 0xff0000003f347812 */ /* 0x000fe400078ef834 */
[----:B------:R-:W-:Y:S01]  /*45d0*/  LOP3.LUT R13, R62, R13, RZ, 0xfc, !PT ;  /* 0x0000000d3e0d7212 */ /* 0x000fe200078efcff */
[----:B------:R-:W-:Y:S01]  /*45e0*/  IMAD.WIDE.U32 R62, R2, 0x8, R56 ;  /* 0x00000008023e7825 */ /* 0x000fe200078e0038 */
[----:B------:R-:W-:-:S02]  /*45f0*/  LOP3.LUT R11, R84, R11, RZ, 0xfc, !PT ;  /* 0x0000000b540b7212 */ /* 0x000fc400078efcff */
[----:B------:R-:W-:Y:S01]  /*4600*/  MOV R59, R7 ;  /* 0x00000007003b7202 */ /* 0x000fe20000000f00 */
[--C-:B------:R-:W-:Y:S01]  /*4610*/  IMAD.WIDE.U32 R72, R73, 0x8, R56.reuse ;  /* 0x0000000849487825 */ /* 0x100fe200078e0038 */
[----:B------:R-:W-:Y:S02]  /*4620*/  MOV R67, R8 ;  /* 0x0000000800437202 */ /* 0x000fe40000000f00 */
[----:B------:R-:W-:Y:S01]  /*4630*/  MOV R51, R10 ;  /* 0x0000000a00337202 */ /* 0x000fe20000000f00 */
[--C-:B------:R-:W-:Y:S01]  /*4640*/  IMAD.WIDE.U32 R74, R75, 0x8, R56.reuse ;  /* 0x000000084b4a7825 */ /* 0x100fe200078e0038 */
[----:B------:R-:W-:Y:S01]  /*4650*/  MOV R53, R11 ;  /* 0x0000000b00357202 */ /* 0x000fe20000000f00 */
[----:B------:R2:W-:Y:S01]  /*4660*/  STG.E.64 desc[UR8][R62.64], R58 ;  /* 0x0000003a3e007986 */ /* 0x0005e2000c101b08 */
[----:B------:R-:W-:Y:S01]  /*4670*/  MOV R55, R12 ;  /* 0x0000000c00377202 */ /* 0x000fe20000000f00 */
[----:B------:R-:W-:Y:S01]  /*4680*/  IMAD.WIDE.U32 R56, R49, 0x8, R56 ;  /* 0x0000000831387825 */ /* 0x000fe200078e0038 */
[----:B------:R-:W-:Y:S01]  /*4690*/  MOV R49, R9 ;  /* 0x0000000900317202 */ /* 0x000fe20000000f00 */
[----:B------:R2:W-:Y:S01]  /*46a0*/  STG.E.64 desc[UR8][R64.64], R66 ;  /* 0x0000004240007986 */ /* 0x0005e2000c101b08 */
[----:B------:R-:W-:-:S02]  /*46b0*/  MOV R77, R13 ;  /* 0x0000000d004d7202 */ /* 0x000fc40000000f00 */
[----:B------:R-:W-:Y:S01]  /*46c0*/  MOV R79, R14 ;  /* 0x0000000e004f7202 */ /* 0x000fe20000000f00 */
[----:B------:R2:W-:Y:S01]  /*46d0*/  STG.E.64 desc[UR8][R68.64], R48 ;  /* 0x0000003044007986 */ /* 0x0005e2000c101b08 */
[----:B------:R-:W-:Y:S02]  /*46e0*/  IADD3 R5, R5, UR11, RZ ;  /* 0x0000000b05057c10 */ /* 0x000fe4000fffe0ff */
[----:B------:R-:W-:Y:S01]  /*46f0*/  SEL R0, RZ, 0x1, P3 ;  /* 0x00000001ff007807 */ /* 0x000fe20001800000 */
[----:B------:R2:W-:Y:S01]  /*4700*/  STG.E.64 desc[UR8][R60.64], R50 ;  /* 0x000000323c007986 */ /* 0x0005e2000c101b08 */
[----:B------:R-:W-:-:S03]  /*4710*/  ISETP.GE.AND P0, PT, R5, UR14, PT ;  /* 0x0000000e05007c0c */ /* 0x000fc6000bf06270 */
[----:B------:R2:W-:Y:S04]  /*4720*/  STG.E.64 desc[UR8][R70.64], R52 ;  /* 0x0000003446007986 */ /* 0x0005e8000c101b08 */
[----:B------:R2:W-:Y:S04]  /*4730*/  STG.E.64 desc[UR8][R72.64], R54 ;  /* 0x0000003648007986 */ /* 0x0005e8000c101b08 */
[----:B------:R2:W-:Y:S04]  /*4740*/  STG.E.64 desc[UR8][R74.64], R76 ;  /* 0x0000004c4a007986 */ /* 0x0005e8000c101b08 */
[----:B------:R2:W-:Y:S01]  /*4750*/  STG.E.64 desc[UR8][R56.64], R78 ;  /* 0x0000004e38007986 */ /* 0x0005e2000c101b08 */
[----:B------:R-:W-:Y:S05]  /*4760*/  @!P0 BRA `(.L_x_4254) ;  /* 0xffffffb800b08947 */ /* 0x000fea000383ffff */
.L_x_4243:
        /* <DEDUP_REMOVED lines=15> */
.L_x_4279:
        /* <DEDUP_REMOVED lines=28> */
.L_x_4282:
[----:B-1----:R-:W-:-:S07]  /*4a20*/  FMNMX R5, R3, R2, !PT ;  /* 0x0000000203057209 */ /* 0x002fce0007800000 */
.L_x_4258:
[----:B------:R-:W-:Y:S05]  /*4a30*/  BSYNC B0 ;  /* 0x0000000000007941 */ /* 0x000fea0003800000 */
.L_x_4257:
[----:B------:R-:W-:Y:S01]  /*4a40*/  ISETP.NE.AND P0, PT, R6, RZ, PT ;  /* 0x000000ff0600720c */ /* 0x000fe20003f05270 */
[----:B------:R-:W-:-:S12]  /*4a50*/  BSSY B0, `(.L_x_4255) ;  /* 0x0000004000007945 */ /* 0x000fd80003800000 */
[----:B------:R-:W-:Y:S05]  /*4a60*/  @P0 BRA `(.L_x_4260) ;  /* 0x0000000000080947 */ /* 0x000fea0003800000 */
[----:B0-----:R-:W0:Y:S02]  /*4a70*/  LDC.64 R2, c[0x0][0x288] ;  /* 0x0000a200ff027b82 */ /* 0x001e240000000a00 */
[----:B0-----:R1:W-:Y:S02]  /*4a80*/  REDG.E.MAX.S32.STRONG.GPU desc[UR8][R2.64], R5 ;  /* 0x000000050200798e */ /* 0x0013e4000d10e388 */
.L_x_4260:
[----:B------:R-:W-:Y:S05]  /*4a90*/  BSYNC B0 ;  /* 0x0000000000007941 */ /* 0x000fea0003800000 */
.L_x_4255:
        /* <DEDUP_REMOVED lines=14> */
[----:B012---:R-:W-:Y:S05]  /*4b80*/  CALL.REL.NOINC `($__internal_45_$__cuda_sm20_rcp_rn_f32_slowpath) ;  /* 0x0000001000107944 */ /* 0x007fea0003c00000 */
[----:B------:R-:W-:Y:S05]  /*4b90*/  BRA `(.L_x_4262) ;  /* 0x0000000000147947 */ /* 0x000fea0003800000 */
.L_x_4261:
[----:B------:R-:W3:Y:S01]  /*4ba0*/  MUFU.RCP R0, UR6 ;  /* 0x0000000600007d08 */ /* 0x000ee20008001000 */
[----:B01----:R-:W-:-:S05]  /*4bb0*/  MOV R3, UR6 ;  /* 0x0000000600037c02 */ /* 0x003fca0008000f00 */
[----:B---3--:R-:W-:-:S04]  /*4bc0*/  FFMA R2, R0, R3, -1 ;  /* 0xbf80000000027423 */ /* 0x008fc80000000003 */
[----:B------:R-:W-:-:S04]  /*4bd0*/  FADD.FTZ R3, -R2, -RZ ;  /* 0x800000ff02037221 */ /* 0x000fc80000010100 */
[----:B------:R-:W-:-:S07]  /*4be0*/  FFMA R0, R0, R3, R0 ;  /* 0x0000000300007223 */ /* 0x000fce0000000000 */
.L_x_4262:
[----:B------:R-:W0:Y:S02]  /*4bf0*/  LDC.64 R2, c[0x0][0x280] ;  /* 0x0000a000ff027b82 */ /* 0x000e240000000a00 */
[----:B0-----:R-:W-:Y:S01]  /*4c00*/  STG.E desc[UR8][R2.64], R0 ;  /* 0x0000000002007986 */ /* 0x001fe2000c101908 */
[----:B------:R-:W-:Y:S05]  /*4c10*/  EXIT ;  /* 0x000000000000794d */ /* 0x000fea0003800000 */
.L_x_4244:
[----:B------:R-:W-:Y:S01]  /*4c20*/  HFMA2.MMA R119, -RZ, RZ, 0, 5.9604644775390625e-08 ;  /* 0x00000001ff777435 */ /* 0x000fe200000001ff */
[----:B------:R-:W-:Y:S02]  /*4c30*/  MOV R120, R65 ;  /* 0x0000004100787202 */ /* 0x000fe40000000f00 */
[----:B------:R-:W-:Y:S02]  /*4c40*/  MOV R122, 0x1f ;  /* 0x0000001f007a7802 */ /* 0x000fe40000000f00 */
[----:B------:R-:W-:-:S07]  /*4c50*/  MOV R113, 0xffffffff ;  /* 0xffffffff00717802 */ /* 0x000fce0000000f00 */
[----:B01---5:R-:W-:Y:S05]  /*4c60*/  WARPSYNC.COLLECTIVE R113, `(.L_x_4263) ;  /* 0x0000000071087348 */ /* 0x023fea0003c00000 */
[----:B------:R2:W3:Y:S02]  /*4c70*/  SHFL.BFLY P1, R118, R120, R119, R122 ;  /* 0x0c00007778767389 */ /* 0x0004e4000002007a */
[----:B0123-5:R-:W-:Y:S01]  /*4c80*/  ENDCOLLECTIVE ;  /* 0x000000000000791b */ /* 0x02ffe20003800000 */
.L_x_4263:
[----:B------:R-:W-:Y:S01]  /*4c90*/  HFMA2.MMA R119, -RZ, RZ, 0, 1.1920928955078125e-07 ;  /* 0x00000002ff777435 */ /* 0x000fe200000001ff */
[----:B------:R-:W-:-:S05]  /*4ca0*/  MOV R64, R118 ;  /* 0x0000007600407202 */ /* 0x000fca0000000f00 */
[----:B------:R-:W-:-:S05]  /*4cb0*/  FADD R114, R65, R64 ;  /* 0x0000004041727221 */ /* 0x000fca0000000000 */
[----:B------:R-:W-:-:S07]  /*4cc0*/  MOV R120, R114 ;  /* 0x0000007200787202 */ /* 0x000fce0000000f00 */
[----:B------:R-:W-:Y:S05]  /*4cd0*/  WARPSYNC.COLLECTIVE R113, `(.L_x_4264) ;  /* 0x0000000071087348 */ /* 0x000fea0003c00000 */
[----:B------:R0:W1:Y:S02]  /*4ce0*/  SHFL.BFLY P1, R118, R120, R119, R122 ;  /* 0x0c00007778767389 */ /* 0x000064000002007a */
[----:B01----:R-:W-:Y:S01]  /*4cf0*/  ENDCOLLECTIVE ;  /* 0x000000000000791b */ /* 0x003fe20003800000 */
.L_x_4264:
[----:B------:R-:W-:Y:S01]  /*4d00*/  HFMA2.MMA R119, -RZ, RZ, 0, 2.384185791015625e-07 ;  /* 0x00000004ff777435 */ /* 0x000fe200000001ff */
[----:B------:R-:W-:-:S05]  /*4d10*/  MOV R115, R118 ;  /* 0x0000007600737202 */ /* 0x000fca0000000f00 */
[----:B------:R-:W-:-:S05]  /*4d20*/  FADD R115, R114, R115 ;  /* 0x0000007372737221 */ /* 0x000fca0000000000 */
[----:B------:R-:W-:-:S07]  /*4d30*/  MOV R120, R115 ;  /* 0x0000007300787202 */ /* 0x000fce0000000f00 */
[----:B------:R-:W-:Y:S05]  /*4d40*/  WARPSYNC.COLLECTIVE R113, `(.L_x_4265) ;  /* 0x0000000071087348 */ /* 0x000fea0003c00000 */
[----:B------:R0:W1:Y:S02]  /*4d50*/  SHFL.BFLY P1, R118, R120, R119, R122 ;  /* 0x0c00007778767389 */ /* 0x000064000002007a */
[----:B01----:R-:W-:Y:S01]  /*4d60*/  ENDCOLLECTIVE ;  /* 0x000000000000791b */ /* 0x003fe20003800000 */
.L_x_4265:
[----:B------:R-:W-:Y:S01]  /*4d70*/  HFMA2.MMA R119, -RZ, RZ, 0, 4.76837158203125e-07 ;  /* 0x00000008ff777435 */ /* 0x000fe200000001ff */
[----:B------:R-:W-:-:S05]  /*4d80*/  MOV R64, R118 ;  /* 0x0000007600407202 */ /* 0x000fca0000000f00 */
[----:B------:R-:W-:-:S05]  /*4d90*/  FADD R116, R115, R64 ;  /* 0x0000004073747221 */ /* 0x000fca0000000000 */
[----:B------:R-:W-:-:S07]  /*4da0*/  MOV R120, R116 ;  /* 0x0000007400787202 */ /* 0x000fce0000000f00 */
[----:B------:R-:W-:Y:S05]  /*4db0*/  WARPSYNC.COLLECTIVE R113, `(.L_x_4266) ;  /* 0x0000000071087348 */ /* 0x000fea0003c00000 */
[----:B------:R0:W1:Y:S02]  /*4dc0*/  SHFL.BFLY P1, R118, R120, R119, R122 ;  /* 0x0c00007778767389 */ /* 0x000064000002007a */
[----:B01----:R-:W-:Y:S01]  /*4dd0*/  ENDCOLLECTIVE ;  /* 0x000000000000791b */ /* 0x003fe20003800000 */
.L_x_4266:
[----:B------:R-:W-:Y:S01]  /*4de0*/  HFMA2.MMA R119, -RZ, RZ, 0, 9.5367431640625e-07 ;  /* 0x00000010ff777435 */ /* 0x000fe200000001ff */
[----:B------:R-:W-:-:S04]  /*4df0*/  IMAD.MOV.U32 R117, RZ, RZ, R118 ;  /* 0x000000ffff757224 */ /* 0x000fc800078e0076 */
[----:B------:R-:W-:-:S05]  /*4e00*/  FADD R117, R116, R117 ;  /* 0x0000007574757221 */ /* 0x000fca0000000000 */
[----:B------:R-:W-:-:S07]  /*4e10*/  MOV R120, R117 ;  /* 0x0000007500787202 */ /* 0x000fce0000000f00 */
[----:B------:R-:W-:Y:S05]  /*4e20*/  WARPSYNC.COLLECTIVE R113, `(.L_x_4267) ;  /* 0x0000000071087348 */ /* 0x000fea0003c00000 */
[----:B------:R0:W1:Y:S02]  /*4e30*/  SHFL.BFLY P1, R118, R120, R119, R122 ;  /* 0x0c00007778767389 */ /* 0x000064000002007a */
[----:B01----:R-:W-:Y:S01]  /*4e40*/  ENDCOLLECTIVE ;  /* 0x000000000000791b */ /* 0x003fe20003800000 */
.L_x_4267:
        /* <DEDUP_REMOVED lines=136> */
.L_x_4268:
[----:B------:R-:W-:Y:S01]  /*56d0*/  HFMA2.MMA R119, -RZ, RZ, 0, 1.1920928955078125e-07 ;  /* 0x00000002ff777435 */ /* 0x000fe200000001ff */
[----:B------:R-:W-:-:S05]  /*56e0*/  MOV R114, R118 ;  /* 0x0000007600727202 */ /* 0x000fca0000000f00 */
[----:B------:R-:W-:-:S05]  /*56f0*/  FADD R114, R65, R114 ;  /* 0x0000007241727221 */ /* 0x000fca0000000000 */
[----:B------:R-:W-:-:S07]  /*5700*/  MOV R120, R114 ;  /* 0x0000007200787202 */ /* 0x000fce0000000f00 */
[----:B------:R-:W-:Y:S05]  /*5710*/  WARPSYNC.COLLECTIVE R113, `(.L_x_4269) ;  /* 0x0000000071087348 */ /* 0x000fea0003c00000 */
[----:B------:R0:W1:Y:S02]  /*5720*/  SHFL.BFLY P1, R118, R120, R119, R122 ;  /* 0x0c00007778767389 */ /* 0x000064000002007a */
[----:B01----:R-:W-:Y:S01]  /*5730*/  ENDCOLLECTIVE ;  /* 0x000000000000791b */ /* 0x003fe20003800000 */
.L_x_4269:
[----:B------:R-:W-:Y:S01]  /*5740*/  HFMA2.MMA R119, -RZ, RZ, 0, 2.384185791015625e-07 ;  /* 0x00000004ff777435 */ /* 0x000fe200000001ff */
[----:B------:R-:W-:-:S05]  /*5750*/  MOV R115, R118 ;  /* 0x0000007600737202 */ /* 0x000fca0000000f00 */
[----:B------:R-:W-:-:S05]  /*5760*/  FADD R115, R114, R115 ;  /* 0x0000007372737221 */ /* 0x000fca0000000000 */
[----:B------:R-:W-:-:S07]  /*5770*/  MOV R120, R115 ;  /* 0x0000007300787202 */ /* 0x000fce0000000f00 */
[----:B------:R-:W-:Y:S05]  /*5780*/  WARPSYNC.COLLECTIVE R113, `(.L_x_4270) ;  /* 0x0000000071087348 */ /* 0x000fea0003c00000 */
[----:B------:R0:W1:Y:S02]  /*5790*/  SHFL.BFLY P1, R118, R120, R119, R122 ;  /* 0x0c00007778767389 */ /* 0x000064000002007a */
[----:B01----:R-:W-:Y:S01]  /*57a0*/  ENDCOLLECTIVE ;  /* 0x000000000000791b */ /* 0x003fe20003800000 */
.L_x_4270:
[----:B------:R-:W-:Y:S01]  /*57b0*/  HFMA2.MMA R119, -RZ, RZ, 0, 4.76837158203125e-07 ;  /* 0x00000008ff777435 */ /* 0x000fe200000001ff */
[----:B------:R-:W-:-:S05]  /*57c0*/  MOV R116, R118 ;  /* 0x0000007600747202 */ /* 0x000fca0000000f00 */
[----:B------:R-:W-:-:S05]  /*57d0*/  FADD R116, R115, R116 ;  /* 0x0000007473747221 */ /* 0x000fca0000000000 */
[----:B------:R-:W-:-:S07]  /*57e0*/  MOV R120, R116 ;  /* 0x0000007400787202 */ /* 0x000fce0000000f00 */
[----:B------:R-:W-:Y:S05]  /*57f0*/  WARPSYNC.COLLECTIVE R113, `(.L_x_4271) ;  /* 0x0000000071087348 */ /* 0x000fea0003c00000 */
[----:B------:R0:W1:Y:S02]  /*5800*/  SHFL.BFLY P1, R118, R120, R119, R122 ;  /* 0x0c00007778767389 */ /* 0x000064000002007a */
[----:B01----:R-:W-:Y:S01]  /*5810*/  ENDCOLLECTIVE ;  /* 0x000000000000791b */ /* 0x003fe20003800000 */
.L_x_4271:
[----:B------:R-:W-:Y:S01]  /*5820*/  HFMA2.MMA R119, -RZ, RZ, 0, 9.5367431640625e-07 ;  /* 0x00000010ff777435 */ /* 0x000fe200000001ff */
[----:B------:R-:W-:-:S05]  /*5830*/  MOV R117, R118 ;  /* 0x0000007600757202 */ /* 0x000fca0000000f00 */
[----:B------:R-:W-:-:S05]  /*5840*/  FADD R117, R116, R117 ;  /* 0x0000007574757221 */ /* 0x000fca0000000000 */
[----:B------:R-:W-:-:S07]  /*5850*/  MOV R120, R117 ;  /* 0x0000007500787202 */ /* 0x000fce0000000f00 */
[----:B------:R-:W-:Y:S05]  /*5860*/  WARPSYNC.COLLECTIVE R113, `(.L_x_4272) ;  /* 0x0000000071087348 */ /* 0x000fea0003c00000 */
[----:B------:R0:W1:Y:S02]  /*5870*/  SHFL.BFLY P1, R118, R120, R119, R122 ;  /* 0x0c00007778767389 */ /* 0x000064000002007a */
[----:B01----:R-:W-:Y:S01]  /*5880*/  ENDCOLLECTIVE ;  /* 0x000000000000791b */ /* 0x003fe20003800000 */
.L_x_4272:
[----:B------:R-:W-:Y:S05]  /*5890*/  BRA `(.L_x_4273) ;  /* 0xffffffbc00ac7947 */ /* 0x000fea000383ffff */
.L_x_4256:
[----:B------:R-:W-:Y:S01]  /*58a0*/  HFMA2.MMA R9, -RZ, RZ, 0, 1.847743988037109375e-06 ;  /* 0x0000001fff097435 */ /* 0x000fe200000001ff */
[----:B------:R-:W-:Y:S02]  /*58b0*/  MOV R8, 0x10 ;  /* 0x0000001000087802 */ /* 0x000fe40000000f00 */
[----:B------:R-:W-:-:S08]  /*58c0*/  MOV R113, 0xffffffff ;  /* 0xffffffff00717802 */ /* 0x000fd00000000f00 */
[----:B--2---:R-:W-:Y:S05]  /*58d0*/  WARPSYNC.COLLECTIVE R113, `(.L_x_4274) ;  /* 0x0000000071087348 */ /* 0x004fea0003c00000 */
[----:B------:R0:W1:Y:S02]  /*58e0*/  SHFL.DOWN P0, R7, R4, R8, R9 ;  /* 0x0800000804077389 */ /* 0x0000640000000009 */
[----:B012---:R-:W-:Y:S01]  /*58f0*/  ENDCOLLECTIVE ;  /* 0x000000000000791b */ /* 0x007fe20003800000 */
.L_x_4274:
[----:B------:R-:W-:Y:S01]  /*5900*/  HFMA2.MMA R8, -RZ, RZ, 0, 4.76837158203125e-07 ;  /* 0x00000008ff087435 */ /* 0x000fe200000001ff */
[----:B------:R-:W-:-:S04]  /*5910*/  MOV R3, R7 ;  /* 0x0000000700037202 */ /* 0x000fc80000000f00 */
[----:B------:R-:W-:-:S04]  /*5920*/  FMNMX R3, R3, R4, !PT ;  /* 0x0000000403037209 */ /* 0x000fc80007800000 */
[----:B------:R-:W-:-:S07]  /*5930*/  MOV R4, R3 ;  /* 0x0000000300047202 */ /* 0x000fce0000000f00 */
[----:B------:R-:W-:Y:S05]  /*5940*/  WARPSYNC.COLLECTIVE R113, `(.L_x_4275) ;  /* 0x0000000071087348 */ /* 0x000fea0003c00000 */
[----:B------:R0:W1:Y:S02]  /*5950*/  SHFL.DOWN P0, R7, R4, R8, R9 ;  /* 0x0800000804077389 */ /* 0x0000640000000009 */
[----:B01----:R-:W-:Y:S01]  /*5960*/  ENDCOLLECTIVE ;  /* 0x000000000000791b */ /* 0x003fe20003800000 */
.L_x_4275:
[----:B------:R-:W-:Y:S01]  /*5970*/  HFMA2.MMA R8, -RZ, RZ, 0, 2.384185791015625e-07 ;  /* 0x00000004ff087435 */ /* 0x000fe200000001ff */
[----:B------:R-:W-:-:S04]  /*5980*/  MOV R0, R7 ;  /* 0x0000000700007202 */ /* 0x000fc80000000f00 */
[----:B------:R-:W-:-:S04]  /*5990*/  FMNMX R0, R3, R0, !PT ;  /* 0x0000000003007209 */ /* 0x000fc80007800000 */
[----:B------:R-:W-:-:S07]  /*59a0*/  MOV R4, R0 ;  /* 0x0000000000047202 */ /* 0x000fce0000000f00 */
[----:B------:R-:W-:Y:S05]  /*59b0*/  WARPSYNC.COLLECTIVE R113, `(.L_x_4276) ;  /* 0x0000000071087348 */ /* 0x000fea0003c00000 */
[----:B------:R0:W1:Y:S02]  /*59c0*/  SHFL.DOWN P0, R7, R4, R8, R9 ;  /* 0x0800000804077389 */ /* 0x0000640000000009 */
[----:B01----:R-:W-:Y:S01]  /*59d0*/  ENDCOLLECTIVE ;  /* 0x000000000000791b */ /* 0x003fe20003800000 */
.L_x_4276:
[----:B------:R-:W-:Y:S01]  /*59e0*/  HFMA2.MMA R8, -RZ, RZ, 0, 1.1920928955078125e-07 ;  /* 0x00000002ff087435 */ /* 0x000fe200000001ff */
[----:B------:R-:W-:-:S04]  /*59f0*/  MOV R5, R7 ;  /* 0x0000000700057202 */ /* 0x000fc80000000f00 */
[----:B------:R-:W-:-:S04]  /*5a00*/  FMNMX R5, R0, R5, !PT ;  /* 0x0000000500057209 */ /* 0x000fc80007800000 */
[----:B------:R-:W-:-:S07]  /*5a10*/  MOV R4, R5 ;  /* 0x0000000500047202 */ /* 0x000fce0000000f00 */
[----:B------:R-:W-:Y:S05]  /*5a20*/  WARPSYNC.COLLECTIVE R113, `(.L_x_4277) ;  /* 0x0000000071087348 */ /* 0x000fea0003c00000 */
[----:B------:R0:W1:Y:S02]  /*5a30*/  SHFL.DOWN P0, R7, R4, R8, R9 ;  /* 0x0800000804077389 */ /* 0x0000640000000009 */
[----:B01----:R-:W-:Y:S01]  /*5a40*/  ENDCOLLECTIVE ;  /* 0x000000000000791b */ /* 0x003fe20003800000 */
.L_x_4277:
[----:B------:R-:W-:Y:S01]  /*5a50*/  HFMA2.MMA R8, -RZ, RZ, 0, 5.9604644775390625e-08 ;  /* 0x00000001ff087435 */ /* 0x000fe200000001ff */
[----:B------:R-:W-:-:S04]  /*5a60*/  MOV R2, R7 ;  /* 0x0000000700027202 */ /* 0x000fc80000000f00 */
[----:B------:R-:W-:-:S04]  /*5a70*/  FMNMX R2, R5, R2, !PT ;  /* 0x0000000205027209 */ /* 0x000fc80007800000 */
[----:B------:R-:W-:-:S07]  /*5a80*/  MOV R4, R2 ;  /* 0x0000000200047202 */ /* 0x000fce0000000f00 */
[----:B------:R-:W-:Y:S05]  /*5a90*/  WARPSYNC.COLLECTIVE R113, `(.L_x_4278) ;  /* 0x0000000071087348 */ /* 0x000fea0003c00000 */
[----:B------:R0:W1:Y:S02]  /*5aa0*/  SHFL.DOWN P0, R7, R4, R8, R9 ;  /* 0x0800000804077389 */ /* 0x0000640000000009 */
[----:B01----:R-:W-:Y:S01]  /*5ab0*/  ENDCOLLECTIVE ;  /* 0x000000000000791b */ /* 0x003fe20003800000 */
.L_x_4278:
[----:B------:R-:W-:Y:S05]  /*5ac0*/  BRA `(.L_x_4279) ;  /* 0xffffffec00647947 */ /* 0x000fea000383ffff */
.L_x_4259:
[----:B------:R-:W-:Y:S01]  /*5ad0*/  HFMA2.MMA R8, -RZ, RZ, 0, 1.1920928955078125e-07 ;  /* 0x00000002ff087435 */ /* 0x000fe200000001ff */
[----:B-1----:R-:W-:Y:S02]  /*5ae0*/  MOV R4, R0 ;  /* 0x0000000000047202 */ /* 0x002fe40000000f00 */
[----:B------:R-:W-:Y:S02]  /*5af0*/  MOV R9, 0x1f ;  /* 0x0000001f00097802 */ /* 0x000fe40000000f00 */
[----:B------:R-:W-:-:S07]  /*5b00*/  MOV R113, 0xffffffff ;  /* 0xffffffff00717802 */ /* 0x000fce0000000f00 */
[----:B0-2---:R-:W-:Y:S05]  /*5b10*/  WARPSYNC.COLLECTIVE R113, `(.L_x_4280) ;  /* 0x0000000071087348 */ /* 0x005fea0003c00000 */
[----:B------:R1:W3:Y:S02]  /*5b20*/  SHFL.DOWN P0, R7, R4, R8, R9 ;  /* 0x0800000804077389 */ /* 0x0002e40000000009 */
[----:B0123--:R-:W-:Y:S01]  /*5b30*/  ENDCOLLECTIVE ;  /* 0x000000000000791b */ /* 0x00ffe20003800000 */
.L_x_4280:
[----:B------:R-:W-:Y:S01]  /*5b40*/  HFMA2.MMA R8, -RZ, RZ, 0, 5.9604644775390625e-08 ;  /* 0x00000001ff087435 */ /* 0x000fe200000001ff */
[----:B------:R-:W-:-:S04]  /*5b50*/  MOV R3, R7 ;  /* 0x0000000700037202 */ /* 0x000fc80000000f00 */
[----:B------:R-:W-:-:S04]  /*5b60*/  FMNMX R3, R3, R0, !PT ;  /* 0x0000000003037209 */ /* 0x000fc80007800000 */
[----:B------:R-:W-:-:S07]  /*5b70*/  MOV R4, R3 ;  /* 0x0000000300047202 */ /* 0x000fce0000000f00 */
[----:B------:R-:W-:Y:S05]  /*5b80*/  WARPSYNC.COLLECTIVE R113, `(.L_x_4281) ;  /* 0x0000000071087348 */ /* 0x000fea0003c00000 */
[----:B------:R0:W1:Y:S02]  /*5b90*/  SHFL.DOWN P0, R7, R4, R8, R9 ;  /* 0x0800000804077389 */ /* 0x0000640000000009 */
[----:B01----:R-:W-:Y:S01]  /*5ba0*/  ENDCOLLECTIVE ;  /* 0x000000000000791b */ /* 0x003fe20003800000 */
.L_x_4281:
[----:B------:R-:W-:Y:S01]  /*5bb0*/  MOV R2, R7 ;  /* 0x0000000700027202 */ /* 0x000fe20000000f00 */
[----:B------:R-:W-:Y:S06]  /*5bc0*/  BRA `(.L_x_4282) ;  /* 0xffffffec00947947 */ /* 0x000fec000383ffff */
        .weak           $__internal_45_$__cuda_sm20_rcp_rn_f32_slowpath
        .type           $__internal_45_$__cuda_sm20_rcp_rn_f32_slowpath,@function
        .size           $__internal_45_$__cuda_sm20_rcp_rn_f32_slowpath,(.L_x_5512 - $__internal_45_$__cuda_sm20_rcp_rn_f32_slowpath)
$__internal_45_$__cuda_sm20_rcp_rn_f32_slowpath:
        /* <DEDUP_REMOVED lines=15> */
.L_x_4284:
        /* <DEDUP_REMOVED lines=33> */
.L_x_4286:
[----:B------:R-:W0:Y:S02]  /*5ed0*/  MUFU.RCP R0, R0 ;  /* 0x0000000000007308 */ /* 0x000e240000001000 */
.L_x_4285:
[----:B------:R-:W-:Y:S05]  /*5ee0*/  BSYNC B1 ;  /* 0x0000000000017941 */ /* 0x000fea0003800000 */
.L_x_4283:
[----:B------:R-:W-:Y:S01]  /*5ef0*/  HFMA2.MMA R121, -RZ, RZ, 0, 0 ;  /* 0x00000000ff797435 */ /* 0x000fe200000001ff */
[----:B------:R-:W-:-:S05]  /*5f00*/  MOV R120, R114 ;  /* 0x0000007200787202 */ /* 0x000fca0000000f00 */
[----:B0-----:R-:W-:Y:S05]  /*5f10*/  RET.REL.NODEC R120 `(_ZN18transformer_engine13normalization24rmsnorm_fwd_tuned_kernelINS0_13Kernel_traitsI13__nv_bfloat16S3_13__nv_fp8_e4m3fjLj8192ELj1ELj1ELj4ELj16ENS0_18Kernel_traits_baseILj8192ES3_S3_S4_fjLj128EEEEEEEvNS0_19ForwardKernelParamsE) ;  /* 0xffffffa078387950 */ /* 0x001fea0003c3ffff */
.L_x_4287:
        /* <DEDUP_REMOVED lines=14> */
.L_x_5512:


//--------------------- .text._ZN18transformer_engine13normalization24rmsnorm_fwd_tuned_kernelINS0_13Kernel_traitsI13__nv_bfloat16S3_S3_fjLj4096ELj1ELj1ELj4ELj16ENS0_18Kernel_traits_baseILj4096ES3_S3_S3_fjLj128EEEEEEEvNS0_19ForwardKernelParamsE --------------------------
	.section	.text._ZN18transformer_engine13normalization24rmsnorm_fwd_tuned_kernelINS0_13Kernel_traitsI13__nv_bfloat16S3_S3_fjLj4096ELj1ELj1ELj4ELj16ENS0_18Kernel_traits_baseILj4096ES3_S3_S3_fjLj128EEEEEEEvNS0_19ForwardKernelParamsE,"ax",@progbits
	.align	128
        .global         _ZN18transformer_engine13normalization24rmsnorm_fwd_tuned_kernelINS0_13Kernel_traitsI13__nv_bfloat16S3_S3_fjLj4096ELj1ELj1ELj4ELj16ENS0_18Kernel_traits_baseILj4096ES3_S3_S3_fjLj128EEEEEEEvNS0_19ForwardKernelParamsE
        .type           _ZN18transformer_engine13normalization24rmsnorm_fwd_tuned_kernelINS0_13Kernel_traitsI13__nv_bfloat16S3_S3_fjLj4096ELj1ELj1ELj4ELj16ENS0_18Kernel_traits_baseILj4096ES3_S3_S3_fjLj128EEEEEEEvNS0_19ForwardKernelParamsE,@function
        .size           _ZN18transformer_engine13normalization24rmsnorm_fwd_tuned_kernelINS0_13Kernel_traitsI13__nv_bfloat16S3_S3_fjLj4096ELj1ELj1ELj4ELj16ENS0_18Kernel_traits_baseILj4096ES3_S3_S3_fjLj128EEEEEEEvNS0_19ForwardKernelParamsE,(.L_x_5513 - _ZN18transformer_engine13normalization24rmsnorm_fwd_tuned_kernelINS0_13Kernel_traitsI13__nv_bfloat16S3_S3_fjLj4096ELj1ELj1ELj4ELj16ENS0_18Kernel_traits_baseILj4096ES3_S3_S3_fjLj128EEEEEEEvNS0_19ForwardKernelParamsE)
        .other          _ZN18transformer_engine13normalization24rmsnorm_fwd_tuned_kernelINS0_13Kernel_traitsI13__nv_bfloat16S3_S3_fjLj4096ELj1ELj1ELj4ELj16ENS0_18Kernel_traits_baseILj4096ES3_S3_S3_fjLj128EEEEEEEvNS0_19ForwardKernelParamsE,@"STO_CUDA_ENTRY STV_DEFAULT"
_ZN18transformer_engine13normalization24rmsnorm_fwd_tuned_kernelINS0_13Kernel_traitsI13__nv_bfloat16S3_S3_fjLj4096ELj1ELj1ELj4ELj16ENS0_18Kernel_traits_baseILj4096ES3_S3_S3_fjLj128EEEEEEEvNS0_19ForwardKernelParamsE:
.text._ZN18transformer_engine13normalization24rmsnorm_fwd_tuned_kernelINS0_13Kernel_traitsI13__nv_bfloat16S3_S3_fjLj4096ELj1ELj1ELj4ELj16ENS0_18Kernel_traits_baseILj4096ES3_S3_S3_fjLj128EEEEEEEvNS0_19ForwardKernelParamsE:
[----:B------:R-:W-:Y:S01]  /*0000*/  LDC R1, c[0x0][0x28] ;  /* 0x00000a00ff017b82 */ /* 0x000fe20000000800 */
[----:B------:R-:W0:Y:S01]  /*0010*/  S2R R5, SR_TID.X ;  /* 0x0000000000057919 */ /* 0x000e220000002100 */
[----:B------:R-:W-:-:S06]  /*0020*/  ULDC.U8 UR10, c[0x0][0x294] ;  /* 0x0000a500000a7ab9 */ /* 0x000fcc0000000000 */
[----:B------:R-:W0:Y:S01]  /*0030*/  S2UR UR4, SR_CTAID.X ;  /* 0x00000000000479c3 */ /* 0x000e220000002500 */
[----:B------:R-:W-:Y:S01]  /*0040*/  UISETP.NE.AND UP0, UPT, UR10, URZ, UPT ;  /* 0x0000003f0a00728c */ /* 0x000fe2000bf05270 */
[----:B------:R-:W-:Y:S01]  /*0050*/  ULDC.64 UR8, c[0x0][0x238] ;  /* 0x00008e0000087ab9 */ /* 0x000fe20000000a00 */
[----:B------:R-:W-:Y:S01]  /*0060*/  ULDC.64 UR6, c[0x0][0x208] ;  /* 0x0000820000067ab9 */ /* 0x000fe20000000a00 */
[----:B------:R-:W-:Y:S01]  /*0070*/  ULDC UR11, c[0x0][0x218] ;  /* 0x00008600000b7ab9 */ /* 0x000fe20000000800 */
[----:B------:R-:W-:Y:S02]  /*0080*/  ULDC.64 UR12, c[0x0][0x288] ;  /* 0x0000a200000c7ab9 */ /* 0x000fe40000000a00 */
[----:B------:R-:W-:-:S13]  /*0090*/  PLOP3.LUT P1, PT, PT, PT, UP0, 0x80, 0x0 ;  /* 0x000000000000781c */ /* 0x000fda0003f2f008 */
[----:B------:R-:W1:Y:S01]  /*00a0*/  @P1 LDC.64 R2, c[0x0][0x270] ;  /* 0x00009c00ff021b82 */ /* 0x000e620000000a00 */
[C---:B0-----:R-:W-:Y:S01]  /*00b0*/  LEA.HI R4, R5.reuse, UR4, RZ, 0x19 ;  /* 0x0000000405047c11 */ /* 0x041fe2000f8fc8ff */
[----:B------:R-:W-:Y:S01]  /*00c0*/  ULDC UR4, c[0x0][0x218] ;  /* 0x0000860000047ab9 */ /* 0x000fe20000000800 */
[----:B------:R-:W-:Y:S02]  /*00d0*/  SHF.L.U32 R0, R5, 0x4, RZ ;  /* 0x0000000405007819 */ /* 0x000fe400000006ff */
[----:B------:R-:W-:Y:S02]  /*00e0*/  ISETP.GE.AND P0, PT, R4, UR4, PT ;  /* 0x0000000404007c0c */ /* 0x000fe4000bf06270 */
[----:B------:R-:W-:-:S04]  /*00f0*/  LOP3.LUT R0, R0, 0x7f0, RZ, 0xc0, !PT ;  /* 0x000007f000007812 */ /* 0x000fc800078ec0ff */
[----:B------:R-:W-:Y:S01]  /*0100*/  IADD3 R8, P2, R0, UR8, RZ ;  /* 0x0000000800087c10 */ /* 0x000fe2000ff5e0ff */
[----:B------:R-:W-:-:S03]  /*0110*/  ULDC UR8, c[0x0][0x268] ;  /* 0x00009a0000087ab9 */ /* 0x000fc60000000800 */
[----:B------:R-:W-:Y:S01]  /*0120*/  IADD3.X R9, RZ, UR9, RZ, P2, !PT ;  /* 0x00000009ff097c10 */ /* 0x000fe200097fe4ff */
[----:B-1----:R0:W5:Y:S01]  /*0130*/  @P1 LDG.E R6, desc[UR6][R2.64] ;  /* 0x0000000602061981 */ /* 0x002162000c1e1900 */
[----:B------:R-:W-:Y:S01]  /*0140*/  ULDC UR9, c[0x0][0x210] ;  /* 0x0000840000097ab9 */ /* 0x000fe20000000800 */
[----:B0-----:R-:W-:Y:S01]  /*0150*/  HFMA2.MMA R3, -RZ, RZ, 0, 0 ;  /* 0x00000000ff037435 */ /* 0x001fe200000001ff */
[----:B------:R-:W-:Y:S10]  /*0160*/  @P0 BRA `(.L_x_4288) ;  /* 0x00000020006c0947 */ /* 0x000ff40003800000 */
[----:B------:R0:W5:Y:S01]  /*0170*/  LDG.E.128 R12, desc[UR6][R8.64] ;  /* 0x00000006080c7981 */ /* 0x000162000c1e1d00 */
[----:B------:R-:W1:Y:S03]  /*0180*/  LDC.U8 R2, c[0x0][0x250] ;  /* 0x00009400ff027b82 */ /* 0x000e660000000000 */
[----:B------:R0:W5:Y:S04]  /*0190*/  LDG.E.128 R16, desc[UR6][R8.64+0x800] ;  /* 0x0008000608107981 */ /* 0x000168000c1e1d00 */
[----:B------:R0:W5:Y:S04]  /*01a0*/  LDG.E.128 R20, desc[UR6][R8.64+0x1000] ;  /* 0x0010000608147981 */ /* 0x000168000c1e1d00 */
[----:B------:R0:W5:Y:S01]  /*01b0*/  LDG.E.128 R24, desc[UR6][R8.64+0x1800] ;  /* 0x0018000608187981 */ /* 0x000162000c1e1d00 */
[----:B------:R-:W-:-:S02]  /*01c0*/  MOV R0, 0x1 ;  /* 0x0000000100007802 */ /* 0x000fc40000000f00 */
[----:B------:R-:W-:-:S07]  /*01d0*/  MOV R3, RZ ;  /* 0x000000ff00037202 */ /* 0x000fce0000000f00 */
.L_x_4299:
        /* <DEDUP_REMOVED lines=43> */
[----:B----4-:R-:W-:Y:S02]  /*0490*/  SHF.L.U32 R53, R36, 0x10, RZ ;  /* 0x0000001024357819 */ /* 0x010fe400000006ff */
[C---:B------:R-:W-:Y:S01]  /*04a0*/  PRMT R55, R38.reuse, 0x7632, R55 ;  /* 0x0000763226377816 */ /* 0x040fe20000000037 */
        /* <DEDUP_REMOVED lines=10> */
[----:B------:R-:W-:Y:S02]  /*0550*/  SHF.L.U32 R30, R46, 0x10, RZ ;  /* 0x000000102e1e7819 */ /* 0x000fe400000006ff */
[----:B------:R-:W-:Y:S01]  /*0560*/  PRMT R47, R31, 0x7632, R47 ;  /* 0x000076321f2f7816 */ /* 0x000fe2000000002f */
[----:B------:R-:W-:Y:S01]  /*0570*/  FADD R49, R45, R48 ;  /* 0x000000302d317221 */ /* 0x000fe20000000000 */
[----:B------:R-:W-:-:S02]  /*0580*/  SHF.L.U32 R46, R31, 0x10, RZ ;  /* 0x000000101f2e7819 */ /* 0x000fc400000006ff */
[----:B------:R-:W-:Y:S01]  /*0590*/  SHF.L.U32 R31, R47, 0x10, RZ ;  /* 0x000000102f1f7819 */ /* 0x000fe200000006ff */
[----:B------:R-:W-:Y:S01]  /*05a0*/  FADD R49, R30, R49 ;  /* 0x000000311e317221 */ /* 0x000fe20000000000 */
        /* <DEDUP_REMOVED lines=14> */
[----:B------:R-:W-:-:S04]  /*0690*/  FADD R52, R48, R51 ;  /* 0x0000003330347221 */ /* 0x000fc80000000000 */
[--C-:B------:R-:W-:Y:S01]  /*06a0*/  FADD R51, R33, R52.reuse ;  /* 0x0000003421337221 */ /* 0x100fe20000000000 */
[----:B------:R-:W-:-:S03]  /*06b0*/  PRMT R52, R35, 0x7632, R52 ;  /* 0x0000763223347816 */ /* 0x000fc60000000034 */
[----:B------:R-:W-:Y:S01]  /*06c0*/  FADD R34, R50, R51 ;  /* 0x0000003332227221 */ /* 0x000fe20000000000 */
[----:B------:R-:W-:Y:S02]  /*06d0*/  SHF.L.U32 R51, R35, 0x10, RZ ;  /* 0x0000001023337819 */ /* 0x000fe400000006ff */
[----:B------:R-:W-:Y:S01]  /*06e0*/  SHF.L.U32 R52, R52, 0x10, RZ ;  /* 0x0000001034347819 */ /* 0x000fe200000006ff */
        /* <DEDUP_REMOVED lines=27> */
[----:B------:R-:W-:-:S04]  /*08a0*/  FMUL R34, R34, 0.0009765625 ;  /* 0x3a80000022227820 */ /* 0x000fc80000400000 */
        /* <DEDUP_REMOVED lines=73> */
.L_x_4318:
        /* <DEDUP_REMOVED lines=16> */
.L_x_4290:
        /* <DEDUP_REMOVED lines=16> */
.L_x_4292:
[----:B------:R-:W-:Y:S05]  /*0f40*/  BSYNC B0 ;  /* 0x0000000000007941 */ /* 0x000fea0003800000 */
.L_x_4291:
        /* <DEDUP_REMOVED lines=14> */
[----:B-1---5:R-:W-:Y:S05]  /*1030*/  CALL.REL.NOINC `($__internal_46_$__cuda_sm20_rcp_rn_f32_slowpath) ;  /* 0x0000002000cc7944 */ /* 0x022fea0003c00000 */
[----:B------:R-:W-:Y:S05]  /*1040*/  BRA `(.L_x_4295) ;  /* 0x0000000000107947 */ /* 0x000fea0003800000 */
.L_x_4294:
[----:B------:R-:W0:Y:S02]  /*1050*/  MUFU.RCP R63, R60 ;  /* 0x0000003c003f7308 */ /* 0x000e240000001000 */
[----:B0-----:R-:W-:-:S04]  /*1060*/  FFMA R0, R60, R63, -1 ;  /* 0xbf8000003c007423 */ /* 0x001fc8000000003f */
[----:B------:R-:W-:-:S04]  /*1070*/  FADD.FTZ R0, -R0, -RZ ;  /* 0x800000ff00007221 */ /* 0x000fc80000010100 */
[----:B------:R-:W-:-:S07]  /*1080*/  FFMA R0, R63, R0, R63 ;  /* 0x000000003f007223 */ /* 0x000fce000000003f */
.L_x_4295:
[----:B------:R-:W-:Y:S05]  /*1090*/  BSYNC B0 ;  /* 0x0000000000007941 */ /* 0x000fea0003800000 */
.L_x_4293:
        /* <DEDUP_REMOVED lines=20> */
[----:B-1---5:R-:W-:Y:S05]  /*11e0*/  CALL.REL.NOINC `($__internal_46_$__cuda_sm20_rcp_rn_f32_slowpath) ;  /* 0x0000002000607944 */ /* 0x022fea0003c00000 */
[----:B------:R-:W-:Y:S05]  /*11f0*/  BRA `(.L_x_4298) ;  /* 0x0000000000107947 */ /* 0x000fea0003800000 */
.L_x_4297:
[----:B------:R-:W0:Y:S02]  /*1200*/  MUFU.RCP R0, R65 ;  /* 0x0000004100007308 */ /* 0x000e240000001000 */
[----:B0-----:R-:W-:-:S04]  /*1210*/  FFMA R58, R65, R0, -1 ;  /* 0xbf800000413a7423 */ /* 0x001fc80000000000 */
[----:B------:R-:W-:-:S04]  /*1220*/  FADD.FTZ R61, -R58, -RZ ;  /* 0x800000ff3a3d7221 */ /* 0x000fc80000010100 */
[----:B------:R-:W-:-:S07]  /*1230*/  FFMA R0, R0, R61, R0 ;  /* 0x0000003d00007223 */ /* 0x000fce0000000000 */
.L_x_4298:
[----:B------:R-:W-:Y:S05]  /*1240*/  BSYNC B0 ;  /* 0x0000000000007941 */ /* 0x000fea0003800000 */
.L_x_4296:
[----:B------:R-:W-:Y:S01]  /*1250*/  FADD R58, R34, -R35 ;  /* 0x80000023223a7221 */ /* 0x000fe20000000000 */
[----:B------:R-:W-:Y:S01]  /*1260*/  FADD R57, R59, R57 ;  /* 0x000000393b397221 */ /* 0x000fe20000000000 */
[----:B------:R-:W-:Y:S01]  /*1270*/  FMUL R35, R63, R35 ;  /* 0x000000233f237220 */ /* 0x000fe20000400000 */
[----:B-1----:R-:W-:Y:S01]  /*1280*/  ISETP.NE.AND P1, PT, R2, RZ, PT ;  /* 0x000000ff0200720c */ /* 0x002fe20003f25270 */
[----:B------:R-:W-:Y:S01]  /*1290*/  FMUL R61, R58, R58 ;  /* 0x0000003a3a3d7220 */ /* 0x000fe20000400000 */
[----:B-----5:R-:W-:Y:S01]  /*12a0*/  PRMT R59, R12, 0x7632, R59 ;  /* 0x000076320c3b7816 */ /* 0x020fe2000000003b */
[C---:B------:R-:W-:Y:S02]  /*12b0*/  FFMA R35, R60.reuse, R34, R35 ;  /* 0x000000223c237223 */ /* 0x040fe40000000023 */
[----:B------:R-:W-:Y:S01]  /*12c0*/  FMUL R58, R60, R61 ;  /* 0x0000003d3c3a7220 */ /* 0x000fe20000400000 */
[----:B------:R-:W-:Y:S01]  /*12d0*/  SHF.L.U32 R59, R59, 0x10, RZ ;  /* 0x000000103b3b7819 */ /* 0x000fe200000006ff */
[----:B------:R-:W-:-:S02]  /*12e0*/  FMUL R35, R35, R0 ;  /* 0x0000000023237220 */ /* 0x000fc40000400000 */
[----:B------:R-:W-:Y:S02]  /*12f0*/  FMUL R58, R63, R58 ;  /* 0x0000003a3f3a7220 */ /* 0x000fe40000400000 */
[----:B------:R-:W0:Y:S02]  /*1300*/  LDC.64 R62, c[0x0][0x258] ;  /* 0x00009600ff3e7b82 */ /* 0x000e240000000a00 */
[----:B------:R-:W-:Y:S01]  /*1310*/  FFMA R57, R58, R0, R57 ;  /* 0x000000003a397223 */ /* 0x000fe20000000039 */
[----:B------:R-:W-:Y:S01]  /*1320*/  SHFL.IDX PT, R35, R35, RZ, 0x1f ;  /* 0x00001fff23237589 */ /* 0x000fe200000e0000 */
[----:B------:R-:W-:Y:S01]  /*1330*/  SHF.L.U32 R58, R12, 0x10, RZ ;  /* 0x000000100c3a7819 */ /* 0x000fe200000006ff */
[----:B------:R-:W-:-:S03]  /*1340*/  @P1 FADD R59, R59, 1 ;  /* 0x3f8000003b3b1421 */ /* 0x000fc60000000000 */
[----:B------:R-:W1:Y:S01]  /*1350*/  SHFL.IDX PT, R57, R57, RZ, 0x1f ;  /* 0x00001fff39397589 */ /* 0x000e6200000e0000 */
[----:B------:R-:W-:Y:S01]  /*1360*/  @P1 FADD R58, R58, 1 ;  /* 0x3f8000003a3a1421 */ /* 0x000fe20000000000 */
[----:B-1----:R-:W-:Y:S01]  /*1370*/  FMUL R0, R57, 0.000244140625 ;  /* 0x3980000039007820 */ /* 0x002fe20000400000 */
[----:B------:R-:W-:-:S03]  /*1380*/  PRMT R57, R13, 0x7632, R57 ;  /* 0x000076320d397816 */ /* 0x000fc60000000039 */
[----:B------:R-:W-:Y:S01]  /*1390*/  FFMA R0, R35, R35, R0 ;  /* 0x0000002323007223 */ /* 0x000fe20000000000 */
[----:B------:R-:W-:-:S03]  /*13a0*/  SHF.L.U32 R57, R57, 0x10, RZ ;  /* 0x0000001039397819 */ /* 0x000fc600000006ff */
[----:B------:R-:W-:Y:S02]  /*13b0*/  FADD R34, R0, UR8 ;  /* 0x0000000800227e21 */ /* 0x000fe40008000000 */
[----:B------:R-:W-:-:S03]  /*13c0*/  @P1 FADD R57, R57, 1 ;  /* 0x3f80000039391421 */ /* 0x000fc60000000000 */
[----:B------:R-:W-:-:S13]  /*13d0*/  FSETP.GEU.AND P0, PT, |R34|, 1.175494350822287508e-38, PT ;  /* 0x008000002200780b */ /* 0x000fda0003f0e200 */
[----:B------:R-:W-:-:S04]  /*13e0*/  @!P0 FMUL R34, R34, 16777216 ;  /* 0x4b80000022228820 */ /* 0x000fc80000400000 */
[----:B------:R1:W2:Y:S02]  /*13f0*/  MUFU.RSQ R0, R34 ;  /* 0x0000002200007308 */ /* 0x0002a40000001400 */
[----:B-1----:R-:W-:-:S05]  /*1400*/  SHF.L.U32 R34, R13, 0x10, RZ ;  /* 0x000000100d227819 */ /* 0x002fca00000006ff */
[----:B------:R-:W-:Y:S01]  /*1410*/  @P1 FADD R34, R34, 1 ;  /* 0x3f80000022221421 */ /* 0x000fe20000000000 */
[----:B--2---:R-:W-:Y:S01]  /*1420*/  @!P0 FMUL R0, R0, 4096 ;  /* 0x4580000000008820 */ /* 0x004fe20000400000 */
[----:B------:R-:W-:-:S03]  /*1430*/  ISETP.NE.U32.AND P0, PT, RZ, UR12, PT ;  /* 0x0000000cff007c0c */ /* 0x000fc6000bf05070 */
[-C--:B------:R-:W-:Y:S01]  /*1440*/  FMUL R35, R8, R0.reuse ;  /* 0x0000000008237220 */ /* 0x080fe20000400000 */
[-C--:B------:R-:W-:Y:S01]  /*1450*/  FMUL R60, R7, R0.reuse ;  /* 0x00000000073c7220 */ /* 0x080fe20000400000 */
[----:B------:R-:W-:Y:S01]  /*1460*/  ISETP.NE.AND.EX P0, PT, RZ, UR13, PT, P0 ;  /* 0x0000000dff007c0c */ /* 0x000fe2000bf05300 */
[----:B------:R-:W-:Y:S01]  /*1470*/  FMUL R10, R10, R0 ;  /* 0x000000000a0a7220 */ /* 0x000fe20000400000 */
[----:B------:R-:W-:Y:S01]  /*1480*/  FMUL R8, R58, R35 ;  /* 0x000000233a087220 */ /* 0x000fe20000400000 */
[----:B------:R-:W-:Y:S01]  /*1490*/  FMUL R7, R59, R60 ;  /* 0x0000003c3b077220 */ /* 0x000fe20000400000 */
[-C--:B------:R-:W-:Y:S01]  /*14a0*/  FMUL R35, R40, R0.reuse ;  /* 0x0000000028237220 */ /* 0x080fe20000400000 */
[C---:B------:R-:W-:Y:S01]  /*14b0*/  PRMT R59, R14.reuse, 0x7632, R59 ;  /* 0x000076320e3b7816 */ /* 0x040fe2000000003b */
[-C--:B------:R-:W-:Y:S01]  /*14c0*/  FMUL R40, R9, R0.reuse ;  /* 0x0000000009287220 */ /* 0x080fe20000400000 */
[----:B------:R-:W-:Y:S01]  /*14d0*/  SHF.L.U32 R58, R14, 0x10, RZ ;  /* 0x000000100e3a7819 */ /* 0x000fe200000006ff */
[----:B------:R-:W-:Y:S01]  /*14e0*/  FMUL R42, R42, R0 ;  /* 0x000000002a2a7220 */ /* 0x000fe20000400000 */
[----:B------:R-:W-:Y:S01]  /*14f0*/  SHF.L.U32 R59, R59, 0x10, RZ ;  /* 0x000000103b3b7819 */ /* 0x000fe200000006ff */
[----:B------:R-:W-:Y:S01]  /*1500*/  FMUL R9, R57, R40 ;  /* 0x0000002839097220 */ /* 0x000fe20000400000 */
[----:B------:R-:W-:Y:S01]  /*1510*/  SHF.L.U32 R57, R15, 0x10, RZ ;  /* 0x000000100f397819 */ /* 0x000fe200000006ff */
[----:B------:R-:W-:Y:S01]  /*1520*/  FMUL R34, R34, R35 ;  /* 0x0000002322227220 */ /* 0x000fe20000400000 */
[----:B------:R-:W-:Y:S01]  /*1530*/  @P1 FADD R58, R58, 1 ;  /* 0x3f8000003a3a1421 */ /* 0x000fe20000000000 */
[----:B------:R-:W-:Y:S01]  /*1540*/  @P1 FADD R59, R59, 1 ;  /* 0x3f8000003b3b1421 */ /* 0x000fe20000000000 */
[----:B------:R-:W-:Y:S01]  /*1550*/  FMUL R41, R41, R0 ;  /* 0x0000000029297220 */ /* 0x000fe20000400000 */
[----:B------:R-:W-:Y:S01]  /*1560*/  @P1 FADD R57, R57, 1 ;  /* 0x3f80000039391421 */ /* 0x000fe20000000000 */
[----:B------:R-:W-:Y:S01]  /*1570*/  @P0 FMNMX R3, R3, |R8|, !PT ;  /* 0x4000000803030209 */ /* 0x000fe20007800000 */
[----:B------:R-:W-:Y:S01]  /*1580*/  FMUL R35, R59, R10 ;  /* 0x0000000a3b237220 */ /* 0x000fe20000400000 */
[----:B------:R-:W-:Y:S01]  /*1590*/  FMUL R40, R58, R41 ;  /* 0x000000293a287220 */ /* 0x000fe20000400000 */
[----:B------:R-:W-:Y:S01]  /*15a0*/  FMUL R10, R57, R42 ;  /* 0x0000002a390a7220 */ /* 0x000fe20000400000 */
[----:B------:R-:W-:Y:S01]  /*15b0*/  PRMT R42, R16, 0x7632, R42 ;  /* 0x00007632102a7816 */ /* 0x000fe2000000002a */
[-C--:B------:R-:W-:Y:S01]  /*15c0*/  FMUL R28, R28, R0.reuse ;  /* 0x000000001c1c7220 */ /* 0x080fe20000400000 */
[----:B------:R-:W-:Y:S01]  /*15d0*/  PRMT R41, R15, 0x7632, R41 ;  /* 0x000076320f297816 */ /* 0x000fe20000000029 */
[-C--:B------:R-:W-:Y:S01]  /*15e0*/  FMUL R43, R43, R0.reuse ;  /* 0x000000002b2b7220 */ /* 0x080fe20000400000 */
[----:B------:R-:W-:Y:S01]  /*15f0*/  SHF.L.U32 R59, R42, 0x10, RZ ;  /* 0x000000102a3b7819 */ /* 0x000fe200000006ff */
[-C--:B------:R-:W-:Y:S01]  /*1600*/  FMUL R42, R11, R0.reuse ;  /* 0x000000000b2a7220 */ /* 0x080fe20000400000 */
[----:B------:R-:W-:Y:S01]  /*1610*/  SHF.L.U32 R41, R41, 0x10, RZ ;  /* 0x0000001029297819 */ /* 0x000fe200000006ff */
[----:B------:R-:W-:Y:S01]  /*1620*/  FMUL R45, R45, R0 ;  /* 0x000000002d2d7220 */ /* 0x000fe20000400000 */
[----:B------:R-:W-:Y:S01]  /*1630*/  SHF.L.U32 R58, R16, 0x10, RZ ;  /* 0x00000010103a7819 */ /* 0x000fe200000006ff */
[----:B------:R-:W-:Y:S01]  /*1640*/  @P1 FADD R59, R59, 1 ;  /* 0x3f8000003b3b1421 */ /* 0x000fe20000000000 */
[----:B------:R-:W-:Y:S01]  /*1650*/  SHF.L.U32 R57, R17, 0x10, RZ ;  /* 0x0000001011397819 */ /* 0x000fe200000006ff */
[----:B------:R-:W-:Y:S01]  /*1660*/  @P1 FADD R41, R41, 1 ;  /* 0x3f80000029291421 */ /* 0x000fe20000000000 */
[----:B------:R-:W-:Y:S01]  /*1670*/  @P0 FMNMX R3, R3, |R7|, !PT ;  /* 0x4000000703030209 */ /* 0x000fe20007800000 */
[----:B------:R-:W-:Y:S01]  /*1680*/  @P1 FADD R58, R58, 1 ;  /* 0x3f8000003a3a1421 */ /* 0x000fe20000000000 */
[----:B------:R-:W-:Y:S01]  /*1690*/  FMUL R11, R59, R28 ;  /* 0x0000001c3b0b7220 */ /* 0x000fe20000400000 */
[----:B------:R-:W-:Y:S01]  /*16a0*/  PRMT R60, R17, 0x7632, R60 ;  /* 0x00007632113c7816 */ /* 0x000fe2000000003c */
[----:B------:R-:W-:Y:S01]  /*16b0*/  @P1 FADD R57, R57, 1 ;  /* 0x3f80000039391421 */ /* 0x000fe20000000000 */
[----:B------:R-:W-:Y:S01]  /*16c0*/  @P0 FMNMX R3, R3, |R34|, !PT ;  /* 0x4000002203030209 */ /* 0x000fe20007800000 */
[----:B------:R-:W-:Y:S01]  /*16d0*/  FMUL R28, R29, R0 ;  /* 0x000000001d1c7220 */ /* 0x000fe20000400000 */
[----:B------:R-:W-:Y:S01]  /*16e0*/  FMUL R42, R41, R42 ;  /* 0x0000002a292a7220 */ /* 0x000fe20000400000 */
[----:B------:R-:W-:Y:S01]  /*16f0*/  PRMT R29, R18, 0x7632, R29 ;  /* 0x00007632121d7816 */ /* 0x000fe2000000001d */
[----:B------:R-:W-:Y:S01]  /*1700*/  FMUL R41, R58, R43 ;  /* 0x0000002b3a297220 */ /* 0x000fe20000400000 */
[----:B------:R-:W-:Y:S01]  /*1710*/  FMUL R58, R44, R0 ;  /* 0x000000002c3a7220 */ /* 0x000fe20000400000 */
[----:B------:R-:W-:Y:S01]  /*1720*/  @P0 FMNMX R3, R3, |R9|, !PT ;  /* 0x4000000903030209 */ /* 0x000fe20007800000 */
[----:B------:R-:W-:Y:S01]  /*1730*/  FMUL R44, R57, R28 ;  /* 0x0000001c392c7220 */ /* 0x000fe20000400000 */
        /* <DEDUP_REMOVED lines=17> */
[----:B------:R-:W-:Y:S01]  /*1850*/  FMUL R45, R59, R46 ;  /* 0x0000002e3b2d7220 */ /* 0x000fe20000400000 */
[----:B------:R-:W-:Y:S01]  /*1860*/  SHF.L.U32 R28, R20, 0x10, RZ ;  /* 0x00000010141c7819 */ /* 0x000fe200000006ff */
[----:B------:R-:W-:Y:S01]  /*1870*/  @P1 FADD R60, R60, 1 ;  /* 0x3f8000003c3c1421 */ /* 0x000fe20000000000 */
[----:B------:R-:W-:Y:S01]  /*1880*/  PRMT R29, R20, 0x7632, R29 ;  /* 0x00007632141d7816 */ /* 0x000fe2000000001d */
[----:B------:R-:W-:Y:S01]  /*1890*/  FMUL R31, R31, R0 ;  /* 0x000000001f1f7220 */ /* 0x000fe20000400000 */
[----:B------:R-:W-:Y:S01]  /*18a0*/  @P0 FMNMX R3, R3, |R10|, !PT ;  /* 0x4000000a03030209 */ /* 0x000fe20007800000 */
[----:B------:R-:W-:Y:S01]  /*18b0*/  @P1 FADD R28, R28, 1 ;  /* 0x3f8000001c1c1421 */ /* 0x000fe20000000000 */
[----:B------:R-:W-:Y:S01]  /*18c0*/  PRMT R46, R21, 0x7632, R46 ;  /* 0x00007632152e7816 */ /* 0x000fe2000000002e */
[-C--:B------:R-:W-:Y:S01]  /*18d0*/  FMUL R47, R47, R0.reuse ;  /* 0x000000002f2f7220 */ /* 0x080fe20000400000 */
[----:B------:R-:W-:Y:S01]  /*18e0*/  SHF.L.U32 R29, R29, 0x10, RZ ;  /* 0x000000101d1d7819 */ /* 0x000fe200000006ff */
[----:B------:R-:W-:Y:S01]  /*18f0*/  FMUL R32, R32, R0 ;  /* 0x0000000020207220 */ /* 0x000fe20000400000 */
[----:B------:R-:W-:Y:S01]  /*1900*/  @P0 FMNMX R3, R3, |R42|, !PT ;  /* 0x4000002a03030209 */ /* 0x000fe20007800000 */
[-C--:B------:R-:W-:Y:S01]  /*1910*/  FMUL R52, R52, R0.reuse ;  /* 0x0000000034347220 */ /* 0x080fe20000400000 */
[----:B------:R-:W-:Y:S01]  /*1920*/  SHF.L.U32 R30, R21, 0x10, RZ ;  /* 0x00000010151e7819 */ /* 0x000fe200000006ff */
[----:B------:R-:W-:Y:S01]  /*1930*/  @P1 FADD R29, R29, 1 ;  /* 0x3f8000001d1d1421 */ /* 0x000fe20000000000 */
[----:B------:R-:W-:Y:S01]  /*1940*/  SHF.L.U32 R59, R46, 0x10, RZ ;  /* 0x000000102e3b7819 */ /* 0x000fe200000006ff */
[----:B------:R-:W-:Y:S01]  /*1950*/  FMUL R46, R60, R31 ;  /* 0x0000001f3c2e7220 */ /* 0x000fe20000400000 */
[-C--:B------:R-:W-:Y:S01]  /*1960*/  FMUL R31, R48, R0.reuse ;  /* 0x00000000301f7220 */ /* 0x080fe20000400000 */
[----:B------:R-:W-:Y:S01]  /*1970*/  @P0 FMNMX R3, R3, |R41|, !PT ;  /* 0x4000002903030209 */ /* 0x000fe20007800000 */
[----:B------:R-:W-:Y:S01]  /*1980*/  FMUL R48, R28, R47 ;  /* 0x0000002f1c307220 */ /* 0x000fe20000400000 */
        /* <DEDUP_REMOVED lines=16> */
[-C--:B------:R-:W-:Y:S01]  /*1a90*/  FMUL R28, R51, R0.reuse ;  /* 0x00000000331c7220 */ /* 0x080fe20000400000 */
[----:B------:R-:W-:Y:S01]  /*1aa0*/  @P0 FMNMX R3, R3, |R43|, !PT ;  /* 0x4000002b03030209 */ /* 0x000fe20007800000 */
[----:B------:R-:W-:Y:S01]  /*1ab0*/  FMUL R49, R49, R0 ;  /* 0x0000000031317220 */ /* 0x000fe20000400000 */
[----:B------:R-:W-:Y:S01]  /*1ac0*/  @P1 FADD R31, R31, 1 ;  /* 0x3f8000001f1f1421 */ /* 0x000fe20000000000 */
[----:B------:R-:W-:Y:S01]  /*1ad0*/  SHF.L.U32 R29, R24, 0x10, RZ ;  /* 0x00000010181d7819 */ /* 0x000fe200000006ff */
[----:B------:R-:W-:Y:S01]  /*1ae0*/  FMUL R59, R59, R28 ;  /* 0x0000001c3b3b7220 */ /* 0x000fe20000400000 */
[----:B------:R-:W-:Y:S01]  /*1af0*/  @P0 FMNMX R3, R3, |R58|, !PT ;  /* 0x4000003a03030209 */ /* 0x000fe20007800000 */
[----:B------:R-:W-:Y:S01]  /*1b00*/  FMUL R51, R31, R52 ;  /* 0x000000341f337220 */ /* 0x000fe20000400000 */
[----:B------:R-:W-:Y:S01]  /*1b10*/  PRMT R30, R22, 0x7632, R30 ;  /* 0x00007632161e7816 */ /* 0x000fe2000000001e */
[----:B------:R-:W-:Y:S01]  /*1b20*/  @P1 FADD R29, R29, 1 ;  /* 0x3f8000001d1d1421 */ /* 0x000fe20000000000 */
[----:B------:R-:W-:Y:S01]  /*1b30*/  PRMT R28, R24, 0x7632, R28 ;  /* 0x00007632181c7816 */ /* 0x000fe2000000001c */
[-C--:B------:R-:W-:Y:S01]  /*1b40*/  FMUL R52, R53, R0.reuse ;  /* 0x0000000035347220 */ /* 0x080fe20000400000 */
[----:B------:R-:W-:Y:S01]  /*1b50*/  @P0 FMNMX R3, R3, |R57|, !PT ;  /* 0x4000003903030209 */ /* 0x000fe20007800000 */
[----:B------:R-:W-:Y:S01]  /*1b60*/  FMUL R54, R54, R0 ;  /* 0x0000000036367220 */ /* 0x000fe20000400000 */
[----:B------:R-:W-:Y:S01]  /*1b70*/  SHF.L.U32 R30, R30, 0x10, RZ ;  /* 0x000000101e1e7819 */ /* 0x000fe200000006ff */
[----:B------:R-:W-:Y:S01]  /*1b80*/  FMUL R52, R29, R52 ;  /* 0x000000341d347220 */ /* 0x000fe20000400000 */
[----:B------:R-:W-:Y:S01]  /*1b90*/  SHF.L.U32 R28, R28, 0x10, RZ ;  /* 0x000000101c1c7819 */ /* 0x000fe200000006ff */
[-C--:B------:R-:W-:Y:S01]  /*1ba0*/  FMUL R29, R36, R0.reuse ;  /* 0x00000000241d7220 */ /* 0x080fe20000400000 */
[----:B------:R-:W-:Y:S01]  /*1bb0*/  PRMT R31, R25, 0x7632, R31 ;  /* 0x00007632191f7816 */ /* 0x000fe2000000001f */
[----:B------:R-:W-:Y:S01]  /*1bc0*/  @P1 FADD R30, R30, 1 ;  /* 0x3f8000001e1e1421 */ /* 0x000fe20000000000 */
[----:B------:R-:W-:Y:S01]  /*1bd0*/  @P0 FMNMX R3, R3, |R45|, !PT ;  /* 0x4000002d03030209 */ /* 0x000fe20007800000 */
[----:B------:R-:W-:Y:S01]  /*1be0*/  @P1 FADD R28, R28, 1 ;  /* 0x3f8000001c1c1421 */ /* 0x000fe20000000000 */
[----:B------:R-:W-:Y:S01]  /*1bf0*/  SHF.L.U32 R53, R31, 0x10, RZ ;  /* 0x000000101f357819 */ /* 0x000fe200000006ff */
[----:B------:R-:W-:Y:S01]  /*1c00*/  FMUL R31, R37, R0 ;  /* 0x00000000251f7220 */ /* 0x000fe20000400000 */
[----:B------:R-:W-:Y:S01]  /*1c10*/  @P0 FMNMX R3, R3, |R46|, !PT ;  /* 0x4000002e03030209 */ /* 0x000fe20007800000 */
[----:B------:R-:W-:Y:S01]  /*1c20*/  FMUL R60, R30, R49 ;  /* 0x000000311e3c7220 */ /* 0x000fe20000400000 */
[----:B------:R-:W-:Y:S01]  /*1c30*/  FMUL R37, R28, R29 ;  /* 0x0000001d1c257220 */ /* 0x000fe20000400000 */
[----:B------:R-:W-:Y:S01]  /*1c40*/  SHF.L.U32 R30, R25, 0x10, RZ ;  /* 0x00000010191e7819 */ /* 0x000fe200000006ff */
[----:B------:R-:W-:Y:S01]  /*1c50*/  FMUL R29, R38, R0 ;  /* 0x00000000261d7220 */ /* 0x000fe20000400000 */
[----:B------:R-:W-:Y:S01]  /*1c60*/  SHF.L.U32 R28, R26, 0x10, RZ ;  /* 0x000000101a1c7819 */ /* 0x000fe200000006ff */
[----:B------:R-:W-:Y:S01]  /*1c70*/  @P1 FADD R53, R53, 1 ;  /* 0x3f80000035351421 */ /* 0x000fe20000000000 */
[----:B------:R-:W-:Y:S01]  /*1c80*/  @P0 FMNMX R3, R3, |R48|, !PT ;  /* 0x4000003003030209 */ /* 0x000fe20007800000 */
[----:B------:R-:W-:Y:S01]  /*1c90*/  @P1 FADD R30, R30, 1 ;  /* 0x3f8000001e1e1421 */ /* 0x000fe20000000000 */
[----:B------:R-:W-:Y:S01]  /*1ca0*/  FMUL R55, R55, R0 ;  /* 0x0000000037377220 */ /* 0x000fe20000400000 */
[----:B------:R-:W-:Y:S01]  /*1cb0*/  @P1 FADD R28, R28, 1 ;  /* 0x3f8000001c1c1421 */ /* 0x000fe20000000000 */
[----:B------:R-:W-:Y:S01]  /*1cc0*/  @P0 FMNMX R3, R3, |R47|, !PT ;  /* 0x4000002f03030209 */ /* 0x000fe20007800000 */
[----:B------:R-:W-:Y:S01]  /*1cd0*/  FMUL R36, R30, R31 ;  /* 0x0000001f1e247220 */ /* 0x000fe20000400000 */
[----:B------:R-:W-:Y:S01]  /*1ce0*/  PRMT R30, R26, 0x7632, R30 ;  /* 0x000076321a1e7816 */ /* 0x000fe2000000001e */
[----:B------:R-:W-:Y:S01]  /*1cf0*/  FMUL R38, R28, R29 ;  /* 0x0000001d1c267220 */ /* 0x000fe20000400000 */
[----:B------:R-:W-:Y:S01]  /*1d00*/  @P0 FMNMX R3, R3, |R33|, !PT ;  /* 0x4000002103030209 */ /* 0x000fe20007800000 */
[----:B------:R-:W-:Y:S01]  /*1d10*/  FMUL R53, R53, R54 ;  /* 0x0000003635357220 */ /* 0x000fe20000400000 */
[----:B------:R-:W-:Y:S01]  /*1d20*/  PRMT R29, R27, 0x7632, R29 ;  /* 0x000076321b1d7816 */ /* 0x000fe2000000001d */
[----:B------:R-:W-:Y:S01]  /*1d30*/  FMUL R56, R56, R0 ;  /* 0x0000000038387220 */ /* 0x000fe20000400000 */
[----:B------:R-:W-:Y:S01]  /*1d40*/  @P0 FMNMX R3, R3, |R32|, !PT ;  /* 0x4000002003030209 */ /* 0x000fe20007800000 */
[----:B------:R-:W-:Y:S01]  /*1d50*/  FMUL R39, R39, R0 ;  /* 0x0000000027277220 */ /* 0x000fe20000400000 */
[----:B------:R-:W-:-:S02]  /*1d60*/  SHF.L.U32 R30, R30, 0x10, RZ ;  /* 0x000000101e1e7819 */ /* 0x000fc400000006ff */
[----:B------:R-:W-:Y:S02]  /*1d70*/  SHF.L.U32 R28, R27, 0x10, RZ ;  /* 0x000000101b1c7819 */ /* 0x000fe400000006ff */
[----:B------:R-:W-:Y:S01]  /*1d80*/  SHF.L.U32 R29, R29, 0x10, RZ ;  /* 0x000000101d1d7819 */ /* 0x000fe200000006ff */
[----:B------:R-:W-:Y:S01]  /*1d90*/  @P1 FADD R30, R30, 1 ;  /* 0x3f8000001e1e1421 */ /* 0x000fe20000000000 */
[----:B------:R-:W-:Y:S01]  /*1da0*/  @P0 FMNMX R3, R3, |R50|, !PT ;  /* 0x4000003203030209 */ /* 0x000fe20007800000 */
[----:B------:R-:W-:Y:S01]  /*1db0*/  @P1 FADD R28, R28, 1 ;  /* 0x3f8000001c1c1421 */ /* 0x000fe20000000000 */
[----:B------:R-:W-:Y:S01]  /*1dc0*/  LOP3.LUT R31, R5, 0x7f, RZ, 0xc0, !PT ;  /* 0x0000007f051f7812 */ /* 0x000fe200078ec0ff */
[----:B------:R-:W-:Y:S01]  /*1dd0*/  @P1 FADD R29, R29, 1 ;  /* 0x3f8000001d1d1421 */ /* 0x000fe20000000000 */
[----:B------:R-:W-:Y:S01]  /*1de0*/  ISETP.NE.AND P1, PT, RZ, UR10, PT ;  /* 0x0000000aff007c0c */ /* 0x000fe2000bf25270 */
[----:B------:R-:W-:Y:S01]  /*1df0*/  FMUL R39, R28, R39 ;  /* 0x000000271c277220 */ /* 0x000fe20000400000 */
[----:B------:R-:W-:-:S02]  /*1e00*/  @P0 FMNMX R3, R3, |R60|, !PT ;  /* 0x4000003c03030209 */ /* 0x000fc40007800000 */
[----:B------:R-:W-:Y:S02]  /*1e10*/  SHF.L.U32 R54, R4, 0x9, RZ ;  /* 0x0000000904367819 */ /* 0x000fe400000006ff */
[----:B------:R-:W-:Y:S02]  /*1e20*/  @P0 FMNMX R3, R3, |R59|, !PT ;  /* 0x4000003b03030209 */ /* 0x000fe40007800000 */
[----:B------:R-:W-:Y:S01]  /*1e30*/  LOP3.LUT R31, R54, 0xfffffe00, R31, 0xe2, !PT ;  /* 0xfffffe00361f7812 */ /* 0x000fe200078ee21f */
[----:B------:R-:W-:Y:S01]  /*1e40*/  FMUL R54, R30, R55 ;  /* 0x000000371e367220 */ /* 0x000fe20000400000 */
[----:B------:R-:W-:Y:S01]  /*1e50*/  @P0 FMNMX R3, R3, |R51|, !PT ;  /* 0x4000003303030209 */ /* 0x000fe20007800000 */
[----:B------:R-:W-:Y:S01]  /*1e60*/  FMUL R55, R29, R56 ;  /* 0x000000381d377220 */ /* 0x000fe20000400000 */
[C---:B------:R-:W-:Y:S01]  /*1e70*/  IADD3 R67, R31.reuse, 0x80, RZ ;  /* 0x000000801f437810 */ /* 0x040fe20007ffe0ff */
[C---:B------:R-:W-:Y:S01]  /*1e80*/  @P1 FMUL R34, R6.reuse, R34 ;  /* 0x0000002206221220 */ /* 0x040fe20000400000 */
[C---:B------:R-:W-:Y:S01]  /*1e90*/  IADD3 R65, R31.reuse, 0x100, RZ ;  /* 0x000001001f417810 */ /* 0x040fe20007ffe0ff */
[C---:B------:R-:W-:Y:S01]  /*1ea0*/  @P1 FMUL R9, R6.reuse, R9 ;  /* 0x0000000906091220 */ /* 0x040fe20000400000 */
[----:B------:R-:W-:Y:S01]  /*1eb0*/  IADD3 R29, R31, 0x180, RZ ;  /* 0x000001801f1d7810 */ /* 0x000fe20007ffe0ff */
[C---:B------:R-:W-:Y:S01]  /*1ec0*/  @P1 FMUL R40, R6.reuse, R40 ;  /* 0x0000002806281220 */ /* 0x040fe20000400000 */
[----:B------:R-:W-:Y:S01]  /*1ed0*/  @P1 FMUL R35, R6, R35 ;  /* 0x0000002306231220 */ /* 0x000fe20000400000 */
[----:B------:R-:W-:Y:S01]  /*1ee0*/  @P0 FMNMX R3, R3, |R52|, !PT ;  /* 0x4000003403030209 */ /* 0x000fe20007800000 */
[----:B0-----:R-:W-:-:S04]  /*1ef0*/  IMAD.WIDE.U32 R68, R31, 0x10, R62 ;  /* 0x000000101f447825 */ /* 0x001fc800078e003e */
[C---:B------:R-:W-:Y:S01]  /*1f00*/  @P1 FMUL R8, R6.reuse, R8 ;  /* 0x0000000806081220 */ /* 0x040fe20000400000 */
[----:B------:R-:W-:Y:S01]  /*1f10*/  @P1 FMUL R7, R6, R7 ;  /* 0x0000000706071220 */ /* 0x000fe20000400000 */
[----:B------:R-:W-:Y:S01]  /*1f20*/  @P0 FMNMX R3, R3, |R37|, !PT ;  /* 0x4000002503030209 */ /* 0x000fe20007800000 */
[----:B------:R-:W-:Y:S01]  /*1f30*/  IMAD.WIDE.U32 R66, R67, 0x10, R62 ;  /* 0x0000001043427825 */ /* 0x000fe200078e003e */
[----:B------:R-:W-:-:S03]  /*1f40*/  F2FP.BF16.F32.PACK_AB R30, R35, R40 ;  /* 0x00000028231e723e */ /* 0x000fc600000010ff */
[----:B------:R-:W-:Y:S01]  /*1f50*/  @P1 FMUL R10, R6, R10 ;  /* 0x0000000a060a1220 */ /* 0x000fe20000400000 */
[----:B------:R-:W-:Y:S01]  /*1f60*/  @P0 FMNMX R3, R3, |R36|, !PT ;  /* 0x4000002403030209 */ /* 0x000fe20007800000 */
[----:B------:R-:W-:-:S04]  /*1f70*/  IMAD.WIDE.U32 R64, R65, 0x10, R62 ;  /* 0x0000001041407825 */ /* 0x000fc800078e003e */
[C---:B------:R-:W-:Y:S01]  /*1f80*/  @P1 FMUL R42, R6.reuse, R42 ;  /* 0x0000002a062a1220 */ /* 0x040fe20000400000 */
[----:B------:R-:W-:Y:S01]  /*1f90*/  @P1 FMUL R41, R6, R41 ;  /* 0x0000002906291220 */ /* 0x000fe20000400000 */
[----:B------:R-:W-:Y:S01]  /*1fa0*/  @P0 FMNMX R3, R3, |R53|, !PT ;  /* 0x4000003503030209 */ /* 0x000fe20007800000 */
[----:B------:R-:W-:Y:S01]  /*1fb0*/  IMAD.WIDE.U32 R62, R29, 0x10, R62 ;  /* 0x000000101d3e7825 */ /* 0x000fe200078e003e */
[----:B------:R-:W-:-:S03]  /*1fc0*/  F2FP.BF16.F32.PACK_AB R29, R9, R34 ;  /* 0x00000022091d723e */ /* 0x000fc600000010ff */
[C---:B------:R-:W-:Y:S01]  /*1fd0*/  @P1 FMUL R11, R6.reuse, R11 ;  /* 0x0000000b060b1220 */ /* 0x040fe20000400000 */
[----:B------:R-:W0:Y:S01]  /*1fe0*/  @!P4 LDC.64 R34, c[0x0][0x230] ;  /* 0x00008c00ff22cb82 */ /* 0x000e220000000a00 */
        /* <DEDUP_REMOVED lines=26> */
[----:B------:R-:W-:Y:S01]  /*2190*/  F2FP.BF16.F32.PACK_AB R28, R7, R8 ;  /* 0x00000008071c723e */ /* 0x000fe200000010ff */
[----:B0-----:R-:W-:Y:S01]  /*21a0*/  @!P4 IMAD.WIDE R34, R4, 0x4, R34 ;  /* 0x000000040422c825 */ /* 0x001fe200078e0222 */
[----:B------:R-:W-:-:S02]  /*21b0*/  F2FP.BF16.F32.PACK_AB R31, R42, R10 ;  /* 0x0000000a2a1f723e */ /* 0x000fc400000010ff */
[----:B------:R-:W-:Y:S02]  /*21c0*/  F2FP.BF16.F32.PACK_AB R8, R11, R41 ;  /* 0x000000290b08723e */ /* 0x000fe400000010ff */
[----:B------:R-:W-:Y:S01]  /*21d0*/  F2FP.BF16.F32.PACK_AB R9, R43, R44 ;  /* 0x0000002c2b09723e */ /* 0x000fe200000010ff */
[----:B------:R0:W-:Y:S01]  /*21e0*/  @!P4 STG.E desc[UR6][R34.64], R0 ;  /* 0x000000002200c986 */ /* 0x0001e2000c101906 */
[----:B------:R-:W-:Y:S02]  /*21f0*/  F2FP.BF16.F32.PACK_AB R10, R57, R58 ;  /* 0x0000003a390a723e */ /* 0x000fe400000010ff */
[----:B------:R-:W-:Y:S01]  /*2200*/  F2FP.BF16.F32.PACK_AB R11, R46, R45 ;  /* 0x0000002d2e0b723e */ /* 0x000fe200000010ff */
[----:B------:R2:W-:Y:S01]  /*2210*/  STG.E.128 desc[UR6][R68.64], R28 ;  /* 0x0000001c44007986 */ /* 0x0005e2000c101d06 */
[----:B------:R-:W-:Y:S02]  /*2220*/  F2FP.BF16.F32.PACK_AB R48, R47, R48 ;  /* 0x000000302f30723e */ /* 0x000fe400000010ff */
[----:B------:R-:W-:Y:S01]  /*2230*/  F2FP.BF16.F32.PACK_AB R49, R32, R33 ;  /* 0x000000212031723e */ /* 0x000fe200000010ff */
[----:B------:R2:W-:Y:S01]  /*2240*/  STG.E.128 desc[UR6][R66.64], R8 ;  /* 0x0000000842007986 */ /* 0x0005e2000c101d06 */
[----:B------:R-:W-:-:S02]  /*2250*/  F2FP.BF16.F32.PACK_AB R50, R60, R50 ;  /* 0x000000323c32723e */ /* 0x000fc400000010ff */
[----:B------:R-:W-:Y:S02]  /*2260*/  F2FP.BF16.F32.PACK_AB R51, R51, R59 ;  /* 0x0000003b3333723e */ /* 0x000fe400000010ff */
[----:B------:R-:W-:Y:S02]  /*2270*/  F2FP.BF16.F32.PACK_AB R52, R37, R52 ;  /* 0x000000342534723e */ /* 0x000fe400000010ff */
[----:B------:R-:W-:Y:S01]  /*2280*/  F2FP.BF16.F32.PACK_AB R53, R53, R36 ;  /* 0x000000243535723e */ /* 0x000fe200000010ff */
[----:B------:R2:W-:Y:S01]  /*2290*/  STG.E.128 desc[UR6][R64.64], R48 ;  /* 0x0000003040007986 */ /* 0x0005e2000c101d06 */
[----:B------:R-:W-:Y:S02]  /*22a0*/  F2FP.BF16.F32.PACK_AB R54, R54, R38 ;  /* 0x000000263636723e */ /* 0x000fe400000010ff */
[----:B------:R-:W-:Y:S02]  /*22b0*/  F2FP.BF16.F32.PACK_AB R55, R55, R39 ;  /* 0x000000273737723e */ /* 0x000fe400000010ff */
[----:B------:R-:W-:-:S02]  /*22c0*/  IADD3 R4, R4, UR9, RZ ;  /* 0x0000000904047c10 */ /* 0x000fc4000fffe0ff */
[----:B------:R-:W-:Y:S01]  /*22d0*/  SEL R7, RZ, 0x1, P3 ;  /* 0x00000001ff077807 */ /* 0x000fe20001800000 */
[----:B------:R2:W-:Y:S01]  /*22e0*/  STG.E.128 desc[UR6][R62.64], R52 ;  /* 0x000000343e007986 */ /* 0x0005e2000c101d06 */
[----:B------:R-:W-:Y:S02]  /*22f0*/  ISETP.GE.AND P0, PT, R4, UR11, PT ;  /* 0x0000000b04007c0c */ /* 0x000fe4000bf06270 */
[----:B0-----:R-:W-:-:S11]  /*2300*/  PRMT R0, R7, 0x7610, R0 ;  /* 0x0000761007007816 */ /* 0x001fd60000000000 */
[----:B------:R-:W-:Y:S05]  /*2310*/  @!P0 BRA `(.L_x_4299) ;  /* 0xffffffdc00b08947 */ /* 0x000fea000383ffff */
.L_x_4288:
        /* <DEDUP_REMOVED lines=12> */
[----:B--2---:R-:W0:Y:S02]  /*23e0*/  SHFL.DOWN PT, R9, R2, 0x2, 0x1f ;  /* 0x08401f0002097f89 */ /* 0x004e2400000e0000 */
[----:B0-----:R-:W-:-:S05]  /*23f0*/  FMNMX R9, R2, R9, !PT ;  /* 0x0000000902097209 */ /* 0x001fca0007800000 */
[----:B------:R0:W1:Y:S02]  /*2400*/  SHFL.DOWN PT, R4, R9, 0x1, 0x1f ;  /* 0x08201f0009047f89 */ /* 0x00006400000e0000 */
.L_x_4324:
        /* <DEDUP_REMOVED lines=28> */
.L_x_4327:
[----:B-1----:R-:W-:-:S07]  /*25d0*/  FMNMX R7, R3, R2, !PT ;  /* 0x0000000203077209 */ /* 0x002fce0007800000 */
.L_x_4303:
[----:B------:R-:W-:Y:S05]  /*25e0*/  BSYNC B0 ;  /* 0x0000000000007941 */ /* 0x000fea0003800000 */
.L_x_4302:
[----:B------:R-:W-:Y:S01]  /*25f0*/  ISETP.NE.AND P0, PT, R5, RZ, PT ;  /* 0x000000ff0500720c */ /* 0x000fe20003f05270 */
[----:B------:R-:W-:-:S12]  /*2600*/  BSSY B0, `(.L_x_4300) ;  /* 0x0000004000007945 */ /* 0x000fd80003800000 */
[----:B------:R-:W-:Y:S05]  /*2610*/  @P0 BRA `(.L_x_4305) ;  /* 0x0000000000080947 */ /* 0x000fea0003800000 */
[----:B0-----:R-:W0:Y:S02]  /*2620*/  LDC.64 R2, c[0x0][0x288] ;  /* 0x0000a200ff027b82 */ /* 0x001e240000000a00 */
[----:B0-----:R1:W-:Y:S02]  /*2630*/  REDG.E.MAX.S32.STRONG.GPU desc[UR6][R2.64], R7 ;  /* 0x000000070200798e */ /* 0x0013e4000d10e386 */
.L_x_4305:
[----:B------:R-:W-:Y:S05]  /*2640*/  BSYNC B0 ;  /* 0x0000000000007941 */ /* 0x000fea0003800000 */
.L_x_4300:
        /* <DEDUP_REMOVED lines=13> */
[----:B012---:R-:W-:Y:S05]  /*2720*/  CALL.REL.NOINC `($__internal_46_$__cuda_sm20_rcp_rn_f32_slowpath) ;  /* 0x0000000c00107944 */ /* 0x007fea0003c00000 */
[----:B------:R-:W-:Y:S05]  /*2730*/  BRA `(.L_x_4307) ;  /* 0x0000000000107947 */ /* 0x000fea0003800000 */
.L_x_4306:
[----:B01----:R-:W0:Y:S02]  /*2740*/  MUFU.RCP R3, R6 ;  /* 0x0000000600037308 */ /* 0x003e240000001000 */
[----:B0-----:R-:W-:-:S04]  /*2750*/  FFMA R0, R6, R3, -1 ;  /* 0xbf80000006007423 */ /* 0x001fc80000000003 */
[----:B------:R-:W-:-:S04]  /*2760*/  FADD.FTZ R0, -R0, -RZ ;  /* 0x800000ff00007221 */ /* 0x000fc80000010100 */
[----:B------:R-:W-:-:S07]  /*2770*/  FFMA R0, R3, R0, R3 ;  /* 0x0000000003007223 */ /* 0x000fce0000000003 */
.L_x_4307:
[----:B------:R-:W0:Y:S02]  /*2780*/  LDC.64 R2, c[0x0][0x280] ;  /* 0x0000a000ff027b82 */ /* 0x000e240000000a00 */
[----:B0-----:R-:W-:Y:S01]  /*2790*/  STG.E desc[UR6][R2.64], R0 ;  /* 0x0000000002007986 */ /* 0x001fe2000c101906 */
[----:B------:R-:W-:Y:S05]  /*27a0*/  EXIT ;  /* 0x000000000000794d */ /* 0x000fea0003800000 */
.L_x_4289:
[----:B------:R-:W-:Y:S01]  /*27b0*/  HFMA2.MMA R63, -RZ, RZ, 0, 5.9604644775390625e-08 ;  /* 0x00000001ff3f7435 */ /* 0x000fe200000001ff */
[----:B------:R-:W-:Y:S02]  /*27c0*/  MOV R64, R35 ;  /* 0x0000002300407202 */ /* 0x000fe40000000f00 */
[----:B------:R-:W-:Y:S02]  /*27d0*/  MOV R66, 0x1f ;  /* 0x0000001f00427802 */ /* 0x000fe40000000f00 */
[----:B------:R-:W-:-:S07]  /*27e0*/  MOV R57, 0xffffffff ;  /* 0xffffffff00397802 */ /* 0x000fce0000000f00 */
[----:B-1---5:R-:W-:Y:S05]  /*27f0*/  WARPSYNC.COLLECTIVE R57, `(.L_x_4308) ;  /* 0x0000000039087348 */ /* 0x022fea0003c00000 */
[----:B------:R0:W2:Y:S02]  /*2800*/  SHFL.BFLY P1, R62, R64, R63, R66 ;  /* 0x0c00003f403e7389 */ /* 0x0000a40000020042 */
[----:B012--5:R-:W-:Y:S01]  /*2810*/  ENDCOLLECTIVE ;  /* 0x000000000000791b */ /* 0x027fe20003800000 */
.L_x_4308:
[----:B------:R-:W-:Y:S01]  /*2820*/  HFMA2.MMA R63, -RZ, RZ, 0, 1.1920928955078125e-07 ;  /* 0x00000002ff3f7435 */ /* 0x000fe200000001ff */
[----:B------:R-:W-:-:S05]  /*2830*/  MOV R34, R62 ;  /* 0x0000003e00227202 */ /* 0x000fca0000000f00 */
[----:B------:R-:W-:-:S05]  /*2840*/  FADD R58, R35, R34 ;  /* 0x00000022233a7221 */ /* 0x000fca0000000000 */
[----:B------:R-:W-:-:S07]  /*2850*/  MOV R64, R58 ;  /* 0x0000003a00407202 */ /* 0x000fce0000000f00 */
[----:B------:R-:W-:Y:S05]  /*2860*/  WARPSYNC.COLLECTIVE R57, `(.L_x_4309) ;  /* 0x0000000039087348 */ /* 0x000fea0003c00000 */
[----:B------:R0:W1:Y:S02]  /*2870*/  SHFL.BFLY P1, R62, R64, R63, R66 ;  /* 0x0c00003f403e7389 */ /* 0x0000640000020042 */
[----:B01----:R-:W-:Y:S01]  /*2880*/  ENDCOLLECTIVE ;  /* 0x000000000000791b */ /* 0x003fe20003800000 */
.L_x_4309:
[----:B------:R-:W-:Y:S01]  /*2890*/  HFMA2.MMA R63, -RZ, RZ, 0, 2.384185791015625e-07 ;  /* 0x00000004ff3f7435 */ /* 0x000fe200000001ff */
[----:B------:R-:W-:-:S05]  /*28a0*/  MOV R59, R62 ;  /* 0x0000003e003b7202 */ /* 0x000fca0000000f00 */
[----:B------:R-:W-:-:S05]  /*28b0*/  FADD R59, R58, R59 ;  /* 0x0000003b3a3b7221 */ /* 0x000fca0000000000 */
[----:B------:R-:W-:-:S07]  /*28c0*/  MOV R64, R59 ;  /* 0x0000003b00407202 */ /* 0x000fce0000000f00 */
[----:B------:R-:W-:Y:S05]  /*28d0*/  WARPSYNC.COLLECTIVE R57, `(.L_x_4310) ;  /* 0x0000000039087348 */ /* 0x000fea0003c00000 */
[----:B------:R0:W1:Y:S02]  /*28e0*/  SHFL.BFLY P1, R62, R64, R63, R66 ;  /* 0x0c00003f403e7389 */ /* 0x0000640000020042 */
[----:B01----:R-:W-:Y:S01]  /*28f0*/  ENDCOLLECTIVE ;  /* 0x000000000000791b */ /* 0x003fe20003800000 */
.L_x_4310:
[----:B------:R-:W-:Y:S01]  /*2900*/  HFMA2.MMA R63, -RZ, RZ, 0, 4.76837158203125e-07 ;  /* 0x00000008ff3f7435 */ /* 0x000fe200000001ff */
[----:B------:R-:W-:-:S05]  /*2910*/  MOV R34, R62 ;  /* 0x0000003e00227202 */ /* 0x000fca0000000f00 */
[----:B------:R-:W-:-:S05]  /*2920*/  FADD R60, R59, R34 ;  /* 0x000000223b3c7221 */ /* 0x000fca0000000000 */
[----:B------:R-:W-:-:S07]  /*2930*/  MOV R64, R60 ;  /* 0x0000003c00407202 */ /* 0x000fce0000000f00 */
[----:B------:R-:W-:Y:S05]  /*2940*/  WARPSYNC.COLLECTIVE R57, `(.L_x_4311) ;  /* 0x0000000039087348 */ /* 0x000fea0003c00000 */
[----:B------:R0:W1:Y:S02]  /*2950*/  SHFL.BFLY P1, R62, R64, R63, R66 ;  /* 0x0c00003f403e7389 */ /* 0x0000640000020042 */
[----:B01----:R-:W-:Y:S01]  /*2960*/  ENDCOLLECTIVE ;  /* 0x000000000000791b */ /* 0x003fe20003800000 */
.L_x_4311:
[----:B------:R-:W-:Y:S01]  /*2970*/  HFMA2.MMA R63, -RZ, RZ, 0, 9.5367431640625e-07 ;  /* 0x00000010ff3f7435 */ /* 0x000fe200000001ff */
[----:B------:R-:W-:-:S05]  /*2980*/  MOV R61, R62 ;  /* 0x0000003e003d7202 */ /* 0x000fca0000000f00 */
[----:B------:R-:W-:-:S05]  /*2990*/  FADD R61, R60, R61 ;  /* 0x0000003d3c3d7221 */ /* 0x000fca0000000000 */
[----:B------:R-:W-:-:S07]  /*29a0*/  MOV R64, R61 ;  /* 0x0000003d00407202 */ /* 0x000fce0000000f00 */
[----:B------:R-:W-:Y:S05]  /*29b0*/  WARPSYNC.COLLECTIVE R57, `(.L_x_4312) ;  /* 0x0000000039087348 */ /* 0x000fea0003c00000 */
[----:B------:R0:W1:Y:S02]  /*29c0*/  SHFL.BFLY P1, R62, R64, R63, R66 ;  /* 0x0c00003f403e7389 */ /* 0x0000640000020042 */
[----:B01----:R-:W-:Y:S01]  /*29d0*/  ENDCOLLECTIVE ;  /* 0x000000000000791b */ /* 0x003fe20003800000 */
.L_x_4312:
[----:B------:R-:W-:Y:S01]  /*29e0*/  HFMA2.MMA R63, -RZ, RZ, 0, 5.9604644775390625e-08 ;  /* 0x00000001ff3f7435 */ /* 0x000fe200000001ff */
[----:B------:R-:W-:-:S05]  /*29f0*/  MOV R34, R62 ;  /* 0x0000003e00227202 */ /* 0x000fca0000000f00 */
[----:B------:R-:W-:-:S04]  /*2a00*/  FADD R34, R61, R34 ;  /* 0x000000223d227221 */ /* 0x000fc80000000000 */
[----:B------:R-:W-:-:S04]  /*2a10*/  FMUL R34, R34, 0.0009765625 ;  /* 0x3a80000022227820 */ /* 0x000fc80000400000 */
        /* <DEDUP_REMOVED lines=68> */
.L_x_4313:
[----:B------:R-:W-:Y:S01]  /*2e60*/  HFMA2.MMA R63, -RZ, RZ, 0, 1.1920928955078125e-07 ;  /* 0x00000002ff3f7435 */ /* 0x000fe200000001ff */
[----:B------:R-:W-:-:S05]  /*2e70*/  MOV R58, R62 ;  /* 0x0000003e003a7202 */ /* 0x000fca0000000f00 */
[----:B------:R-:W-:-:S05]  /*2e80*/  FADD R58, R35, R58 ;  /* 0x0000003a233a7221 */ /* 0x000fca0000000000 */
[----:B------:R-:W-:-:S07]  /*2e90*/  MOV R64, R58 ;  /* 0x0000003a00407202 */ /* 0x000fce0000000f00 */
[----:B------:R-:W-:Y:S05]  /*2ea0*/  WARPSYNC.COLLECTIVE R57, `(.L_x_4314) ;  /* 0x0000000039087348 */ /* 0x000fea0003c00000 */
[----:B------:R0:W1:Y:S02]  /*2eb0*/  SHFL.BFLY P1, R62, R64, R63, R66 ;  /* 0x0c00003f403e7389 */ /* 0x0000640000020042 */
[----:B01----:R-:W-:Y:S01]  /*2ec0*/  ENDCOLLECTIVE ;  /* 0x000000000000791b */ /* 0x003fe20003800000 */
.L_x_4314:
[----:B------:R-:W-:Y:S01]  /*2ed0*/  HFMA2.MMA R63, -RZ, RZ, 0, 2.384185791015625e-07 ;  /* 0x00000004ff3f7435 */ /* 0x000fe200000001ff */
[----:B------:R-:W-:-:S05]  /*2ee0*/  MOV R59, R62 ;  /* 0x0000003e003b7202 */ /* 0x000fca0000000f00 */
[----:B------:R-:W-:-:S05]  /*2ef0*/  FADD R59, R58, R59 ;  /* 0x0000003b3a3b7221 */ /* 0x000fca0000000000 */
[----:B------:R-:W-:-:S07]  /*2f00*/  MOV R64, R59 ;  /* 0x0000003b00407202 */ /* 0x000fce0000000f00 */
[----:B------:R-:W-:Y:S05]  /*2f10*/  WARPSYNC.COLLECTIVE R57, `(.L_x_4315) ;  /* 0x0000000039087348 */ /* 0x000fea0003c00000 */
[----:B------:R0:W1:Y:S02]  /*2f20*/  SHFL.BFLY P1, R62, R64, R63, R66 ;  /* 0x0c00003f403e7389 */ /* 0x0000640000020042 */
[----:B01----:R-:W-:Y:S01]  /*2f30*/  ENDCOLLECTIVE ;  /* 0x000000000000791b */ /* 0x003fe20003800000 */
.L_x_4315:
[----:B------:R-:W-:Y:S01]  /*2f40*/  HFMA2.MMA R63, -RZ, RZ, 0, 4.76837158203125e-07 ;  /* 0x00000008ff3f7435 */ /* 0x000fe200000001ff */
[----:B------:R-:W-:-:S05]  /*2f50*/  MOV R60, R62 ;  /* 0x0000003e003c7202 */ /* 0x000fca0000000f00 */
[----:B------:R-:W-:-:S05]  /*2f60*/  FADD R60, R59, R60 ;  /* 0x0000003c3b3c7221 */ /* 0x000fca0000000000 */
[----:B------:R-:W-:-:S07]  /*2f70*/  MOV R64, R60 ;  /* 0x0000003c00407202 */ /* 0x000fce0000000f00 */
[----:B------:R-:W-:Y:S05]  /*2f80*/  WARPSYNC.COLLECTIVE R57, `(.L_x_4316) ;  /* 0x0000000039087348 */ /* 0x000fea0003c00000 */
[----:B------:R0:W1:Y:S02]  /*2f90*/  SHFL.BFLY P1, R62, R64, R63, R66 ;  /* 0x0c00003f403e7389 */ /* 0x0000640000020042 */
[----:B01----:R-:W-:Y:S01]  /*2fa0*/  ENDCOLLECTIVE ;  /* 0x000000000000791b */ /* 0x003fe20003800000 */
.L_x_4316:
[----:B------:R-:W-:Y:S01]  /*2fb0*/  HFMA2.MMA R63, -RZ, RZ, 0, 9.5367431640625e-07 ;  /* 0x00000010ff3f7435 */ /* 0x000fe200000001ff */
[----:B------:R-:W-:-:S05]  /*2fc0*/  MOV R61, R62 ;  /* 0x0000003e003d7202 */ /* 0x000fca0000000f00 */
[----:B------:R-:W-:-:S05]  /*2fd0*/  FADD R61, R60, R61 ;  /* 0x0000003d3c3d7221 */ /* 0x000fca0000000000 */
[----:B------:R-:W-:-:S07]  /*2fe0*/  MOV R64, R61 ;  /* 0x0000003d00407202 */ /* 0x000fce0000000f00 */
[----:B------:R-:W-:Y:S05]  /*2ff0*/  WARPSYNC.COLLECTIVE R57, `(.L_x_4317) ;  /* 0x0000000039087348 */ /* 0x000fea0003c00000 */
[----:B------:R0:W1:Y:S02]  /*3000*/  SHFL.BFLY P1, R62, R64, R63, R66 ;  /* 0x0c00003f403e7389 */ /* 0x0000640000020042 */
[----:B01----:R-:W-:Y:S01]  /*3010*/  ENDCOLLECTIVE ;  /* 0x000000000000791b */ /* 0x003fe20003800000 */
.L_x_4317:
[----:B------:R-:W-:Y:S05]  /*3020*/  BRA `(.L_x_4318) ;  /* 0xffffffdc00447947 */ /* 0x000fea000383ffff */
.L_x_4301:
[----:B--2---:R-:W-:Y:S01]  /*3030*/  HFMA2.MMA R10, -RZ, RZ, 0, 9.5367431640625e-07 ;  /* 0x00000010ff0a7435 */ /* 0x004fe200000001ff */
[----:B------:R-:W-:Y:S02]  /*3040*/  MOV R8, R3 ;  /* 0x0000000300087202 */ /* 0x000fe40000000f00 */
[----:B------:R-:W-:Y:S02]  /*3050*/  MOV R11, 0x1f ;  /* 0x0000001f000b7802 */ /* 0x000fe40000000f00 */
[----:B------:R-:W-:-:S07]  /*3060*/  MOV R57, 0xffffffff ;  /* 0xffffffff00397802 */ /* 0x000fce0000000f00 */
[----:B-----5:R-:W-:Y:S05]  /*3070*/  WARPSYNC.COLLECTIVE R57, `(.L_x_4319) ;  /* 0x0000000039087348 */ /* 0x020fea0003c00000 */
[----:B------:R0:W1:Y:S02]  /*3080*/  SHFL.DOWN P0, R4, R8, R10, R11 ;  /* 0x0800000a08047389 */ /* 0x000064000000000b */
[----:B01---5:R-:W-:Y:S01]  /*3090*/  ENDCOLLECTIVE ;  /* 0x000000000000791b */ /* 0x023fe20003800000 */
.L_x_4319:
[----:B------:R-:W-:Y:S01]  /*30a0*/  HFMA2.MMA R10, -RZ, RZ, 0, 4.76837158203125e-07 ;  /* 0x00000008ff0a7435 */ /* 0x000fe200000001ff */
[----:B------:R-:W-:-:S04]  /*30b0*/  MOV R0, R4 ;  /* 0x0000000400007202 */ /* 0x000fc80000000f00 */
[----:B------:R-:W-:-:S04]  /*30c0*/  FMNMX R0, R0, R3, !PT ;  /* 0x0000000300007209 */ /* 0x000fc80007800000 */
[----:B------:R-:W-:-:S07]  /*30d0*/  MOV R8, R0 ;  /* 0x0000000000087202 */ /* 0x000fce0000000f00 */
[----:B------:R-:W-:Y:S05]  /*30e0*/  WARPSYNC.COLLECTIVE R57, `(.L_x_4320) ;  /* 0x0000000039087348 */ /* 0x000fea0003c00000 */
[----:B------:R0:W1:Y:S02]  /*30f0*/  SHFL.DOWN P0, R4, R8, R10, R11 ;  /* 0x0800000a08047389 */ /* 0x000064000000000b */
[----:B01----:R-:W-:Y:S01]  /*3100*/  ENDCOLLECTIVE ;  /* 0x000000000000791b */ /* 0x003fe20003800000 */
.L_x_4320:
[----:B------:R-:W-:Y:S01]  /*3110*/  HFMA2.MMA R10, -RZ, RZ, 0, 2.384185791015625e-07 ;  /* 0x00000004ff0a7435 */ /* 0x000fe200000001ff */
[----:B------:R-:W-:-:S04]  /*3120*/  MOV R7, R4 ;  /* 0x0000000400077202 */ /* 0x000fc80000000f00 */
[----:B------:R-:W-:-:S04]  /*3130*/  FMNMX R7, R0, R7, !PT ;  /* 0x0000000700077209 */ /* 0x000fc80007800000 */
[----:B------:R-:W-:-:S07]  /*3140*/  MOV R8, R7 ;  /* 0x0000000700087202 */ /* 0x000fce0000000f00 */
[----:B------:R-:W-:Y:S05]  /*3150*/  WARPSYNC.COLLECTIVE R57, `(.L_x_4321) ;  /* 0x0000000039087348 */ /* 0x000fea0003c00000 */
[----:B------:R0:W1:Y:S02]  /*3160*/  SHFL.DOWN P0, R4, R8, R10, R11 ;  /* 0x0800000a08047389 */ /* 0x000064000000000b */
[----:B01----:R-:W-:Y:S01]  /*3170*/  ENDCOLLECTIVE ;  /* 0x000000000000791b */ /* 0x003fe20003800000 */
.L_x_4321:
[----:B------:R-:W-:Y:S01]  /*3180*/  HFMA2.MMA R10, -RZ, RZ, 0, 1.1920928955078125e-07 ;  /* 0x00000002ff0a7435 */ /* 0x000fe200000001ff */
[----:B------:R-:W-:-:S04]  /*3190*/  MOV R2, R4 ;  /* 0x0000000400027202 */ /* 0x000fc80000000f00 */
[----:B------:R-:W-:-:S04]  /*31a0*/  FMNMX R2, R7, R2, !PT ;  /* 0x0000000207027209 */ /* 0x000fc80007800000 */
[----:B------:R-:W-:-:S07]  /*31b0*/  MOV R8, R2 ;  /* 0x0000000200087202 */ /* 0x000fce0000000f00 */
[----:B------:R-:W-:Y:S05]  /*31c0*/  WARPSYNC.COLLECTIVE R57, `(.L_x_4322) ;  /* 0x0000000039087348 */ /* 0x000fea0003c00000 */
[----:B------:R0:W1:Y:S02]  /*31d0*/  SHFL.DOWN P0, R4, R8, R10, R11 ;  /* 0x0800000a08047389 */ /* 0x000064000000000b */
[----:B01----:R-:W-:Y:S01]  /*31e0*/  ENDCOLLECTIVE ;  /* 0x000000000000791b */ /* 0x003fe20003800000 */
.L_x_4322:
[----:B------:R-:W-:Y:S01]  /*31f0*/  HFMA2.MMA R10, -RZ, RZ, 0, 5.9604644775390625e-08 ;  /* 0x00000001ff0a7435 */ /* 0x000fe200000001ff */
[----:B------:R-:W-:-:S04]  /*3200*/  MOV R9, R4 ;  /* 0x0000000400097202 */ /* 0x000fc80000000f00 */
[----:B------:R-:W-:-:S04]  /*3210*/  FMNMX R9, R2, R9, !PT ;  /* 0x0000000902097209 */ /* 0x000fc80007800000 */
[----:B------:R-:W-:-:S07]  /*3220*/  MOV R8, R9 ;  /* 0x0000000900087202 */ /* 0x000fce0000000f00 */
[----:B------:R-:W-:Y:S05]  /*3230*/  WARPSYNC.COLLECTIVE R57, `(.L_x_4323) ;  /* 0x0000000039087348 */ /* 0x000fea0003c00000 */
[----:B------:R0:W1:Y:S02]  /*3240*/  SHFL.DOWN P0, R4, R8, R10, R11 ;  /* 0x0800000a08047389 */ /* 0x000064000000000b */
[----:B01----:R-:W-:Y:S01]  /*3250*/  ENDCOLLECTIVE ;  /* 0x000000000000791b */ /* 0x003fe20003800000 */
.L_x_4323:
[----:B------:R-:W-:Y:S05]  /*3260*/  BRA `(.L_x_4324) ;  /* 0xfffffff000687947 */ /* 0x000fea000383ffff */
.L_x_4304:
[----:B------:R-:W-:Y:S01]  /*3270*/  HFMA2.MMA R10, -RZ, RZ, 0, 1.1920928955078125e-07 ;  /* 0x00000002ff0a7435 */ /* 0x000fe200000001ff */
[----:B-1----:R-:W-:Y:S02]  /*3280*/  MOV R8, R0 ;  /* 0x0000000000087202 */ /* 0x002fe40000000f00 */
[----:B------:R-:W-:Y:S02]  /*3290*/  MOV R11, 0x1f ;  /* 0x0000001f000b7802 */ /* 0x000fe40000000f00 */
[----:B------:R-:W-:-:S07]  /*32a0*/  MOV R57, 0xffffffff ;  /* 0xffffffff00397802 */ /* 0x000fce0000000f00 */
[----:B0----5:R-:W-:Y:S05]  /*32b0*/  WARPSYNC.COLLECTIVE R57, `(.L_x_4325) ;  /* 0x0000000039087348 */ /* 0x021fea0003c00000 */
[----:B------:R1:W2:Y:S02]  /*32c0*/  SHFL.DOWN P0, R4, R8, R10, R11 ;  /* 0x0800000a08047389 */ /* 0x0002a4000000000b */
[----:B012--5:R-:W-:Y:S01]  /*32d0*/  ENDCOLLECTIVE ;  /* 0x000000000000791b */ /* 0x027fe20003800000 */
.L_x_4325:
[----:B------:R-:W-:Y:S01]  /*32e0*/  HFMA2.MMA R10, -RZ, RZ, 0, 5.9604644775390625e-08 ;  /* 0x00000001ff0a7435 */ /* 0x000fe200000001ff */
[----:B------:R-:W-:-:S04]  /*32f0*/  MOV R3, R4 ;  /* 0x0000000400037202 */ /* 0x000fc80000000f00 */
[----:B------:R-:W-:-:S04]  /*3300*/  FMNMX R3, R3, R0, !PT ;  /* 0x0000000003037209 */ /* 0x000fc80007800000 */
[----:B------:R-:W-:-:S07]  /*3310*/  MOV R8, R3 ;  /* 0x0000000300087202 */ /* 0x000fce0000000f00 */
[----:B------:R-:W-:Y:S05]  /*3320*/  WARPSYNC.COLLECTIVE R57, `(.L_x_4326) ;  /* 0x0000000039087348 */ /* 0x000fea0003c00000 */
[----:B------:R0:W1:Y:S02]  /*3330*/  SHFL.DOWN P0, R4, R8, R10, R11 ;  /* 0x0800000a08047389 */ /* 0x000064000000000b */
[----:B01----:R-:W-:Y:S01]  /*3340*/  ENDCOLLECTIVE ;  /* 0x000000000000791b */ /* 0x003fe20003800000 */
.L_x_4326:
[----:B------:R-:W-:Y:S01]  /*3350*/  MOV R2, R4 ;  /* 0x0000000400027202 */ /* 0x000fe20000000f00 */
[----:B------:R-:W-:Y:S06]  /*3360*/  BRA `(.L_x_4327) ;  /* 0xfffffff000987947 */ /* 0x000fec000383ffff */
        .weak           $__internal_46_$__cuda_sm20_rcp_rn_f32_slowpath
        .type           $__internal_46_$__cuda_sm20_rcp_rn_f32_slowpath,@function
        .size           $__internal_46_$__cuda_sm20_rcp_rn_f32_slowpath,(.L_x_5513 - $__internal_46_$__cuda_sm20_rcp_rn_f32_slowpath)
$__internal_46_$__cuda_sm20_rcp_rn_f32_slowpath:
        /* <DEDUP_REMOVED lines=15> */
.L_x_4329:
        /* <DEDUP_REMOVED lines=33> */
.L_x_4331:
[----:B------:R-:W0:Y:S02]  /*3670*/  MUFU.RCP R0, R0 ;  /* 0x0000000000007308 */ /* 0x000e240000001000 */
.L_x_4330:
[----:B------:R-:W-:Y:S05]  /*3680*/  BSYNC B1 ;  /* 0x0000000000017941 */ /* 0x000fea0003800000 */
.L_x_4328:
[----:B------:R-:W-:Y:S01]  /*3690*/  HFMA2.MMA R65, -RZ, RZ, 0, 0 ;  /* 0x00000000ff417435 */ /* 0x000fe200000001ff */
[----:B------:R-:W-:-:S05]  /*36a0*/  MOV R64, R58 ;  /* 0x0000003a00407202 */ /* 0x000fca0000000f00 */
[----:B0-----:R-:W-:Y:S05]  /*36b0*/  RET.REL.NODEC R64 `(_ZN18transformer_engine13normalization24rmsnorm_fwd_tuned_kernelINS0_13Kernel_traitsI13__nv_bfloat16S3_S3_fjLj4096ELj1ELj1ELj4ELj16ENS0_18Kernel_traits_baseILj4096ES3_S3_S3_fjLj128EEEEEEEvNS0_19ForwardKernelParamsE) ;  /* 0xffffffc840507950 */ /* 0x001fea0003c3ffff */
.L_x_4332:
        /* <DEDUP_REMOVED lines=12> */
.L_x_5513:


//--------------------- .text._ZN18transformer_engine13normalization24rmsnorm_fwd_tuned_kernelINS0_13Kernel_traitsI6__halfS3_S3_fjLj4096ELj1ELj1ELj4ELj16ENS0_18Kernel_traits_baseILj4096ES3_S3_S3_fjLj128EEEEEEEvNS0_19ForwardKernelParamsE --------------------------
	.section	.text._ZN18transformer_engine13normalization24rmsnorm_fwd_tuned_kernelINS0_13Kernel_traitsI6__halfS3_S3_fjLj4096ELj1ELj1ELj4ELj16ENS0_18Kernel_traits_baseILj4096ES3_S3_S3_fjLj128EEEEEEEvNS0_19ForwardKernelParamsE,"ax",@progbits
	.align	128
        .global         _ZN18transformer_engine13normalization24rmsnorm_fwd_tuned_kernelINS0_13Kernel_traitsI6__halfS3_S3_fjLj4096ELj1ELj1ELj4ELj16ENS0_18Kernel_traits_baseILj4096ES3_S3_S3_fjLj128EEEEEEEvNS0_19ForwardKernelParamsE
        .type           _ZN18transformer_engine13normalization24rmsnorm_fwd_tuned_kernelINS0_13Kernel_traitsI6__halfS3_S3_fjLj4096ELj1ELj1ELj4ELj16ENS0_18Kernel_traits_baseILj4096ES3_S3_S3_fjLj128EEEEEEEvNS0_19ForwardKernelParamsE,@function
        .size           _ZN18transformer_engine13normalization24rmsnorm_fwd_tuned_kernelINS0_13Kernel_traitsI6__halfS3_S3_fjLj4096ELj1ELj1ELj4ELj16ENS0_18Kernel_traits_baseILj4096ES3_S3_S3_fjLj128EEEEEEEvNS0_19ForwardKernelParamsE,(.L_x_5514 - _ZN18transformer_engine13normalization24rmsnorm_fwd_tuned_kernelINS0_13Kernel_traitsI6__halfS3_S3_fjLj4096ELj1ELj1ELj4ELj16ENS0_18Kernel_traits_baseILj4096ES3_S3_S3_fjLj128EEEEEEEvNS0_19ForwardKernelParamsE)
        .other          _ZN18transformer_engine13normalization24rmsnorm_fwd_tuned_kernelINS0_13Kernel_traitsI6__halfS3_S3_fjLj4096ELj1ELj1ELj4ELj16ENS0_18Kernel_traits_baseILj4096ES3_S3_S3_fjLj128EEEEEEEvNS0_19ForwardKernelParamsE,@"STO_CUDA_ENTRY STV_DEFAULT"
_ZN18transformer_engine13normalization24rmsnorm_fwd_tuned_kernelINS0_13Kernel_traitsI6__halfS3_S3_fjLj4096ELj1ELj1ELj4ELj16ENS0_18Kernel_traits_baseILj4096ES3_S3_S3_fjLj128EEEEEEEvNS0_19ForwardKernelParamsE:
.text._ZN18transformer_engine13normalization24rmsnorm_fwd_tuned_kernelINS0_13Kernel_traitsI6__halfS3_S3_fjLj4096ELj1ELj1ELj4ELj16ENS0_18Kernel_traits_baseILj4096ES3_S3_S3_fjLj128EEEEEEEvNS0_19ForwardKernelParamsE:
        /* <DEDUP_REMOVED lines=27> */
[----:B------:R0:W5:Y:S01]  /*01b0*/  LDG.E.128 R24, desc[UR6][R8.64+0x1800] ;  /* 0x0018000608187981 */ /* 0x000162000c1e1d00 */
[----:B------:R-:W-:-:S02]  /*01c0*/  MOV R0, 0x1 ;  /* 0x0000000100007802 */ /* 0x000fc40000000f00 */
[----:B------:R-:W-:-:S07]  /*01d0*/  MOV R4, RZ ;  /* 0x000000ff00047202 */ /* 0x000fce0000000f00 */
.L_x_4344:
        /* <DEDUP_REMOVED lines=14> */
[----:B------:R-:W3:Y:S01]  /*02c0*/  LDG.E.128 R40, desc[UR6][R40.64] ;  /* 0x0000000628287981 */ /* 0x000ee2000c1e1d00 */
[----:B------:R-:W-:Y:S01]  /*02d0*/  UMOV UR4, 0xffffffff ;  /* 0xffffffff00047882 */ /* 0x000fe20000000000 */
[----:B------:R-:W-:Y:S01]  /*02e0*/  LOP3.LUT P0, RZ, R6, 0x1f, RZ, 0xc0, !PT ;  /* 0x0000001f06ff7812 */ /* 0x000fe2000780c0ff */
[--C-:B--2---:R-:W-:Y:S02]  /*02f0*/  HADD2.F32 R2, -RZ, R28.reuse.H0_H0 ;  /* 0x2000001cff027230 */ /* 0x104fe40000004100 */
[----:B------:R-:W-:Y:S02]  /*0300*/  HADD2.F32 R9, -RZ, R28.H1_H1 ;  /* 0x3000001cff097230 */ /* 0x000fe40000004100 */
[--C-:B------:R-:W-:Y:S02]  /*0310*/  HADD2.F32 R8, -RZ, R29.reuse.H0_H0 ;  /* 0x2000001dff087230 */ /* 0x100fe40000004100 */
[----:B------:R-:W-:Y:S01]  /*0320*/  FADD R10, RZ, R2 ;  /* 0x00000002ff0a7221 */ /* 0x000fe20000000000 */
[----:B------:R-:W-:-:S03]  /*0330*/  HADD2.F32 R29, -RZ, R29.H1_H1 ;  /* 0x3000001dff1d7230 */ /* 0x000fc60000004100 */
[----:B------:R-:W-:Y:S01]  /*0340*/  FADD R11, R9, R10 ;  /* 0x0000000a090b7221 */ /* 0x000fe20000000000 */
[--C-:B------:R-:W-:Y:S02]  /*0350*/  HADD2.F32 R10, -RZ, R30.reuse.H0_H0 ;  /* 0x2000001eff0a7230 */ /* 0x100fe40000004100 */
[----:B------:R-:W-:Y:S02]  /*0360*/  HADD2.F32 R30, -RZ, R30.H1_H1 ;  /* 0x3000001eff1e7230 */ /* 0x000fe40000004100 */
[----:B------:R-:W-:-:S04]  /*0370*/  FADD R28, R8, R11 ;  /* 0x0000000b081c7221 */ /* 0x000fc80000000000 */
[----:B------:R-:W-:-:S04]  /*0380*/  FADD R11, R29, R28 ;  /* 0x0000001c1d0b7221 */ /* 0x000fc80000000000 */
[----:B------:R-:W-:Y:S01]  /*0390*/  FADD R45, R10, R11 ;  /* 0x0000000b0a2d7221 */ /* 0x000fe20000000000 */
[--C-:B------:R-:W-:Y:S02]  /*03a0*/  HADD2.F32 R11, -RZ, R31.reuse.H0_H0 ;  /* 0x2000001fff0b7230 */ /* 0x100fe40000004100 */
[----:B------:R-:W-:Y:S02]  /*03b0*/  HADD2.F32 R31, -RZ, R31.H1_H1 ;  /* 0x3000001fff1f7230 */ /* 0x000fe40000004100 */
[----:B------:R-:W-:Y:S01]  /*03c0*/  FADD R28, R30, R45 ;  /* 0x0000002d1e1c7221 */ /* 0x000fe20000000000 */
[----:B----4-:R-:W-:-:S03]  /*03d0*/  HADD2.F32 R52, -RZ, R39.H1_H1 ;  /* 0x30000027ff347230 */ /* 0x010fc60000004100 */
[----:B------:R-:W-:Y:S01]  /*03e0*/  FADD R44, R11, R28 ;  /* 0x0000001c0b2c7221 */ /* 0x000fe20000000000 */
[----:B---3--:R-:W-:-:S03]  /*03f0*/  HADD2.F32 R28, -RZ, R32.H0_H0 ;  /* 0x20000020ff1c7230 */ /* 0x008fc60000004100 */
        /* <DEDUP_REMOVED lines=10> */
[--C-:B------:R-:W-:Y:S02]  /*04a0*/  HADD2.F32 R45, -RZ, R34.reuse.H0_H0 ;  /* 0x20000022ff2d7230 */ /* 0x100fe40000004100 */
[----:B------:R-:W-:Y:S02]  /*04b0*/  HADD2.F32 R56, -RZ, R43.H0_H0 ;  /* 0x2000002bff387230 */ /* 0x000fe40000004100 */
[----:B------:R-:W-:Y:S01]  /*04c0*/  FADD R48, R33, R46 ;  /* 0x0000002e21307221 */ /* 0x000fe20000000000 */
[----:B------:R-:W-:Y:S02]  /*04d0*/  HADD2.F32 R46, -RZ, R34.H1_H1 ;  /* 0x30000022ff2e7230 */ /* 0x000fe40000004100 */
[----:B------:R-:W-:-:S02]  /*04e0*/  HADD2.F32 R34, -RZ, R35.H0_H0 ;  /* 0x20000023ff227230 */ /* 0x000fc40000004100 */
[----:B------:R-:W-:Y:S01]  /*04f0*/  FADD R47, R45, R48 ;  /* 0x000000302d2f7221 */ /* 0x000fe20000000000 */
[----:B------:R-:W-:-:S03]  /*0500*/  HADD2.F32 R43, -RZ, R43.H1_H1 ;  /* 0x3000002bff2b7230 */ /* 0x000fc60000004100 */
        /* <DEDUP_REMOVED lines=115> */
.L_x_4363:
        /* <DEDUP_REMOVED lines=16> */
.L_x_4335:
        /* <DEDUP_REMOVED lines=16> */
.L_x_4337:
[----:B------:R-:W-:Y:S05]  /*0e40*/  BSYNC B0 ;  /* 0x0000000000007941 */ /* 0x000fea0003800000 */
.L_x_4336:
        /* <DEDUP_REMOVED lines=14> */
[----:B-1---5:R-:W-:Y:S05]  /*0f30*/  CALL.REL.NOINC `($__internal_47_$__cuda_sm20_rcp_rn_f32_slowpath) ;  /* 0x0000002000887944 */ /* 0x022fea0003c00000 */
[----:B------:R-:W-:Y:S05]  /*0f40*/  BRA `(.L_x_4340) ;  /* 0x0000000000107947 */ /* 0x000fea0003800000 */
.L_x_4339:
[----:B------:R-:W0:Y:S02]  /*0f50*/  MUFU.RCP R63, R60 ;  /* 0x0000003c003f7308 */ /* 0x000e240000001000 */
[----:B0-----:R-:W-:-:S04]  /*0f60*/  FFMA R0, R60, R63, -1 ;  /* 0xbf8000003c007423 */ /* 0x001fc8000000003f */
[----:B------:R-:W-:-:S04]  /*0f70*/  FADD.FTZ R0, -R0, -RZ ;  /* 0x800000ff00007221 */ /* 0x000fc80000010100 */
[----:B------:R-:W-:-:S07]  /*0f80*/  FFMA R0, R63, R0, R63 ;  /* 0x000000003f007223 */ /* 0x000fce000000003f */
.L_x_4340:
[----:B------:R-:W-:Y:S05]  /*0f90*/  BSYNC B0 ;  /* 0x0000000000007941 */ /* 0x000fea0003800000 */
.L_x_4338:
        /* <DEDUP_REMOVED lines=20> */
[----:B-1---5:R-:W-:Y:S05]  /*10e0*/  CALL.REL.NOINC `($__internal_47_$__cuda_sm20_rcp_rn_f32_slowpath) ;  /* 0x00000020001c7944 */ /* 0x022fea0003c00000 */
[----:B------:R-:W-:Y:S05]  /*10f0*/  BRA `(.L_x_4343) ;  /* 0x0000000000107947 */ /* 0x000fea0003800000 */
.L_x_4342:
[----:B------:R-:W0:Y:S02]  /*1100*/  MUFU.RCP R0, R65 ;  /* 0x0000004100007308 */ /* 0x000e240000001000 */
[----:B0-----:R-:W-:-:S04]  /*1110*/  FFMA R58, R65, R0, -1 ;  /* 0xbf800000413a7423 */ /* 0x001fc80000000000 */
[----:B------:R-:W-:-:S04]  /*1120*/  FADD.FTZ R61, -R58, -RZ ;  /* 0x800000ff3a3d7221 */ /* 0x000fc80000010100 */
[----:B------:R-:W-:-:S07]  /*1130*/  FFMA R0, R0, R61, R0 ;  /* 0x0000003d00007223 */ /* 0x000fce0000000000 */
.L_x_4343:
[----:B------:R-:W-:Y:S05]  /*1140*/  BSYNC B0 ;  /* 0x0000000000007941 */ /* 0x000fea0003800000 */
.L_x_4341:
[----:B------:R-:W-:Y:S01]  /*1150*/  FADD R58, R38, -R39 ;  /* 0x80000027263a7221 */ /* 0x000fe20000000000 */
[----:B------:R-:W-:Y:S01]  /*1160*/  FADD R57, R59, R57 ;  /* 0x000000393b397221 */ /* 0x000fe20000000000 */
[----:B------:R-:W-:Y:S01]  /*1170*/  FMUL R39, R63, R39 ;  /* 0x000000273f277220 */ /* 0x000fe20000400000 */
[----:B-1----:R-:W-:Y:S01]  /*1180*/  ISETP.NE.AND P1, PT, R3, RZ, PT ;  /* 0x000000ff0300720c */ /* 0x002fe20003f25270 */
[----:B------:R-:W-:Y:S01]  /*1190*/  FMUL R61, R58, R58 ;  /* 0x0000003a3a3d7220 */ /* 0x000fe20000400000 */
[----:B-----5:R-:W-:Y:S02]  /*11a0*/  HADD2.F32 R59, -RZ, R13.H0_H0 ;  /* 0x2000000dff3b7230 */ /* 0x020fe40000004100 */
[C---:B------:R-:W-:Y:S01]  /*11b0*/  FFMA R39, R60.reuse, R38, R39 ;  /* 0x000000263c277223 */ /* 0x040fe20000000027 */
[----:B------:R-:W-:Y:S01]  /*11c0*/  SHF.L.U32 R67, R5, 0x9, RZ ;  /* 0x0000000905437819 */ /* 0x000fe200000006ff */
[----:B------:R-:W-:Y:S02]  /*11d0*/  FMUL R58, R60, R61 ;  /* 0x0000003d3c3a7220 */ /* 0x000fe40000400000 */
[----:B------:R-:W-:-:S02]  /*11e0*/  FMUL R39, R39, R0 ;  /* 0x0000000027277220 */ /* 0x000fc40000400000 */
[----:B------:R-:W-:-:S04]  /*11f0*/  FMUL R58, R63, R58 ;  /* 0x0000003a3f3a7220 */ /* 0x000fc80000400000 */
[----:B------:R-:W-:Y:S01]  /*1200*/  FFMA R57, R58, R0, R57 ;  /* 0x000000003a397223 */ /* 0x000fe20000000039 */
[----:B------:R-:W-:Y:S01]  /*1210*/  SHFL.IDX PT, R39, R39, RZ, 0x1f ;  /* 0x00001fff27277589 */ /* 0x000fe200000e0000 */
[--C-:B------:R-:W-:Y:S02]  /*1220*/  HADD2.F32 R58, -RZ, R12.reuse.H0_H0 ;  /* 0x2000000cff3a7230 */ /* 0x100fe40000004100 */
[----:B------:R-:W-:Y:S02]  /*1230*/  @P1 FADD R59, R59, 1 ;  /* 0x3f8000003b3b1421 */ /* 0x000fe40000000000 */
[----:B------:R-:W0:Y:S01]  /*1240*/  SHFL.IDX PT, R57, R57, RZ, 0x1f ;  /* 0x00001fff39397589 */ /* 0x000e2200000e0000 */
[----:B------:R-:W-:Y:S01]  /*1250*/  @P1 FADD R58, R58, 1 ;  /* 0x3f8000003a3a1421 */ /* 0x000fe20000000000 */
[----:B0-----:R-:W-:Y:S01]  /*1260*/  FMUL R0, R57, 0.000244140625 ;  /* 0x3980000039007820 */ /* 0x001fe20000400000 */
[----:B------:R-:W-:-:S03]  /*1270*/  HADD2.F32 R57, -RZ, R12.H1_H1 ;  /* 0x3000000cff397230 */ /* 0x000fc60000004100 */
[----:B------:R-:W-:Y:S02]  /*1280*/  FFMA R0, R39, R39, R0 ;  /* 0x0000002727007223 */ /* 0x000fe40000000000 */
[----:B------:R-:W-:Y:S02]  /*1290*/  @P1 FADD R57, R57, 1 ;  /* 0x3f80000039391421 */ /* 0x000fe40000000000 */
[----:B------:R-:W-:-:S05]  /*12a0*/  FADD R38, R0, UR8 ;  /* 0x0000000800267e21 */ /* 0x000fca0008000000 */
[----:B------:R-:W-:-:S13]  /*12b0*/  FSETP.GEU.AND P0, PT, |R38|, 1.175494350822287508e-38, PT ;  /* 0x008000002600780b */ /* 0x000fda0003f0e200 */
[----:B------:R-:W-:-:S04]  /*12c0*/  @!P0 FMUL R38, R38, 16777216 ;  /* 0x4b80000026268820 */ /* 0x000fc80000400000 */
[----:B------:R0:W1:Y:S02]  /*12d0*/  MUFU.RSQ R0, R38 ;  /* 0x0000002600007308 */ /* 0x0000640000001400 */
[----:B0-----:R-:W-:-:S05]  /*12e0*/  HADD2.F32 R38, -RZ, R13.H1_H1 ;  /* 0x3000000dff267230 */ /* 0x001fca0000004100 */
[----:B------:R-:W-:Y:S01]  /*12f0*/  @P1 FADD R38, R38, 1 ;  /* 0x3f80000026261421 */ /* 0x000fe20000000000 */
[----:B-1----:R-:W-:Y:S01]  /*1300*/  @!P0 FMUL R0, R0, 4096 ;  /* 0x4580000000008820 */ /* 0x002fe20000400000 */
[----:B------:R-:W-:-:S03]  /*1310*/  ISETP.NE.U32.AND P0, PT, RZ, UR12, PT ;  /* 0x0000000cff007c0c */ /* 0x000fc6000bf05070 */
[-C--:B------:R-:W-:Y:S01]  /*1320*/  FMUL R39, R2, R0.reuse ;  /* 0x0000000002277220 */ /* 0x080fe20000400000 */
[----:B------:R-:W-:Y:S01]  /*1330*/  ISETP.NE.AND.EX P0, PT, RZ, UR13, PT, P0 ;  /* 0x0000000dff007c0c */ /* 0x000fe2000bf05300 */
[-C--:B------:R-:W-:Y:S01]  /*1340*/  FMUL R29, R29, R0.reuse ;  /* 0x000000001d1d7220 */ /* 0x080fe20000400000 */
[-C--:B------:R-:W-:Y:S01]  /*1350*/  FMUL R8, R8, R0.reuse ;  /* 0x0000000008087220 */ /* 0x080fe20000400000 */
[----:B------:R-:W-:Y:S01]  /*1360*/  FMUL R2, R58, R39 ;  /* 0x000000273a027220 */ /* 0x000fe20000400000 */
[-C--:B------:R-:W-:Y:S01]  /*1370*/  FMUL R58, R9, R0.reuse ;  /* 0x00000000093a7220 */ /* 0x080fe20000400000 */
[--C-:B------:R-:W-:Y:S02]  /*1380*/  HADD2.F32 R39, -RZ, R14.reuse.H0_H0 ;  /* 0x2000000eff277230 */ /* 0x100fe40000004100 */
[----:B------:R-:W-:Y:S01]  /*1390*/  FMUL R10, R10, R0 ;  /* 0x000000000a0a7220 */ /* 0x000fe20000400000 */
[----:B------:R-:W-:Y:S01]  /*13a0*/  FMUL R29, R38, R29 ;  /* 0x0000001d261d7220 */ /* 0x000fe20000400000 */
[----:B------:R-:W-:Y:S01]  /*13b0*/  FMUL R9, R57, R58 ;  /* 0x0000003a39097220 */ /* 0x000fe20000400000 */
[----:B------:R-:W-:-:S02]  /*13c0*/  HADD2.F32 R57, -RZ, R14.H1_H1 ;  /* 0x3000000eff397230 */ /* 0x000fc40000004100 */
[----:B------:R-:W-:Y:S01]  /*13d0*/  @P1 FADD R39, R39, 1 ;  /* 0x3f80000027271421 */ /* 0x000fe20000000000 */
[--C-:B------:R-:W-:Y:S02]  /*13e0*/  HADD2.F32 R58, -RZ, R15.reuse.H0_H0 ;  /* 0x2000000fff3a7230 */ /* 0x100fe40000004100 */
[----:B------:R-:W-:Y:S01]  /*13f0*/  FMUL R30, R30, R0 ;  /* 0x000000001e1e7220 */ /* 0x000fe20000400000 */
[----:B------:R-:W-:Y:S01]  /*1400*/  @P0 FMNMX R4, R4, |R2|, !PT ;  /* 0x4000000204040209 */ /* 0x000fe20007800000 */
[----:B------:R-:W-:Y:S02]  /*1410*/  HADD2.F32 R38, -RZ, R15.H1_H1 ;  /* 0x3000000fff267230 */ /* 0x000fe40000004100 */
[----:B------:R-:W-:Y:S01]  /*1420*/  @P1 FADD R57, R57, 1 ;  /* 0x3f80000039391421 */ /* 0x000fe20000000000 */
[----:B------:R-:W-:Y:S01]  /*1430*/  FMUL R8, R59, R8 ;  /* 0x000000083b087220 */ /* 0x000fe20000400000 */
[----:B------:R-:W-:Y:S01]  /*1440*/  FMUL R10, R39, R10 ;  /* 0x0000000a270a7220 */ /* 0x000fe20000400000 */
[----:B------:R-:W-:Y:S01]  /*1450*/  @P0 FMNMX R4, R4, |R9|, !PT ;  /* 0x4000000904040209 */ /* 0x000fe20007800000 */
[-C--:B------:R-:W-:Y:S01]  /*1460*/  FMUL R39, R31, R0.reuse ;  /* 0x000000001f277220 */ /* 0x080fe20000400000 */
[----:B------:R-:W-:Y:S01]  /*1470*/  @P1 FADD R58, R58, 1 ;  /* 0x3f8000003a3a1421 */ /* 0x000fe20000000000 */
[----:B------:R-:W-:Y:S01]  /*1480*/  FMUL R11, R11, R0 ;  /* 0x000000000b0b7220 */ /* 0x000fe20000400000 */
[----:B------:R-:W-:Y:S01]  /*1490*/  FMUL R31, R57, R30 ;  /* 0x0000001e391f7220 */ /* 0x000fe20000400000 */
[----:B------:R-:W-:Y:S01]  /*14a0*/  @P1 FADD R38, R38, 1 ;  /* 0x3f80000026261421 */ /* 0x000fe20000000000 */
[--C-:B------:R-:W-:Y:S01]  /*14b0*/  HADD2.F32 R57, -RZ, R16.reuse.H0_H0 ;  /* 0x20000010ff397230 */ /* 0x100fe20000004100 */
[----:B------:R-:W-:Y:S01]  /*14c0*/  @P0 FMNMX R4, R4, |R8|, !PT ;  /* 0x4000000804040209 */ /* 0x000fe20007800000 */
        /* <DEDUP_REMOVED lines=10> */
[----:B------:R-:W-:Y:S01]  /*1570*/  @P0 FMNMX R4, R4, |R10|, !PT ;  /* 0x4000000a04040209 */ /* 0x000fe20007800000 */
        /* <DEDUP_REMOVED lines=10> */
[--C-:B------:R-:W-:Y:S01]  /*1620*/  HADD2.F32 R32, -RZ, R19.reuse.H0_H0 ;  /* 0x20000013ff207230 */ /* 0x100fe20000004100 */
[----:B------:R-:W-:Y:S01]  /*1630*/  @P0 FMNMX R4, R4, |R30|, !PT ;  /* 0x4000001e04040209 */ /* 0x000fe20007800000 */
[-C--:B------:R-:W-:Y:S01]  /*1640*/  FMUL R45, R45, R0.reuse ;  /* 0x000000002d2d7220 */ /* 0x080fe20000400000 */
[----:B------:R-:W-:Y:S01]  /*1650*/  @P1 FADD R58, R58, 1 ;  /* 0x3f8000003a3a1421 */ /* 0x000fe20000000000 */
[----:B------:R-:W-:Y:S01]  /*1660*/  FMUL R33, R34, R0 ;  /* 0x0000000022217220 */ /* 0x000fe20000400000 */
[----:B------:R-:W-:Y:S01]  /*1670*/  @P1 FADD R32, R32, 1 ;  /* 0x3f80000020201421 */ /* 0x000fe20000000000 */
[----:B------:R-:W-:Y:S01]  /*1680*/  @P0 FMNMX R4, R4, |R11|, !PT ;  /* 0x4000000b04040209 */ /* 0x000fe20007800000 */
[----:B------:R-:W-:Y:S02]  /*1690*/  HADD2.F32 R59, -RZ, R19.H1_H1 ;  /* 0x30000013ff3b7230 */ /* 0x000fe40000004100 */
[----:B------:R-:W-:Y:S01]  /*16a0*/  FMUL R58, R58, R45 ;  /* 0x0000002d3a3a7220 */ /* 0x000fe20000400000 */
[----:B------:R-:W-:Y:S01]  /*16b0*/  FMUL R45, R32, R33 ;  /* 0x00000021202d7220 */ /* 0x000fe20000400000 */
[----:B------:R-:W-:Y:S01]  /*16c0*/  @P0 FMNMX R4, R4, |R28|, !PT ;  /* 0x4000001c04040209 */ /* 0x000fe20007800000 */
[----:B------:R-:W-:-:S02]  /*16d0*/  HADD2.F32 R33, -RZ, R20.H1_H1 ;  /* 0x30000014ff217230 */ /* 0x000fc40000004100 */
[----:B------:R-:W-:Y:S01]  /*16e0*/  @P1 FADD R59, R59, 1 ;  /* 0x3f8000003b3b1421 */ /* 0x000fe20000000000 */
[----:B------:R-:W-:Y:S02]  /*16f0*/  HADD2.F32 R57, -RZ, R18.H1_H1 ;  /* 0x30000012ff397230 */ /* 0x000fe40000004100 */
[----:B------:R-:W-:Y:S01]  /*1700*/  FMUL R32, R47, R0 ;  /* 0x000000002f207220 */ /* 0x000fe20000400000 */
[----:B------:R-:W-:Y:S01]  /*1710*/  HADD2.F32 R34, -RZ, R20.H0_H0 ;  /* 0x20000014ff227230 */ /* 0x000fe20000004100 */
[----:B------:R-:W-:Y:S01]  /*1720*/  @P0 FMNMX R4, R4, |R38|, !PT ;  /* 0x4000002604040209 */ /* 0x000fe20007800000 */
[----:B------:R-:W-:Y:S01]  /*1730*/  @P1 FADD R33, R33, 1 ;  /* 0x3f80000021211421 */ /* 0x000fe20000000000 */
[-C--:B------:R-:W-:Y:S01]  /*1740*/  FMUL R48, R48, R0.reuse ;  /* 0x0000000030307220 */ /* 0x080fe20000400000 */
[----:B------:R-:W-:Y:S01]  /*1750*/  @P1 FADD R57, R57, 1 ;  /* 0x3f80000039391421 */ /* 0x000fe20000000000 */
[----:B------:R-:W-:Y:S01]  /*1760*/  FMUL R46, R46, R0 ;  /* 0x000000002e2e7220 */ /* 0x000fe20000400000 */
[----:B------:R-:W-:Y:S01]  /*1770*/  FMUL R47, R59, R32 ;  /* 0x000000203b2f7220 */ /* 0x000fe20000400000 */
[----:B------:R-:W-:Y:S01]  /*1780*/  @P1 FADD R34, R34, 1 ;  /* 0x3f80000022221421 */ /* 0x000fe20000000000 */
[----:B------:R-:W-:Y:S01]  /*1790*/  FMUL R35, R35, R0 ;  /* 0x0000000023237220 */ /* 0x000fe20000400000 */
[----:B------:R-:W-:Y:S01]  /*17a0*/  HADD2.F32 R32, -RZ, R21.H0_H0 ;  /* 0x20000015ff207230 */ /* 0x000fe20000004100 */
[----:B------:R-:W-:Y:S01]  /*17b0*/  @P0 FMNMX R4, R4, |R44|, !PT ;  /* 0x4000002c04040209 */ /* 0x000fe20007800000 */
[----:B------:R-:W-:Y:S01]  /*17c0*/  FMUL R48, R33, R48 ;  /* 0x0000003021307220 */ /* 0x000fe20000400000 */
[----:B------:R-:W-:Y:S01]  /*17d0*/  FMUL R57, R57, R46 ;  /* 0x0000002e39397220 */ /* 0x000fe20000400000 */
[----:B------:R-:W-:-:S02]  /*17e0*/  HADD2.F32 R33, -RZ, R22.H0_H0 ;  /* 0x20000016ff217230 */ /* 0x000fc40000004100 */
[----:B------:R-:W-:Y:S01]  /*17f0*/  FMUL R46, R34, R35 ;  /* 0x00000023222e7220 */ /* 0x000fe20000400000 */
[----:B------:R-:W-:Y:S01]  /*1800*/  @P0 FMNMX R4, R4, |R39|, !PT ;  /* 0x4000002704040209 */ /* 0x000fe20007800000 */
[----:B------:R-:W-:Y:S01]  /*1810*/  @P1 FADD R32, R32, 1 ;  /* 0x3f80000020201421 */ /* 0x000fe20000000000 */
[-C--:B------:R-:W-:Y:S01]  /*1820*/  FMUL R35, R36, R0.reuse ;  /* 0x0000000024237220 */ /* 0x080fe20000400000 */
[----:B------:R-:W-:Y:S02]  /*1830*/  HADD2.F32 R59, -RZ, R21.H1_H1 ;  /* 0x30000015ff3b7230 */ /* 0x000fe40000004100 */
[----:B------:R-:W-:Y:S01]  /*1840*/  @P1 FADD R33, R33, 1 ;  /* 0x3f80000021211421 */ /* 0x000fe20000000000 */
[----:B------:R-:W-:Y:S01]  /*1850*/  FMUL R34, R37, R0 ;  /* 0x0000000025227220 */ /* 0x000fe20000400000 */
[----:B------:R-:W-:Y:S01]  /*1860*/  @P0 FMNMX R4, R4, |R58|, !PT ;  /* 0x4000003a04040209 */ /* 0x000fe20007800000 */
[----:B------:R-:W-:Y:S01]  /*1870*/  FMUL R36, R32, R35 ;  /* 0x0000002320247220 */ /* 0x000fe20000400000 */
[----:B------:R-:W-:Y:S01]  /*1880*/  @P1 FADD R59, R59, 1 ;  /* 0x3f8000003b3b1421 */ /* 0x000fe20000000000 */
[----:B------:R-:W-:Y:S01]  /*1890*/  FMUL R32, R49, R0 ;  /* 0x0000000031207220 */ /* 0x000fe20000400000 */
[----:B------:R-:W-:-:S02]  /*18a0*/  HADD2.F32 R35, -RZ, R22.H1_H1 ;  /* 0x30000016ff237230 */ /* 0x000fc40000004100 */
[----:B------:R-:W-:Y:S01]  /*18b0*/  FMUL R37, R33, R34 ;  /* 0x0000002221257220 */ /* 0x000fe20000400000 */
[----:B------:R-:W-:Y:S01]  /*18c0*/  @P0 FMNMX R4, R4, |R57|, !PT ;  /* 0x4000003904040209 */ /* 0x000fe20007800000 */
[--C-:B------:R-:W-:Y:S02]  /*18d0*/  HADD2.F32 R33, -RZ, R23.reuse.H1_H1 ;  /* 0x30000017ff217230 */ /* 0x100fe40000004100 */
[----:B------:R-:W-:Y:S01]  /*18e0*/  FMUL R59, R59, R32 ;  /* 0x000000203b3b7220 */ /* 0x000fe20000400000 */
[----:B------:R-:W-:Y:S02]  /*18f0*/  HADD2.F32 R49, -RZ, R23.H0_H0 ;  /* 0x20000017ff317230 */ /* 0x000fe40000004100 */
[----:B------:R-:W-:Y:S01]  /*1900*/  @P1 FADD R35, R35, 1 ;  /* 0x3f80000023231421 */ /* 0x000fe20000000000 */
[-C--:B------:R-:W-:Y:S01]  /*1910*/  FMUL R32, R51, R0.reuse ;  /* 0x0000000033207220 */ /* 0x080fe20000400000 */
[--C-:B------:R-:W-:Y:S01]  /*1920*/  HADD2.F32 R34, -RZ, R24.reuse.H0_H0 ;  /* 0x20000018ff227230 */ /* 0x100fe20000004100 */
        /* <DEDUP_REMOVED lines=12> */
[----:B------:R-:W-:Y:S01]  /*19f0*/  FMUL R33, R54, R0 ;  /* 0x0000000036217220 */ /* 0x000fe20000400000 */
[----:B------:R-:W-:Y:S01]  /*1a00*/  FMUL R50, R34, R35 ;  /* 0x0000002322327220 */ /* 0x000fe20000400000 */
[----:B------:R-:W-:Y:S01]  /*1a10*/  HADD2.F32 R54, -RZ, R26.H0_H0 ;  /* 0x2000001aff367230 */ /* 0x000fe20000004100 */
[----:B------:R-:W-:Y:S01]  /*1a20*/  @P0 FMNMX R4, R4, |R46|, !PT ;  /* 0x4000002e04040209 */ /* 0x000fe20007800000 */
[----:B------:R-:W-:-:S02]  /*1a30*/  HADD2.F32 R34, -RZ, R25.H0_H0 ;  /* 0x20000019ff227230 */ /* 0x000fc40000004100 */
[----:B------:R-:W-:Y:S01]  /*1a40*/  @P1 FADD R32, R32, 1 ;  /* 0x3f80000020201421 */ /* 0x000fe20000000000 */
[----:B------:R-:W-:Y:S02]  /*1a50*/  HADD2.F32 R35, -RZ, R25.H1_H1 ;  /* 0x30000019ff237230 */ /* 0x000fe40000004100 */
[----:B------:R-:W-:Y:S01]  /*1a60*/  FMUL R61, R55, R0 ;  /* 0x00000000373d7220 */ /* 0x000fe20000400000 */
[----:B------:R-:W-:Y:S01]  /*1a70*/  @P0 FMNMX R4, R4, |R48|, !PT ;  /* 0x4000003004040209 */ /* 0x000fe20007800000 */
[----:B------:R-:W-:Y:S01]  /*1a80*/  FMUL R52, R32, R33 ;  /* 0x0000002120347220 */ /* 0x000fe20000400000 */
[----:B------:R-:W-:Y:S01]  /*1a90*/  @P1 FADD R54, R54, 1 ;  /* 0x3f80000036361421 */ /* 0x000fe20000000000 */
[----:B------:R-:W-:Y:S01]  /*1aa0*/  @P1 FADD R34, R34, 1 ;  /* 0x3f80000022221421 */ /* 0x000fe20000000000 */
[-C--:B------:R-:W-:Y:S01]  /*1ab0*/  FMUL R33, R40, R0.reuse ;  /* 0x0000000028217220 */ /* 0x080fe20000400000 */
[----:B------:R-:W-:Y:S01]  /*1ac0*/  @P1 FADD R35, R35, 1 ;  /* 0x3f80000023231421 */ /* 0x000fe20000000000 */
[----:B------:R-:W-:Y:S01]  /*1ad0*/  FMUL R32, R41, R0 ;  /* 0x0000000029207220 */ /* 0x000fe20000400000 */
[----:B------:R-:W-:Y:S01]  /*1ae0*/  @P0 FMNMX R4, R4, |R36|, !PT ;  /* 0x4000002404040209 */ /* 0x000fe20007800000 */
[----:B------:R-:W-:Y:S01]  /*1af0*/  FMUL R40, R54, R61 ;  /* 0x0000003d36287220 */ /* 0x000fe20000400000 */
[----:B------:R-:W-:Y:S01]  /*1b00*/  FMUL R55, R34, R33 ;  /* 0x0000002122377220 */ /* 0x000fe20000400000 */
[----:B------:R-:W0:Y:S01]  /*1b10*/  LDC.64 R60, c[0x0][0x258] ;  /* 0x00009600ff3c7b82 */ /* 0x000e220000000a00 */
[----:B------:R-:W-:Y:S01]  /*1b20*/  FMUL R41, R35, R32 ;  /* 0x0000002023297220 */ /* 0x000fe20000400000 */
[-C--:B------:R-:W-:Y:S01]  /*1b30*/  FMUL R33, R42, R0.reuse ;  /* 0x000000002a217220 */ /* 0x080fe20000400000 */
[----:B------:R-:W-:Y:S01]  /*1b40*/  HADD2.F32 R54, -RZ, R26.H1_H1 ;  /* 0x3000001aff367230 */ /* 0x000fe20000004100 */
[----:B------:R-:W-:Y:S01]  /*1b50*/  @P0 FMNMX R4, R4, |R59|, !PT ;  /* 0x4000003b04040209 */ /* 0x000fe20007800000 */
[--C-:B------:R-:W-:Y:S01]  /*1b60*/  HADD2.F32 R32, -RZ, R27.reuse.H0_H0 ;  /* 0x2000001bff207230 */ /* 0x100fe20000004100 */
[----:B------:R-:W-:Y:S01]  /*1b70*/  LOP3.LUT R34, R6, 0x7f, RZ, 0xc0, !PT ;  /* 0x0000007f06227812 */ /* 0x000fe200078ec0ff */
[----:B------:R-:W-:Y:S01]  /*1b80*/  HADD2.F32 R42, -RZ, R27.H1_H1 ;  /* 0x3000001bff2a7230 */ /* 0x000fe20000004100 */
[----:B------:R-:W-:Y:S01]  /*1b90*/  @P0 FMNMX R4, R4, |R37|, !PT ;  /* 0x4000002504040209 */ /* 0x000fe20007800000 */
[----:B------:R-:W-:Y:S01]  /*1ba0*/  @P1 FADD R54, R54, 1 ;  /* 0x3f80000036361421 */ /* 0x000fe20000000000 */
[----:B------:R-:W-:Y:S01]  /*1bb0*/  @P1 FADD R32, R32, 1 ;  /* 0x3f80000020201421 */ /* 0x000fe20000000000 */
[----:B------:R-:W-:Y:S01]  /*1bc0*/  LOP3.LUT R67, R67, 0xfffffe00, R34, 0xe2, !PT ;  /* 0xfffffe0043437812 */ /* 0x000fe200078ee222 */
[----:B------:R-:W-:Y:S01]  /*1bd0*/  @P1 FADD R42, R42, 1 ;  /* 0x3f8000002a2a1421 */ /* 0x000fe20000000000 */
[----:B------:R-:W-:Y:S01]  /*1be0*/  ISETP.NE.AND P1, PT, RZ, UR10, PT ;  /* 0x0000000aff007c0c */ /* 0x000fe2000bf25270 */
[----:B------:R-:W-:Y:S01]  /*1bf0*/  FMUL R54, R54, R33 ;  /* 0x0000002136367220 */ /* 0x000fe20000400000 */
[----:B------:R-:W-:Y:S01]  /*1c00*/  @P0 FMNMX R4, R4, |R51|, !PT ;  /* 0x4000003304040209 */ /* 0x000fe20007800000 */
[-C--:B------:R-:W-:Y:S01]  /*1c10*/  FMUL R33, R56, R0.reuse ;  /* 0x0000000038217220 */ /* 0x080fe20000400000 */
[----:B------:R-:W-:Y:S01]  /*1c20*/  FMUL R35, R43, R0 ;  /* 0x000000002b237220 */ /* 0x000fe20000400000 */
[----:B------:R-:W-:-:S02]  /*1c30*/  IADD3 R65, R67, 0x80, RZ ;  /* 0x0000008043417810 */ /* 0x000fc40007ffe0ff */
[----:B------:R-:W-:Y:S01]  /*1c40*/  @P0 FMNMX R4, R4, |R49|, !PT ;  /* 0x4000003104040209 */ /* 0x000fe20007800000 */
[----:B------:R-:W-:Y:S01]  /*1c50*/  FMUL R43, R32, R33 ;  /* 0x00000021202b7220 */ /* 0x000fe20000400000 */
[----:B------:R-:W-:Y:S01]  /*1c60*/  IADD3 R63, R67, 0x100, RZ ;  /* 0x00000100433f7810 */ /* 0x000fe20007ffe0ff */
[----:B------:R-:W-:Y:S01]  /*1c70*/  FMUL R42, R42, R35 ;  /* 0x000000232a2a7220 */ /* 0x000fe20000400000 */
[----:B------:R-:W-:Y:S01]  /*1c80*/  @P0 FMNMX R4, R4, |R53|, !PT ;  /* 0x4000003504040209 */ /* 0x000fe20007800000 */
[----:B0-----:R-:W-:Y:S01]  /*1c90*/  IMAD.WIDE.U32 R64, R65, 0x10, R60 ;  /* 0x0000001041407825 */ /* 0x001fe200078e003c */
[----:B------:R-:W-:-:S03]  /*1ca0*/  IADD3 R33, R67, 0x180, RZ ;  /* 0x0000018043217810 */ /* 0x000fc60007ffe0ff */
[C---:B------:R-:W-:Y:S01]  /*1cb0*/  @P1 FMUL R8, R7.reuse, R8 ;  /* 0x0000000807081220 */ /* 0x040fe20000400000 */
[C---:B------:R-:W-:Y:S01]  /*1cc0*/  @P1 FMUL R29, R7.reuse, R29 ;  /* 0x0000001d071d1220 */ /* 0x040fe20000400000 */
[C---:B------:R-:W-:Y:S01]  /*1cd0*/  @P1 FMUL R28, R7.reuse, R28 ;  /* 0x0000001c071c1220 */ /* 0x040fe20000400000 */
[C---:B------:R-:W-:Y:S01]  /*1ce0*/  @P1 FMUL R38, R7.reuse, R38 ;  /* 0x0000002607261220 */ /* 0x040fe20000400000 */
[C---:B------:R-:W-:Y:S01]  /*1cf0*/  @P1 FMUL R44, R7.reuse, R44 ;  /* 0x0000002c072c1220 */ /* 0x040fe20000400000 */
[----:B------:R-:W-:Y:S01]  /*1d00*/  @P1 FMUL R39, R7, R39 ;  /* 0x0000002707271220 */ /* 0x000fe20000400000 */
[----:B------:R-:W-:Y:S01]  /*1d10*/  @P0 FMNMX R4, R4, |R50|, !PT ;  /* 0x4000003204040209 */ /* 0x000fe20007800000 */
[----:B------:R-:W-:Y:S01]  /*1d20*/  IMAD.WIDE.U32 R66, R67, 0x10, R60 ;  /* 0x0000001043427825 */ /* 0x000fe200078e003c */
[----:B------:R-:W-:-:S03]  /*1d30*/  F2FP.F16.F32.PACK_AB R28, R38, R28 ;  /* 0x0000001c261c723e */ /* 0x000fc600000000ff */
[----:B------:R-:W-:Y:S01]  /*1d40*/  @P1 FMUL R2, R7, R2 ;  /* 0x0000000207021220 */ /* 0x000fe20000400000 */
[----:B------:R-:W-:Y:S01]  /*1d50*/  @P0 FMNMX R4, R4, |R52|, !PT ;  /* 0x4000003404040209 */ /* 0x000fe20007800000 */
[----:B------:R-:W-:-:S04]  /*1d60*/  IMAD.WIDE.U32 R62, R63, 0x10, R60 ;  /* 0x000000103f3e7825 */ /* 0x000fc800078e003c */
[C---:B------:R-:W-:Y:S01]  /*1d70*/  @P1 FMUL R9, R7.reuse, R9 ;  /* 0x0000000907091220 */ /* 0x040fe20000400000 */
[----:B------:R-:W-:Y:S01]  /*1d80*/  @P1 FMUL R10, R7, R10 ;  /* 0x0000000a070a1220 */ /* 0x000fe20000400000 */
[----:B------:R-:W-:Y:S01]  /*1d90*/  @P0 FMNMX R4, R4, |R55|, !PT ;  /* 0x4000003704040209 */ /* 0x000fe20007800000 */
[----:B------:R-:W-:Y:S01]  /*1da0*/  IMAD.WIDE.U32 R60, R33, 0x10, R60 ;  /* 0x00000010213c7825 */ /* 0x000fe200078e003c */
[----:B------:R-:W-:-:S03]  /*1db0*/  F2FP.F16.F32.PACK_AB R33, R29, R8 ;  /* 0x000000081d21723e */ /* 0x000fc600000000ff */
[----:B------:R-:W-:Y:S01]  /*1dc0*/  @P1 FMUL R31, R7, R31 ;  /* 0x0000001f071f1220 */ /* 0x000fe20000400000 */
[----:B------:R-:W-:Y:S01]  /*1dd0*/  F2FP.F16.F32.PACK_AB R29, R39, R44 ;  /* 0x0000002c271d723e */ /* 0x000fe200000000ff */
        /* <DEDUP_REMOVED lines=27> */
[----:B------:R-:W-:Y:S01]  /*1f90*/  @P1 FMUL R42, R7, R42 ;  /* 0x0000002a072a1220 */ /* 0x000fe20000400000 */
[----:B0-----:R-:W-:Y:S01]  /*1fa0*/  @!P4 IMAD.WIDE R38, R5, 0x4, R38 ;  /* 0x000000040526c825 */ /* 0x001fe200078e0226 */
[----:B------:R-:W-:-:S02]  /*1fb0*/  F2FP.F16.F32.PACK_AB R32, R9, R2 ;  /* 0x000000020920723e */ /* 0x000fc400000000ff */
[----:B------:R-:W-:Y:S02]  /*1fc0*/  F2FP.F16.F32.PACK_AB R34, R31, R10 ;  /* 0x0000000a1f22723e */ /* 0x000fe400000000ff */
[----:B------:R-:W-:Y:S01]  /*1fd0*/  F2FP.F16.F32.PACK_AB R35, R11, R30 ;  /* 0x0000001e0b23723e */ /* 0x000fe200000000ff */
[----:B------:R0:W-:Y:S01]  /*1fe0*/  @!P4 STG.E desc[UR6][R38.64], R0 ;  /* 0x000000002600c986 */ /* 0x0001e2000c101906 */
[----:B------:R-:W-:Y:S02]  /*1ff0*/  F2FP.F16.F32.PACK_AB R30, R57, R58 ;  /* 0x0000003a391e723e */ /* 0x000fe400000000ff */
[----:B------:R-:W-:Y:S01]  /*2000*/  F2FP.F16.F32.PACK_AB R31, R47, R45 ;  /* 0x0000002d2f1f723e */ /* 0x000fe200000000ff */
[----:B------:R2:W-:Y:S01]  /*2010*/  STG.E.128 desc[UR6][R66.64], R32 ;  /* 0x0000002042007986 */ /* 0x0005e2000c101d06 */
[----:B------:R-:W-:Y:S02]  /*2020*/  F2FP.F16.F32.PACK_AB R11, R53, R49 ;  /* 0x00000031350b723e */ /* 0x000fe400000000ff */
        /* <DEDUP_REMOVED lines=12> */
[----:B------:R-:W-:Y:S02]  /*20f0*/  ISETP.GE.AND P0, PT, R5, UR11, PT ;  /* 0x0000000b05007c0c */ /* 0x000fe4000bf06270 */
[----:B0-----:R-:W-:-:S11]  /*2100*/  PRMT R0, R2, 0x7610, R0 ;  /* 0x0000761002007816 */ /* 0x001fd60000000000 */
[----:B------:R-:W-:Y:S05]  /*2110*/  @!P0 BRA `(.L_x_4344) ;  /* 0xffffffe000308947 */ /* 0x000fea000383ffff */
.L_x_4333:
        /* <DEDUP_REMOVED lines=14> */
[----:B--2---:R0:W1:Y:S02]  /*2200*/  SHFL.DOWN PT, R9, R2, 0x1, 0x1f ;  /* 0x08201f0002097f89 */ /* 0x00406400000e0000 */
.L_x_4369:
        /* <DEDUP_REMOVED lines=28> */
.L_x_4372:
[----:B-1----:R-:W-:-:S07]  /*23d0*/  FMNMX R5, R3, R2, !PT ;  /* 0x0000000203057209 */ /* 0x002fce0007800000 */
.L_x_4348:
[----:B------:R-:W-:Y:S05]  /*23e0*/  BSYNC B0 ;  /* 0x0000000000007941 */ /* 0x000fea0003800000 */
.L_x_4347:
[----:B------:R-:W-:Y:S01]  /*23f0*/  ISETP.NE.AND P0, PT, R6, RZ, PT ;  /* 0x000000ff0600720c */ /* 0x000fe20003f05270 */
[----:B------:R-:W-:-:S12]  /*2400*/  BSSY B0, `(.L_x_4345) ;  /* 0x0000004000007945 */ /* 0x000fd80003800000 */
[----:B------:R-:W-:Y:S05]  /*2410*/  @P0 BRA `(.L_x_4350) ;  /* 0x0000000000080947 */ /* 0x000fea0003800000 */
[----:B0-----:R-:W0:Y:S02]  /*2420*/  LDC.64 R2, c[0x0][0x288] ;  /* 0x0000a200ff027b82 */ /* 0x001e240000000a00 */
[----:B0-----:R1:W-:Y:S02]  /*2430*/  REDG.E.MAX.S32.STRONG.GPU desc[UR6][R2.64], R5 ;  /* 0x000000050200798e */ /* 0x0013e4000d10e386 */
.L_x_4350:
[----:B------:R-:W-:Y:S05]  /*2440*/  BSYNC B0 ;  /* 0x0000000000007941 */ /* 0x000fea0003800000 */
.L_x_4345:
        /* <DEDUP_REMOVED lines=13> */
[----:B012---:R-:W-:Y:S05]  /*2520*/  CALL.REL.NOINC `($__internal_47_$__cuda_sm20_rcp_rn_f32_slowpath) ;  /* 0x0000000c000c7944 */ /* 0x007fea0003c00000 */
[----:B------:R-:W-:Y:S05]  /*2530*/  BRA `(.L_x_4352) ;  /* 0x0000000000107947 */ /* 0x000fea0003800000 */
.L_x_4351:
[----:B------:R-:W1:Y:S02]  /*2540*/  MUFU.RCP R0, R7 ;  /* 0x0000000700007308 */ /* 0x000e640000001000 */
[----:B-1----:R-:W-:-:S04]  /*2550*/  FFMA R2, R7, R0, -1 ;  /* 0xbf80000007027423 */ /* 0x002fc80000000000 */
[----:B0-----:R-:W-:-:S04]  /*2560*/  FADD.FTZ R3, -R2, -RZ ;  /* 0x800000ff02037221 */ /* 0x001fc80000010100 */
[----:B------:R-:W-:-:S07]  /*2570*/  FFMA R0, R0, R3, R0 ;  /* 0x0000000300007223 */ /* 0x000fce0000000000 */
.L_x_4352:
[----:B------:R-:W0:Y:S02]  /*2580*/  LDC.64 R2, c[0x0][0x280] ;  /* 0x0000a000ff027b82 */ /* 0x000e240000000a00 */
[----:B0-----:R-:W-:Y:S01]  /*2590*/  STG.E desc[UR6][R2.64], R0 ;  /* 0x0000000002007986 */ /* 0x001fe2000c101906 */
[----:B------:R-:W-:Y:S05]  /*25a0*/  EXIT ;  /* 0x000000000000794d */ /* 0x000fea0003800000 */
.L_x_4334:
[----:B------:R-:W-:Y:S01]  /*25b0*/  HFMA2.MMA R63, -RZ, RZ, 0, 5.9604644775390625e-08 ;  /* 0x00000001ff3f7435 */ /* 0x000fe200000001ff */
[----:B------:R-:W-:Y:S02]  /*25c0*/  MOV R64, R39 ;  /* 0x0000002700407202 */ /* 0x000fe40000000f00 */
[----:B------:R-:W-:Y:S02]  /*25d0*/  MOV R66, 0x1f ;  /* 0x0000001f00427802 */ /* 0x000fe40000000f00 */
[----:B------:R-:W-:-:S07]  /*25e0*/  MOV R57, 0xffffffff ;  /* 0xffffffff00397802 */ /* 0x000fce0000000f00 */
[----:B-1---5:R-:W-:Y:S05]  /*25f0*/  WARPSYNC.COLLECTIVE R57, `(.L_x_4353) ;  /* 0x0000000039087348 */ /* 0x022fea0003c00000 */
[----:B------:R0:W2:Y:S02]  /*2600*/  SHFL.BFLY P1, R62, R64, R63, R66 ;  /* 0x0c00003f403e7389 */ /* 0x0000a40000020042 */
[----:B012--5:R-:W-:Y:S01]  /*2610*/  ENDCOLLECTIVE ;  /* 0x000000000000791b */ /* 0x027fe20003800000 */
.L_x_4353:
[----:B------:R-:W-:Y:S01]  /*2620*/  HFMA2.MMA R63, -RZ, RZ, 0, 1.1920928955078125e-07 ;  /* 0x00000002ff3f7435 */ /* 0x000fe200000001ff */
[----:B------:R-:W-:-:S05]  /*2630*/  MOV R38, R62 ;  /* 0x0000003e00267202 */ /* 0x000fca0000000f00 */
[----:B------:R-:W-:-:S05]  /*2640*/  FADD R58, R39, R38 ;  /* 0x00000026273a7221 */ /* 0x000fca0000000000 */
[----:B------:R-:W-:-:S07]  /*2650*/  MOV R64, R58 ;  /* 0x0000003a00407202 */ /* 0x000fce0000000f00 */
[----:B------:R-:W-:Y:S05]  /*2660*/  WARPSYNC.COLLECTIVE R57, `(.L_x_4354) ;  /* 0x0000000039087348 */ /* 0x000fea0003c00000 */
[----:B------:R0:W1:Y:S02]  /*2670*/  SHFL.BFLY P1, R62, R64, R63, R66 ;  /* 0x0c00003f403e7389 */ /* 0x0000640000020042 */
[----:B01----:R-:W-:Y:S01]  /*2680*/  ENDCOLLECTIVE ;  /* 0x000000000000791b */ /* 0x003fe20003800000 */
.L_x_4354:
[----:B------:R-:W-:Y:S01]  /*2690*/  HFMA2.MMA R63, -RZ, RZ, 0, 2.384185791015625e-07 ;  /* 0x00000004ff3f7435 */ /* 0x000fe200000001ff */
[----:B------:R-:W-:-:S05]  /*26a0*/  MOV R59, R62 ;  /* 0x0000003e003b7202 */ /* 0x000fca0000000f00 */
[----:B------:R-:W-:-:S05]  /*26b0*/  FADD R59, R58, R59 ;  /* 0x0000003b3a3b7221 */ /* 0x000fca0000000000 */
[----:B------:R-:W-:-:S07]  /*26c0*/  MOV R64, R59 ;  /* 0x0000003b00407202 */ /* 0x000fce0000000f00 */
[----:B------:R-:W-:Y:S05]  /*26d0*/  WARPSYNC.COLLECTIVE R57, `(.L_x_4355) ;  /* 0x0000000039087348 */ /* 0x000fea0003c00000 */
[----:B------:R0:W1:Y:S02]  /*26e0*/  SHFL.BFLY P1, R62, R64, R63, R66 ;  /* 0x0c00003f403e7389 */ /* 0x0000640000020042 */
[----:B01----:R-:W-:Y:S01]  /*26f0*/  ENDCOLLECTIVE ;  /* 0x000000000000791b */ /* 0x003fe20003800000 */
.L_x_4355:
[----:B------:R-:W-:Y:S01]  /*2700*/  HFMA2.MMA R63, -RZ, RZ, 0, 4.76837158203125e-07 ;  /* 0x00000008ff3f7435 */ /* 0x000fe200000001ff */
[----:B------:R-:W-:-:S05]  /*2710*/  MOV R38, R62 ;  /* 0x0000003e00267202 */ /* 0x000fca0000000f00 */
[----:B------:R-:W-:-:S05]  /*2720*/  FADD R60, R59, R38 ;  /* 0x000000263b3c7221 */ /* 0x000fca0000000000 */
[----:B------:R-:W-:-:S07]  /*2730*/  MOV R64, R60 ;  /* 0x0000003c00407202 */ /* 0x000fce0000000f00 */
[----:B------:R-:W-:Y:S05]  /*2740*/  WARPSYNC.COLLECTIVE R57, `(.L_x_4356) ;  /* 0x0000000039087348 */ /* 0x000fea0003c00000 */
[----:B------:R0:W1:Y:S02]  /*2750*/  SHFL.BFLY P1, R62, R64, R63, R66 ;  /* 0x0c00003f403e7389 */ /* 0x0000640000020042 */
[----:B01----:R-:W-:Y:S01]  /*2760*/  ENDCOLLECTIVE ;  /* 0x000000000000791b */ /* 0x003fe20003800000 */
.L_x_4356:
[----:B------:R-:W-:Y:S01]  /*2770*/  HFMA2.MMA R63, -RZ, RZ, 0, 9.5367431640625e-07 ;  /* 0x00000010ff3f7435 */ /* 0x000fe200000001ff */
[----:B------:R-:W-:-:S05]  /*2780*/  MOV R61, R62 ;  /* 0x0000003e003d7202 */ /* 0x000fca0000000f00 */
[----:B------:R-:W-:-:S05]  /*2790*/  FADD R61, R60, R61 ;  /* 0x0000003d3c3d7221 */ /* 0x000fca0000000000 */
[----:B------:R-:W-:-:S07]  /*27a0*/  MOV R64, R61 ;  /* 0x0000003d00407202 */ /* 0x000fce0000000f00 */
[----:B------:R-:W-:Y:S05]  /*27b0*/  WARPSYNC.COLLECTIVE R57, `(.L_x_4357) ;  /* 0x0000000039087348 */ /* 0x000fea0003c00000 */
[----:B------:R0:W1:Y:S02]  /*27c0*/  SHFL.BFLY P1, R62, R64, R63, R66 ;  /* 0x0c00003f403e7389 */ /* 0x0000640000020042 */
[----:B01----:R-:W-:Y:S01]  /*27d0*/  ENDCOLLECTIVE ;  /* 0x000000000000791b */ /* 0x003fe20003800000 */
.L_x_4357:
        /* <DEDUP_REMOVED lines=72> */
.L_x_4358:
[----:B------:R-:W-:Y:S01]  /*2c60*/  HFMA2.MMA R63, -RZ, RZ, 0, 1.1920928955078125e-07 ;  /* 0x00000002ff3f7435 */ /* 0x000fe200000001ff */
[----:B------:R-:W-:-:S05]  /*2c70*/  MOV R58, R62 ;  /* 0x0000003e003a7202 */ /* 0x000fca0000000f00 */
[----:B------:R-:W-:-:S05]  /*2c80*/  FADD R58, R39, R58 ;  /* 0x0000003a273a7221 */ /* 0x000fca0000000000 */
[----:B------:R-:W-:-:S07]  /*2c90*/  MOV R64, R58 ;  /* 0x0000003a00407202 */ /* 0x000fce0000000f00 */
[----:B------:R-:W-:Y:S05]  /*2ca0*/  WARPSYNC.COLLECTIVE R57, `(.L_x_4359) ;  /* 0x0000000039087348 */ /* 0x000fea0003c00000 */
[----:B------:R0:W1:Y:S02]  /*2cb0*/  SHFL.BFLY P1, R62, R64, R63, R66 ;  /* 0x0c00003f403e7389 */ /* 0x0000640000020042 */
[----:B01----:R-:W-:Y:S01]  /*2cc0*/  ENDCOLLECTIVE ;  /* 0x000000000000791b */ /* 0x003fe20003800000 */
.L_x_4359:
[----:B------:R-:W-:Y:S01]  /*2cd0*/  HFMA2.MMA R63, -RZ, RZ, 0, 2.384185791015625e-07 ;  /* 0x00000004ff3f7435 */ /* 0x000fe200000001ff */
[----:B------:R-:W-:-:S05]  /*2ce0*/  MOV R59, R62 ;  /* 0x0000003e003b7202 */ /* 0x000fca0000000f00 */
[----:B------:R-:W-:-:S05]  /*2cf0*/  FADD R59, R58, R59 ;  /* 0x0000003b3a3b7221 */ /* 0x000fca0000000000 */
[----:B------:R-:W-:-:S07]  /*2d00*/  MOV R64, R59 ;  /* 0x0000003b00407202 */ /* 0x000fce0000000f00 */
[----:B------:R-:W-:Y:S05]  /*2d10*/  WARPSYNC.COLLECTIVE R57, `(.L_x_4360) ;  /* 0x0000000039087348 */ /* 0x000fea0003c00000 */
[----:B------:R0:W1:Y:S02]  /*2d20*/  SHFL.BFLY P1, R62, R64, R63, R66 ;  /* 0x0c00003f403e7389 */ /* 0x0000640000020042 */
[----:B01----:R-:W-:Y:S01]  /*2d30*/  ENDCOLLECTIVE ;  /* 0x000000000000791b */ /* 0x003fe20003800000 */
.L_x_4360:
[----:B------:R-:W-:Y:S01]  /*2d40*/  HFMA2.MMA R63, -RZ, RZ, 0, 4.76837158203125e-07 ;  /* 0x00000008ff3f7435 */ /* 0x000fe200000001ff */
[----:B------:R-:W-:-:S05]  /*2d50*/  MOV R60, R62 ;  /* 0x0000003e003c7202 */ /* 0x000fca0000000f00 */
[----:B------:R-:W-:-:S05]  /*2d60*/  FADD R60, R59, R60 ;  /* 0x0000003c3b3c7221 */ /* 0x000fca0000000000 */
[----:B------:R-:W-:-:S07]  /*2d70*/  MOV R64, R60 ;  /* 0x0000003c00407202 */ /* 0x000fce0000000f00 */
[----:B------:R-:W-:Y:S05]  /*2d80*/  WARPSYNC.COLLECTIVE R57, `(.L_x_4361) ;  /* 0x0000000039087348 */ /* 0x000fea0003c00000 */
[----:B------:R0:W1:Y:S02]  /*2d90*/  SHFL.BFLY P1, R62, R64, R63, R66 ;  /* 0x0c00003f403e7389 */ /* 0x0000640000020042 */
[----:B01----:R-:W-:Y:S01]  /*2da0*/  ENDCOLLECTIVE ;  /* 0x000000000000791b */ /* 0x003fe20003800000 */
.L_x_4361:
[----:B------:R-:W-:Y:S01]  /*2db0*/  HFMA2.MMA R63, -RZ, RZ, 0, 9.5367431640625e-07 ;  /* 0x00000010ff3f7435 */ /* 0x000fe200000001ff */
[----:B------:R-:W-:-:S05]  /*2dc0*/  MOV R61, R62 ;  /* 0x0000003e003d7202 */ /* 0x000fca0000000f00 */
[----:B------:R-:W-:-:S05]  /*2dd0*/  FADD R61, R60, R61 ;  /* 0x0000003d3c3d7221 */ /* 0x000fca0000000000 */
[----:B------:R-:W-:-:S07]  /*2de0*/  MOV R64, R61 ;  /* 0x0000003d00407202 */ /* 0x000fce0000000f00 */
[----:B------:R-:W-:Y:S05]  /*2df0*/  WARPSYNC.COLLECTIVE R57, `(.L_x_4362) ;  /* 0x0000000039087348 */ /* 0x000fea0003c00000 */
[----:B------:R0:W1:Y:S02]  /*2e00*/  SHFL.BFLY P1, R62, R64, R63, R66 ;  /* 0x0c00003f403e7389 */ /* 0x0000640000020042 */
[----:B01----:R-:W-:Y:S01]  /*2e10*/  ENDCOLLECTIVE ;  /* 0x000000000000791b */ /* 0x003fe20003800000 */
.L_x_4362:
[----:B------:R-:W-:Y:S05]  /*2e20*/  BRA `(.L_x_4363) ;  /* 0xffffffdc00847947 */ /* 0x000fea000383ffff */
.L_x_4346:
[----:B--2---:R-:W-:Y:S01]  /*2e30*/  HFMA2.MMA R11, -RZ, RZ, 0, 1.847743988037109375e-06 ;  /* 0x0000001fff0b7435 */ /* 0x004fe200000001ff */
[----:B------:R-:W-:Y:S02]  /*2e40*/  MOV R8, 0x10 ;  /* 0x0000001000087802 */ /* 0x000fe40000000f00 */
[----:B------:R-:W-:-:S08]  /*2e50*/  MOV R57, 0xffffffff ;  /* 0xffffffff00397802 */ /* 0x000fd00000000f00 */
[----:B-----5:R-:W-:Y:S05]  /*2e60*/  WARPSYNC.COLLECTIVE R57, `(.L_x_4364) ;  /* 0x0000000039087348 */ /* 0x020fea0003c00000 */
[----:B------:R0:W1:Y:S02]  /*2e70*/  SHFL.DOWN P0, R9, R4, R8, R11 ;  /* 0x0800000804097389 */ /* 0x000064000000000b */
[----:B01---5:R-:W-:Y:S01]  /*2e80*/  ENDCOLLECTIVE ;  /* 0x000000000000791b */ /* 0x023fe20003800000 */
.L_x_4364:
[----:B------:R-:W-:Y:S01]  /*2e90*/  HFMA2.MMA R8, -RZ, RZ, 0, 4.76837158203125e-07 ;  /* 0x00000008ff087435 */ /* 0x000fe200000001ff */
[----:B------:R-:W-:-:S04]  /*2ea0*/  MOV R3, R9 ;  /* 0x0000000900037202 */ /* 0x000fc80000000f00 */
[----:B------:R-:W-:-:S04]  /*2eb0*/  FMNMX R3, R3, R4, !PT ;  /* 0x0000000403037209 */ /* 0x000fc80007800000 */
[----:B------:R-:W-:-:S07]  /*2ec0*/  MOV R4, R3 ;  /* 0x0000000300047202 */ /* 0x000fce0000000f00 */
[----:B------:R-:W-:Y:S05]  /*2ed0*/  WARPSYNC.COLLECTIVE R57, `(.L_x_4365) ;  /* 0x0000000039087348 */ /* 0x000fea0003c00000 */
[----:B------:R0:W1:Y:S02]  /*2ee0*/  SHFL.DOWN P0, R9, R4, R8, R11 ;  /* 0x0800000804097389 */ /* 0x000064000000000b */
[----:B01----:R-:W-:Y:S01]  /*2ef0*/  ENDCOLLECTIVE ;  /* 0x000000000000791b */ /* 0x003fe20003800000 */
.L_x_4365:
[----:B------:R-:W-:Y:S01]  /*2f00*/  HFMA2.MMA R8, -RZ, RZ, 0, 2.384185791015625e-07 ;  /* 0x00000004ff087435 */ /* 0x000fe200000001ff */
[----:B------:R-:W-:-:S04]  /*2f10*/  MOV R0, R9 ;  /* 0x0000000900007202 */ /* 0x000fc80000000f00 */
[----:B------:R-:W-:-:S04]  /*2f20*/  FMNMX R0, R3, R0, !PT ;  /* 0x0000000003007209 */ /* 0x000fc80007800000 */
[----:B------:R-:W-:-:S07]  /*2f30*/  MOV R4, R0 ;  /* 0x0000000000047202 */ /* 0x000fce0000000f00 */
[----:B------:R-:W-:Y:S05]  /*2f40*/  WARPSYNC.COLLECTIVE R57, `(.L_x_4366) ;  /* 0x0000000039087348 */ /* 0x000fea0003c00000 */
[----:B------:R0:W1:Y:S02]  /*2f50*/  SHFL.DOWN P0, R9, R4, R8, R11 ;  /* 0x0800000804097389 */ /* 0x000064000000000b */
[----:B01----:R-:W-:Y:S01]  /*2f60*/  ENDCOLLECTIVE ;  /* 0x000000000000791b */ /* 0x003fe20003800000 */
.L_x_4366:
[----:B------:R-:W-:Y:S01]  /*2f70*/  HFMA2.MMA R8, -RZ, RZ, 0, 1.1920928955078125e-07 ;  /* 0x00000002ff087435 */ /* 0x000fe200000001ff */
[----:B------:R-:W-:-:S04]  /*2f80*/  MOV R5, R9 ;  /* 0x0000000900057202 */ /* 0x000fc80000000f00 */
[----:B------:R-:W-:-:S04]  /*2f90*/  FMNMX R5, R0, R5, !PT ;  /* 0x0000000500057209 */ /* 0x000fc80007800000 */
[----:B------:R-:W-:-:S07]  /*2fa0*/  MOV R4, R5 ;  /* 0x0000000500047202 */ /* 0x000fce0000000f00 */
[----:B------:R-:W-:Y:S05]  /*2fb0*/  WARPSYNC.COLLECTIVE R57, `(.L_x_4367) ;  /* 0x0000000039087348 */ /* 0x000fea0003c00000 */
[----:B------:R0:W1:Y:S02]  /*2fc0*/  SHFL.DOWN P0, R9, R4, R8, R11 ;  /* 0x0800000804097389 */ /* 0x000064000000000b */
[----:B01----:R-:W-:Y:S01]  /*2fd0*/  ENDCOLLECTIVE ;  /* 0x000000000000791b */ /* 0x003fe20003800000 */
.L_x_4367:
[----:B------:R-:W-:Y:S01]  /*2fe0*/  HFMA2.MMA R8, -RZ, RZ, 0, 5.9604644775390625e-08 ;  /* 0x00000001ff087435 */ /* 0x000fe200000001ff */
[----:B------:R-:W-:-:S04]  /*2ff0*/  MOV R2, R9 ;  /* 0x0000000900027202 */ /* 0x000fc80000000f00 */
[----:B------:R-:W-:-:S04]  /*3000*/  FMNMX R2, R5, R2, !PT ;  /* 0x0000000205027209 */ /* 0x000fc80007800000 */
[----:B------:R-:W-:-:S07]  /*3010*/  MOV R4, R2 ;  /* 0x0000000200047202 */ /* 0x000fce0000000f00 */
[----:B------:R-:W-:Y:S05]  /*3020*/  WARPSYNC.COLLECTIVE R57, `(.L_x_4368) ;  /* 0x0000000039087348 */ /* 0x000fea0003c00000 */
[----:B------:R0:W1:Y:S02]  /*3030*/  SHFL.DOWN P0, R9, R4, R8, R11 ;  /* 0x0800000804097389 */ /* 0x000064000000000b */
[----:B01----:R-:W-:Y:S01]  /*3040*/  ENDCOLLECTIVE ;  /* 0x000000000000791b */ /* 0x003fe20003800000 */
.L_x_4368:
[----:B------:R-:W-:Y:S05]  /*3050*/  BRA `(.L_x_4369) ;  /* 0xfffffff0006c7947 */ /* 0x000fea000383ffff */
.L_x_4349:
[----:B------:R-:W-:Y:S01]  /*3060*/  HFMA2.MMA R8, -RZ, RZ, 0, 1.1920928955078125e-07 ;  /* 0x00000002ff087435 */ /* 0x000fe200000001ff */
[----:B-1----:R-:W-:Y:S02]  /*3070*/  MOV R4, R0 ;  /* 0x0000000000047202 */ /* 0x002fe40000000f00 */
[----:B------:R-:W-:Y:S02]  /*3080*/  MOV R11, 0x1f ;  /* 0x0000001f000b7802 */ /* 0x000fe40000000f00 */
[----:B------:R-:W-:-:S07]  /*3090*/  MOV R57, 0xffffffff ;  /* 0xffffffff00397802 */ /* 0x000fce0000000f00 */
[----:B0----5:R-:W-:Y:S05]  /*30a0*/  WARPSYNC.COLLECTIVE R57, `(.L_x_4370) ;  /* 0x0000000039087348 */ /* 0x021fea0003c00000 */
[----:B------:R1:W2:Y:S02]  /*30b0*/  SHFL.DOWN P0, R9, R4, R8, R11 ;  /* 0x0800000804097389 */ /* 0x0002a4000000000b */
[----:B012--5:R-:W-:Y:S01]  /*30c0*/  ENDCOLLECTIVE ;  /* 0x000000000000791b */ /* 0x027fe20003800000 */
.L_x_4370:
[----:B------:R-:W-:Y:S01]  /*30d0*/  HFMA2.MMA R8, -RZ, RZ, 0, 5.9604644775390625e-08 ;  /* 0x00000001ff087435 */ /* 0x000fe200000001ff */
[----:B------:R-:W-:-:S04]  /*30e0*/  MOV R3, R9 ;  /* 0x0000000900037202 */ /* 0x000fc80000000f00 */
[----:B------:R-:W-:-:S04]  /*30f0*/  FMNMX R3, R3, R0, !PT ;  /* 0x0000000003037209 */ /* 0x000fc80007800000 */
[----:B------:R-:W-:-:S07]  /*3100*/  MOV R4, R3 ;  /* 0x0000000300047202 */ /* 0x000fce0000000f00 */
[----:B------:R-:W-:Y:S05]  /*3110*/  WARPSYNC.COLLECTIVE R57, `(.L_x_4371) ;  /* 0x0000000039087348 */ /* 0x000fea0003c00000 */
[----:B------:R0:W1:Y:S02]  /*3120*/  SHFL.DOWN P0, R9, R4, R8, R11 ;  /* 0x0800000804097389 */ /* 0x000064000000000b */
[----:B01----:R-:W-:Y:S01]  /*3130*/  ENDCOLLECTIVE ;  /* 0x000000000000791b */ /* 0x003fe20003800000 */
.L_x_4371:
[----:B------:R-:W-:Y:S01]  /*3140*/  MOV R2, R9 ;  /* 0x0000000900027202 */ /* 0x000fe20000000f00 */
[----:B------:R-:W-:Y:S06]  /*3150*/  BRA `(.L_x_4372) ;  /* 0xfffffff0009c7947 */ /* 0x000fec000383ffff */
        .weak           $__internal_47_$__cuda_sm20_rcp_rn_f32_slowpath
        .type           $__internal_47_$__cuda_sm20_rcp_rn_f32_slowpath,@function
        .size           $__internal_47_$__cuda_sm20_rcp_rn_f32_slowpath,(.L_x_5514 - $__internal_47_$__cuda_sm20_rcp_rn_f32_slowpath)
$__internal_47_$__cuda_sm20_rcp_rn_f32_slowpath:
        /* <DEDUP_REMOVED lines=15> */
.L_x_4374:
        /* <DEDUP_REMOVED lines=33> */
.L_x_4376:
[----:B------:R-:W0:Y:S02]  /*3460*/  MUFU.RCP R0, R0 ;  /* 0x0000000000007308 */ /* 0x000e240000001000 */
.L_x_4375:
[----:B------:R-:W-:Y:S05]  /*3470*/  BSYNC B1 ;  /* 0x0000000000017941 */ /* 0x000fea0003800000 */
.L_x_4373:
[----:B------:R-:W-:Y:S01]  /*3480*/  HFMA2.MMA R65, -RZ, RZ, 0, 0 ;  /* 0x00000000ff417435 */ /* 0x000fe200000001ff */
[----:B------:R-:W-:-:S05]  /*3490*/  MOV R64, R58 ;  /* 0x0000003a00407202 */ /* 0x000fca0000000f00 */
[----:B0-----:R-:W-:Y:S05]  /*34a0*/  RET.REL.NODEC R64 `(_ZN18transformer_engine13normalization24rmsnorm_fwd_tuned_kernelINS0_13Kernel_traitsI6__halfS3_S3_fjLj4096ELj1ELj1ELj4ELj16ENS0_18Kernel_traits_baseILj4096ES3_S3_S3_fjLj128EEEEEEEvNS0_19ForwardKernelParamsE) ;  /* 0xffffffc840d47950 */ /* 0x001fea0003c3ffff */
.L_x_4377:
        /* <DEDUP_REMOVED lines=13> */
.L_x_5514:


//--------------------- .text._ZN18transformer_engine13normalization24rmsnorm_fwd_tuned_kernelINS0_13Kernel_traitsIffffjLj4096ELj1ELj1ELj4ELj16ENS0_18Kernel_traits_baseILj4096EffffjLj128EEEEEEEvNS0_19ForwardKernelParamsE --------------------------
	.section	.text._ZN18transformer_engine13normalization24rmsnorm_fwd_tuned_kernelINS0_13Kernel_traitsIffffjLj4096ELj1ELj1ELj4ELj16ENS0_18Kernel_traits_baseILj4096EffffjLj128EEEEEEEvNS0_19ForwardKernelParamsE,"ax",@progbits
	.align	128
        .global         _ZN18transformer_engine13normalization24rmsnorm_fwd_tuned_kernelINS0_13Kernel_traitsIffffjLj4096ELj1ELj1ELj4ELj16ENS0_18Kernel_traits_baseILj4096EffffjLj128EEEEEEEvNS0_19ForwardKernelParamsE
        .type           _ZN18transformer_engine13normalization24rmsnorm_fwd_tuned_kernelINS0_13Kernel_traitsIffffjLj4096ELj1ELj1ELj4ELj16ENS0_18Kernel_traits_baseILj4096EffffjLj128EEEEEEEvNS0_19ForwardKernelParamsE,@function
        .size           _ZN18transformer_engine13normalization24rmsnorm_fwd_tuned_kernelINS0_13Kernel_traitsIffffjLj4096ELj1ELj1ELj4ELj16ENS0_18Kernel_traits_baseILj4096EffffjLj128EEEEEEEvNS0_19ForwardKernelParamsE,(.L_x_5515 - _ZN18transformer_engine13normalization24rmsnorm_fwd_tuned_kernelINS0_13Kernel_traitsIffffjLj4096ELj1ELj1ELj4ELj16ENS0_18Kernel_traits_baseILj4096EffffjLj128EEEEEEEvNS0_19ForwardKernelParamsE)
        .other          _ZN18transformer_engine13normalization24rmsnorm_fwd_tuned_kernelINS0_13Kernel_traitsIffffjLj4096ELj1ELj1ELj4ELj16ENS0_18Kernel_traits_baseILj4096EffffjLj128EEEEEEEvNS0_19ForwardKernelParamsE,@"STO_CUDA_ENTRY STV_DEFAULT"
_ZN18transformer_engine13normalization24rmsnorm_fwd_tuned_kernelINS0_13Kernel_traitsIffffjLj4096ELj1ELj1ELj4ELj16ENS0_18Kernel_traits_baseILj4096EffffjLj128EEEEEEEvNS0_19ForwardKernelParamsE:
.text._ZN18transformer_engine13normalization24rmsnorm_fwd_tuned_kernelINS0_13Kernel_traitsIffffjLj4096ELj1ELj1ELj4ELj16ENS0_18Kernel_traits_baseILj4096EffffjLj128EEEEEEEvNS0_19ForwardKernelParamsE:
[----:B------:R-:W-:Y:S01]  /*0000*/  LDC R1, c[0x0][0x28] ;  /* 0x00000a00ff017b82 */ /* 0x000fe20000000800 */
[----:B------:R-:W-:Y:S01]  /*0010*/  ULDC.U8 UR4, c[0x0][0x294] ;  /* 0x0000a50000047ab9 */ /* 0x000fe20000000000 */
[----:B------:R-:W0:Y:S01]  /*0020*/  S2R R3, SR_TID.X ;  /* 0x0000000000037919 */ /* 0x000e220000002100 */
[----:B------:R-:W-:-:S05]  /*0030*/  UISETP.NE.AND UP0, UPT, UR4, URZ, UPT ;  /* 0x0000003f0400728c */ /* 0x000fca000bf05270 */
[----:B------:R-:W1:Y:S01]  /*0040*/  S2UR UR6, SR_CTAID.X ;  /* 0x00000000000679c3 */ /* 0x000e620000002500 */
[----:B------:R-:W-:Y:S01]  /*0050*/  ULDC.64 UR8, c[0x0][0x238] ;  /* 0x00008e0000087ab9 */ /* 0x000fe20000000a00 */
[----:B------:R-:W-:Y:S01]  /*0060*/  ULDC.64 UR4, c[0x0][0x208] ;  /* 0x0000820000047ab9 */ /* 0x000fe20000000a00 */
[----:B------:R-:W-:Y:S01]  /*0070*/  ULDC UR11, c[0x0][0x218] ;  /* 0x00008600000b7ab9 */ /* 0x000fe20000000800 */
[----:B------:R-:W-:Y:S01]  /*0080*/  ULDC.U8 UR7, c[0x0][0x250] ;  /* 0x0000940000077ab9 */ /* 0x000fe20000000000 */
[----:B------:R-:W-:Y:S01]  /*0090*/  PLOP3.LUT P2, PT, PT, PT, UP0, 0x80, 0x0 ;  /* 0x000000000000781c */ /* 0x000fe20003f4f008 */
[----:B------:R-:W-:-:S12]  /*00a0*/  ULDC UR10, c[0x0][0x210] ;  /* 0x00008400000a7ab9 */ /* 0x000fd80000000800 */
[----:B------:R-:W2:Y:S01]  /*00b0*/  @P2 LDC.64 R4, c[0x0][0x270] ;  /* 0x00009c00ff042b82 */ /* 0x000ea20000000a00 */
[----:B0-----:R-:W-:-:S04]  /*00c0*/  SHF.L.U32 R0, R3, 0x4, RZ ;  /* 0x0000000403007819 */ /* 0x001fc800000006ff */
[----:B------:R-:W-:Y:S01]  /*00d0*/  LOP3.LUT R0, R0, 0x7f0, RZ, 0xc0, !PT ;  /* 0x000007f000007812 */ /* 0x000fe200078ec0ff */
[----:B--2---:R1:W5:Y:S03]  /*00e0*/  @P2 LDG.E R2, desc[UR4][R4.64] ;  /* 0x0000000404022981 */ /* 0x004366000c1e1900 */
[----:B------:R-:W-:Y:S01]  /*00f0*/  IADD3 R6, P1, R0, UR8, RZ ;  /* 0x0000000800067c10 */ /* 0x000fe2000ff3e0ff */
[----:B------:R-:W-:-:S03]  /*0100*/  HFMA2.MMA R0, -RZ, RZ, 0, 0 ;  /* 0x00000000ff007435 */ /* 0x000fc600000001ff */
[----:B------:R-:W-:Y:S01]  /*0110*/  IADD3.X R7, RZ, UR9, RZ, P1, !PT ;  /* 0x00000009ff077c10 */ /* 0x000fe20008ffe4ff */
[----:B------:R-:W-:Y:S01]  /*0120*/  ULDC.64 UR8, c[0x0][0x288] ;  /* 0x0000a20000087ab9 */ /* 0x000fe20000000a00 */
[----:B-1----:R-:W-:Y:S01]  /*0130*/  LEA.HI R5, R3, UR6, RZ, 0x19 ;  /* 0x0000000603057c11 */ /* 0x002fe2000f8fc8ff */
[----:B------:R-:W-:-:S03]  /*0140*/  ULDC UR6, c[0x0][0x218] ;  /* 0x0000860000067ab9 */ /* 0x000fc60000000800 */
[----:B------:R-:W-:Y:S01]  /*0150*/  ISETP.GE.AND P0, PT, R5, UR6, PT ;  /* 0x0000000605007c0c */ /* 0x000fe2000bf06270 */
[----:B------:R-:W-:-:S12]  /*0160*/  ULDC UR6, c[0x0][0x268] ;  /* 0x00009a0000067ab9 */ /* 0x000fd80000000800 */
        /* <DEDUP_REMOVED lines=11> */
.L_x_4386:
[----:B-1----:R-:W1:Y:S01]  /*0220*/  LDC.64 R48, c[0x0][0x220] ;  /* 0x00008800ff307b82 */ /* 0x002e620000000a00 */
[----:B0-----:R-:W-:Y:S02]  /*0230*/  LOP3.LUT R6, R3, 0x7f, RZ, 0xc0, !PT ;  /* 0x0000007f03067812 */ /* 0x001fe400078ec0ff */
[----:B------:R-:W-:-:S04]  /*0240*/  SHF.L.U32 R7, R5, 0xa, RZ ;  /* 0x0000000a05077819 */ /* 0x000fc800000006ff */
[----:B------:R-:W-:-:S04]  /*0250*/  LOP3.LUT R6, R7, 0xfffffc00, R6, 0xe2, !PT ;  /* 0xfffffc0007067812 */ /* 0x000fc800078ee206 */
[C---:B------:R-:W-:Y:S01]  /*0260*/  LOP3.LUT R57, R6.reuse, 0x80, RZ, 0xfc, !PT ;  /* 0x0000008006397812 */ /* 0x040fe200078efcff */
[----:B-1----:R-:W-:-:S06]  /*0270*/  IMAD.WIDE.U32 R68, R6, 0x10, R48 ;  /* 0x0000001006447825 */ /* 0x002fcc00078e0030 */
        /* <DEDUP_REMOVED lines=21> */
[----:B------:R-:W-:Y:S01]  /*03d0*/  LOP3.LUT P1, RZ, R4, 0xff, RZ, 0xc0, !PT ;  /* 0x000000ff04ff7812 */ /* 0x000fe2000782c0ff */
[----:B------:R-:W-:Y:S01]  /*03e0*/  UMOV UR12, 0xffffffff ;  /* 0xffffffff000c7882 */ /* 0x000fe20000000000 */
[----:B------:R-:W-:Y:S02]  /*03f0*/  SHF.R.U32.HI R73, RZ, 0x5, R3 ;  /* 0x00000005ff497819 */ /* 0x000fe40000011603 */
[----:B------:R-:W-:Y:S02]  /*0400*/  LOP3.LUT P0, RZ, R3, 0x1f, RZ, 0xc0, !PT ;  /* 0x0000001f03ff7812 */ /* 0x000fe4000780c0ff */
[----:B------:R-:W-:-:S07]  /*0410*/  LOP3.LUT R74, R73, 0x7fffffc, RZ, 0xc0, !PT ;  /* 0x07fffffc494a7812 */ /* 0x000fce00078ec0ff */
[----:B------:R-:W-:Y:S01]  /*0420*/  @!P1 IADD3 R74, R74, 0x4, RZ ;  /* 0x000000044a4a9810 */ /* 0x000fe20007ffe0ff */
        /* <DEDUP_REMOVED lines=117> */
.L_x_4405:
[----:B------:R-:W-:Y:S01]  /*0b80*/  LOP3.LUT R77, R3, 0x1f, RZ, 0xc0, !PT ;  /* 0x0000001f034d7812 */ /* 0x000fe200078ec0ff */
[----:B------:R-:W2:Y:S01]  /*0b90*/  @!P0 S2R R76, SR_CgaCtaId ;  /* 0x00000000004c8919 */ /* 0x000ea20000008800 */
[----:B------:R-:W-:Y:S01]  /*0ba0*/  @!P0 MOV R75, 0x400 ;  /* 0x00000400004b8802 */ /* 0x000fe20000000f00 */
[----:B------:R-:W-:Y:S05]  /*0bb0*/  WARPSYNC.ALL ;  /* 0x0000000000007948 */ /* 0x000fea0003800000 */
[----:B------:R-:W-:Y:S01]  /*0bc0*/  ISETP.GT.U32.AND P1, PT, R77, 0x3, PT ;  /* 0x000000034d00780c */ /* 0x000fe20003f24070 */
[----:B------:R-:W-:Y:S01]  /*0bd0*/  BSSY B0, `(.L_x_4380) ;  /* 0x0000024000007945 */ /* 0x000fe20003800000 */
[----:B------:R-:W-:-:S02]  /*0be0*/  LOP3.LUT R7, R73, 0x3, RZ, 0xc0, !PT ;  /* 0x0000000349077812 */ /* 0x000fc400078ec0ff */
[----:B------:R-:W-:Y:S02]  /*0bf0*/  @!P0 IADD3 R75, R75, 0x10, RZ ;  /* 0x000000104b4b8810 */ /* 0x000fe40007ffe0ff */
[----:B------:R-:W-:Y:S02]  /*0c00*/  @!P0 IADD3 R73, R74, R7, RZ ;  /* 0x000000074a498210 */ /* 0x000fe40007ffe0ff */
[----:B------:R-:W-:-:S05]  /*0c10*/  LOP3.LUT P3, RZ, R7, 0x1f, R3, 0xf8, !PT ;  /* 0x0000001f07ff7812 */ /* 0x000fca000786f803 */
[----:B------:R-:W3:Y:S01]  /*0c20*/  @!P1 S2R R78, SR_CgaCtaId ;  /* 0x00000000004e9919 */ /* 0x000ee20000008800 */
[----:B------:R-:W-:Y:S02]  /*0c30*/  @!P1 IADD3 R74, R74, R77, RZ ;  /* 0x0000004d4a4a9210 */ /* 0x000fe40007ffe0ff */
[----:B--2---:R-:W-:Y:S02]  /*0c40*/  @!P0 LEA R76, R76, R75, 0x18 ;  /* 0x0000004b4c4c8211 */ /* 0x004fe400078ec0ff */
[----:B------:R-:W-:Y:S02]  /*0c50*/  @!P1 MOV R75, 0x400 ;  /* 0x00000400004b9802 */ /* 0x000fe40000000f00 */
[----:B------:R-:W-:Y:S01]  /*0c60*/  @!P0 LEA R81, R73, R76, 0x3 ;  /* 0x0000004c49518211 */ /* 0x000fe200078e18ff */
[----:B-1----:R-:W-:Y:S01]  /*0c70*/  FADD R73, R79, R80 ;  /* 0x000000504f497221 */ /* 0x002fe20000000000 */
[----:B------:R-:W-:-:S04]  /*0c80*/  @!P1 IADD3 R75, R75, 0x10, RZ ;  /* 0x000000104b4b9810 */ /* 0x000fc80007ffe0ff */
[----:B------:R-:W-:Y:S01]  /*0c90*/  @!P0 STS.64 [R81], R72 ;  /* 0x0000004851008388 */ /* 0x000fe20000000a00 */
[----:B---3--:R-:W-:-:S04]  /*0ca0*/  @!P1 LEA R77, R78, R75, 0x18 ;  /* 0x0000004b4e4d9211 */ /* 0x008fc800078ec0ff */
[----:B------:R-:W-:Y:S01]  /*0cb0*/  @!P1 LEA R82, R74, R77, 0x3 ;  /* 0x0000004d4a529211 */ /* 0x000fe200078e18ff */
[----:B------:R-:W-:Y:S01]  /*0cc0*/  HFMA2.MMA R77, -RZ, RZ, 0, 0 ;  /* 0x00000000ff4d7435 */ /* 0x000fe200000001ff */
[----:B------:R-:W-:Y:S01]  /*0cd0*/  CS2R R74, SRZ ;  /* 0x00000000004a7805 */ /* 0x000fe2000001ff00 */
[----:B------:R-:W-:Y:S04]  /*0ce0*/  BAR.SYNC.DEFER_BLOCKING 0x0 ;  /* 0x0000000000007b1d */ /* 0x000fe80000010000 */
[----:B------:R-:W-:-:S05]  /*0cf0*/  @!P1 MOV R77, 0x44800000 ;  /* 0x44800000004d9802 */ /* 0x000fca0000000f00 */
[----:B------:R-:W1:Y:S04]  /*0d00*/  SHFL.DOWN PT, R78, R77, 0x2, 0x1f ;  /* 0x08401f004d4e7f89 */ /* 0x000e6800000e0000 */
[----:B------:R-:W0:Y:S01]  /*0d10*/  @!P1 LDS.64 R74, [R82] ;  /* 0x00000000524a9984 */ /* 0x000e220000000a00 */
[----:B-1----:R-:W-:-:S05]  /*0d20*/  FADD R76, R78, R77 ;  /* 0x0000004d4e4c7221 */ /* 0x002fca0000000000 */
[----:B------:R-:W-:-:S04]  /*0d30*/  IADD3 R72, R76, 0x1800000, RZ ;  /* 0x018000004c487810 */ /* 0x000fc80007ffe0ff */
[----:B------:R-:W-:-:S04]  /*0d40*/  LOP3.LUT R72, R72, 0x7f800000, RZ, 0xc0, !PT ;  /* 0x7f80000048487812 */ /* 0x000fc800078ec0ff */
[----:B------:R-:W-:Y:S01]  /*0d50*/  ISETP.GT.U32.AND P0, PT, R72, 0x1ffffff, PT ;  /* 0x01ffffff4800780c */ /* 0x000fe20003f04070 */
[----:B0-----:R0:W1:Y:S04]  /*0d60*/  SHFL.DOWN PT, R79, R74, 0x2, 0x1f ;  /* 0x08401f004a4f7f89 */ /* 0x00106800000e0000 */
[----:B------:R0:W2:Y:S08]  /*0d70*/  SHFL.DOWN PT, R80, R75, 0x2, 0x1f ;  /* 0x08401f004b507f89 */ /* 0x0000b000000e0000 */
[----:B------:R-:W-:Y:S05]  /*0d80*/  @P0 BRA `(.L_x_4381) ;  /* 0x0000000000100947 */ /* 0x000fea0003800000 */
[----:B------:R-:W-:Y:S02]  /*0d90*/  MOV R7, R76 ;  /* 0x0000004c00077202 */ /* 0x000fe40000000f00 */
[----:B------:R-:W-:-:S07]  /*0da0*/  MOV R82, 0xdc0 ;  /* 0x00000dc000527802 */ /* 0x000fce0000000f00 */
[----:B012--5:R-:W-:Y:S05]  /*0db0*/  CALL.REL.NOINC `($__internal_48_$__cuda_sm20_rcp_rn_f32_slowpath) ;  /* 0x00000020007c7944 */ /* 0x027fea0003c00000 */
[----:B------:R-:W-:Y:S05]  /*0dc0*/  BRA `(.L_x_4382) ;  /* 0x0000000000107947 */ /* 0x000fea0003800000 */
.L_x_4381:
[----:B------:R-:W3:Y:S02]  /*0dd0*/  MUFU.RCP R7, R76 ;  /* 0x0000004c00077308 */ /* 0x000ee40000001000 */
[----:B---3--:R-:W-:-:S04]  /*0de0*/  FFMA R72, R76, R7, -1 ;  /* 0xbf8000004c487423 */ /* 0x008fc80000000007 */
[----:B------:R-:W-:-:S04]  /*0df0*/  FADD.FTZ R72, -R72, -RZ ;  /* 0x800000ff48487221 */ /* 0x000fc80000010100 */
[----:B------:R-:W-:-:S07]  /*0e00*/  FFMA R7, R7, R72, R7 ;  /* 0x0000004807077223 */ /* 0x000fce0000000007 */
.L_x_4382:
[----:B------:R-:W-:Y:S05]  /*0e10*/  BSYNC B0 ;  /* 0x0000000000007941 */ /* 0x000fea0003800000 */
.L_x_4380:
[----:B------:R-:W3:Y:S01]  /*0e20*/  SHFL.DOWN PT, R81, R76, 0x1, 0x1f ;  /* 0x08201f004c517f89 */ /* 0x000ee200000e0000 */
[----:B-1----:R-:W-:Y:S01]  /*0e30*/  FADD R72, -R79, R74 ;  /* 0x0000004a4f487221 */ /* 0x002fe20000000100 */
[----:B--2---:R-:W-:Y:S01]  /*0e40*/  FADD R80, R80, R75 ;  /* 0x0000004b50507221 */ /* 0x004fe20000000000 */
[----:B------:R-:W-:Y:S01]  /*0e50*/  FMUL R82, R78, R79 ;  /* 0x0000004f4e527220 */ /* 0x000fe20000400000 */
[----:B------:R-:W-:Y:S01]  /*0e60*/  BSSY B0, `(.L_x_4383) ;  /* 0x0000016000007945 */ /* 0x000fe20003800000 */
[----:B------:R-:W-:Y:S02]  /*0e70*/  FMUL R72, R72, R72 ;  /* 0x0000004848487220 */ /* 0x000fe40000400000 */
[----:B------:R-:W-:Y:S02]  /*0e80*/  FFMA R82, R77, R74, R82 ;  /* 0x0000004a4d527223 */ /* 0x000fe40000000052 */
[----:B------:R-:W-:Y:S02]  /*0e90*/  FMUL R73, R72, R77 ;  /* 0x0000004d48497220 */ /* 0x000fe40000400000 */
[----:B0-----:R-:W-:-:S02]  /*0ea0*/  FMUL R75, R82, R7 ;  /* 0x00000007524b7220 */ /* 0x001fc40000400000 */
[----:B------:R-:W-:-:S03]  /*0eb0*/  FMUL R73, R78, R73 ;  /* 0x000000494e497220 */ /* 0x000fc60000400000 */
[----:B------:R0:W1:Y:S01]  /*0ec0*/  SHFL.DOWN PT, R74, R75, 0x1, 0x1f ;  /* 0x08201f004b4a7f89 */ /* 0x00006200000e0000 */
[----:B------:R-:W-:-:S05]  /*0ed0*/  FFMA R78, R73, R7, R80 ;  /* 0x00000007494e7223 */ /* 0x000fca0000000050 */
[----:B------:R0:W2:Y:S01]  /*0ee0*/  SHFL.DOWN PT, R77, R78, 0x1, 0x1f ;  /* 0x08201f004e4d7f89 */ /* 0x0000a200000e0000 */
[----:B---3--:R-:W-:-:S05]  /*0ef0*/  FADD R80, R76, R81 ;  /* 0x000000514c507221 */ /* 0x008fca0000000000 */
[----:B------:R-:W-:-:S04]  /*0f00*/  IADD3 R7, R80, 0x1800000, RZ ;  /* 0x0180000050077810 */ /* 0x000fc80007ffe0ff */
[----:B------:R-:W-:-:S04]  /*0f10*/  LOP3.LUT R7, R7, 0x7f800000, RZ, 0xc0, !PT ;  /* 0x7f80000007077812 */ /* 0x000fc800078ec0ff */
[----:B------:R-:W-:-:S13]  /*0f20*/  ISETP.GT.U32.AND P0, PT, R7, 0x1ffffff, PT ;  /* 0x01ffffff0700780c */ /* 0x000fda0003f04070 */
[----:B012---:R-:W-:Y:S05]  /*0f30*/  @P0 BRA `(.L_x_4384) ;  /* 0x0000000000100947 */ /* 0x007fea0003800000 */
[----:B------:R-:W-:Y:S02]  /*0f40*/  MOV R7, R80 ;  /* 0x0000005000077202 */ /* 0x000fe40000000f00 */
[----:B------:R-:W-:-:S07]  /*0f50*/  MOV R82, 0xf70 ;  /* 0x00000f7000527802 */ /* 0x000fce0000000f00 */
[----:B-----5:R-:W-:Y:S05]  /*0f60*/  CALL.REL.NOINC `($__internal_48_$__cuda_sm20_rcp_rn_f32_slowpath) ;  /* 0x0000002000107944 */ /* 0x020fea0003c00000 */
[----:B------:R-:W-:Y:S05]  /*0f70*/  BRA `(.L_x_4385) ;  /* 0x0000000000107947 */ /* 0x000fea0003800000 */
.L_x_4384:
[----:B------:R-:W0:Y:S02]  /*0f80*/  MUFU.RCP R7, R80 ;  /* 0x0000005000077308 */ /* 0x000e240000001000 */
[----:B0-----:R-:W-:-:S04]  /*0f90*/  FFMA R72, R80, R7, -1 ;  /* 0xbf80000050487423 */ /* 0x001fc80000000007 */
[----:B------:R-:W-:-:S04]  /*0fa0*/  FADD.FTZ R72, -R72, -RZ ;  /* 0x800000ff48487221 */ /* 0x000fc80000010100 */
[----:B------:R-:W-:-:S07]  /*0fb0*/  FFMA R7, R7, R72, R7 ;  /* 0x0000004807077223 */ /* 0x000fce0000000007 */
.L_x_4385:
[----:B------:R-:W-:Y:S05]  /*0fc0*/  BSYNC B0 ;  /* 0x0000000000007941 */ /* 0x000fea0003800000 */
.L_x_4383:
[----:B------:R-:W-:Y:S01]  /*0fd0*/  FADD R72, R75, -R74 ;  /* 0x8000004a4b487221 */ /* 0x000fe20000000000 */
[----:B------:R-:W-:Y:S01]  /*0fe0*/  FADD R78, R78, R77 ;  /* 0x0000004d4e4e7221 */ /* 0x000fe20000000000 */
[----:B-----5:R-:W-:Y:S01]  /*0ff0*/  FADD R79, R8, 1 ;  /* 0x3f800000084f7421 */ /* 0x020fe20000000000 */
[----:B------:R-:W-:Y:S01]  /*1000*/  ISETP.NE.AND P1, PT, RZ, UR7, PT ;  /* 0x00000007ff007c0c */ /* 0x000fe2000bf25270 */
[----:B------:R-:W-:Y:S01]  /*1010*/  FMUL R73, R72, R72 ;  /* 0x0000004848497220 */ /* 0x000fe20000400000 */
[----:B------:R-:W-:Y:S01]  /*1020*/  FADD R80, R11, 1 ;  /* 0x3f8000000b507421 */ /* 0x000fe20000000000 */
[----:B------:R-:W-:Y:S01]  /*1030*/  FADD R82, R15, 1 ;  /* 0x3f8000000f527421 */ /* 0x000fe20000000000 */
[----:B------:R-:W-:Y:S01]  /*1040*/  FSEL R79, R8, R79, !P1 ;  /* 0x0000004f084f7208 */ /* 0x000fe20004800000 */
[----:B------:R-:W-:Y:S01]  /*1050*/  FMUL R72, R76, R73 ;  /* 0x000000494c487220 */ /* 0x000fe20000400000 */
[----:B------:R-:W-:Y:S01]  /*1060*/  FMUL R73, R81, R74 ;  /* 0x0000004a51497220 */ /* 0x000fe20000400000 */
[----:B------:R-:W-:-:S02]  /*1070*/  SHF.L.U32 R74, R5, 0xa, RZ ;  /* 0x0000000a054a7819 */ /* 0x000fc400000006ff */
[----:B------:R-:W-:Y:S01]  /*1080*/  FMUL R81, R81, R72 ;  /* 0x0000004851517220 */ /* 0x000fe20000400000 */
[----:B------:R-:W-:Y:S01]  /*1090*/  FFMA R76, R76, R75, R73 ;  /* 0x0000004b4c4c7223 */ /* 0x000fe20000000049 */
[----:B------:R-:W-:Y:S02]  /*10a0*/  FSEL R80, R11, R80, !P1 ;  /* 0x000000500b507208 */ /* 0x000fe40004800000 */
[-C--:B------:R-:W-:Y:S01]  /*10b0*/  FFMA R78, R81, R7.reuse, R78 ;  /* 0x00000007514e7223 */ /* 0x080fe2000000004e */
[----:B------:R-:W-:Y:S01]  /*10c0*/  FMUL R76, R76, R7 ;  /* 0x000000074c4c7220 */ /* 0x000fe20000400000 */
[----:B------:R-:W-:Y:S02]  /*10d0*/  FSEL R82, R15, R82, !P1 ;  /* 0x000000520f527208 */ /* 0x000fe40004800000 */
[C---:B------:R-:W-:Y:S02]  /*10e0*/  IADD3 R83, R6.reuse, 0x100, RZ ;  /* 0x0000010006537810 */ /* 0x040fe40007ffe0ff */
[----:B------:R-:W0:Y:S01]  /*10f0*/  SHFL.IDX PT, R78, R78, RZ, 0x1f ;  /* 0x00001fff4e4e7589 */ /* 0x000e2200000e0000 */
[----:B------:R-:W-:-:S02]  /*1100*/  IADD3 R85, R6, 0x180, RZ ;  /* 0x0000018006557810 */ /* 0x000fc40007ffe0ff */
[C---:B------:R-:W-:Y:S01]  /*1110*/  IADD3 R87, R6.reuse, 0x200, RZ ;  /* 0x0000020006577810 */ /* 0x040fe20007ffe0ff */
[----:B------:R-:W1:Y:S01]  /*1120*/  SHFL.IDX PT, R76, R76, RZ, 0x1f ;  /* 0x00001fff4c4c7589 */ /* 0x000e6200000e0000 */
[C---:B------:R-:W-:Y:S02]  /*1130*/  IADD3 R89, R6.reuse, 0x280, RZ ;  /* 0x0000028006597810 */ /* 0x040fe40007ffe0ff */
[C---:B------:R-:W-:Y:S02]  /*1140*/  IADD3 R91, R6.reuse, 0x300, RZ ;  /* 0x00000300065b7810 */ /* 0x040fe40007ffe0ff */
[----:B------:R-:W-:Y:S01]  /*1150*/  IADD3 R93, R6, 0x380, RZ ;  /* 0x00000380065d7810 */ /* 0x000fe20007ffe0ff */
[----:B0-----:R-:W-:Y:S01]  /*1160*/  FMUL R7, R78, 0.000244140625 ;  /* 0x398000004e077820 */ /* 0x001fe20000400000 */
[----:B------:R-:W-:-:S03]  /*1170*/  FADD R78, R9, 1 ;  /* 0x3f800000094e7421 */ /* 0x000fc60000000000 */
[----:B-1----:R-:W-:Y:S02]  /*1180*/  FFMA R7, R76, R76, R7 ;  /* 0x0000004c4c077223 */ /* 0x002fe40000000007 */
[----:B------:R-:W0:Y:S01]  /*1190*/  @!P3 LDC.64 R76, c[0x0][0x230] ;  /* 0x00008c00ff4cbb82 */ /* 0x000e220000000a00 */
[----:B------:R-:W-:Y:S01]  /*11a0*/  FSEL R78, R9, R78, !P1 ;  /* 0x0000004e094e7208 */ /* 0x000fe20004800000 */
[----:B------:R-:W-:Y:S01]  /*11b0*/  FADD R73, R7, UR6 ;  /* 0x0000000607497e21 */ /* 0x000fe20008000000 */
[----:B------:R-:W-:-:S04]  /*11c0*/  LOP3.LUT R7, R3, 0x7f, RZ, 0xc0, !PT ;  /* 0x0000007f03077812 */ /* 0x000fc800078ec0ff */
[C---:B------:R-:W-:Y:S02]  /*11d0*/  FSETP.GEU.AND P0, PT, |R73|.reuse, 1.175494350822287508e-38, PT ;  /* 0x008000004900780b */ /* 0x040fe40003f0e200 */
[----:B------:R-:W-:Y:S02]  /*11e0*/  LOP3.LUT R7, R74, 0xfffffc00, R7, 0xe2, !PT ;  /* 0xfffffc004a077812 */ /* 0x000fe400078ee207 */
[----:B------:R-:W1:Y:S09]  /*11f0*/  LDC.64 R74, c[0x0][0x258] ;  /* 0x00009600ff4a7b82 */ /* 0x000e720000000a00 */
[----:B------:R-:W-:-:S04]  /*1200*/  @!P0 FMUL R73, R73, 16777216 ;  /* 0x4b80000049498820 */ /* 0x000fc80000400000 */
[----:B------:R2:W3:Y:S01]  /*1210*/  MUFU.RSQ R72, R73 ;  /* 0x0000004900487308 */ /* 0x0004e20000001400 */
[C---:B0-----:R-:W-:Y:S01]  /*1220*/  @!P3 IMAD.WIDE R76, R5.reuse, 0x4, R76 ;  /* 0x00000004054cb825 */ /* 0x041fe200078e024c */
[----:B------:R-:W-:Y:S01]  /*1230*/  IADD3 R5, R5, UR10, RZ ;  /* 0x0000000a05057c10 */ /* 0x000fe2000fffe0ff */
[----:B--2---:R-:W0:Y:S02]  /*1240*/  LDC.U8 R73, c[0x0][0x294] ;  /* 0x0000a500ff497b82 */ /* 0x004e240000000000 */
[----:B---3--:R-:W-:Y:S01]  /*1250*/  @!P0 FMUL R72, R72, 4096 ;  /* 0x4580000048488820 */ /* 0x008fe20000400000 */
[----:B------:R-:W-:-:S03]  /*1260*/  ISETP.NE.U32.AND P0, PT, RZ, UR8, PT ;  /* 0x00000008ff007c0c */ /* 0x000fc6000bf05070 */
[-C--:B------:R-:W-:Y:S01]  /*1270*/  FMUL R68, R68, R72.reuse ;  /* 0x0000004844447220 */ /* 0x080fe20000400000 */
[----:B------:R-:W-:Y:S01]  /*1280*/  ISETP.NE.AND.EX P0, PT, RZ, UR9, PT, P0 ;  /* 0x00000009ff007c0c */ /* 0x000fe2000bf05300 */
[-C--:B------:R-:W-:Y:S01]  /*1290*/  FMUL R69, R69, R72.reuse ;  /* 0x0000004845457220 */ /* 0x080fe20000400000 */
[----:B------:R-:W-:Y:S01]  /*12a0*/  FMUL R70, R70, R72 ;  /* 0x0000004846467220 */ /* 0x000fe20000400000 */
[----:B------:R-:W-:Y:S01]  /*12b0*/  FMUL R68, R68, R79 ;  /* 0x0000004f44447220 */ /* 0x000fe20000400000 */
[----:B------:R-:W-:Y:S01]  /*12c0*/  FADD R79, R12, 1 ;  /* 0x3f8000000c4f7421 */ /* 0x000fe20000000000 */
[----:B------:R-:W-:Y:S01]  /*12d0*/  FMUL R69, R69, R78 ;  /* 0x0000004e45457220 */ /* 0x000fe20000400000 */
[-C--:B------:R-:W-:Y:S01]  /*12e0*/  FMUL R71, R71, R72.reuse ;  /* 0x0000004847477220 */ /* 0x080fe20000400000 */
[-C--:B------:R-:W-:Y:S01]  /*12f0*/  FMUL R56, R56, R72.reuse ;  /* 0x0000004838387220 */ /* 0x080fe20000400000 */
[-C--:B------:R-:W-:Y:S01]  /*1300*/  FMUL R57, R57, R72.reuse ;  /* 0x0000004839397220 */ /* 0x080fe20000400000 */
[----:B------:R-:W-:Y:S01]  /*1310*/  FMUL R58, R58, R72 ;  /* 0x000000483a3a7220 */ /* 0x000fe20000400000 */
[----:B------:R-:W-:Y:S01]  /*1320*/  FMUL R71, R71, R80 ;  /* 0x0000005047477220 */ /* 0x000fe20000400000 */
[----:B0-----:R-:W-:Y:S01]  /*1330*/  ISETP.NE.AND P2, PT, R73, RZ, PT ;  /* 0x000000ff4900720c */ /* 0x001fe20003f45270 */
[----:B------:R-:W-:Y:S01]  /*1340*/  FADD R73, R10, 1 ;  /* 0x3f8000000a497421 */ /* 0x000fe20000000000 */
[----:B------:R-:W-:Y:S01]  /*1350*/  @P0 FMNMX R0, R0, |R68|, !PT ;  /* 0x4000004400000209 */ /* 0x000fe20007800000 */
[----:B------:R-:W-:Y:S01]  /*1360*/  FADD R80, R13, 1 ;  /* 0x3f8000000d507421 */ /* 0x000fe20000000000 */
[-C--:B------:R-:W-:Y:S01]  /*1370*/  FMUL R59, R59, R72.reuse ;  /* 0x000000483b3b7220 */ /* 0x080fe20000400000 */
[----:B------:R-:W-:Y:S01]  /*1380*/  FMUL R60, R60, R72 ;  /* 0x000000483c3c7220 */ /* 0x000fe20000400000 */
[----:B------:R-:W-:Y:S01]  /*1390*/  FSEL R73, R10, R73, !P1 ;  /* 0x000000490a497208 */ /* 0x000fe20004800000 */
[----:B------:R0:W-:Y:S01]  /*13a0*/  @!P3 STG.E desc[UR4][R76.64], R72 ;  /* 0x000000484c00b986 */ /* 0x0001e2000c101904 */
[----:B------:R-:W-:Y:S01]  /*13b0*/  @P0 FMNMX R0, R0, |R69|, !PT ;  /* 0x4000004500000209 */ /* 0x000fe20007800000 */
[----:B------:R-:W-:Y:S01]  /*13c0*/  FMUL R59, R59, R82 ;  /* 0x000000523b3b7220 */ /* 0x000fe20000400000 */
[----:B------:R-:W-:Y:S01]  /*13d0*/  FSEL R80, R13, R80, !P1 ;  /* 0x000000500d507208 */ /* 0x000fe20004800000 */
[----:B------:R-:W-:Y:S01]  /*13e0*/  FMUL R70, R70, R73 ;  /* 0x0000004946467220 */ /* 0x000fe20000400000 */
[----:B------:R-:W-:Y:S01]  /*13f0*/  FSEL R73, R12, R79, !P1 ;  /* 0x0000004f0c497208 */ /* 0x000fe20004800000 */
[----:B-1----:R-:W-:-:S04]  /*1400*/  IMAD.WIDE.U32 R78, R7, 0x10, R74 ;  /* 0x00000010074e7825 */ /* 0x002fc800078e004a */
[----:B------:R-:W-:Y:S01]  /*1410*/  FADD R7, R14, 1 ;  /* 0x3f8000000e077421 */ /* 0x000fe20000000000 */
[----:B------:R-:W-:Y:S01]  /*1420*/  FMUL R57, R57, R80 ;  /* 0x0000005039397220 */ /* 0x000fe20000400000 */
[----:B------:R-:W-:Y:S01]  /*1430*/  @P0 FMNMX R0, R0, |R70|, !PT ;  /* 0x4000004600000209 */ /* 0x000fe20007800000 */
[----:B------:R-:W-:Y:S01]  /*1440*/  FMUL R56, R56, R73 ;  /* 0x0000004938387220 */ /* 0x000fe20000400000 */
[----:B------:R-:W-:Y:S01]  /*1450*/  FADD R80, R17, 1 ;  /* 0x3f80000011507421 */ /* 0x000fe20000000000 */
[----:B------:R-:W-:Y:S01]  /*1460*/  FSEL R81, R14, R7, !P1 ;  /* 0x000000070e517208 */ /* 0x000fe20004800000 */
[----:B0-----:R-:W-:Y:S01]  /*1470*/  IMAD.WIDE.U32 R76, R83, 0x10, R74 ;  /* 0x00000010534c7825 */ /* 0x001fe200078e004a */
[----:B------:R-:W-:-:S03]  /*1480*/  @P0 FMNMX R0, R0, |R71|, !PT ;  /* 0x4000004700000209 */ /* 0x000fc60007800000 */
[----:B------:R-:W-:Y:S01]  /*1490*/  FADD R83, R18, 1 ;  /* 0x3f80000012537421 */ /* 0x000fe20000000000 */
[----:B------:R-:W-:Y:S01]  /*14a0*/  FSEL R80, R17, R80, !P1 ;  /* 0x0000005011507208 */ /* 0x000fe20004800000 */
[----:B------:R-:W-:Y:S01]  /*14b0*/  FMUL R58, R58, R81 ;  /* 0x000000513a3a7220 */ /* 0x000fe20000400000 */
[----:B------:R-:W-:Y:S01]  /*14c0*/  @P0 FMNMX R0, R0, |R56|, !PT ;  /* 0x4000003800000209 */ /* 0x000fe20007800000 */
[----:B------:R-:W-:Y:S01]  /*14d0*/  FADD R81, R16, 1 ;  /* 0x3f80000010517421 */ /* 0x000fe20000000000 */
[-C--:B------:R-:W-:Y:S01]  /*14e0*/  FMUL R61, R61, R72.reuse ;  /* 0x000000483d3d7220 */ /* 0x080fe20000400000 */
[----:B------:R-:W-:Y:S01]  /*14f0*/  FADD R82, R19, 1 ;  /* 0x3f80000013527421 */ /* 0x000fe20000000000 */
[----:B------:R-:W-:Y:S01]  /*1500*/  @P0 FMNMX R0, R0, |R57|, !PT ;  /* 0x4000003900000209 */ /* 0x000fe20007800000 */
[----:B------:R-:W-:Y:S01]  /*1510*/  FMUL R62, R62, R72 ;  /* 0x000000483e3e7220 */ /* 0x000fe20000400000 */
[----:B------:R-:W-:Y:S01]  /*1520*/  FSEL R81, R16, R81, !P1 ;  /* 0x0000005110517208 */ /* 0x000fe20004800000 */
[----:B------:R-:W-:Y:S01]  /*1530*/  FMUL R61, R61, R80 ;  /* 0x000000503d3d7220 */ /* 0x000fe20000400000 */
        /* <DEDUP_REMOVED lines=13> */
[----:B------:R-:W-:Y:S01]  /*1610*/  FMUL R63, R63, R82 ;  /* 0x000000523f3f7220 */ /* 0x000fe20000400000 */
[C---:B------:R-:W-:Y:S01]  /*1620*/  @P2 FMUL R68, R2.reuse, R68 ;  /* 0x0000004402442220 */ /* 0x040fe20000400000 */
[----:B------:R-:W-:Y:S01]  /*1630*/  @P2 FMUL R69, R2, R69 ;  /* 0x0000004502452220 */ /* 0x000fe20000400000 */
[----:B------:R-:W-:Y:S01]  /*1640*/  @P0 FMNMX R0, R0, |R62|, !PT ;  /* 0x4000003e00000209 */ /* 0x000fe20007800000 */
[C---:B------:R-:W-:Y:S01]  /*1650*/  @P2 FMUL R70, R2.reuse, R70 ;  /* 0x0000004602462220 */ /* 0x040fe20000400000 */
[----:B------:R-:W-:Y:S01]  /*1660*/  @P2 FMUL R71, R2, R71 ;  /* 0x0000004702472220 */ /* 0x000fe20000400000 */
[----:B------:R-:W-:Y:S01]  /*1670*/  FADD R83, R22, 1 ;  /* 0x3f80000016537421 */ /* 0x000fe20000000000 */
[----:B------:R-:W-:Y:S01]  /*1680*/  IADD3 R73, R6, 0x80, RZ ;  /* 0x0000008006497810 */ /* 0x000fe20007ffe0ff */
[----:B------:R-:W-:Y:S01]  /*1690*/  FMUL R53, R53, R72 ;  /* 0x0000004835357220 */ /* 0x000fe20000400000 */
[----:B------:R-:W-:Y:S01]  /*16a0*/  FSEL R80, R21, R80, !P1 ;  /* 0x0000005015507208 */ /* 0x000fe20004800000 */
[----:B------:R-:W-:Y:S01]  /*16b0*/  FMUL R52, R52, R81 ;  /* 0x0000005134347220 */ /* 0x000fe20000400000 */
[----:B------:R-:W-:Y:S01]  /*16c0*/  @P0 FMNMX R0, R0, |R63|, !PT ;  /* 0x4000003f00000209 */ /* 0x000fe20007800000 */
[----:B------:R-:W-:Y:S01]  /*16d0*/  FADD R82, R23, 1 ;  /* 0x3f80000017527421 */ /* 0x000fe20000000000 */
[----:B------:R0:W-:Y:S01]  /*16e0*/  STG.E.128 desc[UR4][R78.64], R68 ;  /* 0x000000444e007986 */ /* 0x0001e2000c101d04 */
[----:B------:R-:W-:Y:S01]  /*16f0*/  FSEL R83, R22, R83, !P1 ;  /* 0x0000005316537208 */ /* 0x000fe20004800000 */
[----:B------:R-:W-:Y:S01]  /*1700*/  FMUL R54, R54, R72 ;  /* 0x0000004836367220 */ /* 0x000fe20000400000 */
[C---:B------:R-:W-:Y:S01]  /*1710*/  @P2 FMUL R56, R2.reuse, R56 ;  /* 0x0000003802382220 */ /* 0x040fe20000400000 */
[C---:B------:R-:W-:Y:S01]  /*1720*/  @P2 FMUL R57, R2.reuse, R57 ;  /* 0x0000003902392220 */ /* 0x040fe20000400000 */
[C---:B------:R-:W-:Y:S01]  /*1730*/  @P2 FMUL R58, R2.reuse, R58 ;  /* 0x0000003a023a2220 */ /* 0x040fe20000400000 */
[----:B------:R-:W-:Y:S01]  /*1740*/  @P2 FMUL R59, R2, R59 ;  /* 0x0000003b023b2220 */ /* 0x000fe20000400000 */
[----:B------:R-:W-:Y:S01]  /*1750*/  FMUL R53, R53, R80 ;  /* 0x0000005035357220 */ /* 0x000fe20000400000 */
[----:B------:R-:W-:Y:S01]  /*1760*/  @P0 FMNMX R0, R0, |R52|, !PT ;  /* 0x4000003400000209 */ /* 0x000fe20007800000 */
[----:B------:R-:W-:Y:S01]  /*1770*/  FADD R81, R24, 1 ;  /* 0x3f80000018517421 */ /* 0x000fe20000000000 */
[----:B------:R-:W-:Y:S01]  /*1780*/  FSEL R82, R23, R82, !P1 ;  /* 0x0000005217527208 */ /* 0x000fe20004800000 */
[-C--:B------:R-:W-:Y:S01]  /*1790*/  FMUL R55, R55, R72.reuse ;  /* 0x0000004837377220 */ /* 0x080fe20000400000 */
[----:B------:R-:W-:Y:S01]  /*17a0*/  FMUL R54, R54, R83 ;  /* 0x0000005336367220 */ /* 0x000fe20000400000 */
[----:B------:R-:W-:Y:S01]  /*17b0*/  @P0 FMNMX R0, R0, |R53|, !PT ;  /* 0x4000003500000209 */ /* 0x000fe20007800000 */
[----:B------:R-:W-:Y:S01]  /*17c0*/  FMUL R44, R44, R72 ;  /* 0x000000482c2c7220 */ /* 0x000fe20000400000 */
[----:B------:R-:W-:Y:S01]  /*17d0*/  FSEL R81, R24, R81, !P1 ;  /* 0x0000005118517208 */ /* 0x000fe20004800000 */
[----:B------:R-:W-:Y:S01]  /*17e0*/  FMUL R55, R55, R82 ;  /* 0x0000005237377220 */ /* 0x000fe20000400000 */
[----:B------:R-:W-:Y:S01]  /*17f0*/  @P0 FMNMX R0, R0, |R54|, !PT ;  /* 0x4000003600000209 */ /* 0x000fe20007800000 */
[----:B0-----:R-:W-:-:S04]  /*1800*/  IMAD.WIDE.U32 R78, R73, 0x10, R74 ;  /* 0x00000010494e7825 */ /* 0x001fc800078e004a */
[-C--:B------:R-:W-:Y:S01]  /*1810*/  FMUL R45, R45, R72.reuse ;  /* 0x000000482d2d7220 */ /* 0x080fe20000400000 */
[----:B------:R-:W-:Y:S01]  /*1820*/  FMUL R44, R44, R81 ;  /* 0x000000512c2c7220 */ /* 0x000fe20000400000 */
[-C--:B------:R-:W-:Y:S01]  /*1830*/  FMUL R46, R46, R72.reuse ;  /* 0x000000482e2e7220 */ /* 0x080fe20000400000 */
[----:B------:R-:W-:Y:S01]  /*1840*/  @P0 FMNMX R0, R0, |R55|, !PT ;  /* 0x4000003700000209 */ /* 0x000fe20007800000 */
[----:B------:R0:W-:Y:S01]  /*1850*/  STG.E.128 desc[UR4][R78.64], R56 ;  /* 0x000000384e007986 */ /* 0x0001e2000c101d04 */
[-C--:B------:R-:W-:Y:S01]  /*1860*/  FMUL R47, R47, R72.reuse ;  /* 0x000000482f2f7220 */ /* 0x080fe20000400000 */
[----:B------:R-:W-:Y:S01]  /*1870*/  FMUL R40, R40, R72 ;  /* 0x0000004828287220 */ /* 0x000fe20000400000 */
[----:B------:R-:W-:Y:S01]  /*1880*/  @P0 FMNMX R0, R0, |R44|, !PT ;  /* 0x4000002c00000209 */ /* 0x000fe20007800000 */
        /* <DEDUP_REMOVED lines=11> */
[C---:B------:R-:W-:Y:S01]  /*1940*/  @P2 FMUL R60, R2.reuse, R60 ;  /* 0x0000003c023c2220 */ /* 0x040fe20000400000 */
[C---:B------:R-:W-:Y:S01]  /*1950*/  @P2 FMUL R61, R2.reuse, R61 ;  /* 0x0000003d023d2220 */ /* 0x040fe20000400000 */
[----:B------:R-:W-:Y:S01]  /*1960*/  @P2 FMUL R62, R2, R62 ;  /* 0x0000003e023e2220 */ /* 0x000fe20000400000 */
[----:B0-----:R-:W-:Y:S01]  /*1970*/  FADD R56, R25, 1 ;  /* 0x3f80000019387421 */ /* 0x001fe20000000000 */
[----:B------:R-:W-:Y:S01]  /*1980*/  FADD R57, R26, 1 ;  /* 0x3f8000001a397421 */ /* 0x000fe20000000000 */
[----:B------:R-:W-:Y:S01]  /*1990*/  FADD R58, R27, 1 ;  /* 0x3f8000001b3a7421 */ /* 0x000fe20000000000 */
[----:B------:R-:W-:Y:S01]  /*19a0*/  FADD R59, R30, 1 ;  /* 0x3f8000001e3b7421 */ /* 0x000fe20000000000 */
[----:B------:R-:W-:Y:S01]  /*19b0*/  @P2 FMUL R63, R2, R63 ;  /* 0x0000003f023f2220 */ /* 0x000fe20000400000 */
[----:B------:R-:W-:Y:S01]  /*19c0*/  FSEL R56, R25, R56, !P1 ;  /* 0x0000003819387208 */ /* 0x000fe20004800000 */
[----:B------:R-:W-:Y:S01]  /*19d0*/  IMAD.WIDE.U32 R72, R85, 0x10, R74 ;  /* 0x0000001055487825 */ /* 0x000fe200078e004a */
[----:B------:R-:W-:-:S03]  /*19e0*/  FSEL R57, R26, R57, !P1 ;  /* 0x000000391a397208 */ /* 0x000fc60004800000 */
[----:B------:R-:W-:Y:S01]  /*19f0*/  @P2 FMUL R52, R2, R52 ;  /* 0x0000003402342220 */ /* 0x000fe20000400000 */
[----:B------:R-:W-:Y:S01]  /*1a00*/  FSEL R58, R27, R58, !P1 ;  /* 0x0000003a1b3a7208 */ /* 0x000fe20004800000 */
[----:B------:R-:W-:Y:S01]  /*1a10*/  FMUL R45, R45, R56 ;  /* 0x000000382d2d7220 */ /* 0x000fe20000400000 */
[----:B------:R-:W-:Y:S01]  /*1a20*/  FADD R56, R29, 1 ;  /* 0x3f8000001d387421 */ /* 0x000fe20000000000 */
[----:B------:R-:W-:Y:S01]  /*1a30*/  FMUL R46, R46, R57 ;  /* 0x000000392e2e7220 */ /* 0x000fe20000400000 */
[----:B------:R-:W-:Y:S01]  /*1a40*/  FADD R57, R28, 1 ;  /* 0x3f8000001c397421 */ /* 0x000fe20000000000 */
[----:B------:R-:W-:Y:S01]  /*1a50*/  FMUL R47, R47, R58 ;  /* 0x0000003a2f2f7220 */ /* 0x000fe20000400000 */
[----:B------:R-:W-:Y:S01]  /*1a60*/  @P0 FMNMX R0, R0, |R45|, !PT ;  /* 0x4000002d00000209 */ /* 0x000fe20007800000 */
[----:B------:R-:W-:Y:S01]  /*1a70*/  FADD R58, R31, 1 ;  /* 0x3f8000001f3a7421 */ /* 0x000fe20000000000 */
[----:B------:R-:W-:Y:S01]  /*1a80*/  FSEL R56, R29, R56, !P1 ;  /* 0x000000381d387208 */ /* 0x000fe20004800000 */
[----:B------:R-:W-:Y:S01]  /*1a90*/  @P2 FMUL R53, R2, R53 ;  /* 0x0000003502352220 */ /* 0x000fe20000400000 */
[----:B------:R-:W-:Y:S01]  /*1aa0*/  FSEL R57, R28, R57, !P1 ;  /* 0x000000391c397208 */ /* 0x000fe20004800000 */
[----:B------:R-:W-:Y:S01]  /*1ab0*/  @P2 FMUL R54, R2, R54 ;  /* 0x0000003602362220 */ /* 0x000fe20000400000 */
        /* <DEDUP_REMOVED lines=37> */
[----:B------:R-:W-:Y:S01]  /*1d10*/  @P2 FMUL R55, R2, R55 ;  /* 0x0000003702372220 */ /* 0x000fe20000400000 */
[----:B------:R-:W-:Y:S01]  /*1d20*/  FSEL R58, R39, R58, !P1 ;  /* 0x0000003a273a7208 */ /* 0x000fe20004800000 */
[----:B------:R-:W-:Y:S01]  /*1d30*/  FMUL R50, R50, R59 ;  /* 0x0000003b32327220 */ /* 0x000fe20000400000 */
[----:B------:R-:W-:Y:S01]  /*1d40*/  @P0 FMNMX R0, R0, |R48|, !PT ;  /* 0x4000003000000209 */ /* 0x000fe20007800000 */
[----:B------:R-:W-:-:S04]  /*1d50*/  IMAD.WIDE.U32 R70, R87, 0x10, R74 ;  /* 0x0000001057467825 */ /* 0x000fc800078e004a */
[----:B------:R-:W-:Y:S01]  /*1d60*/  @P2 FMUL R44, R2, R44 ;  /* 0x0000002c022c2220 */ /* 0x000fe20000400000 */
[----:B------:R-:W-:Y:S01]  /*1d70*/  FMUL R51, R51, R58 ;  /* 0x0000003a33337220 */ /* 0x000fe20000400000 */
[----:B------:R-:W-:Y:S01]  /*1d80*/  @P0 FMNMX R0, R0, |R49|, !PT ;  /* 0x4000003100000209 */ /* 0x000fe20007800000 */
[C---:B------:R-:W-:Y:S01]  /*1d90*/  @P2 FMUL R45, R2.reuse, R45 ;  /* 0x0000002d022d2220 */ /* 0x040fe20000400000 */
[C---:B------:R-:W-:Y:S01]  /*1da0*/  @P2 FMUL R46, R2.reuse, R46 ;  /* 0x0000002e022e2220 */ /* 0x040fe20000400000 */
[----:B------:R-:W-:Y:S01]  /*1db0*/  @P2 FMUL R47, R2, R47 ;  /* 0x0000002f022f2220 */ /* 0x000fe20000400000 */
[----:B------:R-:W-:Y:S01]  /*1dc0*/  @P0 FMNMX R0, R0, |R50|, !PT ;  /* 0x4000003200000209 */ /* 0x000fe20007800000 */
[----:B------:R-:W-:-:S04]  /*1dd0*/  IMAD.WIDE.U32 R68, R89, 0x10, R74 ;  /* 0x0000001059447825 */ /* 0x000fc800078e004a */
[C---:B------:R-:W-:Y:S01]  /*1de0*/  @P2 FMUL R40, R2.reuse, R40 ;  /* 0x0000002802282220 */ /* 0x040fe20000400000 */
[C---:B------:R-:W-:Y:S01]  /*1df0*/  @P2 FMUL R41, R2.reuse, R41 ;  /* 0x0000002902292220 */ /* 0x040fe20000400000 */
[C---:B------:R-:W-:Y:S01]  /*1e00*/  @P2 FMUL R42, R2.reuse, R42 ;  /* 0x0000002a022a2220 */ /* 0x040fe20000400000 */
[----:B------:R-:W-:Y:S01]  /*1e10*/  @P2 FMUL R43, R2, R43 ;  /* 0x0000002b022b2220 */ /* 0x000fe20000400000 */
[----:B------:R-:W-:-:S04]  /*1e20*/  IMAD.WIDE.U32 R6, R91, 0x10, R74 ;  /* 0x000000105b067825 */ /* 0x000fc800078e004a */
[C---:B------:R-:W-:Y:S01]  /*1e30*/  @P2 FMUL R64, R2.reuse, R64 ;  /* 0x0000004002402220 */ /* 0x040fe20000400000 */
[C---:B------:R-:W-:Y:S01]  /*1e40*/  @P2 FMUL R65, R2.reuse, R65 ;  /* 0x0000004102412220 */ /* 0x040fe20000400000 */
[C---:B------:R-:W-:Y:S01]  /*1e50*/  @P2 FMUL R66, R2.reuse, R66 ;  /* 0x0000004202422220 */ /* 0x040fe20000400000 */
[----:B------:R-:W-:Y:S01]  /*1e60*/  @P2 FMUL R67, R2, R67 ;  /* 0x0000004302432220 */ /* 0x000fe20000400000 */
[----:B------:R-:W-:Y:S01]  /*1e70*/  @P0 FMNMX R0, R0, |R51|, !PT ;  /* 0x4000003300000209 */ /* 0x000fe20007800000 */
[----:B------:R-:W-:Y:S01]  /*1e80*/  IMAD.WIDE.U32 R74, R93, 0x10, R74 ;  /* 0x000000105d4a7825 */ /* 0x000fe200078e004a */
[----:B------:R1:W-:Y:S03]  /*1e90*/  STG.E.128 desc[UR4][R76.64], R60 ;  /* 0x0000003c4c007986 */ /* 0x0003e6000c101d04 */
[C---:B------:R-:W-:Y:S01]  /*1ea0*/  @P2 FMUL R48, R2.reuse, R48 ;  /* 0x0000003002302220 */ /* 0x040fe20000400000 */
[C---:B------:R-:W-:Y:S01]  /*1eb0*/  @P2 FMUL R49, R2.reuse, R49 ;  /* 0x0000003102312220 */ /* 0x040fe20000400000 */
[C---:B------:R-:W-:Y:S01]  /*1ec0*/  @P2 FMUL R50, R2.reuse, R50 ;  /* 0x0000003202322220 */ /* 0x040fe20000400000 */
[----:B------:R-:W-:Y:S01]  /*1ed0*/  @P2 FMUL R51, R2, R51 ;  /* 0x0000003302332220 */ /* 0x000fe20000400000 */
[----:B------:R1:W-:Y:S01]  /*1ee0*/  STG.E.128 desc[UR4][R72.64], R52 ;  /* 0x0000003448007986 */ /* 0x0003e2000c101d04 */
[----:B------:R-:W-:-:S02]  /*1ef0*/  ISETP.GE.AND P0, PT, R5, UR11, PT ;  /* 0x0000000b05007c0c */ /* 0x000fc4000bf06270 */
[----:B------:R-:W-:Y:S01]  /*1f00*/  LOP3.LUT P1, RZ, R4, 0xff, RZ, 0xc0, !PT ;  /* 0x000000ff04ff7812 */ /* 0x000fe2000782c0ff */
[----:B------:R1:W-:Y:S03]  /*1f10*/  STG.E.128 desc[UR4][R70.64], R44 ;  /* 0x0000002c46007986 */ /* 0x0003e6000c101d04 */
[----:B------:R-:W-:Y:S01]  /*1f20*/  SEL R4, RZ, 0x1, P1 ;  /* 0x00000001ff047807 */ /* 0x000fe20000800000 */
[----:B------:R1:W-:Y:S04]  /*1f30*/  STG.E.128 desc[UR4][R68.64], R40 ;  /* 0x0000002844007986 */ /* 0x0003e8000c101d04 */
[----:B------:R1:W-:Y:S04]  /*1f40*/  STG.E.128 desc[UR4][R6.64], R64 ;  /* 0x0000004006007986 */ /* 0x0003e8000c101d04 */
[----:B------:R1:W-:Y:S01]  /*1f50*/  STG.E.128 desc[UR4][R74.64], R48 ;  /* 0x000000304a007986 */ /* 0x0003e2000c101d04 */
[----:B------:R-:W-:Y:S05]  /*1f60*/  @!P0 BRA `(.L_x_4386) ;  /* 0xffffffe000ac8947 */ /* 0x000fea000383ffff */
.L_x_4378:
        /* <DEDUP_REMOVED lines=15> */
.L_x_4411:
[----:B------:R-:W-:Y:S01]  /*2060*/  LOP3.LUT P0, RZ, R3, 0x1f, RZ, 0xc0, !PT ;  /* 0x0000001f03ff7812 */ /* 0x000fe2000780c0ff */
[----:B------:R-:W-:Y:S05]  /*2070*/  WARPSYNC.ALL ;  /* 0x0000000000007948 */ /* 0x000fea0003800000 */
[----:B-1----:R-:W-:Y:S01]  /*2080*/  FMNMX R9, R6, R9, !PT ;  /* 0x0000000906097209 */ /* 0x002fe20007800000 */
[----:B------:R-:W-:Y:S01]  /*2090*/  BSSY B0, `(.L_x_4389) ;  /* 0x000001a000007945 */ /* 0x000fe20003800000 */
[----:B------:R-:W-:-:S05]  /*20a0*/  HFMA2.MMA R7, -RZ, RZ, 0, 0 ;  /* 0x00000000ff077435 */ /* 0x000fca00000001ff */
[----:B------:R-:W1:Y:S01]  /*20b0*/  @!P0 S2R R4, SR_CgaCtaId ;  /* 0x0000000000048919 */ /* 0x000e620000008800 */
[----:B------:R-:W-:Y:S02]  /*20c0*/  @!P0 MOV R5, 0x400 ;  /* 0x0000040000058802 */ /* 0x000fe40000000f00 */
[----:B------:R-:W-:-:S04]  /*20d0*/  @!P0 SHF.R.U32.HI R0, RZ, 0x3, R3 ;  /* 0x00000003ff008819 */ /* 0x000fc80000011603 */
[----:B------:R-:W-:Y:S02]  /*20e0*/  @!P0 LOP3.LUT R0, R0, 0x1ffffffc, RZ, 0xc0, !PT ;  /* 0x1ffffffc00008812 */ /* 0x000fe400078ec0ff */
[----:B-1----:R-:W-:Y:S02]  /*20f0*/  @!P0 LEA R5, R4, R5, 0x18 ;  /* 0x0000000504058211 */ /* 0x002fe400078ec0ff */
[----:B------:R-:W-:Y:S02]  /*2100*/  SHF.R.U32.HI R4, RZ, 0x5, R3 ;  /* 0x00000005ff047819 */ /* 0x000fe40000011603 */
[----:B------:R-:W-:-:S05]  /*2110*/  @!P0 IADD3 R0, R0, R5, RZ ;  /* 0x0000000500008210 */ /* 0x000fca0007ffe0ff */
[----:B------:R1:W-:Y:S01]  /*2120*/  @!P0 STS [R0], R9 ;  /* 0x0000000900008388 */ /* 0x0003e20000000800 */
[----:B------:R-:W-:Y:S01]  /*2130*/  BAR.SYNC.DEFER_BLOCKING 0x0 ;  /* 0x0000000000007b1d */ /* 0x000fe20000010000 */
[----:B------:R-:W-:-:S13]  /*2140*/  ISETP.NE.AND P0, PT, R4, RZ, PT ;  /* 0x000000ff0400720c */ /* 0x000fda0003f05270 */
[----:B-1----:R-:W-:Y:S05]  /*2150*/  @P0 BRA `(.L_x_4390) ;  /* 0x0000000000340947 */ /* 0x002fea0003800000 */
[----:B------:R-:W-:Y:S01]  /*2160*/  ISETP.GT.U32.AND P0, PT, R3, 0x3, PT ;  /* 0x000000030300780c */ /* 0x000fe20003f04070 */
[----:B------:R-:W-:-:S12]  /*2170*/  UMOV UR12, 0xffffffff ;  /* 0xffffffff000c7882 */ /* 0x000fd80000000000 */
[----:B------:R-:W1:Y:S01]  /*2180*/  @!P0 S2R R5, SR_CgaCtaId ;  /* 0x0000000000058919 */ /* 0x000e620000008800 */
[----:B------:R-:W-:-:S04]  /*2190*/  @!P0 MOV R0, 0x400 ;  /* 0x0000040000008802 */ /* 0x000fc80000000f00 */
[----:B-1----:R-:W-:Y:S02]  /*21a0*/  @!P0 LEA R4, R5, R0, 0x18 ;  /* 0x0000000005048211 */ /* 0x002fe400078ec0ff */
[----:B------:R-:W-:Y:S02]  /*21b0*/  MOV R0, RZ ;  /* 0x000000ff00007202 */ /* 0x000fe40000000f00 */
[----:B------:R-:W-:-:S05]  /*21c0*/  @!P0 LEA R4, R3, R4, 0x2 ;  /* 0x0000000403048211 */ /* 0x000fca00078e10ff */
[----:B------:R1:W2:Y:S01]  /*21d0*/  @!P0 LDS R0, [R4] ;  /* 0x0000000004008984 */ /* 0x0002a20000000800 */
[----:B------:R-:W-:Y:S05]  /*21e0*/  BRA.DIV UR12, `(.L_x_4391) ;  /* 0x0000000e0c347947 */ /* 0x000fea000b800000 */
[----:B--2---:R-:W2:Y:S02]  /*21f0*/  SHFL.DOWN PT, R5, R0, 0x2, 0x1f ;  /* 0x08401f0000057f89 */ /* 0x004ea400000e0000 */
[----:B--2---:R-:W-:-:S05]  /*2200*/  FMNMX R5, R5, R0, !PT ;  /* 0x0000000005057209 */ /* 0x004fca0007800000 */
[----:B-1----:R1:W2:Y:S02]  /*2210*/  SHFL.DOWN PT, R4, R5, 0x1, 0x1f ;  /* 0x08201f0005047f89 */ /* 0x0022a400000e0000 */
.L_x_4414:
[----:B--2---:R-:W-:-:S07]  /*2220*/  FMNMX R7, R5, R4, !PT ;  /* 0x0000000405077209 */ /* 0x004fce0007800000 */
.L_x_4390:
[----:B------:R-:W-:Y:S05]  /*2230*/  BSYNC B0 ;  /* 0x0000000000007941 */ /* 0x000fea0003800000 */
.L_x_4389:
[----:B------:R-:W-:Y:S01]  /*2240*/  ISETP.NE.AND P0, PT, R3, RZ, PT ;  /* 0x000000ff0300720c */ /* 0x000fe20003f05270 */
[----:B------:R-:W-:-:S12]  /*2250*/  BSSY B0, `(.L_x_4387) ;  /* 0x0000004000007945 */ /* 0x000fd80003800000 */
[----:B------:R-:W-:Y:S05]  /*2260*/  @P0 BRA `(.L_x_4392) ;  /* 0x0000000000080947 */ /* 0x000fea0003800000 */
[----:B-1----:R-:W1:Y:S02]  /*2270*/  LDC.64 R4, c[0x0][0x288] ;  /* 0x0000a200ff047b82 */ /* 0x002e640000000a00 */
[----:B-1----:R2:W-:Y:S02]  /*2280*/  REDG.E.MAX.S32.STRONG.GPU desc[UR4][R4.64], R7 ;  /* 0x000000070400798e */ /* 0x0025e4000d10e384 */
.L_x_4392:
[----:B------:R-:W-:Y:S05]  /*2290*/  BSYNC B0 ;  /* 0x0000000000007941 */ /* 0x000fea0003800000 */
.L_x_4387:
        /* <DEDUP_REMOVED lines=11> */
[----:B-12---:R-:W-:Y:S02]  /*2350*/  MOV R7, R2 ;  /* 0x0000000200077202 */ /* 0x006fe40000000f00 */
[----:B------:R-:W-:-:S07]  /*2360*/  MOV R82, 0x2380 ;  /* 0x0000238000527802 */ /* 0x000fce0000000f00 */
[----:B0-----:R-:W-:Y:S05]  /*2370*/  CALL.REL.NOINC `($__internal_48_$__cuda_sm20_rcp_rn_f32_slowpath) ;  /* 0x0000000c000c7944 */ /* 0x001fea0003c00000 */
[----:B------:R-:W-:Y:S01]  /*2380*/  MOV R5, R7 ;  /* 0x0000000700057202 */ /* 0x000fe20000000f00 */
[----:B------:R-:W-:Y:S06]  /*2390*/  BRA `(.L_x_4394) ;  /* 0x0000000000107947 */ /* 0x000fec0003800000 */
.L_x_4393:
[----:B-12---:R-:W1:Y:S02]  /*23a0*/  MUFU.RCP R5, R2 ;  /* 0x0000000200057308 */ /* 0x006e640000001000 */
[----:B-1----:R-:W-:-:S04]  /*23b0*/  FFMA R0, R2, R5, -1 ;  /* 0xbf80000002007423 */ /* 0x002fc80000000005 */
[----:B------:R-:W-:-:S04]  /*23c0*/  FADD.FTZ R0, -R0, -RZ ;  /* 0x800000ff00007221 */ /* 0x000fc80000010100 */
[----:B------:R-:W-:-:S07]  /*23d0*/  FFMA R5, R5, R0, R5 ;  /* 0x0000000005057223 */ /* 0x000fce0000000005 */
.L_x_4394:
[----:B------:R-:W1:Y:S02]  /*23e0*/  LDC.64 R2, c[0x0][0x280] ;  /* 0x0000a000ff027b82 */ /* 0x000e640000000a00 */
[----:B-1----:R-:W-:Y:S01]  /*23f0*/  STG.E desc[UR4][R2.64], R5 ;  /* 0x0000000502007986 */ /* 0x002fe2000c101904 */
[----:B------:R-:W-:Y:S05]  /*2400*/  EXIT ;  /* 0x000000000000794d */ /* 0x000fea0003800000 */
.L_x_4379:
[----:B------:R-:W-:Y:S01]  /*2410*/  HFMA2.MMA R81, -RZ, RZ, 0, 5.9604644775390625e-08 ;  /* 0x00000001ff517435 */ /* 0x000fe200000001ff */
[----:B------:R-:W-:Y:S02]  /*2420*/  MOV R82, R7 ;  /* 0x0000000700527202 */ /* 0x000fe40000000f00 */
[----:B------:R-:W-:Y:S02]  /*2430*/  MOV R84, 0x1f ;  /* 0x0000001f00547802 */ /* 0x000fe40000000f00 */
[----:B------:R-:W-:-:S07]  /*2440*/  MOV R75, 0xffffffff ;  /* 0xffffffff004b7802 */ /* 0x000fce0000000f00 */
[----:B-----5:R-:W-:Y:S05]  /*2450*/  WARPSYNC.COLLECTIVE R75, `(.L_x_4395) ;  /* 0x000000004b087348 */ /* 0x020fea0003c00000 */
[----:B------:R0:W1:Y:S02]  /*2460*/  SHFL.BFLY P1, R80, R82, R81, R84 ;  /* 0x0c00005152507389 */ /* 0x0000640000020054 */
[----:B01---5:R-:W-:Y:S01]  /*2470*/  ENDCOLLECTIVE ;  /* 0x000000000000791b */ /* 0x023fe20003800000 */
.L_x_4395:
[----:B------:R-:W-:Y:S01]  /*2480*/  HFMA2.MMA R81, -RZ, RZ, 0, 1.1920928955078125e-07 ;  /* 0x00000002ff517435 */ /* 0x000fe200000001ff */
[----:B------:R-:W-:-:S05]  /*2490*/  MOV R72, R80 ;  /* 0x0000005000487202 */ /* 0x000fca0000000f00 */
[----:B------:R-:W-:-:S05]  /*24a0*/  FADD R76, R7, R72 ;  /* 0x00000048074c7221 */ /* 0x000fca0000000000 */
[----:B------:R-:W-:-:S07]  /*24b0*/  MOV R82, R76 ;  /* 0x0000004c00527202 */ /* 0x000fce0000000f00 */
[----:B------:R-:W-:Y:S05]  /*24c0*/  WARPSYNC.COLLECTIVE R75, `(.L_x_4396) ;  /* 0x000000004b087348 */ /* 0x000fea0003c00000 */
[----:B------:R0:W1:Y:S02]  /*24d0*/  SHFL.BFLY P1, R80, R82, R81, R84 ;  /* 0x0c00005152507389 */ /* 0x0000640000020054 */
[----:B01----:R-:W-:Y:S01]  /*24e0*/  ENDCOLLECTIVE ;  /* 0x000000000000791b */ /* 0x003fe20003800000 */
.L_x_4396:
[----:B------:R-:W-:Y:S01]  /*24f0*/  HFMA2.MMA R81, -RZ, RZ, 0, 2.384185791015625e-07 ;  /* 0x00000004ff517435 */ /* 0x000fe200000001ff */
[----:B------:R-:W-:-:S05]  /*2500*/  MOV R77, R80 ;  /* 0x00000050004d7202 */ /* 0x000fca0000000f00 */
[----:B------:R-:W-:-:S05]  /*2510*/  FADD R77, R76, R77 ;  /* 0x0000004d4c4d7221 */ /* 0x000fca0000000000 */
[----:B------:R-:W-:-:S07]  /*2520*/  MOV R82, R77 ;  /* 0x0000004d00527202 */ /* 0x000fce0000000f00 */
[----:B------:R-:W-:Y:S05]  /*2530*/  WARPSYNC.COLLECTIVE R75, `(.L_x_4397) ;  /* 0x000000004b087348 */ /* 0x000fea0003c00000 */
[----:B------:R0:W1:Y:S02]  /*2540*/  SHFL.BFLY P1, R80, R82, R81, R84 ;  /* 0x0c00005152507389 */ /* 0x0000640000020054 */
[----:B01----:R-:W-:Y:S01]  /*2550*/  ENDCOLLECTIVE ;  /* 0x000000000000791b */ /* 0x003fe20003800000 */
.L_x_4397:
[----:B------:R-:W-:Y:S01]  /*2560*/  HFMA2.MMA R81, -RZ, RZ, 0, 4.76837158203125e-07 ;  /* 0x00000008ff517435 */ /* 0x000fe200000001ff */
[----:B------:R-:W-:-:S05]  /*2570*/  MOV R72, R80 ;  /* 0x0000005000487202 */ /* 0x000fca0000000f00 */
[----:B------:R-:W-:-:S05]  /*2580*/  FADD R78, R77, R72 ;  /* 0x000000484d4e7221 */ /* 0x000fca0000000000 */
[----:B------:R-:W-:-:S07]  /*2590*/  MOV R82, R78 ;  /* 0x0000004e00527202 */ /* 0x000fce0000000f00 */
[----:B------:R-:W-:Y:S05]  /*25a0*/  WARPSYNC.COLLECTIVE R75, `(.L_x_4398) ;  /* 0x000000004b087348 */ /* 0x000fea0003c00000 */
[----:B------:R0:W1:Y:S02]  /*25b0*/  SHFL.BFLY P1, R80, R82, R81, R84 ;  /* 0x0c00005152507389 */ /* 0x0000640000020054 */
[----:B01----:R-:W-:Y:S01]  /*25c0*/  ENDCOLLECTIVE ;  /* 0x000000000000791b */ /* 0x003fe20003800000 */
.L_x_4398:
[----:B------:R-:W-:Y:S01]  /*25d0*/  HFMA2.MMA R81, -RZ, RZ, 0, 9.5367431640625e-07 ;  /* 0x00000010ff517435 */ /* 0x000fe200000001ff */
[----:B------:R-:W-:-:S05]  /*25e0*/  MOV R79, R80 ;  /* 0x00000050004f7202 */ /* 0x000fca0000000f00 */
[----:B------:R-:W-:-:S05]  /*25f0*/  FADD R79, R78, R79 ;  /* 0x0000004f4e4f7221 */ /* 0x000fca0000000000 */
[----:B------:R-:W-:-:S07]  /*2600*/  MOV R82, R79 ;  /* 0x0000004f00527202 */ /* 0x000fce0000000f00 */
[----:B------:R-:W-:Y:S05]  /*2610*/  WARPSYNC.COLLECTIVE R75, `(.L_x_4399) ;  /* 0x000000004b087348 */ /* 0x000fea0003c00000 */
[----:B------:R0:W1:Y:S02]  /*2620*/  SHFL.BFLY P1, R80, R82, R81, R84 ;  /* 0x0c00005152507389 */ /* 0x0000640000020054 */
[----:B01----:R-:W-:Y:S01]  /*2630*/  ENDCOLLECTIVE ;  /* 0x000000000000791b */ /* 0x003fe20003800000 */
.L_x_4399:
        /* <DEDUP_REMOVED lines=72> */
.L_x_4400:
[----:B------:R-:W-:Y:S01]  /*2ac0*/  HFMA2.MMA R81, -RZ, RZ, 0, 1.1920928955078125e-07 ;  /* 0x00000002ff517435 */ /* 0x000fe200000001ff */
[----:B------:R-:W-:-:S05]  /*2ad0*/  MOV R76, R80 ;  /* 0x00000050004c7202 */ /* 0x000fca0000000f00 */
[----:B------:R-:W-:-:S05]  /*2ae0*/  FADD R76, R7, R76 ;  /* 0x0000004c074c7221 */ /* 0x000fca0000000000 */
[----:B------:R-:W-:-:S07]  /*2af0*/  MOV R82, R76 ;  /* 0x0000004c00527202 */ /* 0x000fce0000000f00 */
[----:B------:R-:W-:Y:S05]  /*2b00*/  WARPSYNC.COLLECTIVE R75, `(.L_x_4401) ;  /* 0x000000004b087348 */ /* 0x000fea0003c00000 */
[----:B------:R0:W1:Y:S02]  /*2b10*/  SHFL.BFLY P1, R80, R82, R81, R84 ;  /* 0x0c00005152507389 */ /* 0x0000640000020054 */
[----:B01----:R-:W-:Y:S01]  /*2b20*/  ENDCOLLECTIVE ;  /* 0x000000000000791b */ /* 0x003fe20003800000 */
.L_x_4401:
[----:B------:R-:W-:Y:S01]  /*2b30*/  HFMA2.MMA R81, -RZ, RZ, 0, 2.384185791015625e-07 ;  /* 0x00000004ff517435 */ /* 0x000fe200000001ff */
[----:B------:R-:W-:-:S05]  /*2b40*/  MOV R77, R80 ;  /* 0x00000050004d7202 */ /* 0x000fca0000000f00 */
[----:B------:R-:W-:-:S05]  /*2b50*/  FADD R77, R76, R77 ;  /* 0x0000004d4c4d7221 */ /* 0x000fca0000000000 */
[----:B------:R-:W-:-:S07]  /*2b60*/  MOV R82, R77 ;  /* 0x0000004d00527202 */ /* 0x000fce0000000f00 */
[----:B------:R-:W-:Y:S05]  /*2b70*/  WARPSYNC.COLLECTIVE R75, `(.L_x_4402) ;  /* 0x000000004b087348 */ /* 0x000fea0003c00000 */
[----:B------:R0:W1:Y:S02]  /*2b80*/  SHFL.BFLY P1, R80, R82, R81, R84 ;  /* 0x0c00005152507389 */ /* 0x0000640000020054 */
[----:B01----:R-:W-:Y:S01]  /*2b90*/  ENDCOLLECTIVE ;  /* 0x000000000000791b */ /* 0x003fe20003800000 */
.L_x_4402:
[----:B------:R-:W-:Y:S01]  /*2ba0*/  HFMA2.MMA R81, -RZ, RZ, 0, 4.76837158203125e-07 ;  /* 0x00000008ff517435 */ /* 0x000fe200000001ff */
[----:B------:R-:W-:-:S05]  /*2bb0*/  MOV R78, R80 ;  /* 0x00000050004e7202 */ /* 0x000fca0000000f00 */
[----:B------:R-:W-:-:S05]  /*2bc0*/  FADD R78, R77, R78 ;  /* 0x0000004e4d4e7221 */ /* 0x000fca0000000000 */
[----:B------:R-:W-:-:S07]  /*2bd0*/  MOV R82, R78 ;  /* 0x0000004e00527202 */ /* 0x000fce0000000f00 */
[----:B------:R-:W-:Y:S05]  /*2be0*/  WARPSYNC.COLLECTIVE R75, `(.L_x_4403) ;  /* 0x000000004b087348 */ /* 0x000fea0003c00000 */
[----:B------:R0:W1:Y:S02]  /*2bf0*/  SHFL.BFLY P1, R80, R82, R81, R84 ;  /* 0x0c00005152507389 */ /* 0x0000640000020054 */
[----:B01----:R-:W-:Y:S01]  /*2c00*/  ENDCOLLECTIVE ;  /* 0x000000000000791b */ /* 0x003fe20003800000 */
.L_x_4403:
[----:B------:R-:W-:Y:S01]  /*2c10*/  HFMA2.MMA R81, -RZ, RZ, 0, 9.5367431640625e-07 ;  /* 0x00000010ff517435 */ /* 0x000fe200000001ff */
[----:B------:R-:W-:-:S05]  /*2c20*/  MOV R79, R80 ;  /* 0x00000050004f7202 */ /* 0x000fca0000000f00 */
[----:B------:R-:W-:-:S05]  /*2c30*/  FADD R79, R78, R79 ;  /* 0x0000004f4e4f7221 */ /* 0x000fca0000000000 */
[----:B------:R-:W-:-:S07]  /*2c40*/  MOV R82, R79 ;  /* 0x0000004f00527202 */ /* 0x000fce0000000f00 */
[----:B------:R-:W-:Y:S05]  /*2c50*/  WARPSYNC.COLLECTIVE R75, `(.L_x_4404) ;  /* 0x000000004b087348 */ /* 0x000fea0003c00000 */
[----:B------:R0:W1:Y:S02]  /*2c60*/  SHFL.BFLY P1, R80, R82, R81, R84 ;  /* 0x0c00005152507389 */ /* 0x0000640000020054 */
[----:B01----:R-:W-:Y:S01]  /*2c70*/  ENDCOLLECTIVE ;  /* 0x000000000000791b */ /* 0x003fe20003800000 */
.L_x_4404:
[----:B------:R-:W-:Y:S05]  /*2c80*/  BRA `(.L_x_4405) ;  /* 0xffffffdc00bc7947 */ /* 0x000fea000383ffff */
.L_x_4388:
[----:B------:R-:W-:Y:S01]  /*2c90*/  HFMA2.MMA R11, -RZ, RZ, 0, 1.847743988037109375e-06 ;  /* 0x0000001fff0b7435 */ /* 0x000fe200000001ff */
[----:B------:R-:W-:Y:S02]  /*2ca0*/  MOV R8, 0x10 ;  /* 0x0000001000087802 */ /* 0x000fe40000000f00 */
[----:B-1----:R-:W-:-:S08]  /*2cb0*/  MOV R75, 0xffffffff ;  /* 0xffffffff004b7802 */ /* 0x002fd00000000f00 */
[----:B-----5:R-:W-:Y:S05]  /*2cc0*/  WARPSYNC.COLLECTIVE R75, `(.L_x_4406) ;  /* 0x000000004b087348 */ /* 0x020fea0003c00000 */
[----:B------:R0:W1:Y:S02]  /*2cd0*/  SHFL.DOWN P0, R9, R0, R8, R11 ;  /* 0x0800000800097389 */ /* 0x000064000000000b */
[----:B01---5:R-:W-:Y:S01]  /*2ce0*/  ENDCOLLECTIVE ;  /* 0x000000000000791b */ /* 0x023fe20003800000 */
.L_x_4406:
[----:B------:R-:W-:Y:S01]  /*2cf0*/  HFMA2.MMA R8, -RZ, RZ, 0, 4.76837158203125e-07 ;  /* 0x00000008ff087435 */ /* 0x000fe200000001ff */
[----:B------:R-:W-:-:S04]  /*2d00*/  MOV R5, R9 ;  /* 0x0000000900057202 */ /* 0x000fc80000000f00 */
[----:B------:R-:W-:-:S04]  /*2d10*/  FMNMX R5, R5, R0, !PT ;  /* 0x0000000005057209 */ /* 0x000fc80007800000 */
[----:B------:R-:W-:-:S07]  /*2d20*/  MOV R0, R5 ;  /* 0x0000000500007202 */ /* 0x000fce0000000f00 */
[----:B------:R-:W-:Y:S05]  /*2d30*/  WARPSYNC.COLLECTIVE R75, `(.L_x_4407) ;  /* 0x000000004b087348 */ /* 0x000fea0003c00000 */
[----:B------:R0:W1:Y:S02]  /*2d40*/  SHFL.DOWN P0, R9, R0, R8, R11 ;  /* 0x0800000800097389 */ /* 0x000064000000000b */
[----:B01----:R-:W-:Y:S01]  /*2d50*/  ENDCOLLECTIVE ;  /* 0x000000000000791b */ /* 0x003fe20003800000 */
.L_x_4407:
[----:B------:R-:W-:Y:S01]  /*2d60*/  HFMA2.MMA R8, -RZ, RZ, 0, 2.384185791015625e-07 ;  /* 0x00000004ff087435 */ /* 0x000fe200000001ff */
[----:B------:R-:W-:-:S04]  /*2d70*/  MOV R4, R9 ;  /* 0x0000000900047202 */ /* 0x000fc80000000f00 */
[----:B------:R-:W-:-:S04]  /*2d80*/  FMNMX R4, R5, R4, !PT ;  /* 0x0000000405047209 */ /* 0x000fc80007800000 */
[----:B------:R-:W-:-:S07]  /*2d90*/  MOV R0, R4 ;  /* 0x0000000400007202 */ /* 0x000fce0000000f00 */
[----:B------:R-:W-:Y:S05]  /*2da0*/  WARPSYNC.COLLECTIVE R75, `(.L_x_4408) ;  /* 0x000000004b087348 */ /* 0x000fea0003c00000 */
[----:B------:R0:W1:Y:S02]  /*2db0*/  SHFL.DOWN P0, R9, R0, R8, R11 ;  /* 0x0800000800097389 */ /* 0x000064000000000b */
[----:B01----:R-:W-:Y:S01]  /*2dc0*/  ENDCOLLECTIVE ;  /* 0x000000000000791b */ /* 0x003fe20003800000 */
.L_x_4408:
[----:B------:R-:W-:Y:S01]  /*2dd0*/  HFMA2.MMA R8, -RZ, RZ, 0, 1.1920928955078125e-07 ;  /* 0x00000002ff087435 */ /* 0x000fe200000001ff */
[----:B------:R-:W-:-:S04]  /*2de0*/  MOV R7, R9 ;  /* 0x0000000900077202 */ /* 0x000fc80000000f00 */
[----:B------:R-:W-:-:S04]  /*2df0*/  FMNMX R7, R4, R7, !PT ;  /* 0x0000000704077209 */ /* 0x000fc80007800000 */
[----:B------:R-:W-:-:S07]  /*2e00*/  MOV R0, R7 ;  /* 0x0000000700007202 */ /* 0x000fce0000000f00 */
[----:B------:R-:W-:Y:S05]  /*2e10*/  WARPSYNC.COLLECTIVE R75, `(.L_x_4409) ;  /* 0x000000004b087348 */ /* 0x000fea0003c00000 */
[----:B------:R0:W1:Y:S02]  /*2e20*/  SHFL.DOWN P0, R9, R0, R8, R11 ;  /* 0x0800000800097389 */ /* 0x000064000000000b */
[----:B01----:R-:W-:Y:S01]  /*2e30*/  ENDCOLLECTIVE ;  /* 0x000000000000791b */ /* 0x003fe20003800000 */
.L_x_4409:
[----:B------:R-:W-:Y:S01]  /*2e40*/  HFMA2.MMA R8, -RZ, RZ, 0, 5.9604644775390625e-08 ;  /* 0x00000001ff087435 */ /* 0x000fe200000001ff */
[----:B------:R-:W-:-:S04]  /*2e50*/  MOV R6, R9 ;  /* 0x0000000900067202 */ /* 0x000fc80000000f00 */
[----:B------:R-:W-:-:S04]  /*2e60*/  FMNMX R6, R7, R6, !PT ;  /* 0x0000000607067209 */ /* 0x000fc80007800000 */
[----:B------:R-:W-:-:S07]  /*2e70*/  MOV R0, R6 ;  /* 0x0000000600007202 */ /* 0x000fce0000000f00 */
[----:B------:R-:W-:Y:S05]  /*2e80*/  WARPSYNC.COLLECTIVE R75, `(.L_x_4410) ;  /* 0x000000004b087348 */ /* 0x000fea0003c00000 */
[----:B------:R0:W1:Y:S02]  /*2e90*/  SHFL.DOWN P0, R9, R0, R8, R11 ;  /* 0x0800000800097389 */ /* 0x000064000000000b */
[----:B01----:R-:W-:Y:S01]  /*2ea0*/  ENDCOLLECTIVE ;  /* 0x000000000000791b */ /* 0x003fe20003800000 */
.L_x_4410:
[----:B------:R-:W-:Y:S05]  /*2eb0*/  BRA `(.L_x_4411) ;  /* 0xfffffff000687947 */ /* 0x000fea000383ffff */
.L_x_4391:
[----:B------:R-:W-:Y:S01]  /*2ec0*/  HFMA2.MMA R11, -RZ, RZ, 0, 1.847743988037109375e-06 ;  /* 0x0000001fff0b7435 */ /* 0x000fe200000001ff */
[----:B------:R-:W-:Y:S02]  /*2ed0*/  MOV R8, 0x2 ;  /* 0x0000000200087802 */ /* 0x000fe40000000f00 */
[----:B------:R-:W-:-:S08]  /*2ee0*/  MOV R75, 0xffffffff ;  /* 0xffffffff004b7802 */ /* 0x000fd00000000f00 */
[----:B012--5:R-:W-:Y:S05]  /*2ef0*/  WARPSYNC.COLLECTIVE R75, `(.L_x_4412) ;  /* 0x000000004b087348 */ /* 0x027fea0003c00000 */
[----:B--2---:R2:W3:Y:S02]  /*2f00*/  SHFL.DOWN P0, R9, R0, R8, R11 ;  /* 0x0800000800097389 */ /* 0x0044e4000000000b */
[----:B0123-5:R-:W-:Y:S01]  /*2f10*/  ENDCOLLECTIVE ;  /* 0x000000000000791b */ /* 0x02ffe20003800000 */
.L_x_4412:
[----:B------:R-:W-:Y:S01]  /*2f20*/  HFMA2.MMA R8, -RZ, RZ, 0, 5.9604644775390625e-08 ;  /* 0x00000001ff087435 */ /* 0x000fe200000001ff */
[----:B------:R-:W-:-:S04]  /*2f30*/  MOV R5, R9 ;  /* 0x0000000900057202 */ /* 0x000fc80000000f00 */
[----:B------:R-:W-:-:S04]  /*2f40*/  FMNMX R5, R5, R0, !PT ;  /* 0x0000000005057209 */ /* 0x000fc80007800000 */
[----:B------:R-:W-:-:S07]  /*2f50*/  MOV R0, R5 ;  /* 0x0000000500007202 */ /* 0x000fce0000000f00 */
[----:B------:R-:W-:Y:S05]  /*2f60*/  WARPSYNC.COLLECTIVE R75, `(.L_x_4413) ;  /* 0x000000004b087348 */ /* 0x000fea0003c00000 */
[----:B------:R0:W1:Y:S02]  /*2f70*/  SHFL.DOWN P0, R9, R0, R8, R11 ;  /* 0x0800000800097389 */ /* 0x000064000000000b */
[----:B01----:R-:W-:Y:S01]  /*2f80*/  ENDCOLLECTIVE ;  /* 0x000000000000791b */ /* 0x003fe20003800000 */
.L_x_4413:
[----:B------:R-:W-:Y:S01]  /*2f90*/  MOV R4, R9 ;  /* 0x0000000900047202 */ /* 0x000fe20000000f00 */
[----:B------:R-:W-:Y:S06]  /*2fa0*/  BRA `(.L_x_4414) ;  /* 0xfffffff0009c7947 */ /* 0x000fec000383ffff */
        .weak           $__internal_48_$__cuda_sm20_rcp_rn_f32_slowpath
        .type           $__internal_48_$__cuda_sm20_rcp_rn_f32_slowpath,@function
        .size           $__internal_48_$__cuda_sm20_rcp_rn_f32_slowpath,(.L_x_5515 - $__internal_48_$__cuda_sm20_rcp_rn_f32_slowpath)
$__internal_48_$__cuda_sm20_rcp_rn_f32_slowpath:
        /* <DEDUP_REMOVED lines=15> */
.L_x_4416:
        /* <DEDUP_REMOVED lines=33> */
.L_x_4418:
[----:B------:R0:W1:Y:S02]  /*32b0*/  MUFU.RCP R73, R7 ;  /* 0x0000000700497308 */ /* 0x0000640000001000 */
.L_x_4417:
[----:B------:R-:W-:Y:S05]  /*32c0*/  BSYNC B1 ;  /* 0x0000000000017941 */ /* 0x000fea0003800000 */
.L_x_4415:
[----:B01----:R-:W-:Y:S01]  /*32d0*/  MOV R7, R73 ;  /* 0x0000004900077202 */ /* 0x003fe20000000f00 */
[----:B------:R-:W-:Y:S01]  /*32e0*/  HFMA2.MMA R73, -RZ, RZ, 0, 0 ;  /* 0x00000000ff497435 */ /* 0x000fe200000001ff */
[----:B------:R-:W-:-:S05]  /*32f0*/  MOV R72, R82 ;  /* 0x0000005200487202 */ /* 0x000fca0000000f00 */
[----:B------:R-:W-:Y:S05]  /*3300*/  RET.REL.NODEC R72 `(_ZN18transformer_engine13normalization24rmsnorm_fwd_tuned_kernelINS0_13Kernel_traitsIffffjLj4096ELj1ELj1ELj4ELj16ENS0_18Kernel_traits_baseILj4096EffffjLj128EEEEEEEvNS0_19ForwardKernelParamsE) ;  /* 0xffffffcc483c7950 */ /* 0x000fea0003c3ffff */
.L_x_4419:
        /* <DEDUP_REMOVED lines=15> */
.L_x_5515:


//--------------------- .text._ZN18transformer_engine13normalization24rmsnorm_fwd_tuned_kernelINS0_13Kernel_traitsIff13__nv_fp8_e4m3fjLj4096ELj1ELj1ELj4ELj16ENS0_18Kernel_traits_baseILj4096EffS3_fjLj128EEEEEEEvNS0_19ForwardKernelParamsE --------------------------
	.section	.text._ZN18transformer_engine13normalization24rmsnorm_fwd_tuned_kernelINS0_13Kernel_traitsIff13__nv_fp8_e4m3fjLj4096ELj1ELj1ELj4ELj16ENS0_18Kernel_traits_baseILj4096EffS3_fjLj128EEEEEEEvNS0_19ForwardKernelParamsE,"ax",@progbits
	.align	128
        .global         _ZN18transformer_engine13normalization24rmsnorm_fwd_tuned_kernelINS0_13Kernel_traitsIff13__nv_fp8_e4m3fjLj4096ELj1ELj1ELj4ELj16ENS0_18Kernel_traits_baseILj4096EffS3_fjLj128EEEEEEEvNS0_19ForwardKernelParamsE
        .type           _ZN18transformer_engine13normalization24rmsnorm_fwd_tuned_kernelINS0_13Kernel_traitsIff13__nv_fp8_e4m3fjLj4096ELj1ELj1ELj4ELj16ENS0_18Kernel_traits_baseILj4096EffS3_fjLj128EEEEEEEvNS0_19ForwardKernelParamsE,@function
        .size           _ZN18transformer_engine13normalization24rmsnorm_fwd_tuned_kernelINS0_13Kernel_traitsIff13__nv_fp8_e4m3fjLj4096ELj1ELj1ELj4ELj16ENS0_18Kernel_traits_baseILj4096EffS3_fjLj128EEEEEEEvNS0_19ForwardKernelParamsE,(.L_x_5516 - _ZN18transformer_engine13normalization24rmsnorm_fwd_tuned_kernelINS0_13Kernel_traitsIff13__nv_fp8_e4m3fjLj4096ELj1ELj1ELj4ELj16ENS0_18Kernel_traits_baseILj4096EffS3_fjLj128EEEEEEEvNS0_19ForwardKernelParamsE)
        .other          _ZN18transformer_engine13normalization24rmsnorm_fwd_tuned_kernelINS0_13Kernel_traitsIff13__nv_fp8_e4m3fjLj4096ELj1ELj1ELj4ELj16ENS0_18Kernel_traits_baseILj4096EffS3_fjLj128EEEEEEEvNS0_19ForwardKernelParamsE,@"STO_CUDA_ENTRY STV_DEFAULT"
_ZN18transformer_engine13normalization24rmsnorm_fwd_tuned_kernelINS0_13Kernel_traitsIff13__nv_fp8_e4m3fjLj4096ELj1ELj1ELj4ELj16ENS0_18Kernel_traits_baseILj4096EffS3_fjLj128EEEEEEEvNS0_19ForwardKernelParamsE:
.text._ZN18transformer_engine13normalization24rmsnorm_fwd_tuned_kernelINS0_13Kernel_traitsIff13__nv_fp8_e4m3fjLj4096ELj1ELj1ELj4ELj16ENS0_18Kernel_traits_baseILj4096EffS3_fjLj128EEEEEEEvNS0_19ForwardKernelParamsE:
        /* <DEDUP_REMOVED lines=34> */
.L_x_4431:
[----:B------:R-:W0:Y:S01]  /*0220*/  LDC.64 R64, c[0x0][0x220] ;  /* 0x00008800ff407b82 */ /* 0x000e220000000a00 */
[----:B------:R-:W-:Y:S02]  /*0230*/  LOP3.LUT R71, R68, 0x7f, RZ, 0xc0, !PT ;  /* 0x0000007f44477812 */ /* 0x000fe400078ec0ff */
[----:B-1----:R-:W-:-:S04]  /*0240*/  SHF.L.U32 R2, R70, 0xa, RZ ;  /* 0x0000000a46027819 */ /* 0x002fc800000006ff */
        /* <DEDUP_REMOVED lines=144> */
.L_x_4450:
[----:B------:R-:W-:Y:S01]  /*0b50*/  LOP3.LUT R2, R68, 0x1f, RZ, 0xc0, !PT ;  /* 0x0000001f44027812 */ /* 0x000fe200078ec0ff */
[----:B------:R-:W-:Y:S01]  /*0b60*/  HFMA2.MMA R77, -RZ, RZ, 0, 0 ;  /* 0x00000000ff4d7435 */ /* 0x000fe200000001ff */
[----:B-1----:R-:W-:Y:S02]  /*0b70*/  FADD R73, R74, R79 ;  /* 0x0000004f4a497221 */ /* 0x002fe40000000000 */
        /* <DEDUP_REMOVED lines=12> */
.L_x_4422:
        /* <DEDUP_REMOVED lines=16> */
.L_x_4424:
[----:B------:R-:W-:Y:S05]  /*0d40*/  BSYNC B0 ;  /* 0x0000000000007941 */ /* 0x000fea0003800000 */
.L_x_4423:
[----:B------:R-:W3:Y:S01]  /*0d50*/  SHFL.DOWN PT, R78, R77, 0x2, 0x1f ;  /* 0x08401f004d4e7f89 */ /* 0x000ee200000e0000 */
[----:B-1----:R-:W-:Y:S01]  /*0d60*/  SHF.R.U32.HI R2, RZ, 0x5, R68 ;  /* 0x00000005ff027819 */ /* 0x002fe20000011644 */
[----:B------:R-:W-:Y:S02]  /*0d70*/  BSSY B0, `(.L_x_4425) ;  /* 0x0000012000007945 */ /* 0x000fe40003800000 */
[----:B--2---:R1:W2:Y:S01]  /*0d80*/  SHFL.DOWN PT, R79, R72, 0x2, 0x1f ;  /* 0x08401f00484f7f89 */ /* 0x0042a200000e0000 */
[----:B------:R-:W-:-:S03]  /*0d90*/  LOP3.LUT R75, R2, 0x3, RZ, 0xc0, !PT ;  /* 0x00000003024b7812 */ /* 0x000fc600078ec0ff */
[----:B------:R1:W4:Y:S01]  /*0da0*/  SHFL.DOWN PT, R80, R73, 0x2, 0x1f ;  /* 0x08401f0049507f89 */ /* 0x00032200000e0000 */
[----:B------:R-:W-:Y:S01]  /*0db0*/  LOP3.LUT P4, RZ, R75, 0x1f, R68, 0xf8, !PT ;  /* 0x0000001f4bff7812 */ /* 0x000fe2000788f844 */
[----:B---3--:R-:W-:-:S05]  /*0dc0*/  FADD R76, R78, R77 ;  /* 0x0000004d4e4c7221 */ /* 0x008fca0000000000 */
[----:B------:R-:W-:-:S04]  /*0dd0*/  IADD3 R0, R76, 0x1800000, RZ ;  /* 0x018000004c007810 */ /* 0x000fc80007ffe0ff */
[----:B------:R-:W-:-:S04]  /*0de0*/  LOP3.LUT R0, R0, 0x7f800000, RZ, 0xc0, !PT ;  /* 0x7f80000000007812 */ /* 0x000fc800078ec0ff */
[----:B------:R-:W-:-:S13]  /*0df0*/  ISETP.GT.U32.AND P0, PT, R0, 0x1ffffff, PT ;  /* 0x01ffffff0000780c */ /* 0x000fda0003f04070 */
[----:B-12-4-:R-:W-:Y:S05]  /*0e00*/  @P0 BRA `(.L_x_4426) ;  /* 0x0000000000100947 */ /* 0x016fea0003800000 */
[----:B------:R-:W-:Y:S02]  /*0e10*/  MOV R0, R76 ;  /* 0x0000004c00007202 */ /* 0x000fe40000000f00 */
[----:B0-----:R-:W-:-:S07]  /*0e20*/  MOV R74, 0xe40 ;  /* 0x00000e40004a7802 */ /* 0x001fce0000000f00 */
[----:B-----5:R-:W-:Y:S05]  /*0e30*/  CALL.REL.NOINC `($__internal_49_$__cuda_sm20_rcp_rn_f32_slowpath) ;  /* 0x0000002400f07944 */ /* 0x020fea0003c00000 */
[----:B------:R-:W-:Y:S05]  /*0e40*/  BRA `(.L_x_4427) ;  /* 0x0000000000107947 */ /* 0x000fea0003800000 */
.L_x_4426:
[----:B------:R-:W1:Y:S02]  /*0e50*/  MUFU.RCP R75, R76 ;  /* 0x0000004c004b7308 */ /* 0x000e640000001000 */
[----:B-1----:R-:W-:-:S04]  /*0e60*/  FFMA R0, R76, R75, -1 ;  /* 0xbf8000004c007423 */ /* 0x002fc8000000004b */
[----:B------:R-:W-:-:S04]  /*0e70*/  FADD.FTZ R0, -R0, -RZ ;  /* 0x800000ff00007221 */ /* 0x000fc80000010100 */
[----:B------:R-:W-:-:S07]  /*0e80*/  FFMA R0, R75, R0, R75 ;  /* 0x000000004b007223 */ /* 0x000fce000000004b */
.L_x_4427:
[----:B------:R-:W-:Y:S05]  /*0e90*/  BSYNC B0 ;  /* 0x0000000000007941 */ /* 0x000fea0003800000 */
.L_x_4425:
[----:B------:R-:W1:Y:S01]  /*0ea0*/  SHFL.DOWN PT, R81, R76, 0x1, 0x1f ;  /* 0x08201f004c517f89 */ /* 0x000e6200000e0000 */
[----:B------:R-:W-:Y:S01]  /*0eb0*/  FADD R2, -R79, R72 ;  /* 0x000000484f027221 */ /* 0x000fe20000000100 */
[----:B0-----:R-:W-:Y:S01]  /*0ec0*/  FMUL R74, R78, R79 ;  /* 0x0000004f4e4a7220 */ /* 0x001fe20000400000 */
        /* <DEDUP_REMOVED lines=10> */
[----:B-1----:R-:W-:-:S05]  /*0f70*/  FADD R79, R76, R81 ;  /* 0x000000514c4f7221 */ /* 0x002fca0000000000 */
[----:B------:R-:W-:-:S04]  /*0f80*/  IADD3 R0, R79, 0x1800000, RZ ;  /* 0x018000004f007810 */ /* 0x000fc80007ffe0ff */
[----:B------:R-:W-:-:S04]  /*0f90*/  LOP3.LUT R0, R0, 0x7f800000, RZ, 0xc0, !PT ;  /* 0x7f80000000007812 */ /* 0x000fc800078ec0ff */
[----:B------:R-:W-:-:S13]  /*0fa0*/  ISETP.GT.U32.AND P0, PT, R0, 0x1ffffff, PT ;  /* 0x01ffffff0000780c */ /* 0x000fda0003f04070 */
[----:B0-23--:R-:W-:Y:S05]  /*0fb0*/  @P0 BRA `(.L_x_4429) ;  /* 0x0000000000100947 */ /* 0x00dfea0003800000 */
[----:B------:R-:W-:Y:S02]  /*0fc0*/  MOV R0, R79 ;  /* 0x0000004f00007202 */ /* 0x000fe40000000f00 */
[----:B------:R-:W-:-:S07]  /*0fd0*/  MOV R74, 0xff0 ;  /* 0x00000ff0004a7802 */ /* 0x000fce0000000f00 */
[----:B-----5:R-:W-:Y:S05]  /*0fe0*/  CALL.REL.NOINC `($__internal_49_$__cuda_sm20_rcp_rn_f32_slowpath) ;  /* 0x0000002400847944 */ /* 0x020fea0003c00000 */
[----:B------:R-:W-:Y:S05]  /*0ff0*/  BRA `(.L_x_4430) ;  /* 0x0000000000107947 */ /* 0x000fea0003800000 */
.L_x_4429:
[----:B------:R-:W0:Y:S02]  /*1000*/  MUFU.RCP R0, R79 ;  /* 0x0000004f00007308 */ /* 0x000e240000001000 */
[----:B0-----:R-:W-:-:S04]  /*1010*/  FFMA R2, R79, R0, -1 ;  /* 0xbf8000004f027423 */ /* 0x001fc80000000000 */
[----:B------:R-:W-:-:S04]  /*1020*/  FADD.FTZ R75, -R2, -RZ ;  /* 0x800000ff024b7221 */ /* 0x000fc80000010100 */
[----:B------:R-:W-:-:S07]  /*1030*/  FFMA R0, R0, R75, R0 ;  /* 0x0000004b00007223 */ /* 0x000fce0000000000 */
.L_x_4430:
[----:B------:R-:W-:Y:S05]  /*1040*/  BSYNC B0 ;  /* 0x0000000000007941 */ /* 0x000fea0003800000 */
.L_x_4428:
        /* <DEDUP_REMOVED lines=18> */
[----:B------:R-:W-:-:S02]  /*1170*/  FSEL R82, R15, R80, !P1 ;  /* 0x000000500f527208 */ /* 0x000fc40004800000 */
[----:B------:R-:W-:Y:S02]  /*1180*/  FSEL R73, R4, R73, !P1 ;  /* 0x0000004904497208 */ /* 0x000fe40004800000 */
[----:B------:R-:W0:Y:S01]  /*1190*/  SHFL.IDX PT, R2, R2, RZ, 0x1f ;  /* 0x00001fff02027589 */ /* 0x000e2200000e0000 */
[----:B------:R-:W-:Y:S02]  /*11a0*/  FSEL R78, R11, R76, !P1 ;  /* 0x0000004c0b4e7208 */ /* 0x000fe40004800000 */
[----:B------:R-:W-:Y:S01]  /*11b0*/  FSEL R86, R19, R84, !P1 ;  /* 0x0000005413567208 */ /* 0x000fe20004800000 */
[----:B------:R-:W1:Y:S01]  /*11c0*/  SHFL.IDX PT, R75, R75, RZ, 0x1f ;  /* 0x00001fff4b4b7589 */ /* 0x000e6200000e0000 */
[----:B------:R-:W-:Y:S02]  /*11d0*/  FSEL R88, R21, R88, !P1 ;  /* 0x0000005815587208 */ /* 0x000fe40004800000 */
[----:B------:R-:W-:Y:S01]  /*11e0*/  FSEL R92, R25, R92, !P1 ;  /* 0x0000005c195c7208 */ /* 0x000fe20004800000 */
[----:B0-----:R-:W-:Y:S01]  /*11f0*/  FMUL R0, R2, 0.000244140625 ;  /* 0x3980000002007820 */ /* 0x001fe20000400000 */
[----:B------:R-:W-:-:S03]  /*1200*/  FADD R2, R5, 1 ;  /* 0x3f80000005027421 */ /* 0x000fc60000000000 */
[----:B-1----:R-:W-:Y:S01]  /*1210*/  FFMA R0, R75, R75, R0 ;  /* 0x0000004b4b007223 */ /* 0x002fe20000000000 */
[----:B------:R-:W-:Y:S01]  /*1220*/  FADD R75, R6, 1 ;  /* 0x3f800000064b7421 */ /* 0x000fe20000000000 */
[----:B------:R-:W-:Y:S02]  /*1230*/  FSEL R2, R5, R2, !P1 ;  /* 0x0000000205027208 */ /* 0x000fe40004800000 */
[----:B------:R-:W-:Y:S02]  /*1240*/  FADD R72, R0, UR8 ;  /* 0x0000000800487e21 */ /* 0x000fe40008000000 */
[----:B------:R-:W-:-:S03]  /*1250*/  FSEL R75, R6, R75, !P1 ;  /* 0x0000004b064b7208 */ /* 0x000fc60004800000 */
        /* <DEDUP_REMOVED lines=8> */
[----:B------:R-:W-:Y:S01]  /*12e0*/  ISETP.NE.AND.EX P0, PT, RZ, UR11, PT, P0 ;  /* 0x0000000bff007c0c */ /* 0x000fe2000bf05300 */
[-C--:B------:R-:W-:Y:S01]  /*12f0*/  FMUL R40, R40, R0.reuse ;  /* 0x0000000028287220 */ /* 0x080fe20000400000 */
[----:B------:R-:W-:Y:S01]  /*1300*/  FMUL R36, R36, R0 ;  /* 0x0000000024247220 */ /* 0x000fe20000400000 */
[----:B------:R-:W-:Y:S01]  /*1310*/  FMUL R2, R37, R2 ;  /* 0x0000000225027220 */ /* 0x000fe20000400000 */
[----:B------:R-:W-:Y:S01]  /*1320*/  FADD R37, R8, 1 ;  /* 0x3f80000008257421 */ /* 0x000fe20000000000 */
[-C--:B------:R-:W-:Y:S01]  /*1330*/  FMUL R39, R39, R0.reuse ;  /* 0x0000000027277220 */ /* 0x080fe20000400000 */
[----:B------:R-:W-:Y:S01]  /*1340*/  FMUL R36, R36, R73 ;  /* 0x0000004924247220 */ /* 0x000fe20000400000 */
[-C--:B------:R-:W-:Y:S01]  /*1350*/  FMUL R38, R38, R0.reuse ;  /* 0x0000000026267220 */ /* 0x080fe20000400000 */
[----:B------:R-:W-:Y:S01]  /*1360*/  FMUL R44, R44, R0 ;  /* 0x000000002c2c7220 */ /* 0x000fe20000400000 */
[----:B------:R-:W-:Y:S01]  /*1370*/  FSEL R37, R8, R37, !P1 ;  /* 0x0000002508257208 */ /* 0x000fe20004800000 */
[----:B------:R-:W-:Y:S01]  /*1380*/  FMUL R72, R39, R72 ;  /* 0x0000004827487220 */ /* 0x000fe20000400000 */
[----:B------:R-:W-:Y:S01]  /*1390*/  FADD R39, R14, 1 ;  /* 0x3f8000000e277421 */ /* 0x000fe20000000000 */
[----:B------:R-:W-:Y:S01]  /*13a0*/  FADD R73, R10, 1 ;  /* 0x3f8000000a497421 */ /* 0x000fe20000000000 */
[----:B------:R-:W-:Y:S01]  /*13b0*/  @P0 FMNMX R69, R69, |R36|, !PT ;  /* 0x4000002445450209 */ /* 0x000fe20007800000 */
[----:B------:R-:W-:Y:S01]  /*13c0*/  FMUL R40, R40, R37 ;  /* 0x0000002528287220 */ /* 0x000fe20000400000 */
[----:B------:R-:W-:Y:S01]  /*13d0*/  FADD R37, R12, 1 ;  /* 0x3f8000000c257421 */ /* 0x000fe20000000000 */
[----:B------:R-:W-:Y:S01]  /*13e0*/  FMUL R38, R38, R75 ;  /* 0x0000004b26267220 */ /* 0x000fe20000400000 */
[----:B------:R-:W-:Y:S01]  /*13f0*/  FMUL R41, R41, R0 ;  /* 0x0000000029297220 */ /* 0x000fe20000400000 */
[----:B------:R-:W-:Y:S01]  /*1400*/  @P0 FMNMX R69, R69, |R2|, !PT ;  /* 0x4000000245450209 */ /* 0x000fe20007800000 */
[-C--:B------:R-:W-:Y:S01]  /*1410*/  FMUL R46, R46, R0.reuse ;  /* 0x000000002e2e7220 */ /* 0x080fe20000400000 */
[----:B------:R-:W-:Y:S01]  /*1420*/  FSEL R37, R12, R37, !P1 ;  /* 0x000000250c257208 */ /* 0x000fe20004800000 */
[-C--:B------:R-:W-:Y:S01]  /*1430*/  FMUL R42, R42, R0.reuse ;  /* 0x000000002a2a7220 */ /* 0x080fe20000400000 */
[----:B------:R-:W-:Y:S01]  /*1440*/  FSEL R39, R14, R39, !P1 ;  /* 0x000000270e277208 */ /* 0x000fe20004800000 */
[----:B------:R-:W-:Y:S01]  /*1450*/  FMUL R43, R43, R0 ;  /* 0x000000002b2b7220 */ /* 0x000fe20000400000 */
[----:B------:R-:W-:Y:S01]  /*1460*/  FSEL R73, R10, R73, !P1 ;  /* 0x000000490a497208 */ /* 0x000fe20004800000 */
[----:B------:R-:W-:Y:S01]  /*1470*/  FMUL R44, R44, R37 ;  /* 0x000000252c2c7220 */ /* 0x000fe20000400000 */
[----:B------:R-:W-:Y:S01]  /*1480*/  FADD R37, R18, 1 ;  /* 0x3f80000012257421 */ /* 0x000fe20000000000 */
[----:B------:R-:W-:Y:S01]  /*1490*/  FMUL R74, R41, R74 ;  /* 0x0000004a294a7220 */ /* 0x000fe20000400000 */
[----:B------:R-:W-:Y:S01]  /*14a0*/  @P0 FMNMX R69, R69, |R38|, !PT ;  /* 0x4000002645450209 */ /* 0x000fe20007800000 */
[----:B------:R-:W-:Y:S01]  /*14b0*/  FADD R41, R16, 1 ;  /* 0x3f80000010297421 */ /* 0x000fe20000000000 */
[----:B------:R-:W-:Y:S01]  /*14c0*/  FMUL R50, R50, R0 ;  /* 0x0000000032327220 */ /* 0x000fe20000400000 */
[----:B------:R-:W-:Y:S01]  /*14d0*/  FSEL R37, R18, R37, !P1 ;  /* 0x0000002512257208 */ /* 0x000fe20004800000 */
[----:B------:R-:W-:Y:S01]  /*14e0*/  FMUL R80, R46, R39 ;  /* 0x000000272e507220 */ /* 0x000fe20000400000 */
[----:B------:R-:W-:Y:S01]  /*14f0*/  FMUL R76, R42, R73 ;  /* 0x000000492a4c7220 */ /* 0x000fe20000400000 */
[----:B------:R-:W-:Y:S01]  /*1500*/  FADD R39, R20, 1 ;  /* 0x3f80000014277421 */ /* 0x000fe20000000000 */
[----:B------:R-:W-:Y:S01]  /*1510*/  @P0 FMNMX R69, R69, |R72|, !PT ;  /* 0x4000004845450209 */ /* 0x000fe20007800000 */
[----:B------:R-:W-:Y:S01]  /*1520*/  FMUL R51, R51, R0 ;  /* 0x0000000033337220 */ /* 0x000fe20000400000 */
[----:B------:R-:W-:Y:S01]  /*1530*/  FMUL R42, R43, R78 ;  /* 0x0000004e2b2a7220 */ /* 0x000fe20000400000 */
[-C--:B------:R-:W-:Y:S01]  /*1540*/  FMUL R53, R53, R0.reuse ;  /* 0x0000000035357220 */ /* 0x080fe20000400000 */
[----:B------:R-:W-:Y:S01]  /*1550*/  FSEL R41, R16, R41, !P1 ;  /* 0x0000002910297208 */ /* 0x000fe20004800000 */
[----:B------:R-:W-:Y:S01]  /*1560*/  FMUL R84, R50, R37 ;  /* 0x0000002532547220 */ /* 0x000fe20000400000 */
[----:B------:R-:W0:Y:S01]  /*1570*/  LDC.U8 R43, c[0x0][0x294] ;  /* 0x0000a500ff2b7b82 */ /* 0x000e220000000000 */
[----:B------:R-:W-:Y:S01]  /*1580*/  FMUL R48, R48, R0 ;  /* 0x0000000030307220 */ /* 0x000fe20000400000 */
[----:B------:R-:W-:Y:S01]  /*1590*/  FADD R37, R22, 1 ;  /* 0x3f80000016257421 */ /* 0x000fe20000000000 */
[----:B------:R-:W-:Y:S01]  /*15a0*/  @P0 FMNMX R69, R69, |R40|, !PT ;  /* 0x4000002845450209 */ /* 0x000fe20007800000 */
[----:B------:R-:W-:Y:S01]  /*15b0*/  FMUL R50, R51, R86 ;  /* 0x0000005633327220 */ /* 0x000fe20000400000 */
[----:B------:R-:W-:Y:S01]  /*15c0*/  FSEL R39, R20, R39, !P1 ;  /* 0x0000002714277208 */ /* 0x000fe20004800000 */
[----:B------:R-:W-:Y:S01]  /*15d0*/  FMUL R52, R52, R0 ;  /* 0x0000000034347220 */ /* 0x000fe20000400000 */
[----:B------:R-:W-:Y:S01]  /*15e0*/  FMUL R86, R53, R88 ;  /* 0x0000005835567220 */ /* 0x000fe20000400000 */
[----:B------:R-:W-:Y:S01]  /*15f0*/  FMUL R48, R48, R41 ;  /* 0x0000002930307220 */ /* 0x000fe20000400000 */
[----:B------:R-:W-:Y:S01]  /*1600*/  FADD R88, R23, 1 ;  /* 0x3f80000017587421 */ /* 0x000fe20000000000 */
[----:B------:R-:W-:Y:S01]  /*1610*/  FSEL R37, R22, R37, !P1 ;  /* 0x0000002516257208 */ /* 0x000fe20004800000 */
[----:B------:R-:W-:Y:S01]  /*1620*/  FADD R41, R26, 1 ;  /* 0x3f8000001a297421 */ /* 0x000fe20000000000 */
[----:B------:R-:W-:Y:S01]  /*1630*/  @P0 FMNMX R69, R69, |R74|, !PT ;  /* 0x4000004a45450209 */ /* 0x000fe20007800000 */
[----:B------:R-:W-:Y:S01]  /*1640*/  FMUL R54, R54, R0 ;  /* 0x0000000036367220 */ /* 0x000fe20000400000 */
[----:B------:R-:W-:Y:S01]  /*1650*/  FADD R78, R13, 1 ;  /* 0x3f8000000d4e7421 */ /* 0x000fe20000000000 */
[----:B------:R-:W-:Y:S01]  /*1660*/  FMUL R52, R52, R39 ;  /* 0x0000002734347220 */ /* 0x000fe20000400000 */
[----:B------:R-:W-:Y:S01]  /*1670*/  FADD R39, R24, 1 ;  /* 0x3f80000018277421 */ /* 0x000fe20000000000 */
[----:B------:R-:W-:Y:S01]  /*1680*/  FSEL R90, R23, R88, !P1 ;  /* 0x00000058175a7208 */ /* 0x000fe20004800000 */
[----:B------:R-:W-:Y:S01]  /*1690*/  FMUL R55, R55, R0 ;  /* 0x0000000037377220 */ /* 0x000fe20000400000 */
[----:B------:R-:W-:Y:S01]  /*16a0*/  @P0 FMNMX R69, R69, |R76|, !PT ;  /* 0x4000004c45450209 */ /* 0x000fe20007800000 */
[----:B------:R-:W-:Y:S01]  /*16b0*/  FMUL R88, R54, R37 ;  /* 0x0000002536587220 */ /* 0x000fe20000400000 */
[----:B------:R-:W-:Y:S01]  /*16c0*/  FSEL R41, R26, R41, !P1 ;  /* 0x000000291a297208 */ /* 0x000fe20004800000 */
[----:B------:R-:W-:Y:S01]  /*16d0*/  FMUL R58, R58, R0 ;  /* 0x000000003a3a7220 */ /* 0x000fe20000400000 */
[----:B------:R-:W-:Y:S01]  /*16e0*/  FSEL R78, R13, R78, !P1 ;  /* 0x0000004e0d4e7208 */ /* 0x000fe20004800000 */
[----:B------:R-:W-:Y:S01]  /*16f0*/  FADD R37, R27, 1 ;  /* 0x3f8000001b257421 */ /* 0x000fe20000000000 */
[-C--:B------:R-:W-:Y:S01]  /*1700*/  FMUL R45, R45, R0.reuse ;  /* 0x000000002d2d7220 */ /* 0x080fe20000400000 */
[----:B------:R-:W-:Y:S01]  /*1710*/  FSEL R39, R24, R39, !P1 ;  /* 0x0000002718277208 */ /* 0x000fe20004800000 */
[----:B------:R-:W-:Y:S01]  /*1720*/  FMUL R56, R56, R0 ;  /* 0x0000000038387220 */ /* 0x000fe20000400000 */
[----:B------:R-:W-:Y:S01]  /*1730*/  @P0 FMNMX R69, R69, |R42|, !PT ;  /* 0x4000002a45450209 */ /* 0x000fe20007800000 */
[----:B------:R-:W-:Y:S01]  /*1740*/  FMUL R54, R55, R90 ;  /* 0x0000005a37367220 */ /* 0x000fe20000400000 */
[----:B------:R-:W-:Y:S01]  /*1750*/  FMUL R90, R58, R41 ;  /* 0x000000293a5a7220 */ /* 0x000fe20000400000 */
[----:B------:R-:W-:Y:S01]  /*1760*/  FMUL R78, R45, R78 ;  /* 0x0000004e2d4e7220 */ /* 0x000fe20000400000 */
[----:B------:R-:W-:Y:S01]  /*1770*/  FSEL R58, R27, R37, !P1 ;  /* 0x000000251b3a7208 */ /* 0x000fe20004800000 */
[----:B------:R-:W-:Y:S01]  /*1780*/  FMUL R47, R47, R0 ;  /* 0x000000002f2f7220 */ /* 0x000fe20000400000 */
[----:B------:R-:W-:Y:S01]  /*1790*/  FADD R37, R30, 1 ;  /* 0x3f8000001e257421 */ /* 0x000fe20000000000 */
[----:B------:R-:W-:Y:S01]  /*17a0*/  @P0 FMNMX R69, R69, |R44|, !PT ;  /* 0x4000002c45450209 */ /* 0x000fe20007800000 */
[----:B------:R-:W-:Y:S01]  /*17b0*/  FMUL R56, R56, R39 ;  /* 0x0000002738387220 */ /* 0x000fe20000400000 */
[----:B------:R-:W-:Y:S01]  /*17c0*/  FADD R39, R28, 1 ;  /* 0x3f8000001c277421 */ /* 0x000fe20000000000 */
[----:B------:R-:W-:Y:S01]  /*17d0*/  FMUL R46, R47, R82 ;  /* 0x000000522f2e7220 */ /* 0x000fe20000400000 */
[----:B------:R-:W-:Y:S01]  /*17e0*/  @P0 FMNMX R69, R69, |R78|, !PT ;  /* 0x4000004e45450209 */ /* 0x000fe20007800000 */
[----:B------:R-:W-:Y:S01]  /*17f0*/  FADD R82, R17, 1 ;  /* 0x3f80000011527421 */ /* 0x000fe20000000000 */
[----:B------:R-:W-:Y:S01]  /*1800*/  FSEL R37, R30, R37, !P1 ;  /* 0x000000251e257208 */ /* 0x000fe20004800000 */
[-C--:B------:R-:W-:Y:S01]  /*1810*/  FMUL R62, R62, R0.reuse ;  /* 0x000000003e3e7220 */ /* 0x080fe20000400000 */
[----:B0-----:R-:W-:Y:S01]  /*1820*/  ISETP.NE.AND P2, PT, R43, RZ, PT ;  /* 0x000000ff2b00720c */ /* 0x001fe20003f45270 */
[----:B------:R-:W-:Y:S01]  /*1830*/  FMUL R60, R60, R0 ;  /* 0x000000003c3c7220 */ /* 0x000fe20000400000 */
[----:B------:R-:W-:Y:S01]  /*1840*/  FSEL R39, R28, R39, !P1 ;  /* 0x000000271c277208 */ /* 0x000fe20004800000 */
[----:B------:R-:W-:Y:S01]  /*1850*/  FMUL R62, R62, R37 ;  /* 0x000000253e3e7220 */ /* 0x000fe20000400000 */
[----:B------:R-:W-:Y:S01]  /*1860*/  @P0 FMNMX R69, R69, |R80|, !PT ;  /* 0x4000005045450209 */ /* 0x000fe20007800000 */
[----:B------:R-:W-:Y:S01]  /*1870*/  FMUL R49, R49, R0 ;  /* 0x0000000031317220 */ /* 0x000fe20000400000 */
[----:B------:R-:W-:Y:S01]  /*1880*/  FSEL R82, R17, R82, !P1 ;  /* 0x0000005211527208 */ /* 0x000fe20004800000 */
[----:B------:R-:W-:Y:S01]  /*1890*/  FADD R37, R33, 1 ;  /* 0x3f80000021257421 */ /* 0x000fe20000000000 */
[----:B------:R-:W-:Y:S01]  /*18a0*/  FMUL R60, R60, R39 ;  /* 0x000000273c3c7220 */ /* 0x000fe20000400000 */
[----:B------:R-:W-:Y:S01]  /*18b0*/  @P0 FMNMX R69, R69, |R46|, !PT ;  /* 0x4000002e45450209 */ /* 0x000fe20007800000 */
[----:B------:R-:W-:Y:S01]  /*18c0*/  FADD R39, R32, 1 ;  /* 0x3f80000020277421 */ /* 0x000fe20000000000 */
[----:B------:R-:W-:Y:S01]  /*18d0*/  FMUL R82, R49, R82 ;  /* 0x0000005231527220 */ /* 0x000fe20000400000 */
[----:B------:R-:W-:Y:S01]  /*18e0*/  FSEL R37, R33, R37, !P1 ;  /* 0x0000002521257208 */ /* 0x000fe20004800000 */
[----:B------:R-:W-:Y:S01]  /*18f0*/  FMUL R65, R65, R0 ;  /* 0x0000000041417220 */ /* 0x000fe20000400000 */
[----:B------:R-:W-:Y:S01]  /*1900*/  @P0 FMNMX R69, R69, |R48|, !PT ;  /* 0x4000003045450209 */ /* 0x000fe20007800000 */
[----:B------:R-:W-:Y:S01]  /*1910*/  FMUL R64, R64, R0 ;  /* 0x0000000040407220 */ /* 0x000fe20000400000 */
[----:B------:R-:W-:Y:S01]  /*1920*/  FSEL R39, R32, R39, !P1 ;  /* 0x0000002720277208 */ /* 0x000fe20004800000 */
[C---:B------:R-:W-:Y:S01]  /*1930*/  @P2 FMUL R36, R3.reuse, R36 ;  /* 0x0000002403242220 */ /* 0x040fe20000400000 */
[----:B------:R-:W-:Y:S01]  /*1940*/  @P2 FMUL R2, R3, R2 ;  /* 0x0000000203022220 */ /* 0x000fe20000400000 */
[----:B------:R-:W-:Y:S01]  /*1950*/  @P0 FMNMX R69, R69, |R82|, !PT ;  /* 0x4000005245450209 */ /* 0x000fe20007800000 */
[----:B------:R-:W-:Y:S01]  /*1960*/  FMUL R65, R65, R37 ;  /* 0x0000002541417220 */ /* 0x000fe20000400000 */
[----:B------:R-:W-:Y:S01]  /*1970*/  FADD R37, R35, 1 ;  /* 0x3f80000023257421 */ /* 0x000fe20000000000 */
[----:B------:R-:W-:Y:S01]  /*1980*/  FMUL R64, R64, R39 ;  /* 0x0000002740407220 */ /* 0x000fe20000400000 */
[C---:B------:R-:W-:Y:S01]  /*1990*/  @P2 FMUL R38, R3.reuse, R38 ;  /* 0x0000002603262220 */ /* 0x040fe20000400000 */
[----:B------:R-:W-:Y:S01]  /*19a0*/  @P2 FMUL R72, R3, R72 ;  /* 0x0000004803482220 */ /* 0x000fe20000400000 */
[----:B------:R-:W-:Y:S01]  /*19b0*/  F2FP.SATFINITE.E4M3.F32.PACK_AB_MERGE_C R39, RZ, R36, RZ ;  /* 0x00000024ff27723e */ /* 0x000fe200048070ff */
[----:B------:R-:W-:Y:S01]  /*19c0*/  FADD R41, R29, 1 ;  /* 0x3f8000001d297421 */ /* 0x000fe20000000000 */
[----:B------:R-:W-:Y:S01]  /*19d0*/  F2FP.SATFINITE.E4M3.F32.PACK_AB_MERGE_C R2, RZ, R2, RZ ;  /* 0x00000002ff02723e */ /* 0x000fe200048070ff */
[----:B------:R-:W-:Y:S01]  /*19e0*/  @P2 FMUL R44, R3, R44 ;  /* 0x0000002c032c2220 */ /* 0x000fe20000400000 */
[----:B------:R-:W-:Y:S01]  /*19f0*/  @P0 FMNMX R69, R69, |R84|, !PT ;  /* 0x4000005445450209 */ /* 0x000fe20007800000 */
[----:B------:R-:W-:Y:S01]  /*1a00*/  @P2 FMUL R78, R3, R78 ;  /* 0x0000004e034e2220 */ /* 0x000fe20000400000 */
[----:B------:R-:W-:Y:S01]  /*1a10*/  FSEL R36, R35, R37, !P1 ;  /* 0x0000002523247208 */ /* 0x000fe20004800000 */
[----:B------:R-:W-:Y:S01]  /*1a20*/  FMUL R61, R61, R0 ;  /* 0x000000003d3d7220 */ /* 0x000fe20000400000 */
[----:B------:R-:W-:Y:S01]  /*1a30*/  LOP3.LUT R37, R39, 0xff, RZ, 0xc0, !PT ;  /* 0x000000ff27257812 */ /* 0x000fe200078ec0ff */
[C---:B------:R-:W-:Y:S01]  /*1a40*/  @P2 FMUL R80, R3.reuse, R80 ;  /* 0x0000005003502220 */ /* 0x040fe20000400000 */
[----:B------:R-:W-:Y:S01]  /*1a50*/  LOP3.LUT R2, R2, 0xffff, RZ, 0xc0, !PT ;  /* 0x0000ffff02027812 */ /* 0x000fe200078ec0ff */
[C---:B------:R-:W-:Y:S01]  /*1a60*/  @P2 FMUL R48, R3.reuse, R48 ;  /* 0x0000003003302220 */ /* 0x040fe20000400000 */
[----:B------:R-:W-:Y:S01]  /*1a70*/  F2FP.SATFINITE.E4M3.F32.PACK_AB_MERGE_C R38, RZ, R38, RZ ;  /* 0x00000026ff26723e */ /* 0x000fe200048070ff */
[----:B------:R-:W-:Y:S01]  /*1a80*/  @P2 FMUL R82, R3, R82 ;  /* 0x0000005203522220 */ /* 0x000fe20000400000 */
[----:B------:R-:W-:Y:S01]  /*1a90*/  F2FP.SATFINITE.E4M3.F32.PACK_AB_MERGE_C R72, RZ, R72, RZ ;  /* 0x00000048ff48723e */ /* 0x000fe200048070ff */
[----:B------:R-:W-:Y:S01]  /*1aa0*/  FMUL R57, R57, R0 ;  /* 0x0000000039397220 */ /* 0x000fe20000400000 */
[----:B------:R-:W-:Y:S01]  /*1ab0*/  @P0 FMNMX R69, R69, |R50|, !PT ;  /* 0x4000003245450209 */ /* 0x000fe20007800000 */
[----:B------:R-:W-:Y:S01]  /*1ac0*/  FMUL R66, R66, R0 ;  /* 0x0000000042427220 */ /* 0x000fe20000400000 */
[----:B------:R-:W-:Y:S01]  /*1ad0*/  FSEL R41, R29, R41, !P1 ;  /* 0x000000291d297208 */ /* 0x000fe20004800000 */
[----:B------:R-:W-:Y:S01]  /*1ae0*/  @P2 FMUL R84, R3, R84 ;  /* 0x0000005403542220 */ /* 0x000fe20000400000 */
[----:B------:R-:W-:Y:S01]  /*1af0*/  PRMT R37, R2, 0x7604, R37 ;  /* 0x0000760402257816 */ /* 0x000fe20000000025 */
[----:B------:R-:W-:Y:S01]  /*1b00*/  FMUL R92, R57, R92 ;  /* 0x0000005c395c7220 */ /* 0x000fe20000400000 */
[----:B------:R-:W-:Y:S01]  /*1b10*/  LOP3.LUT R38, R38, 0xff, RZ, 0xc0, !PT ;  /* 0x000000ff26267812 */ /* 0x000fe200078ec0ff */
[----:B------:R-:W-:Y:S01]  /*1b20*/  FMUL R61, R61, R41 ;  /* 0x000000293d3d7220 */ /* 0x000fe20000400000 */
[----:B------:R-:W-:Y:S01]  /*1b30*/  LOP3.LUT R72, R72, 0xffff, RZ, 0xc0, !PT ;  /* 0x0000ffff48487812 */ /* 0x000fe200078ec0ff */
[----:B------:R-:W-:Y:S01]  /*1b40*/  FADD R41, R34, 1 ;  /* 0x3f80000022297421 */ /* 0x000fe20000000000 */
[-C--:B------:R-:W-:Y:S01]  /*1b50*/  @P0 FMNMX R69, R69, |R52|.reuse, !PT ;  /* 0x4000003445450209 */ /* 0x080fe20007800000 */
[----:B------:R-:W-:Y:S01]  /*1b60*/  @P2 FMUL R52, R3, R52 ;  /* 0x0000003403342220 */ /* 0x000fe20000400000 */
[----:B------:R-:W-:Y:S01]  /*1b70*/  PRMT R39, R37, 0x5410, R38 ;  /* 0x0000541025277816 */ /* 0x000fe20000000026 */
[-C--:B------:R-:W-:Y:S01]  /*1b80*/  FMUL R59, R59, R0.reuse ;  /* 0x000000003b3b7220 */ /* 0x080fe20000400000 */
[----:B------:R-:W-:Y:S01]  /*1b90*/  SHF.L.U32 R2, R72, 0x18, RZ ;  /* 0x0000001848027819 */ /* 0x000fe200000006ff */
[----:B------:R-:W-:Y:S01]  /*1ba0*/  FMUL R63, R63, R0 ;  /* 0x000000003f3f7220 */ /* 0x000fe20000400000 */
[-C--:B------:R-:W-:Y:S01]  /*1bb0*/  @P0 FMNMX R69, R69, |R86|.reuse, !PT ;  /* 0x4000005645450209 */ /* 0x080fe20007800000 */
[----:B------:R-:W-:Y:S01]  /*1bc0*/  @P2 FMUL R86, R3, R86 ;  /* 0x0000005603562220 */ /* 0x000fe20000400000 */
[----:B------:R-:W-:Y:S01]  /*1bd0*/  F2FP.SATFINITE.E4M3.F32.PACK_AB_MERGE_C R38, RZ, R44, RZ ;  /* 0x0000002cff26723e */ /* 0x000fe200048070ff */
[----:B------:R-:W-:Y:S01]  /*1be0*/  FMUL R59, R59, R58 ;  /* 0x0000003a3b3b7220 */ /* 0x000fe20000400000 */
[----:B------:R-:W-:Y:S01]  /*1bf0*/  F2FP.SATFINITE.E4M3.F32.PACK_AB_MERGE_C R78, RZ, R78, RZ ;  /* 0x0000004eff4e723e */ /* 0x000fe200048070ff */
[----:B------:R-:W-:Y:S01]  /*1c00*/  FADD R58, R31, 1 ;  /* 0x3f8000001f3a7421 */ /* 0x000fe20000000000 */
[----:B------:R-:W-:Y:S01]  /*1c10*/  LOP3.LUT R2, R39, R2, RZ, 0xfc, !PT ;  /* 0x0000000227027212 */ /* 0x000fe200078efcff */
[----:B------:R-:W0:Y:S01]  /*1c20*/  @!P4 LDC.64 R44, c[0x0][0x230] ;  /* 0x00008c00ff2ccb82 */ /* 0x000e220000000a00 */
[-C--:B------:R-:W-:Y:S01]  /*1c30*/  @P0 FMNMX R69, R69, |R88|.reuse, !PT ;  /* 0x4000005845450209 */ /* 0x080fe20007800000 */
        /* <DEDUP_REMOVED lines=10> */
[----:B------:R-:W-:Y:S01]  /*1ce0*/  FMUL R67, R67, R0 ;  /* 0x0000000043437220 */ /* 0x000fe20000400000 */
[----:B------:R-:W-:Y:S01]  /*1cf0*/  PRMT R39, R39, 0x7604, R38 ;  /* 0x0000760427277816 */ /* 0x000fe20000000026 */
[----:B------:R-:W-:Y:S01]  /*1d00*/  FMUL R66, R66, R41 ;  /* 0x0000002942427220 */ /* 0x000fe20000400000 */
[----:B------:R-:W-:Y:S01]  /*1d10*/  LOP3.LUT R80, R80, 0xff, RZ, 0xc0, !PT ;  /* 0x000000ff50507812 */ /* 0x000fe200078ec0ff */
[C---:B------:R-:W-:Y:S01]  /*1d20*/  @P2 FMUL R42, R3.reuse, R42 ;  /* 0x0000002a032a2220 */ /* 0x040fe20000400000 */
[----:B------:R-:W-:Y:S01]  /*1d30*/  F2FP.SATFINITE.E4M3.F32.PACK_AB_MERGE_C R38, RZ, R48, RZ ;  /* 0x00000030ff26723e */ /* 0x000fe200048070ff */
[----:B------:R-:W-:Y:S01]  /*1d40*/  @P2 FMUL R54, R3, R54 ;  /* 0x0000003603362220 */ /* 0x000fe20000400000 */
[----:B------:R-:W-:Y:S01]  /*1d50*/  F2FP.SATFINITE.E4M3.F32.PACK_AB_MERGE_C R82, RZ, R82, RZ ;  /* 0x00000052ff52723e */ /* 0x000fe200048070ff */
[----:B------:R-:W-:Y:S01]  /*1d60*/  FMUL R36, R67, R36 ;  /* 0x0000002443247220 */ /* 0x000fe20000400000 */
[-C--:B------:R-:W-:Y:S01]  /*1d70*/  @P0 FMNMX R69, R69, |R56|.reuse, !PT ;  /* 0x4000003845450209 */ /* 0x080fe20007800000 */
[----:B------:R-:W-:Y:S01]  /*1d80*/  @P2 FMUL R56, R3, R56 ;  /* 0x0000003803382220 */ /* 0x000fe20000400000 */
[----:B------:R-:W-:Y:S01]  /*1d90*/  PRMT R41, R39, 0x5410, R80 ;  /* 0x0000541027297816 */ /* 0x000fe20000000050 */
[----:B------:R-:W-:Y:S01]  /*1da0*/  @P2 FMUL R50, R3, R50 ;  /* 0x0000003203322220 */ /* 0x000fe20000400000 */
[----:B------:R-:W-:Y:S01]  /*1db0*/  LOP3.LUT R38, R38, 0xff, RZ, 0xc0, !PT ;  /* 0x000000ff26267812 */ /* 0x000fe200078ec0ff */
[----:B0-----:R-:W-:Y:S01]  /*1dc0*/  @!P4 IMAD.WIDE R44, R70, 0x4, R44 ;  /* 0x00000004462cc825 */ /* 0x001fe200078e022c */
[----:B------:R-:W-:-:S02]  /*1dd0*/  LOP3.LUT R39, R82, 0xffff, RZ, 0xc0, !PT ;  /* 0x0000ffff52277812 */ /* 0x000fc400078ec0ff */
[----:B------:R-:W-:Y:S02]  /*1de0*/  F2FP.SATFINITE.E4M3.F32.PACK_AB_MERGE_C R84, RZ, R84, RZ ;  /* 0x00000054ff54723e */ /* 0x000fe400048070ff */
[-C--:B------:R-:W-:Y:S01]  /*1df0*/  @P0 FMNMX R69, R69, |R92|.reuse, !PT ;  /* 0x4000005c45450209 */ /* 0x080fe20007800000 */
[----:B------:R-:W-:Y:S01]  /*1e00*/  @P2 FMUL R92, R3, R92 ;  /* 0x0000005c035c2220 */ /* 0x000fe20000400000 */
[----:B------:R-:W-:Y:S01]  /*1e10*/  PRMT R39, R39, 0x7604, R38 ;  /* 0x0000760427277816 */ /* 0x000fe20000000026 */
[----:B------:R0:W-:Y:S01]  /*1e20*/  @!P4 STG.E desc[UR6][R44.64], R0 ;  /* 0x000000002c00c986 */ /* 0x0001e2000c101906 */
[----:B------:R-:W-:Y:S02]  /*1e30*/  LOP3.LUT R84, R84, 0xff, RZ, 0xc0, !PT ;  /* 0x000000ff54547812 */ /* 0x000fe400078ec0ff */
[----:B------:R-:W-:Y:S02]  /*1e40*/  F2FP.SATFINITE.E4M3.F32.PACK_AB_MERGE_C R38, RZ, R52, RZ ;  /* 0x00000034ff26723e */ /* 0x000fe400048070ff */
[----:B------:R-:W-:-:S02]  /*1e50*/  F2FP.SATFINITE.E4M3.F32.PACK_AB_MERGE_C R86, RZ, R86, RZ ;  /* 0x00000056ff56723e */ /* 0x000fc400048070ff */
[-C--:B------:R-:W-:Y:S01]  /*1e60*/  @P0 FMNMX R69, R69, |R90|.reuse, !PT ;  /* 0x4000005a45450209 */ /* 0x080fe20007800000 */
[----:B------:R-:W-:Y:S01]  /*1e70*/  @P2 FMUL R90, R3, R90 ;  /* 0x0000005a035a2220 */ /* 0x000fe20000400000 */
[----:B------:R-:W-:Y:S02]  /*1e80*/  PRMT R84, R39, 0x5410, R84 ;  /* 0x0000541027547816 */ /* 0x000fe40000000054 */
[----:B------:R-:W-:Y:S02]  /*1e90*/  LOP3.LUT R38, R38, 0xff, RZ, 0xc0, !PT ;  /* 0x000000ff26267812 */ /* 0x000fe400078ec0ff */
[----:B------:R-:W-:Y:S02]  /*1ea0*/  LOP3.LUT R39, R86, 0xffff, RZ, 0xc0, !PT ;  /* 0x0000ffff56277812 */ /* 0x000fe400078ec0ff */
[----:B------:R-:W-:Y:S02]  /*1eb0*/  F2FP.SATFINITE.E4M3.F32.PACK_AB_MERGE_C R88, RZ, R88, RZ ;  /* 0x00000058ff58723e */ /* 0x000fe400048070ff */
[-C--:B------:R-:W-:Y:S01]  /*1ec0*/  @P0 FMNMX R69, R69, |R59|.reuse, !PT ;  /* 0x4000003b45450209 */ /* 0x080fe20007800000 */
[----:B------:R-:W-:Y:S01]  /*1ed0*/  @P2 FMUL R59, R3, R59 ;  /* 0x0000003b033b2220 */ /* 0x000fe20000400000 */
[----:B------:R-:W-:-:S02]  /*1ee0*/  PRMT R39, R39, 0x7604, R38 ;  /* 0x0000760427277816 */ /* 0x000fc40000000026 */
[----:B------:R-:W-:Y:S02]  /*1ef0*/  LOP3.LUT R88, R88, 0xff, RZ, 0xc0, !PT ;  /* 0x000000ff58587812 */ /* 0x000fe400078ec0ff */
[----:B------:R-:W-:Y:S02]  /*1f00*/  F2FP.SATFINITE.E4M3.F32.PACK_AB_MERGE_C R38, RZ, R56, RZ ;  /* 0x00000038ff26723e */ /* 0x000fe400048070ff */
[----:B------:R-:W-:Y:S02]  /*1f10*/  F2FP.SATFINITE.E4M3.F32.PACK_AB_MERGE_C R92, RZ, R92, RZ ;  /* 0x0000005cff5c723e */ /* 0x000fe400048070ff */
[-C--:B------:R-:W-:Y:S01]  /*1f20*/  @P0 FMNMX R69, R69, |R60|.reuse, !PT ;  /* 0x4000003c45450209 */ /* 0x080fe20007800000 */
[----:B------:R-:W-:Y:S01]  /*1f30*/  @P2 FMUL R60, R3, R60 ;  /* 0x0000003c033c2220 */ /* 0x000fe20000400000 */
[----:B------:R-:W-:Y:S02]  /*1f40*/  PRMT R43, R39, 0x5410, R88 ;  /* 0x00005410272b7816 */ /* 0x000fe40000000058 */
[----:B------:R-:W-:-:S02]  /*1f50*/  LOP3.LUT R38, R38, 0xff, RZ, 0xc0, !PT ;  /* 0x000000ff26267812 */ /* 0x000fc400078ec0ff */
[----:B------:R-:W-:Y:S02]  /*1f60*/  LOP3.LUT R39, R92, 0xffff, RZ, 0xc0, !PT ;  /* 0x0000ffff5c277812 */ /* 0x000fe400078ec0ff */
[-C--:B------:R-:W-:Y:S01]  /*1f70*/  @P0 FMNMX R69, R69, |R61|.reuse, !PT ;  /* 0x4000003d45450209 */ /* 0x080fe20007800000 */
[----:B------:R-:W-:Y:S01]  /*1f80*/  @P2 FMUL R61, R3, R61 ;  /* 0x0000003d033d2220 */ /* 0x000fe20000400000 */
[----:B------:R-:W-:Y:S02]  /*1f90*/  FSEL R58, R31, R58, !P1 ;  /* 0x0000003a1f3a7208 */ /* 0x000fe40004800000 */
[----:B------:R-:W-:Y:S02]  /*1fa0*/  PRMT R39, R39, 0x7604, R38 ;  /* 0x0000760427277816 */ /* 0x000fe40000000026 */
[----:B------:R-:W-:Y:S01]  /*1fb0*/  F2FP.SATFINITE.E4M3.F32.PACK_AB_MERGE_C R38, RZ, R60, RZ ;  /* 0x0000003cff26723e */ /* 0x000fe200048070ff */
[----:B------:R-:W-:Y:S01]  /*1fc0*/  FMUL R58, R63, R58 ;  /* 0x0000003a3f3a7220 */ /* 0x000fe20000400000 */
[----:B------:R-:W-:-:S02]  /*1fd0*/  F2FP.SATFINITE.E4M3.F32.PACK_AB_MERGE_C R90, RZ, R90, RZ ;  /* 0x0000005aff5a723e */ /* 0x000fc400048070ff */
[----:B------:R-:W-:Y:S02]  /*1fe0*/  F2FP.SATFINITE.E4M3.F32.PACK_AB_MERGE_C R61, RZ, R61, RZ ;  /* 0x0000003dff3d723e */ /* 0x000fe400048070ff */
[-C--:B------:R-:W-:Y:S01]  /*1ff0*/  @P0 FMNMX R69, R69, |R62|.reuse, !PT ;  /* 0x4000003e45450209 */ /* 0x080fe20007800000 */
[----:B------:R-:W-:Y:S01]  /*2000*/  @P2 FMUL R62, R3, R62 ;  /* 0x0000003e033e2220 */ /* 0x000fe20000400000 */
[----:B------:R-:W-:Y:S02]  /*2010*/  LOP3.LUT R38, R38, 0xff, RZ, 0xc0, !PT ;  /* 0x000000ff26267812 */ /* 0x000fe400078ec0ff */
[----:B------:R-:W-:Y:S02]  /*2020*/  LOP3.LUT R90, R90, 0xff, RZ, 0xc0, !PT ;  /* 0x000000ff5a5a7812 */ /* 0x000fe400078ec0ff */
[----:B------:R-:W-:Y:S02]  /*2030*/  LOP3.LUT R61, R61, 0xffff, RZ, 0xc0, !PT ;  /* 0x0000ffff3d3d7812 */ /* 0x000fe400078ec0ff */
[-C--:B------:R-:W-:Y:S01]  /*2040*/  @P0 FMNMX R69, R69, |R58|.reuse, !PT ;  /* 0x4000003a45450209 */ /* 0x080fe20007800000 */
[----:B------:R-:W-:Y:S01]  /*2050*/  @P2 FMUL R58, R3, R58 ;  /* 0x0000003a033a2220 */ /* 0x000fe20000400000 */
[----:B------:R-:W-:-:S02]  /*2060*/  PRMT R90, R39, 0x5410, R90 ;  /* 0x00005410275a7816 */ /* 0x000fc4000000005a */
[----:B------:R-:W-:Y:S02]  /*2070*/  PRMT R61, R61, 0x7604, R38 ;  /* 0x000076043d3d7816 */ /* 0x000fe40000000026 */
[----:B------:R-:W1:Y:S01]  /*2080*/  LDC.64 R38, c[0x0][0x258] ;  /* 0x00009600ff267b82 */ /* 0x000e620000000a00 */
[-C--:B------:R-:W-:Y:S01]  /*2090*/  @P0 FMNMX R69, R69, |R64|.reuse, !PT ;  /* 0x4000004045450209 */ /* 0x080fe20007800000 */
[----:B------:R-:W-:Y:S01]  /*20a0*/  @P2 FMUL R64, R3, R64 ;  /* 0x0000004003402220 */ /* 0x000fe20000400000 */
[----:B------:R-:W-:Y:S02]  /*20b0*/  F2FP.SATFINITE.E4M3.F32.PACK_AB_MERGE_C R37, RZ, R40, RZ ;  /* 0x00000028ff25723e */ /* 0x000fe400048070ff */
[----:B------:R-:W-:Y:S02]  /*20c0*/  F2FP.SATFINITE.E4M3.F32.PACK_AB_MERGE_C R74, RZ, R74, RZ ;  /* 0x0000004aff4a723e */ /* 0x000fe400048070ff */
[----:B------:R-:W-:Y:S02]  /*20d0*/  F2FP.SATFINITE.E4M3.F32.PACK_AB_MERGE_C R46, RZ, R46, RZ ;  /* 0x0000002eff2e723e */ /* 0x000fe400048070ff */
[-C--:B------:R-:W-:Y:S01]  /*20e0*/  @P0 FMNMX R69, R69, |R65|.reuse, !PT ;  /* 0x4000004145450209 */ /* 0x080fe20007800000 */
[----:B------:R-:W-:Y:S01]  /*20f0*/  @P2 FMUL R65, R3, R65 ;  /* 0x0000004103412220 */ /* 0x000fe20000400000 */
[----:B------:R-:W-:-:S02]  /*2100*/  LOP3.LUT R37, R37, 0xff, RZ, 0xc0, !PT ;  /* 0x000000ff25257812 */ /* 0x000fc400078ec0ff */
[----:B------:R-:W-:Y:S02]  /*2110*/  LOP3.LUT R74, R74, 0xffff, RZ, 0xc0, !PT ;  /* 0x0000ffff4a4a7812 */ /* 0x000fe400078ec0ff */
[----:B------:R-:W-:Y:S02]  /*2120*/  F2FP.SATFINITE.E4M3.F32.PACK_AB_MERGE_C R76, RZ, R76, RZ ;  /* 0x0000004cff4c723e */ /* 0x000fe400048070ff */
[----:B------:R-:W-:Y:S02]  /*2130*/  LOP3.LUT R46, R46, 0xffff, RZ, 0xc0, !PT ;  /* 0x0000ffff2e2e7812 */ /* 0x000fe400078ec0ff */
[----:B------:R-:W-:Y:S02]  /*2140*/  F2FP.SATFINITE.E4M3.F32.PACK_AB_MERGE_C R42, RZ, R42, RZ ;  /* 0x0000002aff2a723e */ /* 0x000fe400048070ff */
[-C--:B------:R-:W-:Y:S01]  /*2150*/  @P0 FMNMX R69, R69, |R66|.reuse, !PT ;  /* 0x4000004245450209 */ /* 0x080fe20007800000 */
[----:B------:R-:W-:Y:S01]  /*2160*/  @P2 FMUL R66, R3, R66 ;  /* 0x0000004203422220 */ /* 0x000fe20000400000 */
[----:B------:R-:W-:-:S02]  /*2170*/  F2FP.SATFINITE.E4M3.F32.PACK_AB_MERGE_C R54, RZ, R54, RZ ;  /* 0x00000036ff36723e */ /* 0x000fc400048070ff */
[----:B------:R-:W-:Y:S02]  /*2180*/  PRMT R37, R74, 0x7604, R37 ;  /* 0x000076044a257816 */ /* 0x000fe40000000025 */
[----:B------:R-:W-:Y:S02]  /*2190*/  LOP3.LUT R76, R76, 0xff, RZ, 0xc0, !PT ;  /* 0x000000ff4c4c7812 */ /* 0x000fe400078ec0ff */
[----:B------:R-:W-:Y:S02]  /*21a0*/  SHF.L.U32 R40, R46, 0x18, RZ ;  /* 0x000000182e287819 */ /* 0x000fe400000006ff */
[----:B------:R-:W-:Y:S02]  /*21b0*/  LOP3.LUT R42, R42, 0xffff, RZ, 0xc0, !PT ;  /* 0x0000ffff2a2a7812 */ /* 0x000fe400078ec0ff */
[----:B------:R-:W-:Y:S02]  /*21c0*/  F2FP.SATFINITE.E4M3.F32.PACK_AB_MERGE_C R46, RZ, R64, RZ ;  /* 0x00000040ff2e723e */ /* 0x000fe400048070ff */
[----:B------:R-:W-:-:S02]  /*21d0*/  F2FP.SATFINITE.E4M3.F32.PACK_AB_MERGE_C R65, RZ, R65, RZ ;  /* 0x00000041ff41723e */ /* 0x000fc400048070ff */
[-C--:B------:R-:W-:Y:S01]  /*21e0*/  @P0 FMNMX R69, R69, |R36|.reuse, !PT ;  /* 0x4000002445450209 */ /* 0x080fe20007800000 */
[----:B------:R-:W-:Y:S01]  /*21f0*/  @P2 FMUL R36, R3, R36 ;  /* 0x0000002403242220 */ /* 0x000fe20000400000 */
[----:B------:R-:W-:Y:S02]  /*2200*/  LOP3.LUT R54, R54, 0xffff, RZ, 0xc0, !PT ;  /* 0x0000ffff36367812 */ /* 0x000fe400078ec0ff */
[----:B------:R-:W-:Y:S02]  /*2210*/  F2FP.SATFINITE.E4M3.F32.PACK_AB_MERGE_C R50, RZ, R50, RZ ;  /* 0x00000032ff32723e */ /* 0x000fe400048070ff */
[----:B------:R-:W-:Y:S02]  /*2220*/  F2FP.SATFINITE.E4M3.F32.PACK_AB_MERGE_C R59, RZ, R59, RZ ;  /* 0x0000003bff3b723e */ /* 0x000fe400048070ff */
[----:B------:R-:W-:Y:S02]  /*2230*/  PRMT R76, R37, 0x5410, R76 ;  /* 0x00005410254c7816 */ /* 0x000fe4000000004c */
[----:B------:R-:W-:-:S02]  /*2240*/  F2FP.SATFINITE.E4M3.F32.PACK_AB_MERGE_C R62, RZ, R62, RZ ;  /* 0x0000003eff3e723e */ /* 0x000fc400048070ff */
[----:B------:R-:W-:Y:S02]  /*2250*/  SHF.L.U32 R37, R42, 0x18, RZ ;  /* 0x000000182a257819 */ /* 0x000fe400000006ff */
[----:B------:R-:W-:Y:S02]  /*2260*/  LOP3.LUT R46, R46, 0xff, RZ, 0xc0, !PT ;  /* 0x000000ff2e2e7812 */ /* 0x000fe400078ec0ff */
[----:B------:R-:W-:Y:S02]  /*2270*/  LOP3.LUT R65, R65, 0xffff, RZ, 0xc0, !PT ;  /* 0x0000ffff41417812 */ /* 0x000fe400078ec0ff */
[----:B------:R-:W-:Y:S02]  /*2280*/  F2FP.SATFINITE.E4M3.F32.PACK_AB_MERGE_C R66, RZ, R66, RZ ;  /* 0x00000042ff42723e */ /* 0x000fe400048070ff */
[----:B------:R-:W-:Y:S02]  /*2290*/  SHF.L.U32 R42, R54, 0x18, RZ ;  /* 0x00000018362a7819 */ /* 0x000fe400000006ff */
[----:B------:R-:W-:-:S02]  /*22a0*/  F2FP.SATFINITE.E4M3.F32.PACK_AB_MERGE_C R58, RZ, R58, RZ ;  /* 0x0000003aff3a723e */ /* 0x000fc400048070ff */
[----:B------:R-:W-:Y:S02]  /*22b0*/  LOP3.LUT R50, R50, 0xffff, RZ, 0xc0, !PT ;  /* 0x0000ffff32327812 */ /* 0x000fe400078ec0ff */
[----:B------:R-:W-:Y:S02]  /*22c0*/  LOP3.LUT R59, R59, 0xffff, RZ, 0xc0, !PT ;  /* 0x0000ffff3b3b7812 */ /* 0x000fe400078ec0ff */
[----:B------:R-:W-:Y:S02]  /*22d0*/  F2FP.SATFINITE.E4M3.F32.PACK_AB_MERGE_C R36, RZ, R36, RZ ;  /* 0x00000024ff24723e */ /* 0x000fe400048070ff */
[----:B------:R-:W-:Y:S02]  /*22e0*/  LOP3.LUT R62, R62, 0xff, RZ, 0xc0, !PT ;  /* 0x000000ff3e3e7812 */ /* 0x000fe400078ec0ff */
[----:B------:R-:W-:Y:S02]  /*22f0*/  IADD3 R49, R71, 0x80, RZ ;  /* 0x0000008047317810 */ /* 0x000fe40007ffe0ff */
[----:B------:R-:W-:Y:S01]  /*2300*/  PRMT R65, R65, 0x7604, R46 ;  /* 0x0000760441417816 */ /* 0x000fe2000000002e */
[----:B-1----:R-:W-:Y:S01]  /*2310*/  IMAD.WIDE.U32 R46, R71, 0x4, R38 ;  /* 0x00000004472e7825 */ /* 0x002fe200078e0026 */
[----:B------:R-:W-:-:S02]  /*2320*/  LOP3.LUT R66, R66, 0xff, RZ, 0xc0, !PT ;  /* 0x000000ff42427812 */ /* 0x000fc400078ec0ff */
[----:B------:R-:W-:Y:S01]  /*2330*/  IADD3 R51, R71, 0x100, RZ ;  /* 0x0000010047337810 */ /* 0x000fe20007ffe0ff */
[--C-:B------:R-:W-:Y:S01]  /*2340*/  IMAD.WIDE.U32 R48, R49, 0x4, R38.reuse ;  /* 0x0000000431307825 */ /* 0x100fe200078e0026 */
[----:B------:R-:W-:Y:S01]  /*2350*/  LOP3.LUT R40, R41, R40, RZ, 0xfc, !PT ;  /* 0x0000002829287212 */ /* 0x000fe200078efcff */
[----:B------:R1:W-:Y:S01]  /*2360*/  STG.E desc[UR6][R46.64], R2 ;  /* 0x000000022e007986 */ /* 0x0003e2000c101906 */
[----:B------:R-:W-:Y:S02]  /*2370*/  LOP3.LUT R42, R43, R42, RZ, 0xfc, !PT ;  /* 0x0000002a2b2a7212 */ /* 0x000fe400078efcff */
[----:B------:R-:W-:Y:S02]  /*2380*/  LOP3.LUT R58, R58, 0xffff, RZ, 0xc0, !PT ;  /* 0x0000ffff3a3a7812 */ /* 0x000fe400078ec0ff */
[----:B------:R-:W-:Y:S02]  /*2390*/  IADD3 R53, R71, 0x180, RZ ;  /* 0x0000018047357810 */ /* 0x000fe40007ffe0ff */
[----:B------:R-:W-:Y:S01]  /*23a0*/  SHF.L.U32 R41, R50, 0x18, RZ ;  /* 0x0000001832297819 */ /* 0x000fe200000006ff */
[----:B------:R-:W-:Y:S01]  /*23b0*/  IMAD.WIDE.U32 R50, R51, 0x4, R38 ;  /* 0x0000000433327825 */ /* 0x000fe200078e0026 */
[----:B------:R-:W-:-:S02]  /*23c0*/  SHF.L.U32 R43, R59, 0x18, RZ ;  /* 0x000000183b2b7819 */ /* 0x000fc400000006ff */
[----:B------:R-:W-:Y:S01]  /*23d0*/  LOP3.LUT R36, R36, 0xffff, RZ, 0xc0, !PT ;  /* 0x0000ffff24247812 */ /* 0x000fe200078ec0ff */
[----:B0-----:R-:W-:Y:S01]  /*23e0*/  IMAD.WIDE.U32 R44, R53, 0x4, R38 ;  /* 0x00000004352c7825 */ /* 0x001fe200078e0026 */
[----:B------:R-:W-:Y:S02]  /*23f0*/  IADD3 R55, R71, 0x200, RZ ;  /* 0x0000020047377810 */ /* 0x000fe40007ffe0ff */
[----:B------:R-:W-:Y:S02]  /*2400*/  PRMT R59, R61, 0x5410, R62 ;  /* 0x000054103d3b7816 */ /* 0x000fe4000000003e */
[----:B------:R-:W-:Y:S01]  /*2410*/  IADD3 R57, R71, 0x280, RZ ;  /* 0x0000028047397810 */ /* 0x000fe20007ffe0ff */
[----:B------:R-:W-:Y:S01]  /*2420*/  IMAD.WIDE.U32 R52, R55, 0x4, R38 ;  /* 0x0000000437347825 */ /* 0x000fe200078e0026 */
[----:B------:R-:W-:Y:S02]  /*2430*/  LOP3.LUT R37, R76, R37, RZ, 0xfc, !PT ;  /* 0x000000254c257212 */ /* 0x000fe400078efcff */
[----:B------:R-:W-:Y:S01]  /*2440*/  PRMT R63, R65, 0x5410, R66 ;  /* 0x00005410413f7816 */ /* 0x000fe20000000042 */
[----:B------:R-:W-:Y:S01]  /*2450*/  IMAD.WIDE.U32 R54, R57, 0x4, R38 ;  /* 0x0000000439367825 */ /* 0x000fe200078e0026 */
[----:B------:R-:W-:Y:S01]  /*2460*/  IADD3 R61, R71, 0x300, RZ ;  /* 0x00000300473d7810 */ /* 0x000fe20007ffe0ff */
[----:B------:R1:W-:Y:S01]  /*2470*/  STG.E desc[UR6][R48.64], R37 ;  /* 0x0000002530007986 */ /* 0x0003e2000c101906 */
[----:B------:R-:W-:-:S02]  /*2480*/  SHF.L.U32 R58, R58, 0x18, RZ ;  /* 0x000000183a3a7819 */ /* 0x000fc400000006ff */
[----:B------:R-:W-:Y:S01]  /*2490*/  IADD3 R65, R71, 0x380, RZ ;  /* 0x0000038047417810 */ /* 0x000fe20007ffe0ff */
[--C-:B------:R-:W-:Y:S01]  /*24a0*/  IMAD.WIDE.U32 R56, R61, 0x4, R38.reuse ;  /* 0x000000043d387825 */ /* 0x100fe200078e0026 */
[----:B------:R-:W-:Y:S01]  /*24b0*/  LOP3.LUT R41, R84, R41, RZ, 0xfc, !PT ;  /* 0x0000002954297212 */ /* 0x000fe200078efcff */
[----:B------:R1:W-:Y:S01]  /*24c0*/  STG.E desc[UR6][R50.64], R40 ;  /* 0x0000002832007986 */ /* 0x0003e2000c101906 */
[----:B------:R-:W-:Y:S01]  /*24d0*/  SHF.L.U32 R36, R36, 0x18, RZ ;  /* 0x0000001824247819 */ /* 0x000fe200000006ff */
[----:B------:R-:W-:Y:S01]  /*24e0*/  IMAD.WIDE.U32 R38, R65, 0x4, R38 ;  /* 0x0000000441267825 */ /* 0x000fe200078e0026 */
[----:B------:R-:W-:Y:S01]  /*24f0*/  LOP3.LUT R43, R90, R43, RZ, 0xfc, !PT ;  /* 0x0000002b5a2b7212 */ /* 0x000fe200078efcff */
[----:B------:R1:W-:Y:S01]  /*2500*/  STG.E desc[UR6][R44.64], R41 ;  /* 0x000000292c007986 */ /* 0x0003e2000c101906 */
[----:B------:R-:W-:Y:S02]  /*2510*/  LOP3.LUT R59, R59, R58, RZ, 0xfc, !PT ;  /* 0x0000003a3b3b7212 */ /* 0x000fe400078efcff */
[----:B------:R-:W-:Y:S01]  /*2520*/  LOP3.LUT R63, R63, R36, RZ, 0xfc, !PT ;  /* 0x000000243f3f7212 */ /* 0x000fe200078efcff */
[----:B------:R1:W-:Y:S01]  /*2530*/  STG.E desc[UR6][R52.64], R42 ;  /* 0x0000002a34007986 */ /* 0x0003e2000c101906 */
[----:B------:R-:W-:-:S02]  /*2540*/  IADD3 R70, R70, UR12, RZ ;  /* 0x0000000c46467c10 */ /* 0x000fc4000fffe0ff */
[----:B------:R-:W-:Y:S01]  /*2550*/  SEL R0, RZ, 0x1, P3 ;  /* 0x00000001ff007807 */ /* 0x000fe20001800000 */
[----:B------:R1:W-:Y:S01]  /*2560*/  STG.E desc[UR6][R54.64], R43 ;  /* 0x0000002b36007986 */ /* 0x0003e2000c101906 */
[----:B------:R-:W-:-:S03]  /*2570*/  ISETP.GE.AND P0, PT, R70, UR13, PT ;  /* 0x0000000d46007c0c */ /* 0x000fc6000bf06270 */
[----:B------:R1:W-:Y:S04]  /*2580*/  STG.E desc[UR6][R56.64], R59 ;  /* 0x0000003b38007986 */ /* 0x0003e8000c101906 */
[----:B------:R1:W-:Y:S06]  /*2590*/  STG.E desc[UR6][R38.64], R63 ;  /* 0x0000003f26007986 */ /* 0x0003ec000c101906 */
[----:B------:R-:W-:Y:S05]  /*25a0*/  @!P0 BRA `(.L_x_4431) ;  /* 0xffffffdc001c8947 */ /* 0x000fea000383ffff */
.L_x_4420:
        /* <DEDUP_REMOVED lines=15> */
.L_x_4456:
        /* <DEDUP_REMOVED lines=28> */
.L_x_4459:
[----:B-1----:R-:W-:-:S07]  /*2860*/  FMNMX R7, R5, R2, !PT ;  /* 0x0000000205077209 */ /* 0x002fce0007800000 */
.L_x_4435:
[----:B------:R-:W-:Y:S05]  /*2870*/  BSYNC B0 ;  /* 0x0000000000007941 */ /* 0x000fea0003800000 */
.L_x_4434:
[----:B------:R-:W-:Y:S01]  /*2880*/  ISETP.NE.AND P0, PT, R68, RZ, PT ;  /* 0x000000ff4400720c */ /* 0x000fe20003f05270 */
[----:B------:R-:W-:-:S12]  /*2890*/  BSSY B0, `(.L_x_4432) ;  /* 0x0000004000007945 */ /* 0x000fd80003800000 */
[----:B------:R-:W-:Y:S05]  /*28a0*/  @P0 BRA `(.L_x_4437) ;  /* 0x0000000000080947 */ /* 0x000fea0003800000 */
[----:B0-----:R-:W0:Y:S02]  /*28b0*/  LDC.64 R4, c[0x0][0x288] ;  /* 0x0000a200ff047b82 */ /* 0x001e240000000a00 */
[----:B0-----:R1:W-:Y:S02]  /*28c0*/  REDG.E.MAX.S32.STRONG.GPU desc[UR6][R4.64], R7 ;  /* 0x000000070400798e */ /* 0x0013e4000d10e386 */
.L_x_4437:
[----:B------:R-:W-:Y:S05]  /*28d0*/  BSYNC B0 ;  /* 0x0000000000007941 */ /* 0x000fea0003800000 */
.L_x_4432:
        /* <DEDUP_REMOVED lines=13> */
[----:B01----:R-:W-:Y:S05]  /*29b0*/  CALL.REL.NOINC `($__internal_49_$__cuda_sm20_rcp_rn_f32_slowpath) ;  /* 0x0000000c00107944 */ /* 0x003fea0003c00000 */
[----:B------:R-:W-:Y:S01]  /*29c0*/  MOV R5, R0 ;  /* 0x0000000000057202 */ /* 0x000fe20000000f00 */
[----:B------:R-:W-:Y:S06]  /*29d0*/  BRA `(.L_x_4439) ;  /* 0x0000000000107947 */ /* 0x000fec0003800000 */
.L_x_4438:
[----:B------:R-:W1:Y:S02]  /*29e0*/  MUFU.RCP R0, R3 ;  /* 0x0000000300007308 */ /* 0x000e640000001000 */
[----:B-1----:R-:W-:-:S04]  /*29f0*/  FFMA R2, R3, R0, -1 ;  /* 0xbf80000003027423 */ /* 0x002fc80000000000 */
[----:B0-----:R-:W-:-:S04]  /*2a00*/  FADD.FTZ R5, -R2, -RZ ;  /* 0x800000ff02057221 */ /* 0x001fc80000010100 */
[----:B------:R-:W-:-:S07]  /*2a10*/  FFMA R5, R0, R5, R0 ;  /* 0x0000000500057223 */ /* 0x000fce0000000000 */
.L_x_4439:
[----:B------:R-:W0:Y:S02]  /*2a20*/  LDC.64 R2, c[0x0][0x280] ;  /* 0x0000a000ff027b82 */ /* 0x000e240000000a00 */
[----:B0-----:R-:W-:Y:S01]  /*2a30*/  STG.E desc[UR6][R2.64], R5 ;  /* 0x0000000502007986 */ /* 0x001fe2000c101906 */
[----:B------:R-:W-:Y:S05]  /*2a40*/  EXIT ;  /* 0x000000000000794d */ /* 0x000fea0003800000 */
.L_x_4421:
[----:B------:R-:W-:Y:S01]  /*2a50*/  HFMA2.MMA R78, -RZ, RZ, 0, 5.9604644775390625e-08 ;  /* 0x00000001ff4e7435 */ /* 0x000fe200000001ff */
[----:B------:R-:W-:Y:S02]  /*2a60*/  MOV R81, R0 ;  /* 0x0000000000517202 */ /* 0x000fe40000000f00 */
[----:B------:R-:W-:Y:S02]  /*2a70*/  MOV R83, 0x1f ;  /* 0x0000001f00537802 */ /* 0x000fe40000000f00 */
[----:B------:R-:W-:-:S07]  /*2a80*/  MOV R76, 0xffffffff ;  /* 0xffffffff004c7802 */ /* 0x000fce0000000f00 */
[----:B-----5:R-:W-:Y:S05]  /*2a90*/  WARPSYNC.COLLECTIVE R76, `(.L_x_4440) ;  /* 0x000000004c087348 */ /* 0x020fea0003c00000 */
[----:B------:R0:W1:Y:S02]  /*2aa0*/  SHFL.BFLY P1, R77, R81, R78, R83 ;  /* 0x0c00004e514d7389 */ /* 0x0000640000020053 */
[----:B01---5:R-:W-:Y:S01]  /*2ab0*/  ENDCOLLECTIVE ;  /* 0x000000000000791b */ /* 0x023fe20003800000 */
.L_x_4440:
[----:B------:R-:W-:Y:S01]  /*2ac0*/  HFMA2.MMA R78, -RZ, RZ, 0, 1.1920928955078125e-07 ;  /* 0x00000002ff4e7435 */ /* 0x000fe200000001ff */
[----:B------:R-:W-:-:S05]  /*2ad0*/  MOV R73, R77 ;  /* 0x0000004d00497202 */ /* 0x000fca0000000f00 */
[----:B------:R-:W-:-:S05]  /*2ae0*/  FADD R73, R0, R73 ;  /* 0x0000004900497221 */ /* 0x000fca0000000000 */
[----:B------:R-:W-:-:S07]  /*2af0*/  MOV R81, R73 ;  /* 0x0000004900517202 */ /* 0x000fce0000000f00 */
[----:B------:R-:W-:Y:S05]  /*2b00*/  WARPSYNC.COLLECTIVE R76, `(.L_x_4441) ;  /* 0x000000004c087348 */ /* 0x000fea0003c00000 */
[----:B------:R0:W1:Y:S02]  /*2b10*/  SHFL.BFLY P1, R77, R81, R78, R83 ;  /* 0x0c00004e514d7389 */ /* 0x0000640000020053 */
[----:B01----:R-:W-:Y:S01]  /*2b20*/  ENDCOLLECTIVE ;  /* 0x000000000000791b */ /* 0x003fe20003800000 */
.L_x_4441:
[----:B------:R-:W-:Y:S01]  /*2b30*/  HFMA2.MMA R78, -RZ, RZ, 0, 2.384185791015625e-07 ;  /* 0x00000004ff4e7435 */ /* 0x000fe200000001ff */
[----:B------:R-:W-:-:S05]  /*2b40*/  MOV R2, R77 ;  /* 0x0000004d00027202 */ /* 0x000fca0000000f00 */
[----:B------:R-:W-:-:S05]  /*2b50*/  FADD R2, R73, R2 ;  /* 0x0000000249027221 */ /* 0x000fca0000000000 */
[----:B------:R-:W-:-:S07]  /*2b60*/  MOV R81, R2 ;  /* 0x0000000200517202 */ /* 0x000fce0000000f00 */
[----:B------:R-:W-:Y:S05]  /*2b70*/  WARPSYNC.COLLECTIVE R76, `(.L_x_4442) ;  /* 0x000000004c087348 */ /* 0x000fea0003c00000 */
[----:B------:R0:W1:Y:S02]  /*2b80*/  SHFL.BFLY P1, R77, R81, R78, R83 ;  /* 0x0c00004e514d7389 */ /* 0x0000640000020053 */
[----:B01----:R-:W-:Y:S01]  /*2b90*/  ENDCOLLECTIVE ;  /* 0x000000000000791b */ /* 0x003fe20003800000 */
.L_x_4442:
[----:B------:R-:W-:Y:S01]  /*2ba0*/  HFMA2.MMA R78, -RZ, RZ, 0, 4.76837158203125e-07 ;  /* 0x00000008ff4e7435 */ /* 0x000fe200000001ff */
[----:B------:R-:W-:-:S05]  /*2bb0*/  MOV R75, R77 ;  /* 0x0000004d004b7202 */ /* 0x000fca0000000f00 */
[----:B------:R-:W-:-:S05]  /*2bc0*/  FADD R75, R2, R75 ;  /* 0x0000004b024b7221 */ /* 0x000fca0000000000 */
[----:B------:R-:W-:-:S07]  /*2bd0*/  MOV R81, R75 ;  /* 0x0000004b00517202 */ /* 0x000fce0000000f00 */
[----:B------:R-:W-:Y:S05]  /*2be0*/  WARPSYNC.COLLECTIVE R76, `(.L_x_4443) ;  /* 0x000000004c087348 */ /* 0x000fea0003c00000 */
[----:B------:R0:W1:Y:S02]  /*2bf0*/  SHFL.BFLY P1, R77, R81, R78, R83 ;  /* 0x0c00004e514d7389 */ /* 0x0000640000020053 */
[----:B01----:R-:W-:Y:S01]  /*2c00*/  ENDCOLLECTIVE ;  /* 0x000000000000791b */ /* 0x003fe20003800000 */
.L_x_4443:
[----:B------:R-:W-:Y:S01]  /*2c10*/  HFMA2.MMA R78, -RZ, RZ, 0, 9.5367431640625e-07 ;  /* 0x00000010ff4e7435 */ /* 0x000fe200000001ff */
[----:B------:R-:W-:-:S05]  /*2c20*/  MOV R72, R77 ;  /* 0x0000004d00487202 */ /* 0x000fca0000000f00 */
[----:B------:R-:W-:-:S05]  /*2c30*/  FADD R74, R75, R72 ;  /* 0x000000484b4a7221 */ /* 0x000fca0000000000 */
[----:B------:R-:W-:-:S07]  /*2c40*/  MOV R81, R74 ;  /* 0x0000004a00517202 */ /* 0x000fce0000000f00 */
[----:B------:R-:W-:Y:S05]  /*2c50*/  WARPSYNC.COLLECTIVE R76, `(.L_x_4444) ;  /* 0x000000004c087348 */ /* 0x000fea0003c00000 */
[----:B------:R0:W1:Y:S02]  /*2c60*/  SHFL.BFLY P1, R77, R81, R78, R83 ;  /* 0x0c00004e514d7389 */ /* 0x0000640000020053 */
[----:B01----:R-:W-:Y:S01]  /*2c70*/  ENDCOLLECTIVE ;  /* 0x000000000000791b */ /* 0x003fe20003800000 */
.L_x_4444:
[----:B------:R-:W-:Y:S01]  /*2c80*/  HFMA2.MMA R78, -RZ, RZ, 0, 5.9604644775390625e-08 ;  /* 0x00000001ff4e7435 */ /* 0x000fe200000001ff */
        /* <DEDUP_REMOVED lines=70> */
.L_x_4445:
[----:B------:R-:W-:Y:S01]  /*30f0*/  HFMA2.MMA R78, -RZ, RZ, 0, 1.1920928955078125e-07 ;  /* 0x00000002ff4e7435 */ /* 0x000fe200000001ff */
[----:B------:R-:W-:-:S05]  /*3100*/  MOV R73, R77 ;  /* 0x0000004d00497202 */ /* 0x000fca0000000f00 */
[----:B------:R-:W-:-:S05]  /*3110*/  FADD R73, R0, R73 ;  /* 0x0000004900497221 */ /* 0x000fca0000000000 */
[----:B------:R-:W-:-:S07]  /*3120*/  MOV R81, R73 ;  /* 0x0000004900517202 */ /* 0x000fce0000000f00 */
[----:B------:R-:W-:Y:S05]  /*3130*/  WARPSYNC.COLLECTIVE R76, `(.L_x_4446) ;  /* 0x000000004c087348 */ /* 0x000fea0003c00000 */
[----:B------:R0:W1:Y:S02]  /*3140*/  SHFL.BFLY P1, R77, R81, R78, R83 ;  /* 0x0c00004e514d7389 */ /* 0x0000640000020053 */
[----:B01----:R-:W-:Y:S01]  /*3150*/  ENDCOLLECTIVE ;  /* 0x000000000000791b */ /* 0x003fe20003800000 */
.L_x_4446:
[----:B------:R-:W-:Y:S01]  /*3160*/  HFMA2.MMA R78, -RZ, RZ, 0, 2.384185791015625e-07 ;  /* 0x00000004ff4e7435 */ /* 0x000fe200000001ff */
[----:B------:R-:W-:-:S05]  /*3170*/  MOV R2, R77 ;  /* 0x0000004d00027202 */ /* 0x000fca0000000f00 */
[----:B------:R-:W-:-:S05]  /*3180*/  FADD R2, R73, R2 ;  /* 0x0000000249027221 */ /* 0x000fca0000000000 */
[----:B------:R-:W-:-:S07]  /*3190*/  MOV R81, R2 ;  /* 0x0000000200517202 */ /* 0x000fce0000000f00 */
[----:B------:R-:W-:Y:S05]  /*31a0*/  WARPSYNC.COLLECTIVE R76, `(.L_x_4447) ;  /* 0x000000004c087348 */ /* 0x000fea0003c00000 */
[----:B------:R0:W1:Y:S02]  /*31b0*/  SHFL.BFLY P1, R77, R81, R78, R83 ;  /* 0x0c00004e514d7389 */ /* 0x0000640000020053 */
[----:B01----:R-:W-:Y:S01]  /*31c0*/  ENDCOLLECTIVE ;  /* 0x000000000000791b */ /* 0x003fe20003800000 */
.L_x_4447:
[----:B------:R-:W-:Y:S01]  /*31d0*/  HFMA2.MMA R78, -RZ, RZ, 0, 4.76837158203125e-07 ;  /* 0x00000008ff4e7435 */ /* 0x000fe200000001ff */
[----:B------:R-:W-:-:S05]  /*31e0*/  MOV R75, R77 ;  /* 0x0000004d004b7202 */ /* 0x000fca0000000f00 */
[----:B------:R-:W-:-:S05]  /*31f0*/  FADD R75, R2, R75 ;  /* 0x0000004b024b7221 */ /* 0x000fca0000000000 */
[----:B------:R-:W-:-:S07]  /*3200*/  MOV R81, R75 ;  /* 0x0000004b00517202 */ /* 0x000fce0000000f00 */
[----:B------:R-:W-:Y:S05]  /*3210*/  WARPSYNC.COLLECTIVE R76, `(.L_x_4448) ;  /* 0x000000004c087348 */ /* 0x000fea0003c00000 */
[----:B------:R0:W1:Y:S02]  /*3220*/  SHFL.BFLY P1, R77, R81, R78, R83 ;  /* 0x0c00004e514d7389 */ /* 0x0000640000020053 */
[----:B01----:R-:W-:Y:S01]  /*3230*/  ENDCOLLECTIVE ;  /* 0x000000000000791b */ /* 0x003fe20003800000 */
.L_x_4448:
[----:B------:R-:W-:Y:S01]  /*3240*/  HFMA2.MMA R78, -RZ, RZ, 0, 9.5367431640625e-07 ;  /* 0x00000010ff4e7435 */ /* 0x000fe200000001ff */
[----:B------:R-:W-:-:S05]  /*3250*/  MOV R74, R77 ;  /* 0x0000004d004a7202 */ /* 0x000fca0000000f00 */
[----:B------:R-:W-:-:S05]  /*3260*/  FADD R74, R75, R74 ;  /* 0x0000004a4b4a7221 */ /* 0x000fca0000000000 */
[----:B------:R-:W-:-:S07]  /*3270*/  MOV R81, R74 ;  /* 0x0000004a00517202 */ /* 0x000fce0000000f00 */
[----:B------:R-:W-:Y:S05]  /*3280*/  WARPSYNC.COLLECTIVE R76, `(.L_x_4449) ;  /* 0x000000004c087348 */ /* 0x000fea0003c00000 */
[----:B------:R0:W1:Y:S02]  /*3290*/  SHFL.BFLY P1, R77, R81, R78, R83 ;  /* 0x0c00004e514d7389 */ /* 0x0000640000020053 */
[----:B01----:R-:W-:Y:S01]  /*32a0*/  ENDCOLLECTIVE ;  /* 0x000000000000791b */ /* 0x003fe20003800000 */
.L_x_4449:
[----:B------:R-:W-:Y:S01]  /*32b0*/  MOV R79, R77 ;  /* 0x0000004d004f7202 */ /* 0x000fe20000000f00 */
[----:B------:R-:W-:Y:S06]  /*32c0*/  BRA `(.L_x_4450) ;  /* 0xffffffd800207947 */ /* 0x000fec000383ffff */
.L_x_4433:
[----:B------:R-:W-:Y:S01]  /*32d0*/  HFMA2.MMA R6, -RZ, RZ, 0, 9.5367431640625e-07 ;  /* 0x00000010ff067435 */ /* 0x000fe200000001ff */
[----:B------:R-:W-:Y:S02]  /*32e0*/  MOV R9, 0x1f ;  /* 0x0000001f00097802 */ /* 0x000fe40000000f00 */
[----:B------:R-:W-:-:S08]  /*32f0*/  MOV R76, 0xffffffff ;  /* 0xffffffff004c7802 */ /* 0x000fd00000000f00 */
[----:B-1---5:R-:W-:Y:S05]  /*3300*/  WARPSYNC.COLLECTIVE R76, `(.L_x_4451) ;  /* 0x000000004c087348 */ /* 0x022fea0003c00000 */
[----:B------:R0:W2:Y:S02]  /*3310*/  SHFL.DOWN P0, R4, R69, R6, R9 ;  /* 0x0800000645047389 */ /* 0x0000a40000000009 */
[----:B012--5:R-:W-:Y:S01]  /*3320*/  ENDCOLLECTIVE ;  /* 0x000000000000791b */ /* 0x027fe20003800000 */
.L_x_4451:
[----:B------:R-:W-:Y:S01]  /*3330*/  HFMA2.MMA R6, -RZ, RZ, 0, 4.76837158203125e-07 ;  /* 0x00000008ff067435 */ /* 0x000fe200000001ff */
[----:B------:R-:W-:-:S04]  /*3340*/  MOV R0, R4 ;  /* 0x0000000400007202 */ /* 0x000fc80000000f00 */
[----:B------:R-:W-:-:S04]  /*3350*/  FMNMX R0, R0, R69, !PT ;  /* 0x0000004500007209 */ /* 0x000fc80007800000 */
[----:B------:R-:W-:-:S07]  /*3360*/  MOV R69, R0 ;  /* 0x0000000000457202 */ /* 0x000fce0000000f00 */
[----:B------:R-:W-:Y:S05]  /*3370*/  WARPSYNC.COLLECTIVE R76, `(.L_x_4452) ;  /* 0x000000004c087348 */ /* 0x000fea0003c00000 */
[----:B------:R0:W1:Y:S02]  /*3380*/  SHFL.DOWN P0, R4, R69, R6, R9 ;  /* 0x0800000645047389 */ /* 0x0000640000000009 */
[----:B01----:R-:W-:Y:S01]  /*3390*/  ENDCOLLECTIVE ;  /* 0x000000000000791b */ /* 0x003fe20003800000 */
.L_x_4452:
[----:B------:R-:W-:Y:S01]  /*33a0*/  HFMA2.MMA R6, -RZ, RZ, 0, 2.384185791015625e-07 ;  /* 0x00000004ff067435 */ /* 0x000fe200000001ff */
[----:B------:R-:W-:-:S04]  /*33b0*/  MOV R5, R4 ;  /* 0x0000000400057202 */ /* 0x000fc80000000f00 */
[----:B------:R-:W-:-:S04]  /*33c0*/  FMNMX R5, R0, R5, !PT ;  /* 0x0000000500057209 */ /* 0x000fc80007800000 */
[----:B------:R-:W-:-:S07]  /*33d0*/  MOV R69, R5 ;  /* 0x0000000500457202 */ /* 0x000fce0000000f00 */
[----:B------:R-:W-:Y:S05]  /*33e0*/  WARPSYNC.COLLECTIVE R76, `(.L_x_4453) ;  /* 0x000000004c087348 */ /* 0x000fea0003c00000 */
[----:B------:R0:W1:Y:S02]  /*33f0*/  SHFL.DOWN P0, R4, R69, R6, R9 ;  /* 0x0800000645047389 */ /* 0x0000640000000009 */
[----:B01----:R-:W-:Y:S01]  /*3400*/  ENDCOLLECTIVE ;  /* 0x000000000000791b */ /* 0x003fe20003800000 */
.L_x_4453:
[----:B------:R-:W-:Y:S01]  /*3410*/  HFMA2.MMA R6, -RZ, RZ, 0, 1.1920928955078125e-07 ;  /* 0x00000002ff067435 */ /* 0x000fe200000001ff */
[----:B------:R-:W-:-:S04]  /*3420*/  MOV R2, R4 ;  /* 0x0000000400027202 */ /* 0x000fc80000000f00 */
[----:B------:R-:W-:-:S04]  /*3430*/  FMNMX R2, R5, R2, !PT ;  /* 0x0000000205027209 */ /* 0x000fc80007800000 */
[----:B------:R-:W-:-:S07]  /*3440*/  MOV R69, R2 ;  /* 0x0000000200457202 */ /* 0x000fce0000000f00 */
[----:B------:R-:W-:Y:S05]  /*3450*/  WARPSYNC.COLLECTIVE R76, `(.L_x_4454) ;  /* 0x000000004c087348 */ /* 0x000fea0003c00000 */
[----:B------:R0:W1:Y:S02]  /*3460*/  SHFL.DOWN P0, R4, R69, R6, R9 ;  /* 0x0800000645047389 */ /* 0x0000640000000009 */
[----:B01----:R-:W-:Y:S01]  /*3470*/  ENDCOLLECTIVE ;  /* 0x000000000000791b */ /* 0x003fe20003800000 */
.L_x_4454:
[----:B------:R-:W-:Y:S01]  /*3480*/  HFMA2.MMA R6, -RZ, RZ, 0, 5.9604644775390625e-08 ;  /* 0x00000001ff067435 */ /* 0x000fe200000001ff */
[----:B------:R-:W-:-:S04]  /*3490*/  MOV R7, R4 ;  /* 0x0000000400077202 */ /* 0x000fc80000000f00 */
[----:B------:R-:W-:-:S04]  /*34a0*/  FMNMX R7, R2, R7, !PT ;  /* 0x0000000702077209 */ /* 0x000fc80007800000 */
[----:B------:R-:W-:-:S07]  /*34b0*/  MOV R69, R7 ;  /* 0x0000000700457202 */ /* 0x000fce0000000f00 */
[----:B------:R-:W-:Y:S05]  /*34c0*/  WARPSYNC.COLLECTIVE R76, `(.L_x_4455) ;  /* 0x000000004c087348 */ /* 0x000fea0003c00000 */
[----:B------:R0:W1:Y:S02]  /*34d0*/  SHFL.DOWN P0, R4, R69, R6, R9 ;  /* 0x0800000645047389 */ /* 0x0000640000000009 */
[----:B01----:R-:W-:Y:S01]  /*34e0*/  ENDCOLLECTIVE ;  /* 0x000000000000791b */ /* 0x003fe20003800000 */
.L_x_4455:
[----:B------:R-:W-:Y:S05]  /*34f0*/  BRA `(.L_x_4456) ;  /* 0xfffffff000687947 */ /* 0x000fea000383ffff */
.L_x_4436:
[----:B------:R-:W-:Y:S01]  /*3500*/  HFMA2.MMA R6, -RZ, RZ, 0, 1.1920928955078125e-07 ;  /* 0x00000002ff067435 */ /* 0x000fe200000001ff */
[----:B-1----:R-:W-:Y:S02]  /*3510*/  MOV R69, R0 ;  /* 0x0000000000457202 */ /* 0x002fe40000000f00 */
[----:B------:R-:W-:Y:S02]  /*3520*/  MOV R9, 0x1f ;  /* 0x0000001f00097802 */ /* 0x000fe40000000f00 */
[----:B------:R-:W-:-:S07]  /*3530*/  MOV R76, 0xffffffff ;  /* 0xffffffff004c7802 */ /* 0x000fce0000000f00 */
[----:B0----5:R-:W-:Y:S05]  /*3540*/  WARPSYNC.COLLECTIVE R76, `(.L_x_4457) ;  /* 0x000000004c087348 */ /* 0x021fea0003c00000 */
[----:B------:R1:W2:Y:S02]  /*3550*/  SHFL.DOWN P0, R4, R69, R6, R9 ;  /* 0x0800000645047389 */ /* 0x0002a40000000009 */
[----:B012--5:R-:W-:Y:S01]  /*3560*/  ENDCOLLECTIVE ;  /* 0x000000000000791b */ /* 0x027fe20003800000 */
.L_x_4457:
[----:B------:R-:W-:Y:S01]  /*3570*/  HFMA2.MMA R6, -RZ, RZ, 0, 5.9604644775390625e-08 ;  /* 0x00000001ff067435 */ /* 0x000fe200000001ff */
[----:B------:R-:W-:-:S04]  /*3580*/  MOV R5, R4 ;  /* 0x0000000400057202 */ /* 0x000fc80000000f00 */
[----:B------:R-:W-:-:S04]  /*3590*/  FMNMX R5, R5, R0, !PT ;  /* 0x0000000005057209 */ /* 0x000fc80007800000 */
[----:B------:R-:W-:-:S07]  /*35a0*/  MOV R69, R5 ;  /* 0x0000000500457202 */ /* 0x000fce0000000f00 */
[----:B------:R-:W-:Y:S05]  /*35b0*/  WARPSYNC.COLLECTIVE R76, `(.L_x_4458) ;  /* 0x000000004c087348 */ /* 0x000fea0003c00000 */
[----:B------:R0:W1:Y:S02]  /*35c0*/  SHFL.DOWN P0, R4, R69, R6, R9 ;  /* 0x0800000645047389 */ /* 0x0000640000000009 */
[----:B01----:R-:W-:Y:S01]  /*35d0*/  ENDCOLLECTIVE ;  /* 0x000000000000791b */ /* 0x003fe20003800000 */
.L_x_4458:
[----:B------:R-:W-:Y:S01]  /*35e0*/  MOV R2, R4 ;  /* 0x0000000400027202 */ /* 0x000fe20000000f00 */
[----:B------:R-:W-:Y:S06]  /*35f0*/  BRA `(.L_x_4459) ;  /* 0xfffffff000987947 */ /* 0x000fec000383ffff */
        .weak           $__internal_49_$__cuda_sm20_rcp_rn_f32_slowpath
        .type           $__internal_49_$__cuda_sm20_rcp_rn_f32_slowpath,@function
        .size           $__internal_49_$__cuda_sm20_rcp_rn_f32_slowpath,(.L_x_5516 - $__internal_49_$__cuda_sm20_rcp_rn_f32_slowpath)
$__internal_49_$__cuda_sm20_rcp_rn_f32_slowpath:
        /* <DEDUP_REMOVED lines=15> */
.L_x_4461:
        /* <DEDUP_REMOVED lines=33> */
.L_x_4463:
[----:B------:R0:W1:Y:S02]  /*3900*/  MUFU.RCP R75, R0 ;  /* 0x00000000004b7308 */ /* 0x0000640000001000 */
.L_x_4462:
[----:B------:R-:W-:Y:S05]  /*3910*/  BSYNC B1 ;  /* 0x0000000000017941 */ /* 0x000fea0003800000 */
.L_x_4460:
[----:B01----:R-:W-:Y:S01]  /*3920*/  MOV R0, R75 ;  /* 0x0000004b00007202 */ /* 0x003fe20000000f00 */
[----:B------:R-:W-:-:S06]  /*3930*/  HFMA2.MMA R75, -RZ, RZ, 0, 0 ;  /* 0x00000000ff4b7435 */ /* 0x000fcc00000001ff */
[----:B------:R-:W-:Y:S05]  /*3940*/  RET.REL.NODEC R74 `(_ZN18transformer_engine13normalization24rmsnorm_fwd_tuned_kernelINS0_13Kernel_traitsIff13__nv_fp8_e4m3fjLj4096ELj1ELj1ELj4ELj16ENS0_18Kernel_traits_baseILj4096EffS3_fjLj128EEEEEEEvNS0_19ForwardKernelParamsE) ;  /* 0xffffffc44aac7950 */ /* 0x000fea0003c3ffff */
.L_x_4464:
        /* <DEDUP_REMOVED lines=11> */
.L_x_5516:


//--------------------- .text._ZN18transformer_engine13normalization24rmsnorm_fwd_tuned_kernelINS0_13Kernel_traitsI6__halfS3_13__nv_fp8_e4m3fjLj4096ELj1ELj1ELj4ELj16ENS0_18Kernel_traits_baseILj4096ES3_S3_S4_fjLj128EEEEEEEvNS0_19ForwardKernelParamsE --------------------------
	.section	.text._ZN18transformer_engine13normalization24rmsnorm_fwd_tuned_kernelINS0_13Kernel_traitsI6__halfS3_13__nv_fp8_e4m3fjLj4096ELj1ELj1ELj4ELj16ENS0_18Kernel_traits_baseILj4096ES3_S3_S4_fjLj128EEEEEEEvNS0_19ForwardKernelParamsE,"ax",@progbits
	.align	128
        .global         _ZN18transformer_engine13normalization24rmsnorm_fwd_tuned_kernelINS0_13Kernel_traitsI6__halfS3_13__nv_fp8_e4m3fjLj4096ELj1ELj1ELj4ELj16ENS0_18Kernel_traits_baseILj4096ES3_S3_S4_fjLj128EEEEEEEvNS0_19ForwardKernelParamsE
        .type           _ZN18transformer_engine13normalization24rmsnorm_fwd_tuned_kernelINS0_13Kernel_traitsI6__halfS3_13__nv_fp8_e4m3fjLj4096ELj1ELj1ELj4ELj16ENS0_18Kernel_traits_baseILj4096ES3_S3_S4_fjLj128EEEEEEEvNS0_19ForwardKernelParamsE,@function
        .size           _ZN18transformer_engine13normalization24rmsnorm_fwd_tuned_kernelINS0_13Kernel_traitsI6__halfS3_13__nv_fp8_e4m3fjLj4096ELj1ELj1ELj4ELj16ENS0_18Kernel_traits_baseILj4096ES3_S3_S4_fjLj128EEEEEEEvNS0_19ForwardKernelParamsE,(.L_x_5517 - _ZN18transformer_engine13normalization24rmsnorm_fwd_tuned_kernelINS0_13Kernel_traitsI6__halfS3_13__nv_fp8_e4m3fjLj4096ELj1ELj1ELj4ELj16ENS0_18Kernel_traits_baseILj4096ES3_S3_S4_fjLj128EEEEEEEvNS0_19ForwardKernelParamsE)
        .other          _ZN18transformer_engine13normalization24rmsnorm_fwd_tuned_kernelINS0_13Kernel_traitsI6__halfS3_13__nv_fp8_e4m3fjLj4096ELj1ELj1ELj4ELj16ENS0_18Kernel_traits_baseILj4096ES3_S3_S4_fjLj128EEEEEEEvNS0_19ForwardKernelParamsE,@"STO_CUDA_ENTRY STV_DEFAULT"
_ZN18transformer_engine13normalization24rmsnorm_fwd_tuned_kernelINS0_13Kernel_traitsI6__halfS3_13__nv_fp8_e4m3fjLj4096ELj1ELj1ELj4ELj16ENS0_18Kernel_traits_baseILj4096ES3_S3_S4_fjLj128EEEEEEEvNS0_19ForwardKernelParamsE:
.text._ZN18transformer_engine13normalization24rmsnorm_fwd_tuned_kernelINS0_13Kernel_traitsI6__halfS3_13__nv_fp8_e4m3fjLj4096ELj1ELj1ELj4ELj16ENS0_18Kernel_traits_baseILj4096ES3_S3_S4_fjLj128EEEEEEEvNS0_19ForwardKernelParamsE:
        /* <DEDUP_REMOVED lines=30> */
.L_x_4476:
        /* <DEDUP_REMOVED lines=25> */
[--C-:B------:R-:W-:Y:S02]  /*0370*/  HADD2.F32 R59, -RZ, R19.reuse.H0_H0 ;  /* 0x20000013ff3b7230 */ /* 0x100fe40000004100 */
[----:B------:R-:W-:Y:S01]  /*0380*/  FADD R0, R51, R0 ;  /* 0x0000000033007221 */ /* 0x000fe20000000000 */
[----:B------:R-:W-:Y:S02]  /*0390*/  HADD2.F32 R63, -RZ, R19.H1_H1 ;  /* 0x30000013ff3f7230 */ /* 0x000fe40000004100 */
[----:B---3--:R-:W-:-:S02]  /*03a0*/  HADD2.F32 R19, -RZ, R20.H0_H0 ;  /* 0x20000014ff137230 */ /* 0x008fc40000004100 */
[----:B------:R-:W-:Y:S01]  /*03b0*/  FADD R0, R57, R0 ;  /* 0x0000000039007221 */ /* 0x000fe20000000000 */
[----:B------:R-:W-:Y:S02]  /*03c0*/  HADD2.F32 R67, -RZ, R20.H1_H1 ;  /* 0x30000014ff437230 */ /* 0x000fe40000004100 */
[--C-:B------:R-:W-:Y:S02]  /*03d0*/  HADD2.F32 R65, -RZ, R21.reuse.H0_H0 ;  /* 0x20000015ff417230 */ /* 0x100fe40000004100 */
[----:B------:R-:W-:Y:S01]  /*03e0*/  FADD R0, R55, R0 ;  /* 0x0000000037007221 */ /* 0x000fe20000000000 */
[----:B------:R-:W-:Y:S02]  /*03f0*/  HADD2.F32 R69, -RZ, R21.H1_H1 ;  /* 0x30000015ff457230 */ /* 0x000fe40000004100 */
[--C-:B------:R-:W-:Y:S02]  /*0400*/  HADD2.F32 R21, -RZ, R22.reuse.H0_H0 ;  /* 0x20000016ff157230 */ /* 0x100fe40000004100 */
[----:B------:R-:W-:Y:S01]  /*0410*/  FADD R0, R61, R0 ;  /* 0x000000003d007221 */ /* 0x000fe20000000000 */
[----:B------:R-:W-:-:S02]  /*0420*/  HADD2.F32 R73, -RZ, R22.H1_H1 ;  /* 0x30000016ff497230 */ /* 0x000fc40000004100 */
[--C-:B------:R-:W-:Y:S02]  /*0430*/  HADD2.F32 R71, -RZ, R23.reuse.H0_H0 ;  /* 0x20000017ff477230 */ /* 0x100fe40000004100 */
[----:B------:R-:W-:Y:S01]  /*0440*/  FADD R0, R59, R0 ;  /* 0x000000003b007221 */ /* 0x000fe20000000000 */
[----:B------:R-:W-:Y:S02]  /*0450*/  HADD2.F32 R75, -RZ, R23.H1_H1 ;  /* 0x30000017ff4b7230 */ /* 0x000fe40000004100 */
[--C-:B----4-:R-:W-:Y:S02]  /*0460*/  HADD2.F32 R23, -RZ, R24.reuse.H0_H0 ;  /* 0x20000018ff177230 */ /* 0x110fe40000004100 */
        /* <DEDUP_REMOVED lines=14> */
[--C-:B------:R-:W-:Y:S02]  /*0550*/  HADD2.F32 R44, -RZ, R29.reuse.H0_H0 ;  /* 0x2000001dff2c7230 */ /* 0x100fe40000004100 */
[----:B------:R-:W-:Y:S01]  /*0560*/  FADD R0, R21, R0 ;  /* 0x0000000015007221 */ /* 0x000fe20000000000 */
[----:B------:R-:W-:Y:S02]  /*0570*/  HADD2.F32 R29, -RZ, R29.H1_H1 ;  /* 0x3000001dff1d7230 */ /* 0x000fe40000004100 */
[----:B------:R-:W-:-:S02]  /*0580*/  HADD2.F32 R46, -RZ, R30.H0_H0 ;  /* 0x2000001eff2e7230 */ /* 0x000fc40000004100 */
[----:B------:R-:W-:Y:S01]  /*0590*/  FADD R0, R73, R0 ;  /* 0x0000000049007221 */ /* 0x000fe20000000000 */
[----:B------:R-:W-:Y:S02]  /*05a0*/  HADD2.F32 R30, -RZ, R30.H1_H1 ;  /* 0x3000001eff1e7230 */ /* 0x000fe40000004100 */
        /* <DEDUP_REMOVED lines=34> */
[----:B------:R-:W-:Y:S02]  /*07d0*/  FADD R17, R51, -R2 ;  /* 0x8000000233117221 */ /* 0x000fe40000000000 */
[----:B------:R-:W-:-:S04]  /*07e0*/  FFMA R0, R0, R0, RZ ;  /* 0x0000000000007223 */ /* 0x000fc800000000ff */
        /* <DEDUP_REMOVED lines=69> */
.L_x_4495:
        /* <DEDUP_REMOVED lines=16> */
.L_x_4467:
[----:B------:R-:W-:Y:S05]  /*0d40*/  WARPSYNC.ALL ;  /* 0x0000000000007948 */ /* 0x000fea0003800000 */
[----:B------:R-:W-:Y:S01]  /*0d50*/  BAR.SYNC.DEFER_BLOCKING 0x0 ;  /* 0x0000000000007b1d */ /* 0x000fe20000010000 */
[----:B------:R-:W-:-:S05]  /*0d60*/  CS2R R16, SRZ ;  /* 0x0000000000107805 */ /* 0x000fca000001ff00 */
[----:B------:R-:W-:Y:S04]  /*0d70*/  BSSY B0, `(.L_x_4468) ;  /* 0x000000d000007945 */ /* 0x000fe80003800000 */
[----:B------:R-:W-:Y:S05]  /*0d80*/  @P1 BRA `(.L_x_4469) ;  /* 0x00000000002c1947 */ /* 0x000fea0003800000 */
[----:B------:R-:W3:Y:S01]  /*0d90*/  S2UR UR5, SR_CgaCtaId ;  /* 0x00000000000579c3 */ /* 0x000ee20000008800 */
[----:B--2---:R-:W-:Y:S01]  /*0da0*/  SHF.R.U32.HI R0, RZ, 0x5, R41 ;  /* 0x00000005ff007819 */ /* 0x004fe20000011629 */
        /* <DEDUP_REMOVED lines=9> */
.L_x_4469:
[----:B------:R-:W-:Y:S05]  /*0e40*/  BSYNC B0 ;  /* 0x0000000000007941 */ /* 0x000fea0003800000 */
.L_x_4468:
[----:B------:R-:W0:Y:S01]  /*0e50*/  SHFL.DOWN PT, R58, R54, 0x2, 0x1f ;  /* 0x08401f00363a7f89 */ /* 0x000e2200000e0000 */
[----:B--2---:R-:W-:Y:S01]  /*0e60*/  SHF.R.U32.HI R2, RZ, 0x5, R41 ;  /* 0x00000005ff027819 */ /* 0x004fe20000011629 */
[----:B------:R-:W-:Y:S02]  /*0e70*/  BSSY B0, `(.L_x_4470) ;  /* 0x0000012000007945 */ /* 0x000fe40003800000 */
[----:B----4-:R2:W4:Y:S01]  /*0e80*/  SHFL.DOWN PT, R60, R16, 0x2, 0x1f ;  /* 0x08401f00103c7f89 */ /* 0x01052200000e0000 */
[----:B------:R-:W-:-:S03]  /*0e90*/  LOP3.LUT R2, R2, 0x3, RZ, 0xc0, !PT ;  /* 0x0000000302027812 */ /* 0x000fc600078ec0ff */
[----:B------:R2:W1:Y:S01]  /*0ea0*/  SHFL.DOWN PT, R62, R17, 0x2, 0x1f ;  /* 0x08401f00113e7f89 */ /* 0x00046200000e0000 */
[----:B------:R-:W-:Y:S01]  /*0eb0*/  LOP3.LUT P4, RZ, R2, 0x1f, R41, 0xf8, !PT ;  /* 0x0000001f02ff7812 */ /* 0x000fe2000788f829 */
[----:B0-----:R-:W-:-:S05]  /*0ec0*/  FADD R52, R58, R54 ;  /* 0x000000363a347221 */ /* 0x001fca0000000000 */
[----:B------:R-:W-:-:S04]  /*0ed0*/  IADD3 R0, R52, 0x1800000, RZ ;  /* 0x0180000034007810 */ /* 0x000fc80007ffe0ff */
[----:B------:R-:W-:-:S04]  /*0ee0*/  LOP3.LUT R0, R0, 0x7f800000, RZ, 0xc0, !PT ;  /* 0x7f80000000007812 */ /* 0x000fc800078ec0ff */
[----:B------:R-:W-:-:S13]  /*0ef0*/  ISETP.GT.U32.AND P0, PT, R0, 0x1ffffff, PT ;  /* 0x01ffffff0000780c */ /* 0x000fda0003f04070 */
[----:B-12-4-:R-:W-:Y:S05]  /*0f00*/  @P0 BRA `(.L_x_4471) ;  /* 0x0000000000100947 */ /* 0x016fea0003800000 */
[----:B------:R-:W-:Y:S02]  /*0f10*/  MOV R0, R52 ;  /* 0x0000003400007202 */ /* 0x000fe40000000f00 */
[----:B------:R-:W-:-:S07]  /*0f20*/  MOV R56, 0xf40 ;  /* 0x00000f4000387802 */ /* 0x000fce0000000f00 */
[----:B---3-5:R-:W-:Y:S05]  /*0f30*/  CALL.REL.NOINC `($__internal_50_$__cuda_sm20_rcp_rn_f32_slowpath) ;  /* 0x0000002400e07944 */ /* 0x028fea0003c00000 */
[----:B------:R-:W-:Y:S05]  /*0f40*/  BRA `(.L_x_4472) ;  /* 0x0000000000107947 */ /* 0x000fea0003800000 */
.L_x_4471:
[----:B------:R-:W0:Y:S02]  /*0f50*/  MUFU.RCP R3, R52 ;  /* 0x0000003400037308 */ /* 0x000e240000001000 */
[----:B0-----:R-:W-:-:S04]  /*0f60*/  FFMA R0, R52, R3, -1 ;  /* 0xbf80000034007423 */ /* 0x001fc80000000003 */
[----:B------:R-:W-:-:S04]  /*0f70*/  FADD.FTZ R0, -R0, -RZ ;  /* 0x800000ff00007221 */ /* 0x000fc80000010100 */
[----:B------:R-:W-:-:S07]  /*0f80*/  FFMA R0, R3, R0, R3 ;  /* 0x0000000003007223 */ /* 0x000fce0000000003 */
.L_x_4472:
[----:B------:R-:W-:Y:S05]  /*0f90*/  BSYNC B0 ;  /* 0x0000000000007941 */ /* 0x000fea0003800000 */
.L_x_4470:
[----:B---3--:R-:W0:Y:S01]  /*0fa0*/  SHFL.DOWN PT, R50, R52, 0x1, 0x1f ;  /* 0x08201f0034327f89 */ /* 0x008e2200000e0000 */
[----:B------:R-:W-:Y:S01]  /*0fb0*/  FADD R2, -R60, R16 ;  /* 0x000000103c027221 */ /* 0x000fe20000000100 */
[----:B------:R-:W-:Y:S01]  /*0fc0*/  FMUL R60, R58, R60 ;  /* 0x0000003c3a3c7220 */ /* 0x000fe20000400000 */
[----:B------:R-:W-:Y:S02]  /*0fd0*/  BSSY B0, `(.L_x_4473) ;  /* 0x0000017000007945 */ /* 0x000fe40003800000 */
[----:B------:R-:W-:-:S04]  /*0fe0*/  FMUL R3, R2, R2 ;  /* 0x0000000202037220 */ /* 0x000fc80000400000 */
[----:B------:R-:W-:Y:S01]  /*0ff0*/  FMUL R2, R3, R54 ;  /* 0x0000003603027220 */ /* 0x000fe20000400000 */
[----:B------:R-:W-:Y:S01]  /*1000*/  FADD R3, R62, R17 ;  /* 0x000000113e037221 */ /* 0x000fe20000000000 */
[----:B------:R-:W-:Y:S02]  /*1010*/  FFMA R17, R54, R16, R60 ;  /* 0x0000001036117223 */ /* 0x000fe4000000003c */
[----:B------:R-:W-:Y:S02]  /*1020*/  FMUL R2, R58, R2 ;  /* 0x000000023a027220 */ /* 0x000fe40000400000 */
[-C--:B------:R-:W-:Y:S02]  /*1030*/  FMUL R17, R17, R0.reuse ;  /* 0x0000000011117220 */ /* 0x080fe40000400000 */
[----:B------:R-:W-:-:S03]  /*1040*/  FFMA R16, R2, R0, R3 ;  /* 0x0000000002107223 */ /* 0x000fc60000000003 */
[----:B------:R1:W2:Y:S01]  /*1050*/  SHFL.DOWN PT, R54, R17, 0x1, 0x1f ;  /* 0x08201f0011367f89 */ /* 0x0002a200000e0000 */
[----:B0-----:R-:W-:-:S03]  /*1060*/  FADD R56, R52, R50 ;  /* 0x0000003234387221 */ /* 0x001fc60000000000 */
[----:B------:R1:W0:Y:S02]  /*1070*/  SHFL.DOWN PT, R58, R16, 0x1, 0x1f ;  /* 0x08201f00103a7f89 */ /* 0x00022400000e0000 */
[----:B------:R-:W-:-:S04]  /*1080*/  IADD3 R0, R56, 0x1800000, RZ ;  /* 0x0180000038007810 */ /* 0x000fc80007ffe0ff */
[----:B------:R-:W-:-:S04]  /*1090*/  LOP3.LUT R0, R0, 0x7f800000, RZ, 0xc0, !PT ;  /* 0x7f80000000007812 */ /* 0x000fc800078ec0ff */
[----:B------:R-:W-:-:S13]  /*10a0*/  ISETP.GT.U32.AND P0, PT, R0, 0x1ffffff, PT ;  /* 0x01ffffff0000780c */ /* 0x000fda0003f04070 */
[----:B-12---:R-:W-:Y:S05]  /*10b0*/  @P0 BRA `(.L_x_4474) ;  /* 0x0000000000100947 */ /* 0x006fea0003800000 */
[----:B------:R-:W-:Y:S02]  /*10c0*/  MOV R0, R56 ;  /* 0x0000003800007202 */ /* 0x000fe40000000f00 */
[----:B------:R-:W-:-:S07]  /*10d0*/  MOV R56, 0x10f0 ;  /* 0x000010f000387802 */ /* 0x000fce0000000f00 */
[----:B0----5:R-:W-:Y:S05]  /*10e0*/  CALL.REL.NOINC `($__internal_50_$__cuda_sm20_rcp_rn_f32_slowpath) ;  /* 0x0000002400747944 */ /* 0x021fea0003c00000 */
[----:B------:R-:W-:Y:S05]  /*10f0*/  BRA `(.L_x_4475) ;  /* 0x0000000000107947 */ /* 0x000fea0003800000 */
.L_x_4474:
[----:B------:R-:W1:Y:S02]  /*1100*/  MUFU.RCP R0, R56 ;  /* 0x0000003800007308 */ /* 0x000e640000001000 */
[----:B-1----:R-:W-:-:S04]  /*1110*/  FFMA R2, R56, R0, -1 ;  /* 0xbf80000038027423 */ /* 0x002fc80000000000 */
[----:B------:R-:W-:-:S04]  /*1120*/  FADD.FTZ R3, -R2, -RZ ;  /* 0x800000ff02037221 */ /* 0x000fc80000010100 */
[----:B------:R-:W-:-:S07]  /*1130*/  FFMA R0, R0, R3, R0 ;  /* 0x0000000300007223 */ /* 0x000fce0000000000 */
.L_x_4475:
[----:B------:R-:W-:Y:S05]  /*1140*/  BSYNC B0 ;  /* 0x0000000000007941 */ /* 0x000fea0003800000 */
.L_x_4473:
[----:B------:R-:W-:Y:S01]  /*1150*/  FADD R2, R17, -R54 ;  /* 0x8000003611027221 */ /* 0x000fe20000000000 */
[----:B------:R-:W-:Y:S01]  /*1160*/  FMUL R54, R50, R54 ;  /* 0x0000003632367220 */ /* 0x000fe20000400000 */
[----:B------:R-:W-:Y:S01]  /*1170*/  ISETP.NE.AND P1, PT, R34, RZ, PT ;  /* 0x000000ff2200720c */ /* 0x000fe20003f25270 */
[----:B-----5:R-:W-:Y:S02]  /*1180*/  HADD2.F32 R62, -RZ, R8.H1_H1 ;  /* 0x30000008ff3e7230 */ /* 0x020fe40000004100 */
[----:B------:R-:W-:Y:S01]  /*1190*/  FMUL R3, R2, R2 ;  /* 0x0000000202037220 */ /* 0x000fe20000400000 */
[C---:B------:R-:W-:Y:S01]  /*11a0*/  FFMA R17, R52.reuse, R17, R54 ;  /* 0x0000001134117223 */ /* 0x040fe20000000036 */
[----:B------:R-:W-:Y:S01]  /*11b0*/  HADD2.F32 R54, -RZ, R38.H0_H0 ;  /* 0x20000026ff367230 */ /* 0x000fe20000004100 */
[----:B------:R-:W-:Y:S01]  /*11c0*/  ISETP.NE.AND P2, PT, RZ, UR10, PT ;  /* 0x0000000aff007c0c */ /* 0x000fe2000bf45270 */
[----:B------:R-:W-:Y:S01]  /*11d0*/  FMUL R2, R52, R3 ;  /* 0x0000000334027220 */ /* 0x000fe20000400000 */
[----:B0-----:R-:W-:Y:S01]  /*11e0*/  FADD R3, R16, R58 ;  /* 0x0000003a10037221 */ /* 0x001fe20000000000 */
[----:B------:R-:W-:Y:S01]  /*11f0*/  FMUL R17, R17, R0 ;  /* 0x0000000011117220 */ /* 0x000fe20000400000 */
[----:B------:R-:W-:-:S02]  /*1200*/  HADD2.F32 R16, -RZ, R36.H0_H0 ;  /* 0x20000024ff107230 */ /* 0x000fc40000004100 */
[----:B------:R-:W-:Y:S01]  /*1210*/  FMUL R2, R50, R2 ;  /* 0x0000000232027220 */ /* 0x000fe20000400000 */
[----:B------:R-:W-:Y:S01]  /*1220*/  HADD2.F32 R50, -RZ, R36.H1_H1 ;  /* 0x30000024ff327230 */ /* 0x000fe20000004100 */
[----:B------:R-:W-:Y:S01]  /*1230*/  LOP3.LUT R43, R43, 0xffffff00, RZ, 0xc0, !PT ;  /* 0xffffff002b2b7812 */ /* 0x000fe200078ec0ff */
[----:B------:R-:W-:Y:S02]  /*1240*/  HADD2.F32 R52, -RZ, R37.H1_H1 ;  /* 0x30000025ff347230 */ /* 0x000fe40000004100 */
[----:B------:R-:W-:Y:S01]  /*1250*/  FFMA R2, R2, R0, R3 ;  /* 0x0000000002027223 */ /* 0x000fe20000000003 */
[----:B------:R-:W-:Y:S01]  /*1260*/  SHFL.IDX PT, R17, R17, RZ, 0x1f ;  /* 0x00001fff11117589 */ /* 0x000fe200000e0000 */
[----:B------:R-:W-:Y:S01]  /*1270*/  @P1 FADD R50, R50, 1 ;  /* 0x3f80000032321421 */ /* 0x000fe20000000000 */
[----:B------:R-:W-:Y:S01]  /*1280*/  @P1 FADD R16, R16, 1 ;  /* 0x3f80000010101421 */ /* 0x000fe20000000000 */
[----:B------:R-:W-:Y:S01]  /*1290*/  @P1 FADD R52, R52, 1 ;  /* 0x3f80000034341421 */ /* 0x000fe20000000000 */
[----:B------:R-:W-:Y:S01]  /*12a0*/  @P1 FADD R54, R54, 1 ;  /* 0x3f80000036361421 */ /* 0x000fe20000000000 */
[----:B------:R-:W0:Y:S01]  /*12b0*/  SHFL.IDX PT, R2, R2, RZ, 0x1f ;  /* 0x00001fff02027589 */ /* 0x000e2200000e0000 */
[----:B------:R-:W-:Y:S01]  /*12c0*/  @P1 FADD R62, R62, 1 ;  /* 0x3f8000003e3e1421 */ /* 0x000fe20000000000 */
[----:B------:R-:W-:Y:S01]  /*12d0*/  HADD2.F32 R64, -RZ, R9.H1_H1 ;  /* 0x30000009ff407230 */ /* 0x000fe20000004100 */
[----:B------:R-:W-:Y:S01]  /*12e0*/  LOP3.LUT R47, R47, 0xffffff00, RZ, 0xc0, !PT ;  /* 0xffffff002f2f7812 */ /* 0x000fe200078ec0ff */
[----:B------:R-:W-:-:S03]  /*12f0*/  HADD2.F32 R66, -RZ, R12.H1_H1 ;  /* 0x3000000cff427230 */ /* 0x000fc60000004100 */
[----:B------:R-:W-:Y:S02]  /*1300*/  @P1 FADD R64, R64, 1 ;  /* 0x3f80000040401421 */ /* 0x000fe40000000000 */
[----:B------:R-:W-:Y:S01]  /*1310*/  @P1 FADD R66, R66, 1 ;  /* 0x3f80000042421421 */ /* 0x000fe20000000000 */
[----:B0-----:R-:W-:-:S04]  /*1320*/  FMUL R0, R2, 0.000244140625 ;  /* 0x3980000002007820 */ /* 0x001fc80000400000 */
[----:B------:R-:W-:Y:S01]  /*1330*/  FFMA R0, R17, R17, R0 ;  /* 0x0000001111007223 */ /* 0x000fe20000000000 */
[----:B------:R-:W-:-:S03]  /*1340*/  HADD2.F32 R17, -RZ, R37.H0_H0 ;  /* 0x20000025ff117230 */ /* 0x000fc60000004100 */
        /* <DEDUP_REMOVED lines=8> */
[-C--:B------:R-:W-:Y:S01]  /*13d0*/  FMUL R33, R33, R0.reuse ;  /* 0x0000000021217220 */ /* 0x080fe20000400000 */
[-C--:B------:R-:W-:Y:S01]  /*13e0*/  FMUL R55, R55, R0.reuse ;  /* 0x0000000037377220 */ /* 0x080fe20000400000 */
[-C--:B------:R-:W-:Y:S01]  /*13f0*/  FMUL R56, R19, R0.reuse ;  /* 0x0000000013387220 */ /* 0x080fe20000400000 */
[----:B------:R-:W-:Y:S01]  /*1400*/  FMUL R2, R50, R53 ;  /* 0x0000003532027220 */ /* 0x000fe20000400000 */
[----:B------:R-:W-:Y:S01]  /*1410*/  FMUL R3, R16, R33 ;  /* 0x0000002110037220 */ /* 0x000fe20000400000 */
[-C--:B------:R-:W-:Y:S01]  /*1420*/  FMUL R50, R51, R0.reuse ;  /* 0x0000000033327220 */ /* 0x080fe20000400000 */
[----:B------:R-:W-:Y:S01]  /*1430*/  FMUL R33, R57, R0 ;  /* 0x0000000039217220 */ /* 0x000fe20000400000 */
[----:B------:R-:W-:Y:S02]  /*1440*/  HADD2.F32 R51, -RZ, R38.H1_H1 ;  /* 0x30000026ff337230 */ /* 0x000fe40000004100 */
[----:B------:R-:W-:Y:S01]  /*1450*/  FMUL R16, R54, R55 ;  /* 0x0000003736107220 */ /* 0x000fe20000400000 */
[----:B------:R-:W-:-:S02]  /*1460*/  HADD2.F32 R53, -RZ, R39.H0_H0 ;  /* 0x20000027ff357230 */ /* 0x000fc40000004100 */
[----:B------:R-:W-:Y:S01]  /*1470*/  FMUL R33, R52, R33 ;  /* 0x0000002134217220 */ /* 0x000fe20000400000 */
[----:B------:R-:W-:Y:S01]  /*1480*/  FMUL R52, R61, R0 ;  /* 0x000000003d347220 */ /* 0x000fe20000400000 */
[----:B------:R-:W-:Y:S01]  /*1490*/  @P1 FADD R51, R51, 1 ;  /* 0x3f80000033331421 */ /* 0x000fe20000000000 */
[--C-:B------:R-:W-:Y:S02]  /*14a0*/  HADD2.F32 R55, -RZ, R4.reuse.H0_H0 ;  /* 0x20000004ff377230 */ /* 0x100fe40000004100 */
[----:B------:R-:W-:Y:S01]  /*14b0*/  FMUL R50, R17, R50 ;  /* 0x0000003211327220 */ /* 0x000fe20000400000 */
[----:B------:R-:W-:Y:S02]  /*14c0*/  HADD2.F32 R57, -RZ, R4.H1_H1 ;  /* 0x30000004ff397230 */ /* 0x000fe40000004100 */
[----:B------:R-:W-:Y:S01]  /*14d0*/  FMUL R17, R51, R52 ;  /* 0x0000003433117220 */ /* 0x000fe20000400000 */
[----:B------:R-:W-:Y:S01]  /*14e0*/  @P1 FADD R53, R53, 1 ;  /* 0x3f80000035351421 */ /* 0x000fe20000000000 */
[----:B------:R-:W-:Y:S01]  /*14f0*/  FMUL R52, R59, R0 ;  /* 0x000000003b347220 */ /* 0x000fe20000400000 */
[----:B------:R-:W-:Y:S01]  /*1500*/  @P1 FADD R55, R55, 1 ;  /* 0x3f80000037371421 */ /* 0x000fe20000000000 */
[----:B------:R-:W-:-:S02]  /*1510*/  HADD2.F32 R54, -RZ, R39.H1_H1 ;  /* 0x30000027ff367230 */ /* 0x000fc40000004100 */
[----:B------:R-:W-:Y:S01]  /*1520*/  @P1 FADD R57, R57, 1 ;  /* 0x3f80000039391421 */ /* 0x000fe20000000000 */
[----:B------:R-:W-:Y:S01]  /*1530*/  FMUL R58, R67, R0 ;  /* 0x00000000433a7220 */ /* 0x000fe20000400000 */
[----:B------:R-:W-:Y:S01]  /*1540*/  FMUL R53, R53, R52 ;  /* 0x0000003435357220 */ /* 0x000fe20000400000 */
[----:B------:R-:W-:Y:S01]  /*1550*/  FMUL R52, R55, R56 ;  /* 0x0000003837347220 */ /* 0x000fe20000400000 */
[--C-:B------:R-:W-:Y:S02]  /*1560*/  HADD2.F32 R55, -RZ, R6.reuse.H0_H0 ;  /* 0x20000006ff377230 */ /* 0x100fe40000004100 */
[----:B------:R-:W-:Y:S01]  /*1570*/  FMUL R51, R57, R58 ;  /* 0x0000003a39337220 */ /* 0x000fe20000400000 */
[----:B------:R-:W-:Y:S01]  /*1580*/  @P1 FADD R54, R54, 1 ;  /* 0x3f80000036361421 */ /* 0x000fe20000000000 */
[----:B------:R-:W-:Y:S01]  /*1590*/  FMUL R63, R63, R0 ;  /* 0x000000003f3f7220 */ /* 0x000fe20000400000 */
[----:B------:R-:W-:Y:S01]  /*15a0*/  HADD2.F32 R57, -RZ, R5.H0_H0 ;  /* 0x20000005ff397230 */ /* 0x000fe20000004100 */
[----:B------:R-:W-:Y:S01]  /*15b0*/  ISETP.NE.AND.EX P0, PT, RZ, UR13, PT, P0 ;  /* 0x0000000dff007c0c */ /* 0x000fe2000bf05300 */
[----:B------:R-:W-:-:S02]  /*15c0*/  HADD2.F32 R59, -RZ, R6.H1_H1 ;  /* 0x30000006ff3b7230 */ /* 0x000fc40000004100 */
[----:B------:R-:W-:Y:S01]  /*15d0*/  FMUL R19, R54, R63 ;  /* 0x0000003f36137220 */ /* 0x000fe20000400000 */
[----:B------:R-:W-:Y:S01]  /*15e0*/  @P1 FADD R55, R55, 1 ;  /* 0x3f80000037371421 */ /* 0x000fe20000000000 */
[-C--:B------:R-:W-:Y:S01]  /*15f0*/  FMUL R58, R21, R0.reuse ;  /* 0x00000000153a7220 */ /* 0x080fe20000400000 */
[--C-:B------:R-:W-:Y:S02]  /*1600*/  HADD2.F32 R61, -RZ, R7.reuse.H0_H0 ;  /* 0x20000007ff3d7230 */ /* 0x100fe40000004100 */
[----:B------:R-:W-:Y:S01]  /*1610*/  @P1 FADD R57, R57, 1 ;  /* 0x3f80000039391421 */ /* 0x000fe20000000000 */
[----:B------:R-:W-:Y:S01]  /*1620*/  @P1 FADD R59, R59, 1 ;  /* 0x3f8000003b3b1421 */ /* 0x000fe20000000000 */
[-C--:B------:R-:W-:Y:S01]  /*1630*/  FMUL R54, R65, R0.reuse ;  /* 0x0000000041367220 */ /* 0x080fe20000400000 */
[----:B------:R-:W-:Y:S01]  /*1640*/  FMUL R60, R73, R0 ;  /* 0x00000000493c7220 */ /* 0x000fe20000400000 */
[----:B------:R-:W-:Y:S01]  /*1650*/  FMUL R55, R55, R58 ;  /* 0x0000003a37377220 */ /* 0x000fe20000400000 */
[----:B------:R-:W-:-:S02]  /*1660*/  HADD2.F32 R58, -RZ, R7.H1_H1 ;  /* 0x30000007ff3a7230 */ /* 0x000fc40000004100 */
[----:B------:R-:W-:Y:S01]  /*1670*/  FMUL R57, R57, R54 ;  /* 0x0000003639397220 */ /* 0x000fe20000400000 */
[----:B------:R-:W-:Y:S01]  /*1680*/  FMUL R21, R59, R60 ;  /* 0x0000003c3b157220 */ /* 0x000fe20000400000 */
[----:B------:R-:W-:Y:S01]  /*1690*/  @P1 FADD R61, R61, 1 ;  /* 0x3f8000003d3d1421 */ /* 0x000fe20000000000 */
[-C--:B------:R-:W-:Y:S01]  /*16a0*/  FMUL R54, R71, R0.reuse ;  /* 0x0000000047367220 */ /* 0x080fe20000400000 */
[----:B------:R-:W-:Y:S02]  /*16b0*/  HADD2.F32 R59, -RZ, R8.H0_H0 ;  /* 0x20000008ff3b7230 */ /* 0x000fe40000004100 */
[----:B------:R-:W-:Y:S01]  /*16c0*/  @P1 FADD R58, R58, 1 ;  /* 0x3f8000003a3a1421 */ /* 0x000fe20000000000 */
[----:B------:R-:W-:Y:S01]  /*16d0*/  FMUL R75, R75, R0 ;  /* 0x000000004b4b7220 */ /* 0x000fe20000400000 */
[----:B------:R-:W-:Y:S01]  /*16e0*/  FMUL R54, R61, R54 ;  /* 0x000000363d367220 */ /* 0x000fe20000400000 */
[----:B------:R-:W-:Y:S02]  /*16f0*/  HADD2.F32 R63, -RZ, R9.H0_H0 ;  /* 0x20000009ff3f7230 */ /* 0x000fe40000004100 */
[----:B------:R-:W-:Y:S01]  /*1700*/  @P1 FADD R59, R59, 1 ;  /* 0x3f8000003b3b1421 */ /* 0x000fe20000000000 */
[-C--:B------:R-:W-:Y:S01]  /*1710*/  FMUL R60, R23, R0.reuse ;  /* 0x00000000173c7220 */ /* 0x080fe20000400000 */
[----:B------:R-:W-:Y:S01]  /*1720*/  FMUL R61, R24, R0 ;  /* 0x00000000183d7220 */ /* 0x000fe20000400000 */
[----:B------:R-:W-:Y:S01]  /*1730*/  @P0 FMNMX R35, R35, |R3|, !PT ;  /* 0x4000000323230209 */ /* 0x000fe20007800000 */
[----:B------:R-:W-:Y:S01]  /*1740*/  FMUL R23, R58, R75 ;  /* 0x0000004b3a177220 */ /* 0x000fe20000400000 */
[----:B------:R-:W-:Y:S01]  /*1750*/  FMUL R24, R59, R60 ;  /* 0x0000003c3b187220 */ /* 0x000fe20000400000 */
[----:B------:R-:W-:Y:S01]  /*1760*/  FMUL R58, R62, R61 ;  /* 0x0000003d3e3a7220 */ /* 0x000fe20000400000 */
[----:B------:R-:W-:Y:S01]  /*1770*/  @P0 FMNMX R35, R35, |R2|, !PT ;  /* 0x4000000223230209 */ /* 0x000fe20007800000 */
[----:B------:R-:W-:Y:S01]  /*1780*/  @P1 FADD R63, R63, 1 ;  /* 0x3f8000003f3f1421 */ /* 0x000fe20000000000 */
[-C--:B------:R-:W-:Y:S01]  /*1790*/  FMUL R60, R77, R0.reuse ;  /* 0x000000004d3c7220 */ /* 0x080fe20000400000 */
[----:B------:R-:W-:Y:S01]  /*17a0*/  FMUL R25, R25, R0 ;  /* 0x0000000019197220 */ /* 0x000fe20000400000 */
[--C-:B------:R-:W-:Y:S01]  /*17b0*/  HADD2.F32 R61, -RZ, R10.reuse.H0_H0 ;  /* 0x2000000aff3d7230 */ /* 0x100fe20000004100 */
[----:B------:R-:W-:Y:S01]  /*17c0*/  @P0 FMNMX R35, R35, |R50|, !PT ;  /* 0x4000003223230209 */ /* 0x000fe20007800000 */
[----:B------:R-:W-:-:S02]  /*17d0*/  HADD2.F32 R62, -RZ, R10.H1_H1 ;  /* 0x3000000aff3e7230 */ /* 0x000fc40000004100 */
[----:B------:R-:W-:Y:S01]  /*17e0*/  FMUL R60, R63, R60 ;  /* 0x0000003c3f3c7220 */ /* 0x000fe20000400000 */
[----:B------:R-:W-:Y:S01]  /*17f0*/  FMUL R59, R64, R25 ;  /* 0x00000019403b7220 */ /* 0x000fe20000400000 */
[--C-:B------:R-:W-:Y:S02]  /*1800*/  HADD2.F32 R63, -RZ, R11.reuse.H0_H0 ;  /* 0x2000000bff3f7230 */ /* 0x100fe40000004100 */
[----:B------:R-:W-:Y:S01]  /*1810*/  @P1 FADD R61, R61, 1 ;  /* 0x3f8000003d3d1421 */ /* 0x000fe20000000000 */
[-C--:B------:R-:W-:Y:S01]  /*1820*/  FMUL R18, R18, R0.reuse ;  /* 0x0000000012127220 */ /* 0x080fe20000400000 */
[----:B------:R-:W-:Y:S02]  /*1830*/  HADD2.F32 R64, -RZ, R11.H1_H1 ;  /* 0x3000000bff407230 */ /* 0x000fe40000004100 */
[----:B------:R-:W-:Y:S01]  /*1840*/  @P1 FADD R62, R62, 1 ;  /* 0x3f8000003e3e1421 */ /* 0x000fe20000000000 */
[----:B------:R-:W-:Y:S01]  /*1850*/  FMUL R25, R26, R0 ;  /* 0x000000001a197220 */ /* 0x000fe20000400000 */
[----:B------:R-:W-:Y:S01]  /*1860*/  HADD2.F32 R65, -RZ, R12.H0_H0 ;  /* 0x2000000cff417230 */ /* 0x000fe20000004100 */
[----:B------:R-:W-:Y:S01]  /*1870*/  @P0 FMNMX R35, R35, |R33|, !PT ;  /* 0x4000002123230209 */ /* 0x000fe20007800000 */
[----:B------:R-:W-:Y:S01]  /*1880*/  FMUL R26, R61, R18 ;  /* 0x000000123d1a7220 */ /* 0x000fe20000400000 */
[----:B------:R-:W-:Y:S01]  /*1890*/  FMUL R25, R62, R25 ;  /* 0x000000193e197220 */ /* 0x000fe20000400000 */
[----:B------:R-:W-:Y:S01]  /*18a0*/  @P1 FADD R63, R63, 1 ;  /* 0x3f8000003f3f1421 */ /* 0x000fe20000000000 */
[----:B------:R-:W-:Y:S01]  /*18b0*/  @P1 FADD R64, R64, 1 ;  /* 0x3f80000040401421 */ /* 0x000fe20000000000 */
[-C--:B------:R-:W-:Y:S01]  /*18c0*/  FMUL R20, R20, R0.reuse ;  /* 0x0000000014147220 */ /* 0x080fe20000400000 */
[-C--:B------:R-:W-:Y:S01]  /*18d0*/  FMUL R61, R22, R0.reuse ;  /* 0x00000000163d7220 */ /* 0x080fe20000400000 */
[----:B------:R-:W-:Y:S01]  /*18e0*/  @P1 FADD R65, R65, 1 ;  /* 0x3f80000041411421 */ /* 0x000fe20000000000 */
[----:B------:R-:W-:Y:S01]  /*18f0*/  FMUL R62, R27, R0 ;  /* 0x000000001b3e7220 */ /* 0x000fe20000400000 */
        /* <DEDUP_REMOVED lines=8> */
[----:B------:R-:W-:Y:S01]  /*1980*/  FMUL R28, R66, R61 ;  /* 0x0000003d421c7220 */ /* 0x000fe20000400000 */
[--C-:B------:R-:W-:Y:S02]  /*1990*/  HADD2.F32 R63, -RZ, R14.reuse.H0_H0 ;  /* 0x2000000eff3f7230 */ /* 0x100fe40000004100 */
[----:B------:R-:W-:Y:S01]  /*19a0*/  @P2 FMUL R3, R42, R3 ;  /* 0x000000032a032220 */ /* 0x000fe20000400000 */
[----:B------:R-:W-:Y:S01]  /*19b0*/  @P0 FMNMX R35, R35, |R53|, !PT ;  /* 0x4000003523230209 */ /* 0x000fe20007800000 */
[----:B------:R-:W-:Y:S01]  /*19c0*/  @P1 FADD R20, R20, 1 ;  /* 0x3f80000014141421 */ /* 0x000fe20000000000 */
[----:B------:R-:W-:Y:S01]  /*19d0*/  FMUL R61, R44, R0 ;  /* 0x000000002c3d7220 */ /* 0x000fe20000400000 */
[----:B------:R-:W-:Y:S01]  /*19e0*/  @P2 FMUL R2, R42, R2 ;  /* 0x000000022a022220 */ /* 0x000fe20000400000 */
[----:B------:R-:W-:Y:S01]  /*19f0*/  @P1 FADD R62, R62, 1 ;  /* 0x3f8000003e3e1421 */ /* 0x000fe20000000000 */
[-C--:B------:R-:W-:Y:S01]  /*1a00*/  FMUL R29, R29, R0.reuse ;  /* 0x000000001d1d7220 */ /* 0x080fe20000400000 */
[----:B------:R-:W-:Y:S01]  /*1a10*/  @P1 FADD R63, R63, 1 ;  /* 0x3f8000003f3f1421 */ /* 0x000fe20000000000 */
[----:B------:R-:W-:Y:S01]  /*1a20*/  FMUL R46, R46, R0 ;  /* 0x000000002e2e7220 */ /* 0x000fe20000400000 */
[----:B------:R-:W-:Y:S01]  /*1a30*/  HADD2.F32 R44, -RZ, R14.H1_H1 ;  /* 0x3000000eff2c7230 */ /* 0x000fe20000004100 */
[----:B------:R-:W-:Y:S01]  /*1a40*/  @P0 FMNMX R35, R35, |R19|, !PT ;  /* 0x4000001323230209 */ /* 0x000fe20007800000 */
[----:B------:R-:W-:Y:S01]  /*1a50*/  FMUL R61, R20, R61 ;  /* 0x0000003d143d7220 */ /* 0x000fe20000400000 */
[----:B------:R-:W-:Y:S01]  /*1a60*/  F2FP.SATFINITE.E4M3.F32.PACK_AB_MERGE_C R3, RZ, R3, RZ ;  /* 0x00000003ff03723e */ /* 0x000fe200048070ff */
[----:B------:R-:W-:-:S02]  /*1a70*/  HADD2.F32 R56, -RZ, R5.H1_H1 ;  /* 0x30000005ff387230 */ /* 0x000fc40000004100 */
[----:B------:R-:W-:Y:S01]  /*1a80*/  FMUL R20, R62, R29 ;  /* 0x0000001d3e147220 */ /* 0x000fe20000400000 */
[----:B------:R-:W-:Y:S01]  /*1a90*/  F2FP.SATFINITE.E4M3.F32.PACK_AB_MERGE_C R2, RZ, R2, RZ ;  /* 0x00000002ff02723e */ /* 0x000fe200048070ff */
[C---:B------:R-:W-:Y:S01]  /*1aa0*/  @P2 FMUL R50, R42.reuse, R50 ;  /* 0x000000322a322220 */ /* 0x040fe20000400000 */
[----:B------:R-:W-:Y:S01]  /*1ab0*/  @P2 FMUL R33, R42, R33 ;  /* 0x000000212a212220 */ /* 0x000fe20000400000 */
[----:B------:R-:W-:Y:S01]  /*1ac0*/  FMUL R29, R63, R46 ;  /* 0x0000002e3f1d7220 */ /* 0x000fe20000400000 */
[----:B------:R-:W-:Y:S01]  /*1ad0*/  FMUL R63, R30, R0 ;  /* 0x000000001e3f7220 */ /* 0x000fe20000400000 */
[----:B------:R-:W-:Y:S01]  /*1ae0*/  @P0 FMNMX R35, R35, |R52|, !PT ;  /* 0x4000003423230209 */ /* 0x000fe20007800000 */
[----:B------:R-:W-:Y:S01]  /*1af0*/  @P1 FADD R44, R44, 1 ;  /* 0x3f8000002c2c1421 */ /* 0x000fe20000000000 */
[----:B------:R-:W-:Y:S01]  /*1b00*/  LOP3.LUT R30, R3, 0xff, RZ, 0xc0, !PT ;  /* 0x000000ff031e7812 */ /* 0x000fe200078ec0ff */
[----:B------:R-:W-:Y:S01]  /*1b10*/  @P2 FMUL R16, R42, R16 ;  /* 0x000000102a102220 */ /* 0x000fe20000400000 */
[----:B------:R-:W-:Y:S01]  /*1b20*/  SHF.L.U32 R3, R2, 0x8, RZ ;  /* 0x0000000802037819 */ /* 0x000fe200000006ff */
[----:B------:R-:W-:Y:S01]  /*1b30*/  @P1 FADD R56, R56, 1 ;  /* 0x3f80000038381421 */ /* 0x000fe20000000000 */
[----:B------:R-:W-:Y:S01]  /*1b40*/  FMUL R69, R69, R0 ;  /* 0x0000000045457220 */ /* 0x000fe20000400000 */
[----:B------:R-:W-:Y:S01]  /*1b50*/  F2FP.SATFINITE.E4M3.F32.PACK_AB_MERGE_C R50, RZ, R50, RZ ;  /* 0x00000032ff32723e */ /* 0x000fe200048070ff */
[--C-:B------:R-:W-:Y:S01]  /*1b60*/  HADD2.F32 R46, -RZ, R15.reuse.H0_H0 ;  /* 0x2000000fff2e7230 */ /* 0x100fe20000004100 */
[----:B------:R-:W-:Y:S01]  /*1b70*/  F2FP.SATFINITE.E4M3.F32.PACK_AB_MERGE_C R33, RZ, R33, RZ ;  /* 0x00000021ff21723e */ /* 0x000fe200048070ff */
[----:B------:R-:W-:Y:S01]  /*1b80*/  FMUL R2, R44, R63 ;  /* 0x0000003f2c027220 */ /* 0x000fe20000400000 */
[----:B------:R-:W-:Y:S01]  /*1b90*/  @P0 FMNMX R35, R35, |R51|, !PT ;  /* 0x4000003323230209 */ /* 0x000fe20007800000 */
[----:B------:R-:W-:Y:S01]  /*1ba0*/  @P2 FMUL R17, R42, R17 ;  /* 0x000000112a112220 */ /* 0x000fe20000400000 */
[----:B------:R-:W-:Y:S01]  /*1bb0*/  LOP3.LUT R63, R30, 0xffff, R3, 0xf8, !PT ;  /* 0x0000ffff1e3f7812 */ /* 0x000fe200078ef803 */
[----:B------:R-:W-:Y:S01]  /*1bc0*/  FMUL R56, R56, R69 ;  /* 0x0000004538387220 */ /* 0x000fe20000400000 */
[----:B------:R-:W-:Y:S01]  /*1bd0*/  SHF.L.U32 R30, R50, 0x10, RZ ;  /* 0x00000010321e7819 */ /* 0x000fe200000006ff */
[----:B------:R-:W-:Y:S01]  /*1be0*/  @P1 FADD R46, R46, 1 ;  /* 0x3f8000002e2e1421 */ /* 0x000fe20000000000 */
[----:B------:R-:W-:Y:S01]  /*1bf0*/  LOP3.LUT R33, R33, 0xffff, RZ, 0xc0, !PT ;  /* 0x0000ffff21217812 */ /* 0x000fe200078ec0ff */
[----:B------:R-:W-:Y:S01]  /*1c00*/  FMUL R65, R48, R0 ;  /* 0x0000000030417220 */ /* 0x000fe20000400000 */
[----:B------:R-:W-:Y:S01]  /*1c10*/  F2FP.SATFINITE.E4M3.F32.PACK_AB_MERGE_C R16, RZ, R16, RZ ;  /* 0x00000010ff10723e */ /* 0x000fe200048070ff */
[C---:B------:R-:W-:Y:S01]  /*1c20*/  @P2 FMUL R52, R42.reuse, R52 ;  /* 0x000000342a342220 */ /* 0x040fe20000400000 */
[----:B------:R-:W-:Y:S01]  /*1c30*/  @P0 FMNMX R35, R35, |R57|, !PT ;  /* 0x4000003923230209 */ /* 0x000fe20007800000 */
[----:B------:R-:W-:Y:S01]  /*1c40*/  @P2 FMUL R51, R42, R51 ;  /* 0x000000332a332220 */ /* 0x000fe20000400000 */
[----:B------:R-:W-:Y:S01]  /*1c50*/  LOP3.LUT R44, R63, 0xff0000, R30, 0xf8, !PT ;  /* 0x00ff00003f2c7812 */ /* 0x000fe200078ef81e */
[----:B------:R-:W-:Y:S01]  /*1c60*/  FMUL R3, R46, R65 ;  /* 0x000000412e037220 */ /* 0x000fe20000400000 */
[----:B------:R-:W-:Y:S01]  /*1c70*/  SHF.L.U32 R33, R33, 0x18, RZ ;  /* 0x0000001821217819 */ /* 0x000fe200000006ff */
[C---:B------:R-:W-:Y:S01]  /*1c80*/  @P2 FMUL R57, R42.reuse, R57 ;  /* 0x000000392a392220 */ /* 0x040fe20000400000 */
[----:B------:R-:W-:Y:S01]  /*1c90*/  LOP3.LUT R43, R43, 0xffff, R16, 0xf8, !PT ;  /* 0x0000ffff2b2b7812 */ /* 0x000fe200078ef810 */
[C---:B------:R-:W-:Y:S01]  /*1ca0*/  @P2 FMUL R53, R42.reuse, R53 ;  /* 0x000000352a352220 */ /* 0x040fe20000400000 */
[----:B------:R-:W-:Y:S01]  /*1cb0*/  F2FP.SATFINITE.E4M3.F32.PACK_AB_MERGE_C R17, RZ, R17, RZ ;  /* 0x00000011ff11723e */ /* 0x000fe200048070ff */
[C---:B------:R-:W-:Y:S01]  /*1cc0*/  @P2 FMUL R19, R42.reuse, R19 ;  /* 0x000000132a132220 */ /* 0x040fe20000400000 */
[-C--:B------:R-:W-:Y:S01]  /*1cd0*/  @P0 FMNMX R35, R35, |R56|.reuse, !PT ;  /* 0x4000003823230209 */ /* 0x080fe20007800000 */
[----:B------:R-:W-:Y:S01]  /*1ce0*/  @P2 FMUL R56, R42, R56 ;  /* 0x000000382a382220 */ /* 0x000fe20000400000 */
[----:B------:R-:W-:Y:S01]  /*1cf0*/  LOP3.LUT R16, R44, 0xff000000, R33, 0xf8, !PT ;  /* 0xff0000002c107812 */ /* 0x000fe200078ef821 */
[----:B------:R-:W-:Y:S01]  /*1d00*/  HADD2.F32 R30, -RZ, R15.H1_H1 ;  /* 0x3000000fff1e7230 */ /* 0x000fe20000004100 */
[----:B------:R-:W-:Y:S01]  /*1d10*/  LOP3.LUT R46, R43, 0xff, RZ, 0xc0, !PT ;  /* 0x000000ff2b2e7812 */ /* 0x000fe200078ec0ff */
[----:B------:R-:W-:Y:S01]  /*1d20*/  FMUL R31, R31, R0 ;  /* 0x000000001f1f7220 */ /* 0x000fe20000400000 */
[----:B------:R-:W-:-:S02]  /*1d30*/  PRMT R17, R17, 0x7104, RZ ;  /* 0x0000710411117816 */ /* 0x000fc400000000ff */
[----:B------:R-:W-:Y:S01]  /*1d40*/  F2FP.SATFINITE.E4M3.F32.PACK_AB_MERGE_C R44, RZ, R52, RZ ;  /* 0x00000034ff2c723e */ /* 0x000fe200048070ff */
[----:B------:R-:W-:Y:S01]  /*1d50*/  @P1 FADD R30, R30, 1 ;  /* 0x3f8000001e1e1421 */ /* 0x000fe20000000000 */
[----:B------:R-:W-:Y:S02]  /*1d60*/  F2FP.SATFINITE.E4M3.F32.PACK_AB_MERGE_C R51, RZ, R51, RZ ;  /* 0x00000033ff33723e */ /* 0x000fe400048070ff */
[-C--:B------:R-:W-:Y:S01]  /*1d70*/  @P0 FMNMX R35, R35, |R55|.reuse, !PT ;  /* 0x4000003723230209 */ /* 0x080fe20007800000 */
[----:B------:R-:W-:Y:S01]  /*1d80*/  @P2 FMUL R55, R42, R55 ;  /* 0x000000372a372220 */ /* 0x000fe20000400000 */
[----:B------:R-:W-:Y:S01]  /*1d90*/  LOP3.LUT R46, R46, 0xff00, R17, 0xf8, !PT ;  /* 0x0000ff002e2e7812 */ /* 0x000fe200078ef811 */
[----:B------:R-:W-:Y:S01]  /*1da0*/  FMUL R30, R30, R31 ;  /* 0x0000001f1e1e7220 */ /* 0x000fe20000400000 */
[----:B------:R-:W-:Y:S02]  /*1db0*/  LOP3.LUT R44, R44, 0xff, RZ, 0xc0, !PT ;  /* 0x000000ff2c2c7812 */ /* 0x000fe400078ec0ff */
[----:B------:R-:W-:-:S02]  /*1dc0*/  SHF.L.U32 R51, R51, 0x8, RZ ;  /* 0x0000000833337819 */ /* 0x000fc400000006ff */
[----:B------:R-:W-:Y:S02]  /*1dd0*/  F2FP.SATFINITE.E4M3.F32.PACK_AB_MERGE_C R17, RZ, R57, RZ ;  /* 0x00000039ff11723e */ /* 0x000fe400048070ff */
[-C--:B------:R-:W-:Y:S01]  /*1de0*/  @P0 FMNMX R35, R35, |R21|.reuse, !PT ;  /* 0x4000001523230209 */ /* 0x080fe20007800000 */
[----:B------:R-:W-:Y:S01]  /*1df0*/  @P2 FMUL R21, R42, R21 ;  /* 0x000000152a152220 */ /* 0x000fe20000400000 */
[----:B------:R-:W-:Y:S02]  /*1e00*/  LOP3.LUT R44, R44, 0xffff, R51, 0xf8, !PT ;  /* 0x0000ffff2c2c7812 */ /* 0x000fe400078ef833 */
[----:B------:R-:W-:Y:S02]  /*1e10*/  SHF.L.U32 R17, R17, 0x10, RZ ;  /* 0x0000001011117819 */ /* 0x000fe400000006ff */
[-C--:B------:R-:W-:Y:S01]  /*1e20*/  @P0 FMNMX R35, R35, |R54|.reuse, !PT ;  /* 0x4000003623230209 */ /* 0x080fe20007800000 */
[----:B------:R-:W-:Y:S01]  /*1e30*/  @P2 FMUL R54, R42, R54 ;  /* 0x000000362a362220 */ /* 0x000fe20000400000 */
[----:B------:R-:W-:-:S02]  /*1e40*/  F2FP.SATFINITE.E4M3.F32.PACK_AB_MERGE_C R53, RZ, R53, RZ ;  /* 0x00000035ff35723e */ /* 0x000fc400048070ff */
[----:B------:R-:W-:Y:S02]  /*1e50*/  F2FP.SATFINITE.E4M3.F32.PACK_AB_MERGE_C R19, RZ, R19, RZ ;  /* 0x00000013ff13723e */ /* 0x000fe400048070ff */
[----:B------:R-:W-:Y:S02]  /*1e60*/  LOP3.LUT R48, R44, 0xff0000, R17, 0xf8, !PT ;  /* 0x00ff00002c307812 */ /* 0x000fe400078ef811 */
[-C--:B------:R-:W-:Y:S01]  /*1e70*/  @P0 FMNMX R35, R35, |R23|.reuse, !PT ;  /* 0x4000001723230209 */ /* 0x080fe20007800000 */
[----:B------:R-:W-:Y:S01]  /*1e80*/  @P2 FMUL R23, R42, R23 ;  /* 0x000000172a172220 */ /* 0x000fe20000400000 */
[----:B------:R-:W-:Y:S02]  /*1e90*/  F2FP.SATFINITE.E4M3.F32.PACK_AB_MERGE_C R17, RZ, R56, RZ ;  /* 0x00000038ff11723e */ /* 0x000fe400048070ff */
[----:B------:R-:W-:Y:S02]  /*1ea0*/  SHF.L.U32 R53, R53, 0x10, RZ ;  /* 0x0000001035357819 */ /* 0x000fe400000006ff */
[----:B------:R-:W-:-:S02]  /*1eb0*/  LOP3.LUT R19, R19, 0xffff, RZ, 0xc0, !PT ;  /* 0x0000ffff13137812 */ /* 0x000fc400078ec0ff */
[-C--:B------:R-:W-:Y:S01]  /*1ec0*/  @P0 FMNMX R35, R35, |R24|.reuse, !PT ;  /* 0x4000001823230209 */ /* 0x080fe20007800000 */
[----:B------:R-:W-:Y:S01]  /*1ed0*/  @P2 FMUL R24, R42, R24 ;  /* 0x000000182a182220 */ /* 0x000fe20000400000 */
[----:B------:R-:W-:Y:S02]  /*1ee0*/  LOP3.LUT R17, R17, 0xffff, RZ, 0xc0, !PT ;  /* 0x0000ffff11117812 */ /* 0x000fe400078ec0ff */
[----:B------:R-:W-:Y:S02]  /*1ef0*/  LOP3.LUT R46, R46, 0xff0000, R53, 0xf8, !PT ;  /* 0x00ff00002e2e7812 */ /* 0x000fe400078ef835 */
[----:B------:R-:W-:Y:S02]  /*1f00*/  SHF.L.U32 R19, R19, 0x18, RZ ;  /* 0x0000001813137819 */ /* 0x000fe400000006ff */
[----:B------:R-:W-:Y:S02]  /*1f10*/  LOP3.LUT R44, R45, 0xffffff00, RZ, 0xc0, !PT ;  /* 0xffffff002d2c7812 */ /* 0x000fe400078ec0ff */
[----:B------:R-:W-:-:S02]  /*1f20*/  F2FP.SATFINITE.E4M3.F32.PACK_AB_MERGE_C R55, RZ, R55, RZ ;  /* 0x00000037ff37723e */ /* 0x000fc400048070ff */
[-C--:B------:R-:W-:Y:S01]  /*1f30*/  @P0 FMNMX R35, R35, |R58|.reuse, !PT ;  /* 0x4000003a23230209 */ /* 0x080fe20007800000 */
[----:B------:R-:W-:Y:S01]  /*1f40*/  @P2 FMUL R58, R42, R58 ;  /* 0x0000003a2a3a2220 */ /* 0x000fe20000400000 */
[----:B------:R-:W-:Y:S02]  /*1f50*/  SHF.L.U32 R17, R17, 0x18, RZ ;  /* 0x0000001811117819 */ /* 0x000fe400000006ff */
[----:B------:R-:W-:Y:S02]  /*1f60*/  LOP3.LUT R43, R46, R19, RZ, 0xfc, !PT ;  /* 0x000000132e2b7212 */ /* 0x000fe400078efcff */
[----:B------:R-:W-:Y:S02]  /*1f70*/  LOP3.LUT R46, R44, 0xffff, R55, 0xf8, !PT ;  /* 0x0000ffff2c2e7812 */ /* 0x000fe400078ef837 */
[----:B------:R-:W-:Y:S02]  /*1f80*/  LOP3.LUT R44, R48, 0xff000000, R17, 0xf8, !PT ;  /* 0xff000000302c7812 */ /* 0x000fe400078ef811 */
[-C--:B------:R-:W-:Y:S01]  /*1f90*/  @P0 FMNMX R35, R35, |R60|.reuse, !PT ;  /* 0x4000003c23230209 */ /* 0x080fe20007800000 */
[----:B------:R-:W-:Y:S01]  /*1fa0*/  @P2 FMUL R60, R42, R60 ;  /* 0x0000003c2a3c2220 */ /* 0x000fe20000400000 */
[----:B------:R-:W-:-:S02]  /*1fb0*/  F2FP.SATFINITE.E4M3.F32.PACK_AB_MERGE_C R17, RZ, R24, RZ ;  /* 0x00000018ff11723e */ /* 0x000fc400048070ff */
[----:B------:R-:W-:Y:S02]  /*1fc0*/  F2FP.SATFINITE.E4M3.F32.PACK_AB_MERGE_C R58, RZ, R58, RZ ;  /* 0x0000003aff3a723e */ /* 0x000fe400048070ff */
[----:B------:R-:W-:Y:S02]  /*1fd0*/  LOP3.LUT R17, R17, 0xff, RZ, 0xc0, !PT ;  /* 0x000000ff11117812 */ /* 0x000fe400078ec0ff */
[----:B------:R-:W-:Y:S02]  /*1fe0*/  SHF.L.U32 R58, R58, 0x8, RZ ;  /* 0x000000083a3a7819 */ /* 0x000fe400000006ff */
[-C--:B------:R-:W-:Y:S01]  /*1ff0*/  @P0 FMNMX R35, R35, |R59|.reuse, !PT ;  /* 0x4000003b23230209 */ /* 0x080fe20007800000 */
[----:B------:R-:W-:Y:S01]  /*2000*/  @P2 FMUL R59, R42, R59 ;  /* 0x0000003b2a3b2220 */ /* 0x000fe20000400000 */
[----:B------:R-:W-:Y:S02]  /*2010*/  F2FP.SATFINITE.E4M3.F32.PACK_AB_MERGE_C R60, RZ, R60, RZ ;  /* 0x0000003cff3c723e */ /* 0x000fe400048070ff */
[----:B------:R-:W-:-:S02]  /*2020*/  LOP3.LUT R58, R17, 0xffff, R58, 0xf8, !PT ;  /* 0x0000ffff113a7812 */ /* 0x000fc400078ef83a */
[-C--:B------:R-:W-:Y:S01]  /*2030*/  @P0 FMNMX R35, R35, |R26|.reuse, !PT ;  /* 0x4000001a23230209 */ /* 0x080fe20007800000 */
[----:B------:R-:W-:Y:S01]  /*2040*/  @P2 FMUL R26, R42, R26 ;  /* 0x0000001a2a1a2220 */ /* 0x000fe20000400000 */
[----:B------:R-:W-:Y:S02]  /*2050*/  SHF.L.U32 R17, R60, 0x10, RZ ;  /* 0x000000103c117819 */ /* 0x000fe400000006ff */
[-C--:B------:R-:W-:Y:S01]  /*2060*/  @P0 FMNMX R35, R35, |R25|.reuse, !PT ;  /* 0x4000001923230209 */ /* 0x080fe20007800000 */
[----:B------:R-:W-:Y:S01]  /*2070*/  @P2 FMUL R25, R42, R25 ;  /* 0x000000192a192220 */ /* 0x000fe20000400000 */
[----:B------:R-:W-:Y:S02]  /*2080*/  LOP3.LUT R58, R58, 0xff0000, R17, 0xf8, !PT ;  /* 0x00ff00003a3a7812 */ /* 0x000fe400078ef811 */
[----:B------:R-:W-:Y:S02]  /*2090*/  F2FP.SATFINITE.E4M3.F32.PACK_AB_MERGE_C R17, RZ, R59, RZ ;  /* 0x0000003bff11723e */ /* 0x000fe400048070ff */
[-C--:B------:R-:W-:Y:S01]  /*20a0*/  @P0 FMNMX R35, R35, |R22|.reuse, !PT ;  /* 0x4000001623230209 */ /* 0x080fe20007800000 */
[----:B------:R-:W-:Y:S01]  /*20b0*/  @P2 FMUL R22, R42, R22 ;  /* 0x000000162a162220 */ /* 0x000fe20000400000 */
[----:B------:R-:W-:-:S02]  /*20c0*/  F2FP.SATFINITE.E4M3.F32.PACK_AB_MERGE_C R19, RZ, R21, RZ ;  /* 0x00000015ff13723e */ /* 0x000fc400048070ff */
[----:B------:R-:W-:Y:S02]  /*20d0*/  LOP3.LUT R17, R17, 0xffff, RZ, 0xc0, !PT ;  /* 0x0000ffff11117812 */ /* 0x000fe400078ec0ff */
[-C--:B------:R-:W-:Y:S01]  /*20e0*/  @P0 FMNMX R35, R35, |R18|.reuse, !PT ;  /* 0x4000001223230209 */ /* 0x080fe20007800000 */
[----:B------:R-:W-:Y:S01]  /*20f0*/  @P2 FMUL R18, R42, R18 ;  /* 0x000000122a122220 */ /* 0x000fe20000400000 */
[----:B------:R-:W-:Y:S02]  /*2100*/  LOP3.LUT R46, R46, 0xff, RZ, 0xc0, !PT ;  /* 0x000000ff2e2e7812 */ /* 0x000fe400078ec0ff */
[----:B------:R-:W-:Y:S02]  /*2110*/  PRMT R19, R19, 0x7104, RZ ;  /* 0x0000710413137816 */ /* 0x000fe400000000ff */
[----:B------:R-:W-:Y:S02]  /*2120*/  SHF.L.U32 R17, R17, 0x18, RZ ;  /* 0x0000001811117819 */ /* 0x000fe400000006ff */
[----:B------:R-:W-:-:S02]  /*2130*/  F2FP.SATFINITE.E4M3.F32.PACK_AB_MERGE_C R26, RZ, R26, RZ ;  /* 0x0000001aff1a723e */ /* 0x000fc400048070ff */
[-C--:B------:R-:W-:Y:S01]  /*2140*/  @P0 FMNMX R35, R35, |R27|.reuse, !PT ;  /* 0x4000001b23230209 */ /* 0x080fe20007800000 */
[----:B------:R-:W-:Y:S01]  /*2150*/  @P2 FMUL R27, R42, R27 ;  /* 0x0000001b2a1b2220 */ /* 0x000fe20000400000 */
[----:B------:R-:W-:Y:S02]  /*2160*/  LOP3.LUT R19, R46, 0xff00, R19, 0xf8, !PT ;  /* 0x0000ff002e137812 */ /* 0x000fe400078ef813 */
[----:B------:R-:W-:Y:S02]  /*2170*/  F2FP.SATFINITE.E4M3.F32.PACK_AB_MERGE_C R54, RZ, R54, RZ ;  /* 0x00000036ff36723e */ /* 0x000fe400048070ff */
[----:B------:R-:W-:Y:S02]  /*2180*/  LOP3.LUT R46, R58, 0xff000000, R17, 0xf8, !PT ;  /* 0xff0000003a2e7812 */ /* 0x000fe400078ef811 */
[----:B------:R-:W-:Y:S02]  /*2190*/  LOP3.LUT R24, R47, 0xffff, R26, 0xf8, !PT ;  /* 0x0000ffff2f187812 */ /* 0x000fe400078ef81a */
[----:B------:R-:W-:-:S02]  /*21a0*/  F2FP.SATFINITE.E4M3.F32.PACK_AB_MERGE_C R17, RZ, R25, RZ ;  /* 0x00000019ff11723e */ /* 0x000fc400048070ff */
[-C--:B------:R-:W-:Y:S01]  /*21b0*/  @P0 FMNMX R35, R35, |R28|.reuse, !PT ;  /* 0x4000001c23230209 */ /* 0x080fe20007800000 */
[----:B------:R-:W-:Y:S01]  /*21c0*/  @P2 FMUL R28, R42, R28 ;  /* 0x0000001c2a1c2220 */ /* 0x000fe20000400000 */
[----:B------:R-:W-:Y:S02]  /*21d0*/  SHF.L.U32 R54, R54, 0x10, RZ ;  /* 0x0000001036367819 */ /* 0x000fe400000006ff */
[----:B------:R-:W-:Y:S02]  /*21e0*/  LOP3.LUT R24, R24, 0xff, RZ, 0xc0, !PT ;  /* 0x000000ff18187812 */ /* 0x000fe400078ec0ff */
[----:B------:R-:W-:Y:S02]  /*21f0*/  PRMT R17, R17, 0x7104, RZ ;  /* 0x0000710411117816 */ /* 0x000fe400000000ff */
[-C--:B------:R-:W-:Y:S01]  /*2200*/  @P0 FMNMX R35, R35, |R61|.reuse, !PT ;  /* 0x4000003d23230209 */ /* 0x080fe20007800000 */
[----:B------:R-:W-:Y:S01]  /*2210*/  @P2 FMUL R61, R42, R61 ;  /* 0x0000003d2a3d2220 */ /* 0x000fe20000400000 */
[----:B------:R-:W-:-:S02]  /*2220*/  LOP3.LUT R54, R19, 0xff0000, R54, 0xf8, !PT ;  /* 0x00ff000013367812 */ /* 0x000fc400078ef836 */
[----:B------:R-:W-:Y:S02]  /*2230*/  LOP3.LUT R19, R24, 0xff00, R17, 0xf8, !PT ;  /* 0x0000ff0018137812 */ /* 0x000fe400078ef811 */
[----:B------:R-:W-:Y:S01]  /*2240*/  F2FP.SATFINITE.E4M3.F32.PACK_AB_MERGE_C R22, RZ, R22, RZ ;  /* 0x00000016ff16723e */ /* 0x000fe200048070ff */
[----:B------:R-:W0:Y:S01]  /*2250*/  @!P4 LDC.64 R24, c[0x0][0x230] ;  /* 0x00008c00ff18cb82 */ /* 0x000e220000000a00 */
[----:B------:R-:W-:Y:S02]  /*2260*/  F2FP.SATFINITE.E4M3.F32.PACK_AB_MERGE_C R17, RZ, R27, RZ ;  /* 0x0000001bff11723e */ /* 0x000fe400048070ff */
[----:B------:R-:W-:Y:S02]  /*2270*/  F2FP.SATFINITE.E4M3.F32.PACK_AB_MERGE_C R28, RZ, R28, RZ ;  /* 0x0000001cff1c723e */ /* 0x000fe400048070ff */
[-C--:B------:R-:W-:Y:S01]  /*2280*/  @P0 FMNMX R35, R35, |R20|.reuse, !PT ;  /* 0x4000001423230209 */ /* 0x080fe20007800000 */
[----:B------:R-:W-:Y:S01]  /*2290*/  @P2 FMUL R20, R42, R20 ;  /* 0x000000142a142220 */ /* 0x000fe20000400000 */
[----:B------:R-:W-:-:S02]  /*22a0*/  F2FP.SATFINITE.E4M3.F32.PACK_AB_MERGE_C R23, RZ, R23, RZ ;  /* 0x00000017ff17723e */ /* 0x000fc400048070ff */
[----:B------:R-:W-:Y:S02]  /*22b0*/  SHF.L.U32 R22, R22, 0x10, RZ ;  /* 0x0000001016167819 */ /* 0x000fe400000006ff */
[----:B------:R-:W-:Y:S02]  /*22c0*/  LOP3.LUT R17, R17, 0xff, RZ, 0xc0, !PT ;  /* 0x000000ff11117812 */ /* 0x000fe400078ec0ff */
[----:B------:R-:W-:Y:S02]  /*22d0*/  SHF.L.U32 R28, R28, 0x8, RZ ;  /* 0x000000081c1c7819 */ /* 0x000fe400000006ff */
[-C--:B------:R-:W-:Y:S01]  /*22e0*/  @P0 FMNMX R35, R35, |R29|.reuse, !PT ;  /* 0x4000001d23230209 */ /* 0x080fe20007800000 */
[----:B------:R-:W-:Y:S01]  /*22f0*/  @P2 FMUL R29, R42, R29 ;  /* 0x0000001d2a1d2220 */ /* 0x000fe20000400000 */
[----:B------:R-:W-:Y:S02]  /*2300*/  LOP3.LUT R23, R23, 0xffff, RZ, 0xc0, !PT ;  /* 0x0000ffff17177812 */ /* 0x000fe400078ec0ff */
[----:B------:R-:W-:-:S02]  /*2310*/  F2FP.SATFINITE.E4M3.F32.PACK_AB_MERGE_C R61, RZ, R61, RZ ;  /* 0x0000003dff3d723e */ /* 0x000fc400048070ff */
[----:B------:R-:W-:Y:S02]  /*2320*/  LOP3.LUT R28, R17, 0xffff, R28, 0xf8, !PT ;  /* 0x0000ffff111c7812 */ /* 0x000fe400078ef81c */
[----:B------:R-:W-:Y:S01]  /*2330*/  LOP3.LUT R19, R19, 0xff0000, R22, 0xf8, !PT ;  /* 0x00ff000013137812 */ /* 0x000fe200078ef816 */
[----:B0-----:R-:W-:Y:S01]  /*2340*/  @!P4 IMAD.WIDE R24, R40, 0x4, R24 ;  /* 0x000000042818c825 */ /* 0x001fe200078e0218 */
[----:B------:R-:W-:-:S03]  /*2350*/  @P0 FMNMX R35, R35, |R2|, !PT ;  /* 0x4000000223230209 */ /* 0x000fc60007800000 */
[----:B------:R-:W-:Y:S01]  /*2360*/  @P2 FMUL R2, R42, R2 ;  /* 0x000000022a022220 */ /* 0x000fe20000400000 */
[----:B------:R-:W-:Y:S02]  /*2370*/  SHF.L.U32 R23, R23, 0x18, RZ ;  /* 0x0000001817177819 */ /* 0x000fe400000006ff */
[----:B------:R-:W-:Y:S01]  /*2380*/  SHF.L.U32 R17, R61, 0x10, RZ ;  /* 0x000000103d117819 */ /* 0x000fe200000006ff */
[----:B------:R2:W-:Y:S01]  /*2390*/  @!P4 STG.E desc[UR6][R24.64], R0 ;  /* 0x000000001800c986 */ /* 0x0005e2000c101906 */
[----:B------:R-:W-:Y:S02]  /*23a0*/  LOP3.LUT R22, R49, 0xffffff00, RZ, 0xc0, !PT ;  /* 0xffffff0031167812 */ /* 0x000fe400078ec0ff */
[----:B------:R-:W-:Y:S02]  /*23b0*/  F2FP.SATFINITE.E4M3.F32.PACK_AB_MERGE_C R29, RZ, R29, RZ ;  /* 0x0000001dff1d723e */ /* 0x000fe400048070ff */
[----:B------:R-:W-:Y:S02]  /*23c0*/  LOP3.LUT R49, R28, 0xff0000, R17, 0xf8, !PT ;  /* 0x00ff00001c317812 */ /* 0x000fe400078ef811 */
[----:B------:R-:W-:-:S02]  /*23d0*/  LOP3.LUT R45, R54, R23, RZ, 0xfc, !PT ;  /* 0x00000017362d7212 */ /* 0x000fc400078efcff */
[----:B------:R-:W-:Y:S02]  /*23e0*/  LOP3.LUT R17, R22, 0xffff, R29, 0xf8, !PT ;  /* 0x0000ffff16117812 */ /* 0x000fe400078ef81d */
[----:B------:R-:W-:Y:S01]  /*23f0*/  F2FP.SATFINITE.E4M3.F32.PACK_AB_MERGE_C R2, RZ, R2, RZ ;  /* 0x00000002ff02723e */ /* 0x000fe200048070ff */
[----:B------:R-:W0:Y:S01]  /*2400*/  LDC.64 R22, c[0x0][0x258] ;  /* 0x00009600ff167b82 */ /* 0x000e220000000a00 */
[-C--:B------:R-:W-:Y:S01]  /*2410*/  @P0 FMNMX R35, R35, |R3|.reuse, !PT ;  /* 0x4000000323230209 */ /* 0x080fe20007800000 */
[----:B------:R-:W-:Y:S01]  /*2420*/  @P2 FMUL R3, R42, R3 ;  /* 0x000000032a032220 */ /* 0x000fe20000400000 */
[----:B------:R-:W-:Y:S02]  /*2430*/  LOP3.LUT R17, R17, 0xff, RZ, 0xc0, !PT ;  /* 0x000000ff11117812 */ /* 0x000fe400078ec0ff */
[----:B------:R-:W-:Y:S02]  /*2440*/  PRMT R2, R2, 0x7104, RZ ;  /* 0x0000710402027816 */ /* 0x000fe400000000ff */
[-C--:B------:R-:W-:Y:S01]  /*2450*/  @P0 FMNMX R35, R35, |R30|.reuse, !PT ;  /* 0x4000001e23230209 */ /* 0x080fe20007800000 */
[----:B------:R-:W-:Y:S01]  /*2460*/  @P2 FMUL R30, R42, R30 ;  /* 0x0000001e2a1e2220 */ /* 0x000fe20000400000 */
[----:B------:R-:W-:-:S02]  /*2470*/  LOP3.LUT R26, R17, 0xff00, R2, 0xf8, !PT ;  /* 0x0000ff00111a7812 */ /* 0x000fc400078ef802 */
[----:B------:R-:W-:Y:S02]  /*2480*/  F2FP.SATFINITE.E4M3.F32.PACK_AB_MERGE_C R18, RZ, R18, RZ ;  /* 0x00000012ff12723e */ /* 0x000fe400048070ff */
[----:B------:R-:W-:Y:S02]  /*2490*/  F2FP.SATFINITE.E4M3.F32.PACK_AB_MERGE_C R2, RZ, R20, RZ ;  /* 0x00000014ff02723e */ /* 0x000fe400048070ff */
[----:B------:R-:W-:Y:S02]  /*24a0*/  F2FP.SATFINITE.E4M3.F32.PACK_AB_MERGE_C R3, RZ, R3, RZ ;  /* 0x00000003ff03723e */ /* 0x000fe400048070ff */
[----:B------:R-:W-:Y:S02]  /*24b0*/  F2FP.SATFINITE.E4M3.F32.PACK_AB_MERGE_C R30, RZ, R30, RZ ;  /* 0x0000001eff1e723e */ /* 0x000fe400048070ff */
[----:B------:R-:W-:Y:S02]  /*24c0*/  LOP3.LUT R18, R18, 0xffff, RZ, 0xc0, !PT ;  /* 0x0000ffff12127812 */ /* 0x000fe400078ec0ff */
[----:B------:R-:W-:-:S02]  /*24d0*/  LOP3.LUT R2, R2, 0xffff, RZ, 0xc0, !PT ;  /* 0x0000ffff02027812 */ /* 0x000fc400078ec0ff */
[----:B------:R-:W-:Y:S02]  /*24e0*/  SHF.L.U32 R3, R3, 0x10, RZ ;  /* 0x0000001003037819 */ /* 0x000fe400000006ff */
[----:B------:R-:W-:Y:S02]  /*24f0*/  LOP3.LUT R30, R30, 0xffff, RZ, 0xc0, !PT ;  /* 0x0000ffff1e1e7812 */ /* 0x000fe400078ec0ff */
[----:B------:R-:W-:Y:S02]  /*2500*/  SHF.L.U32 R18, R18, 0x18, RZ ;  /* 0x0000001812127819 */ /* 0x000fe400000006ff */
[----:B------:R-:W-:Y:S02]  /*2510*/  SHF.L.U32 R2, R2, 0x18, RZ ;  /* 0x0000001802027819 */ /* 0x000fe400000006ff */
[----:B------:R-:W-:Y:S02]  /*2520*/  LOP3.LUT R3, R26, 0xff0000, R3, 0xf8, !PT ;  /* 0x00ff00001a037812 */ /* 0x000fe400078ef803 */
[----:B------:R-:W-:-:S02]  /*2530*/  SHF.L.U32 R30, R30, 0x18, RZ ;  /* 0x000000181e1e7819 */ /* 0x000fc400000006ff */
[----:B------:R-:W-:Y:S02]  /*2540*/  LOP3.LUT R47, R19, R18, RZ, 0xfc, !PT ;  /* 0x00000012132f7212 */ /* 0x000fe400078efcff */
[----:B------:R-:W-:Y:S02]  /*2550*/  LOP3.LUT R48, R49, 0xff000000, R2, 0xf8, !PT ;  /* 0xff00000031307812 */ /* 0x000fe400078ef802 */
[C---:B------:R-:W-:Y:S02]  /*2560*/  IADD3 R19, R32.reuse, 0x80, RZ ;  /* 0x0000008020137810 */ /* 0x040fe40007ffe0ff */
[----:B------:R-:W-:Y:S02]  /*2570*/  LOP3.LUT R49, R3, R30, RZ, 0xfc, !PT ;  /* 0x0000001e03317212 */ /* 0x000fe400078efcff */
[C---:B------:R-:W-:Y:S01]  /*2580*/  IADD3 R21, R32.reuse, 0x100, RZ ;  /* 0x0000010020157810 */ /* 0x040fe20007ffe0ff */
[----:B0-----:R-:W-:Y:S01]  /*2590*/  IMAD.WIDE.U32 R18, R19, 0x8, R22 ;  /* 0x0000000813127825 */ /* 0x001fe200078e0016 */
[----:B------:R-:W-:-:S02]  /*25a0*/  IADD3 R3, R32, 0x180, RZ ;  /* 0x0000018020037810 */ /* 0x000fc40007ffe0ff */
[----:B------:R-:W-:Y:S01]  /*25b0*/  MOV R17, R43 ;  /* 0x0000002b00117202 */ /* 0x000fe20000000f00 */
[----:B------:R-:W-:Y:S01]  /*25c0*/  IMAD.WIDE.U32 R32, R32, 0x8, R22 ;  /* 0x0000000820207825 */ /* 0x000fe200078e0016 */
[----:B------:R-:W-:-:S03]  /*25d0*/  IADD3 R40, R40, UR9, RZ ;  /* 0x0000000928287c10 */ /* 0x000fc6000fffe0ff */
[--C-:B------:R-:W-:Y:S01]  /*25e0*/  IMAD.WIDE.U32 R20, R21, 0x8, R22.reuse ;  /* 0x0000000815147825 */ /* 0x100fe200078e0016 */
[----:B------:R2:W-:Y:S01]  /*25f0*/  STG.E.64 desc[UR6][R32.64], R16 ;  /* 0x0000001020007986 */ /* 0x0005e2000c101b06 */
[----:B------:R-:W-:Y:S02]  /*2600*/  ISETP.GE.AND P0, PT, R40, UR11, PT ;  /* 0x0000000b28007c0c */ /* 0x000fe4000bf06270 */
[----:B------:R-:W-:Y:S01]  /*2610*/  IMAD.WIDE.U32 R22, R3, 0x8, R22 ;  /* 0x0000000803167825 */ /* 0x000fe200078e0016 */
[----:B------:R2:W-:Y:S01]  /*2620*/  STG.E.64 desc[UR6][R18.64], R44 ;  /* 0x0000002c12007986 */ /* 0x0005e2000c101b06 */
[----:B------:R-:W-:-:S03]  /*2630*/  SEL R3, RZ, 0x1, P3 ;  /* 0x00000001ff037807 */ /* 0x000fc60001800000 */
[----:B------:R2:W-:Y:S04]  /*2640*/  STG.E.64 desc[UR6][R20.64], R46 ;  /* 0x0000002e14007986 */ /* 0x0005e8000c101b06 */
[----:B------:R2:W-:Y:S02]  /*2650*/  STG.E.64 desc[UR6][R22.64], R48 ;  /* 0x0000003016007986 */ /* 0x0005e4000c101b06 */
[----:B------:R-:W-:Y:S05]  /*2660*/  @!P0 BRA `(.L_x_4476) ;  /* 0xffffffd800dc8947 */ /* 0x000fea000383ffff */
.L_x_4465:
        /* <DEDUP_REMOVED lines=15> */
.L_x_4501:
        /* <DEDUP_REMOVED lines=28> */
.L_x_4504:
[----:B-1----:R-:W-:-:S07]  /*2920*/  FMNMX R5, R3, R2, !PT ;  /* 0x0000000203057209 */ /* 0x002fce0007800000 */
.L_x_4480:
[----:B------:R-:W-:Y:S05]  /*2930*/  BSYNC B0 ;  /* 0x0000000000007941 */ /* 0x000fea0003800000 */
.L_x_4479:
[----:B------:R-:W-:Y:S01]  /*2940*/  ISETP.NE.AND P0, PT, R41, RZ, PT ;  /* 0x000000ff2900720c */ /* 0x000fe20003f05270 */
[----:B------:R-:W-:-:S12]  /*2950*/  BSSY B0, `(.L_x_4477) ;  /* 0x0000004000007945 */ /* 0x000fd80003800000 */
[----:B------:R-:W-:Y:S05]  /*2960*/  @P0 BRA `(.L_x_4482) ;  /* 0x0000000000080947 */ /* 0x000fea0003800000 */
[----:B0-----:R-:W0:Y:S02]  /*2970*/  LDC.64 R2, c[0x0][0x288] ;  /* 0x0000a200ff027b82 */ /* 0x001e240000000a00 */
[----:B0-----:R1:W-:Y:S02]  /*2980*/  REDG.E.MAX.S32.STRONG.GPU desc[UR6][R2.64], R5 ;  /* 0x000000050200798e */ /* 0x0013e4000d10e386 */
.L_x_4482:
[----:B------:R-:W-:Y:S05]  /*2990*/  BSYNC B0 ;  /* 0x0000000000007941 */ /* 0x000fea0003800000 */
.L_x_4477:
[----:B------:R-:W-:Y:S05]  /*29a0*/  @!P2 EXIT ;  /* 0x000000000000a94d */ /* 0x000fea0003800000 */
[----:B------:R-:W3:Y:S01]  /*29b0*/  S2UR UR14, SR_CTAID.X ;  /* 0x00000000000e79c3 */ /* 0x000ee20000002500 */
[----:B------:R-:W-:Y:S02]  /*29c0*/  ULDC.64 UR4, c[0x0][0x280] ;  /* 0x0000a00000047ab9 */ /* 0x000fe40000000a00 */
[----:B------:R-:W-:Y:S02]  /*29d0*/  ISETP.EQ.U32.AND P1, PT, RZ, UR4, PT ;  /* 0x00000004ff007c0c */ /* 0x000fe4000bf22070 */
[----:B---3--:R-:W-:-:S04]  /*29e0*/  LOP3.LUT P0, RZ, R41, UR14, RZ, 0xfc, !PT ;  /* 0x0000000e29ff7c12 */ /* 0x008fc8000f80fcff */
[----:B------:R-:W-:-:S13]  /*29f0*/  ISETP.EQ.OR.EX P0, PT, RZ, UR5, P0, P1 ;  /* 0x00000005ff007c0c */ /* 0x000fda0008702710 */
[----:B------:R-:W-:Y:S05]  /*2a00*/  @P0 EXIT ;  /* 0x000000000000094d */ /* 0x000fea0003800000 */
[----:B--2--5:R-:W-:-:S04]  /*2a10*/  IADD3 R0, R42, 0x1800000, RZ ;  /* 0x018000002a007810 */ /* 0x024fc80007ffe0ff */
[----:B------:R-:W-:-:S04]  /*2a20*/  LOP3.LUT R0, R0, 0x7f800000, RZ, 0xc0, !PT ;  /* 0x7f80000000007812 */ /* 0x000fc800078ec0ff */
[----:B------:R-:W-:-:S13]  /*2a30*/  ISETP.GT.U32.AND P0, PT, R0, 0x1ffffff, PT ;  /* 0x01ffffff0000780c */ /* 0x000fda0003f04070 */
[----:B------:R-:W-:Y:S05]  /*2a40*/  @P0 BRA `(.L_x_4483) ;  /* 0x0000000000140947 */ /* 0x000fea0003800000 */
[----:B------:R-:W-:Y:S02]  /*2a50*/  MOV R0, R42 ;  /* 0x0000002a00007202 */ /* 0x000fe40000000f00 */
[----:B------:R-:W-:-:S07]  /*2a60*/  MOV R56, 0x2a80 ;  /* 0x00002a8000387802 */ /* 0x000fce0000000f00 */
[----:B01----:R-:W-:Y:S05]  /*2a70*/  CALL.REL.NOINC `($__internal_50_$__cuda_sm20_rcp_rn_f32_slowpath) ;  /* 0x0000000c00107944 */ /* 0x003fea0003c00000 */
[----:B------:R-:W-:Y:S01]  /*2a80*/  MOV R5, R0 ;  /* 0x0000000000057202 */ /* 0x000fe20000000f00 */
[----:B------:R-:W-:Y:S06]  /*2a90*/  BRA `(.L_x_4484) ;  /* 0x0000000000107947 */ /* 0x000fec0003800000 */
.L_x_4483:
[----:B-1----:R-:W1:Y:S02]  /*2aa0*/  MUFU.RCP R5, R42 ;  /* 0x0000002a00057308 */ /* 0x002e640000001000 */
[----:B-1----:R-:W-:-:S04]  /*2ab0*/  FFMA R0, R42, R5, -1 ;  /* 0xbf8000002a007423 */ /* 0x002fc80000000005 */
[----:B------:R-:W-:-:S04]  /*2ac0*/  FADD.FTZ R0, -R0, -RZ ;  /* 0x800000ff00007221 */ /* 0x000fc80000010100 */
[----:B------:R-:W-:-:S07]  /*2ad0*/  FFMA R5, R5, R0, R5 ;  /* 0x0000000005057223 */ /* 0x000fce0000000005 */
.L_x_4484:
[----:B0-----:R-:W0:Y:S02]  /*2ae0*/  LDC.64 R2, c[0x0][0x280] ;  /* 0x0000a000ff027b82 */ /* 0x001e240000000a00 */
[----:B0-----:R-:W-:Y:S01]  /*2af0*/  STG.E desc[UR6][R2.64], R5 ;  /* 0x0000000502007986 */ /* 0x001fe2000c101906 */
[----:B------:R-:W-:Y:S05]  /*2b00*/  EXIT ;  /* 0x000000000000794d */ /* 0x000fea0003800000 */
.L_x_4466:
[----:B------:R-:W-:Y:S01]  /*2b10*/  HFMA2.MMA R62, -RZ, RZ, 0, 5.9604644775390625e-08 ;  /* 0x00000001ff3e7435 */ /* 0x000fe200000001ff */
[----:B------:R-:W-:Y:S02]  /*2b20*/  MOV R60, R0 ;  /* 0x00000000003c7202 */ /* 0x000fe40000000f00 */
[----:B------:R-:W-:Y:S02]  /*2b30*/  MOV R64, 0x1f ;  /* 0x0000001f00407802 */ /* 0x000fe40000000f00 */
[----:B------:R-:W-:-:S07]  /*2b40*/  MOV R16, 0xffffffff ;  /* 0xffffffff00107802 */ /* 0x000fce0000000f00 */
[----:B-1---5:R-:W-:Y:S05]  /*2b50*/  WARPSYNC.COLLECTIVE R16, `(.L_x_4485) ;  /* 0x0000000010087348 */ /* 0x022fea0003c00000 */
[----:B------:R0:W2:Y:S02]  /*2b60*/  SHFL.BFLY P1, R58, R60, R62, R64 ;  /* 0x0c00003e3c3a7389 */ /* 0x0000a40000020040 */
[----:B012--5:R-:W-:Y:S01]  /*2b70*/  ENDCOLLECTIVE ;  /* 0x000000000000791b */ /* 0x027fe20003800000 */
.L_x_4485:
[----:B------:R-:W-:Y:S01]  /*2b80*/  HFMA2.MMA R62, -RZ, RZ, 0, 1.1920928955078125e-07 ;  /* 0x00000002ff3e7435 */ /* 0x000fe200000001ff */
[----:B------:R-:W-:-:S05]  /*2b90*/  MOV R17, R58 ;  /* 0x0000003a00117202 */ /* 0x000fca0000000f00 */
[----:B------:R-:W-:-:S05]  /*2ba0*/  FADD R17, R0, R17 ;  /* 0x0000001100117221 */ /* 0x000fca0000000000 */
[----:B------:R-:W-:-:S07]  /*2bb0*/  MOV R60, R17 ;  /* 0x00000011003c7202 */ /* 0x000fce0000000f00 */
[----:B------:R-:W-:Y:S05]  /*2bc0*/  WARPSYNC.COLLECTIVE R16, `(.L_x_4486) ;  /* 0x0000000010087348 */ /* 0x000fea0003c00000 */
[----:B------:R0:W1:Y:S02]  /*2bd0*/  SHFL.BFLY P1, R58, R60, R62, R64 ;  /* 0x0c00003e3c3a7389 */ /* 0x0000640000020040 */
[----:B01----:R-:W-:Y:S01]  /*2be0*/  ENDCOLLECTIVE ;  /* 0x000000000000791b */ /* 0x003fe20003800000 */
.L_x_4486:
[----:B------:R-:W-:Y:S01]  /*2bf0*/  HFMA2.MMA R62, -RZ, RZ, 0, 2.384185791015625e-07 ;  /* 0x00000004ff3e7435 */ /* 0x000fe200000001ff */
[----:B------:R-:W-:-:S05]  /*2c00*/  MOV R2, R58 ;  /* 0x0000003a00027202 */ /* 0x000fca0000000f00 */
[----:B------:R-:W-:-:S05]  /*2c10*/  FADD R50, R17, R2 ;  /* 0x0000000211327221 */ /* 0x000fca0000000000 */
[----:B------:R-:W-:-:S07]  /*2c20*/  MOV R60, R50 ;  /* 0x00000032003c7202 */ /* 0x000fce0000000f00 */
[----:B------:R-:W-:Y:S05]  /*2c30*/  WARPSYNC.COLLECTIVE R16, `(.L_x_4487) ;  /* 0x0000000010087348 */ /* 0x000fea0003c00000 */
[----:B------:R0:W1:Y:S02]  /*2c40*/  SHFL.BFLY P1, R58, R60, R62, R64 ;  /* 0x0c00003e3c3a7389 */ /* 0x0000640000020040 */
[----:B01----:R-:W-:Y:S01]  /*2c50*/  ENDCOLLECTIVE ;  /* 0x000000000000791b */ /* 0x003fe20003800000 */
.L_x_4487:
[----:B------:R-:W-:Y:S01]  /*2c60*/  HFMA2.MMA R62, -RZ, RZ, 0, 4.76837158203125e-07 ;  /* 0x00000008ff3e7435 */ /* 0x000fe200000001ff */
[----:B------:R-:W-:-:S05]  /*2c70*/  MOV R2, R58 ;  /* 0x0000003a00027202 */ /* 0x000fca0000000f00 */
[----:B------:R-:W-:-:S05]  /*2c80*/  FADD R52, R50, R2 ;  /* 0x0000000232347221 */ /* 0x000fca0000000000 */
[----:B------:R-:W-:-:S07]  /*2c90*/  MOV R60, R52 ;  /* 0x00000034003c7202 */ /* 0x000fce0000000f00 */
[----:B------:R-:W-:Y:S05]  /*2ca0*/  WARPSYNC.COLLECTIVE R16, `(.L_x_4488) ;  /* 0x0000000010087348 */ /* 0x000fea0003c00000 */
[----:B------:R0:W1:Y:S02]  /*2cb0*/  SHFL.BFLY P1, R58, R60, R62, R64 ;  /* 0x0c00003e3c3a7389 */ /* 0x0000640000020040 */
[----:B01----:R-:W-:Y:S01]  /*2cc0*/  ENDCOLLECTIVE ;  /* 0x000000000000791b */ /* 0x003fe20003800000 */
.L_x_4488:
[----:B------:R-:W-:Y:S01]  /*2cd0*/  HFMA2.MMA R62, -RZ, RZ, 0, 9.5367431640625e-07 ;  /* 0x00000010ff3e7435 */ /* 0x000fe200000001ff */
[----:B------:R-:W-:-:S05]  /*2ce0*/  MOV R2, R58 ;  /* 0x0000003a00027202 */ /* 0x000fca0000000f00 */
[----:B------:R-:W-:-:S05]  /*2cf0*/  FADD R54, R52, R2 ;  /* 0x0000000234367221 */ /* 0x000fca0000000000 */
[----:B------:R-:W-:-:S07]  /*2d00*/  MOV R60, R54 ;  /* 0x00000036003c7202 */ /* 0x000fce0000000f00 */
[----:B------:R-:W-:Y:S05]  /*2d10*/  WARPSYNC.COLLECTIVE R16, `(.L_x_4489) ;  /* 0x0000000010087348 */ /* 0x000fea0003c00000 */
[----:B------:R0:W1:Y:S02]  /*2d20*/  SHFL.BFLY P1, R58, R60, R62, R64 ;  /* 0x0c00003e3c3a7389 */ /* 0x0000640000020040 */
[----:B01----:R-:W-:Y:S01]  /*2d30*/  ENDCOLLECTIVE ;  /* 0x000000000000791b */ /* 0x003fe20003800000 */
.L_x_4489:
        /* <DEDUP_REMOVED lines=72> */
.L_x_4490:
[----:B------:R-:W-:Y:S01]  /*31c0*/  HFMA2.MMA R62, -RZ, RZ, 0, 1.1920928955078125e-07 ;  /* 0x00000002ff3e7435 */ /* 0x000fe200000001ff */
[----:B------:R-:W-:-:S05]  /*31d0*/  MOV R17, R58 ;  /* 0x0000003a00117202 */ /* 0x000fca0000000f00 */
[----:B------:R-:W-:-:S05]  /*31e0*/  FADD R17, R0, R17 ;  /* 0x0000001100117221 */ /* 0x000fca0000000000 */
[----:B------:R-:W-:-:S07]  /*31f0*/  MOV R60, R17 ;  /* 0x00000011003c7202 */ /* 0x000fce0000000f00 */
[----:B------:R-:W-:Y:S05]  /*3200*/  WARPSYNC.COLLECTIVE R16, `(.L_x_4491) ;  /* 0x0000000010087348 */ /* 0x000fea0003c00000 */
[----:B------:R0:W1:Y:S02]  /*3210*/  SHFL.BFLY P1, R58, R60, R62, R64 ;  /* 0x0c00003e3c3a7389 */ /* 0x0000640000020040 */
[----:B01----:R-:W-:Y:S01]  /*3220*/  ENDCOLLECTIVE ;  /* 0x000000000000791b */ /* 0x003fe20003800000 */
.L_x_4491:
[----:B------:R-:W-:Y:S01]  /*3230*/  HFMA2.MMA R62, -RZ, RZ, 0, 2.384185791015625e-07 ;  /* 0x00000004ff3e7435 */ /* 0x000fe200000001ff */
[----:B------:R-:W-:-:S05]  /*3240*/  MOV R50, R58 ;  /* 0x0000003a00327202 */ /* 0x000fca0000000f00 */
[----:B------:R-:W-:-:S05]  /*3250*/  FADD R50, R17, R50 ;  /* 0x0000003211327221 */ /* 0x000fca0000000000 */
[----:B------:R-:W-:-:S07]  /*3260*/  MOV R60, R50 ;  /* 0x00000032003c7202 */ /* 0x000fce0000000f00 */
[----:B------:R-:W-:Y:S05]  /*3270*/  WARPSYNC.COLLECTIVE R16, `(.L_x_4492) ;  /* 0x0000000010087348 */ /* 0x000fea0003c00000 */
[----:B------:R0:W1:Y:S02]  /*3280*/  SHFL.BFLY P1, R58, R60, R62, R64 ;  /* 0x0c00003e3c3a7389 */ /* 0x0000640000020040 */
[----:B01----:R-:W-:Y:S01]  /*3290*/  ENDCOLLECTIVE ;  /* 0x000000000000791b */ /* 0x003fe20003800000 */
.L_x_4492:
[----:B------:R-:W-:Y:S01]  /*32a0*/  HFMA2.MMA R62, -RZ, RZ, 0, 4.76837158203125e-07 ;  /* 0x00000008ff3e7435 */ /* 0x000fe200000001ff */
[----:B------:R-:W-:-:S05]  /*32b0*/  MOV R52, R58 ;  /* 0x0000003a00347202 */ /* 0x000fca0000000f00 */
[----:B------:R-:W-:-:S05]  /*32c0*/  FADD R52, R50, R52 ;  /* 0x0000003432347221 */ /* 0x000fca0000000000 */
[----:B------:R-:W-:-:S07]  /*32d0*/  MOV R60, R52 ;  /* 0x00000034003c7202 */ /* 0x000fce0000000f00 */
[----:B------:R-:W-:Y:S05]  /*32e0*/  WARPSYNC.COLLECTIVE R16, `(.L_x_4493) ;  /* 0x0000000010087348 */ /* 0x000fea0003c00000 */
[----:B------:R0:W1:Y:S02]  /*32f0*/  SHFL.BFLY P1, R58, R60, R62, R64 ;  /* 0x0c00003e3c3a7389 */ /* 0x0000640000020040 */
[----:B01----:R-:W-:Y:S01]  /*3300*/  ENDCOLLECTIVE ;  /* 0x000000000000791b */ /* 0x003fe20003800000 */
.L_x_4493:
[----:B------:R-:W-:Y:S01]  /*3310*/  HFMA2.MMA R62, -RZ, RZ, 0, 9.5367431640625e-07 ;  /* 0x00000010ff3e7435 */ /* 0x000fe200000001ff */
[----:B------:R-:W-:-:S05]  /*3320*/  MOV R54, R58 ;  /* 0x0000003a00367202 */ /* 0x000fca0000000f00 */
[----:B------:R-:W-:-:S05]  /*3330*/  FADD R56, R52, R54 ;  /* 0x0000003634387221 */ /* 0x000fca0000000000 */
[----:B------:R-:W-:-:S07]  /*3340*/  MOV R60, R56 ;  /* 0x00000038003c7202 */ /* 0x000fce0000000f00 */
[----:B------:R-:W-:Y:S05]  /*3350*/  WARPSYNC.COLLECTIVE R16, `(.L_x_4494) ;  /* 0x0000000010087348 */ /* 0x000fea0003c00000 */
[----:B------:R0:W1:Y:S02]  /*3360*/  SHFL.BFLY P1, R58, R60, R62, R64 ;  /* 0x0c00003e3c3a7389 */ /* 0x0000640000020040 */
[----:B01----:R-:W-:Y:S01]  /*3370*/  ENDCOLLECTIVE ;  /* 0x000000000000791b */ /* 0x003fe20003800000 */
.L_x_4494:
[----:B------:R-:W-:Y:S05]  /*3380*/  BRA `(.L_x_4495) ;  /* 0xffffffd8002c7947 */ /* 0x000fea000383ffff */
.L_x_4478:
[----:B------:R-:W-:Y:S01]  /*3390*/  HFMA2.MMA R7, -RZ, RZ, 0, 1.847743988037109375e-06 ;  /* 0x0000001fff077435 */ /* 0x000fe200000001ff */
[----:B------:R-:W-:Y:S02]  /*33a0*/  MOV R6, 0x10 ;  /* 0x0000001000067802 */ /* 0x000fe40000000f00 */
[----:B--2---:R-:W-:-:S08]  /*33b0*/  MOV R16, 0xffffffff ;  /* 0xffffffff00107802 */ /* 0x004fd00000000f00 */
[----:B-----5:R-:W-:Y:S05]  /*33c0*/  WARPSYNC.COLLECTIVE R16, `(.L_x_4496) ;  /* 0x0000000010087348 */ /* 0x020fea0003c00000 */
[----:B------:R0:W1:Y:S02]  /*33d0*/  SHFL.DOWN P0, R4, R35, R6, R7 ;  /* 0x0800000623047389 */ /* 0x0000640000000007 */
[----:B01---5:R-:W-:Y:S01]  /*33e0*/  ENDCOLLECTIVE ;  /* 0x000000000000791b */ /* 0x023fe20003800000 */
.L_x_4496:
[----:B------:R-:W-:Y:S01]  /*33f0*/  HFMA2.MMA R6, -RZ, RZ, 0, 4.76837158203125e-07 ;  /* 0x00000008ff067435 */ /* 0x000fe200000001ff */
[----:B------:R-:W-:-:S04]  /*3400*/  MOV R0, R4 ;  /* 0x0000000400007202 */ /* 0x000fc80000000f00 */
[----:B------:R-:W-:-:S04]  /*3410*/  FMNMX R0, R0, R35, !PT ;  /* 0x0000002300007209 */ /* 0x000fc80007800000 */
[----:B------:R-:W-:-:S07]  /*3420*/  MOV R35, R0 ;  /* 0x0000000000237202 */ /* 0x000fce0000000f00 */
[----:B------:R-:W-:Y:S05]  /*3430*/  WARPSYNC.COLLECTIVE R16, `(.L_x_4497) ;  /* 0x0000000010087348 */ /* 0x000fea0003c00000 */
[----:B------:R0:W1:Y:S02]  /*3440*/  SHFL.DOWN P0, R4, R35, R6, R7 ;  /* 0x0800000623047389 */ /* 0x0000640000000007 */
[----:B01----:R-:W-:Y:S01]  /*3450*/  ENDCOLLECTIVE ;  /* 0x000000000000791b */ /* 0x003fe20003800000 */
.L_x_4497:
[----:B------:R-:W-:Y:S01]  /*3460*/  HFMA2.MMA R6, -RZ, RZ, 0, 2.384185791015625e-07 ;  /* 0x00000004ff067435 */ /* 0x000fe200000001ff */
[----:B------:R-:W-:-:S04]  /*3470*/  MOV R3, R4 ;  /* 0x0000000400037202 */ /* 0x000fc80000000f00 */
[----:B------:R-:W-:-:S04]  /*3480*/  FMNMX R3, R0, R3, !PT ;  /* 0x0000000300037209 */ /* 0x000fc80007800000 */
[----:B------:R-:W-:-:S07]  /*3490*/  MOV R35, R3 ;  /* 0x0000000300237202 */ /* 0x000fce0000000f00 */
[----:B------:R-:W-:Y:S05]  /*34a0*/  WARPSYNC.COLLECTIVE R16, `(.L_x_4498) ;  /* 0x0000000010087348 */ /* 0x000fea0003c00000 */
[----:B------:R0:W1:Y:S02]  /*34b0*/  SHFL.DOWN P0, R4, R35, R6, R7 ;  /* 0x0800000623047389 */ /* 0x0000640000000007 */
[----:B01----:R-:W-:Y:S01]  /*34c0*/  ENDCOLLECTIVE ;  /* 0x000000000000791b */ /* 0x003fe20003800000 */
.L_x_4498:
[----:B------:R-:W-:Y:S01]  /*34d0*/  HFMA2.MMA R6, -RZ, RZ, 0, 1.1920928955078125e-07 ;  /* 0x00000002ff067435 */ /* 0x000fe200000001ff */
[----:B------:R-:W-:-:S04]  /*34e0*/  MOV R2, R4 ;  /* 0x0000000400027202 */ /* 0x000fc80000000f00 */
[----:B------:R-:W-:-:S04]  /*34f0*/  FMNMX R2, R3, R2, !PT ;  /* 0x0000000203027209 */ /* 0x000fc80007800000 */
[----:B------:R-:W-:-:S07]  /*3500*/  MOV R35, R2 ;  /* 0x0000000200237202 */ /* 0x000fce0000000f00 */
[----:B------:R-:W-:Y:S05]  /*3510*/  WARPSYNC.COLLECTIVE R16, `(.L_x_4499) ;  /* 0x0000000010087348 */ /* 0x000fea0003c00000 */
[----:B------:R0:W1:Y:S02]  /*3520*/  SHFL.DOWN P0, R4, R35, R6, R7 ;  /* 0x0800000623047389 */ /* 0x0000640000000007 */
[----:B01----:R-:W-:Y:S01]  /*3530*/  ENDCOLLECTIVE ;  /* 0x000000000000791b */ /* 0x003fe20003800000 */
.L_x_4499:
[----:B------:R-:W-:Y:S01]  /*3540*/  HFMA2.MMA R6, -RZ, RZ, 0, 5.9604644775390625e-08 ;  /* 0x00000001ff067435 */ /* 0x000fe200000001ff */
[----:B------:R-:W-:-:S04]  /*3550*/  MOV R5, R4 ;  /* 0x0000000400057202 */ /* 0x000fc80000000f00 */
[----:B------:R-:W-:-:S04]  /*3560*/  FMNMX R5, R2, R5, !PT ;  /* 0x0000000502057209 */ /* 0x000fc80007800000 */
[----:B------:R-:W-:-:S07]  /*3570*/  MOV R35, R5 ;  /* 0x0000000500237202 */ /* 0x000fce0000000f00 */
[----:B------:R-:W-:Y:S05]  /*3580*/  WARPSYNC.COLLECTIVE R16, `(.L_x_4500) ;  /* 0x0000000010087348 */ /* 0x000fea0003c00000 */
[----:B------:R0:W1:Y:S02]  /*3590*/  SHFL.DOWN P0, R4, R35, R6, R7 ;  /* 0x0800000623047389 */ /* 0x0000640000000007 */
[----:B01----:R-:W-:Y:S01]  /*35a0*/  ENDCOLLECTIVE ;  /* 0x000000000000791b */ /* 0x003fe20003800000 */
.L_x_4500:
[----:B------:R-:W-:Y:S05]  /*35b0*/  BRA `(.L_x_4501) ;  /* 0xfffffff000687947 */ /* 0x000fea000383ffff */
.L_x_4481:
[----:B------:R-:W-:Y:S01]  /*35c0*/  HFMA2.MMA R6, -RZ, RZ, 0, 1.1920928955078125e-07 ;  /* 0x00000002ff067435 */ /* 0x000fe200000001ff */
[----:B-1----:R-:W-:Y:S02]  /*35d0*/  MOV R35, R0 ;  /* 0x0000000000237202 */ /* 0x002fe40000000f00 */
[----:B------:R-:W-:Y:S02]  /*35e0*/  MOV R7, 0x1f ;  /* 0x0000001f00077802 */ /* 0x000fe40000000f00 */
[----:B------:R-:W-:-:S07]  /*35f0*/  MOV R16, 0xffffffff ;  /* 0xffffffff00107802 */ /* 0x000fce0000000f00 */
[----:B0----5:R-:W-:Y:S05]  /*3600*/  WARPSYNC.COLLECTIVE R16, `(.L_x_4502) ;  /* 0x0000000010087348 */ /* 0x021fea0003c00000 */
[----:B------:R1:W2:Y:S02]  /*3610*/  SHFL.DOWN P0, R4, R35, R6, R7 ;  /* 0x0800000623047389 */ /* 0x0002a40000000007 */
[----:B012--5:R-:W-:Y:S01]  /*3620*/  ENDCOLLECTIVE ;  /* 0x000000000000791b */ /* 0x027fe20003800000 */
.L_x_4502:
[----:B------:R-:W-:Y:S01]  /*3630*/  HFMA2.MMA R6, -RZ, RZ, 0, 5.9604644775390625e-08 ;  /* 0x00000001ff067435 */ /* 0x000fe200000001ff */
[----:B------:R-:W-:-:S04]  /*3640*/  MOV R3, R4 ;  /* 0x0000000400037202 */ /* 0x000fc80000000f00 */
[----:B------:R-:W-:-:S04]  /*3650*/  FMNMX R3, R3, R0, !PT ;  /* 0x0000000003037209 */ /* 0x000fc80007800000 */
[----:B------:R-:W-:-:S07]  /*3660*/  MOV R35, R3 ;  /* 0x0000000300237202 */ /* 0x000fce0000000f00 */
[----:B------:R-:W-:Y:S05]  /*3670*/  WARPSYNC.COLLECTIVE R16, `(.L_x_4503) ;  /* 0x0000000010087348 */ /* 0x000fea0003c00000 */
[----:B------:R0:W1:Y:S02]  /*3680*/  SHFL.DOWN P0, R4, R35, R6, R7 ;  /* 0x0800000623047389 */ /* 0x0000640000000007 */
[----:B01----:R-:W-:Y:S01]  /*3690*/  ENDCOLLECTIVE ;  /* 0x000000000000791b */ /* 0x003fe20003800000 */
.L_x_4503:
[----:B------:R-:W-:Y:S01]  /*36a0*/  MOV R2, R4 ;  /* 0x0000000400027202 */ /* 0x000fe20000000f00 */
[----:B------:R-:W-:Y:S06]  /*36b0*/  BRA `(.L_x_4504) ;  /* 0xfffffff000987947 */ /* 0x000fec000383ffff */
        .weak           $__internal_50_$__cuda_sm20_rcp_rn_f32_slowpath
        .type           $__internal_50_$__cuda_sm20_rcp_rn_f32_slowpath,@function
        .size           $__internal_50_$__cuda_sm20_rcp_rn_f32_slowpath,(.L_x_5517 - $__internal_50_$__cuda_sm20_rcp_rn_f32_slowpath)
$__internal_50_$__cuda_sm20_rcp_rn_f32_slowpath:
        /* <DEDUP_REMOVED lines=15> */
.L_x_4506:
[----:B------:R-:W-:-:S04]  /*37b0*/  IADD3 R3, R2, -0xfd, RZ ;  /* 0xffffff0302037810 */ /* 0x000fc80007ffe0ff */
        /* <DEDUP_REMOVED lines=8> */
[----:B------:R-:W-:-:S05]  /*3840*/  FFMA.RP R64, R64, R70, R64 ;  /* 0x0000004640407223 */ /* 0x000fca0000008040 */
[C---:B------:R-:W-:Y:S02]  /*3850*/  FSETP.NEU.FTZ.AND P0, PT, R66.reuse, R64, PT ;  /* 0x000000404200720b */ /* 0x040fe40003f1d000 */
[----:B------:R-:W-:Y:S01]  /*3860*/  LOP3.LUT R64, R66, 0x7fffff, RZ, 0xc0, !PT ;  /* 0x007fffff42407812 */ /* 0x000fe200078ec0ff */
[----:B------:R-:W-:Y:S01]  /*3870*/  HFMA2.MMA R66, -RZ, RZ, 0, 1.78813934326171875e-07 ;  /* 0x00000003ff427435 */ /* 0x000fe200000001ff */
[----:B------:R-:W-:Y:S02]  /*3880*/  SEL R68, RZ, 0xffffffff, !P0 ;  /* 0xffffffffff447807 */ /* 0x000fe40004000000 */
[----:B------:R-:W-:Y:S02]  /*3890*/  LOP3.LUT R64, R64, 0x800000, RZ, 0xfc, !PT ;  /* 0x0080000040407812 */ /* 0x000fe400078efcff */
[----:B------:R-:W-:-:S04]  /*38a0*/  IADD3 R68, -R68, RZ, RZ ;  /* 0x000000ff44447210 */ /* 0x000fc80007ffe1ff */
[-C--:B------:R-:W-:Y:S02]  /*38b0*/  LOP3.LUT P1, RZ, R68, R3.reuse, R64, 0xf8, !PT ;  /* 0x0000000344ff7212 */ /* 0x080fe4000782f840 */
[----:B------:R-:W-:-:S04]  /*38c0*/  SHF.L.U32 R66, R66, R3, RZ ;  /* 0x0000000342427219 */ /* 0x000fc800000006ff */
        /* <DEDUP_REMOVED lines=15> */
.L_x_4508:
[----:B------:R0:W1:Y:S02]  /*39c0*/  MUFU.RCP R3, R0 ;  /* 0x0000000000037308 */ /* 0x0000640000001000 */
.L_x_4507:
[----:B------:R-:W-:Y:S05]  /*39d0*/  BSYNC B1 ;  /* 0x0000000000017941 */ /* 0x000fea0003800000 */
.L_x_4505:
[----:B01----:R-:W-:Y:S01]  /*39e0*/  MOV R0, R3 ;  /* 0x0000000300007202 */ /* 0x003fe20000000f00 */
[----:B------:R-:W-:Y:S01]  /*39f0*/  HFMA2.MMA R3, -RZ, RZ, 0, 0 ;  /* 0x00000000ff037435 */ /* 0x000fe200000001ff */
[----:B------:R-:W-:-:S05]  /*3a00*/  MOV R2, R56 ;  /* 0x0000003800027202 */ /* 0x000fca0000000f00 */
[----:B------:R-:W-:Y:S05]  /*3a10*/  RET.REL.NODEC R2 `(_ZN18transformer_engine13normalization24rmsnorm_fwd_tuned_kernelINS0_13Kernel_traitsI6__halfS3_13__nv_fp8_e4m3fjLj4096ELj1ELj1ELj4ELj16ENS0_18Kernel_traits_baseILj4096ES3_S3_S4_fjLj128EEEEEEEvNS0_19ForwardKernelParamsE) ;  /* 0xffffffc402787950 */ /* 0x000fea0003c3ffff */
.L_x_4509:
        /* <DEDUP_REMOVED lines=14> */
.L_x_5517:


//--------------------- .text._ZN18transformer_engine13normalization24rmsnorm_fwd_tuned_kernelINS0_13Kernel_traitsI13__nv_bfloat16S3_13__nv_fp8_e4m3fjLj4096ELj1ELj1ELj4ELj16ENS0_18Kernel_traits_baseILj4096ES3_S3_S4_fjLj128EEEEEEEvNS0_19ForwardKernelParamsE --------------------------
	.section	.text._ZN18transformer_engine13normalization24rmsnorm_fwd_tuned_kernelINS0_13Kernel_traitsI13__nv_bfloat16S3_13__nv_fp8_e4m3fjLj4096ELj1ELj1ELj4ELj16ENS0_18Kernel_traits_baseILj4096ES3_S3_S4_fjLj128EEEEEEEvNS0_19ForwardKernelParamsE,"ax",@progbits
	.align	128
        .global         _ZN18transformer_engine13normalization24rmsnorm_fwd_tuned_kernelINS0_13Kernel_traitsI13__nv_bfloat16S3_13__nv_fp8_e4m3fjLj4096ELj1ELj1ELj4ELj16ENS0_18Kernel_traits_baseILj4096ES3_S3_S4_fjLj128EEEEEEEvNS0_19ForwardKernelParamsE
        .type           _ZN18transformer_engine13normalization24rmsnorm_fwd_tuned_kernelINS0_13Kernel_traitsI13__nv_bfloat16S3_13__nv_fp8_e4m3fjLj4096ELj1ELj1ELj4ELj16ENS0_18Kernel_traits_baseILj4096ES3_S3_S4_fjLj128EEEEEEEvNS0_19ForwardKernelParamsE,@function
        .size           _ZN18transformer_engine13normalization24rmsnorm_fwd_tuned_kernelINS0_13Kernel_traitsI13__nv_bfloat16S3_13__nv_fp8_e4m3fjLj4096ELj1ELj1ELj4ELj16ENS0_18Kernel_traits_baseILj4096ES3_S3_S4_fjLj128EEEEEEEvNS0_19ForwardKernelParamsE,(.L_x_5518 - _ZN18transformer_engine13normalization24rmsnorm_fwd_tuned_kernelINS0_13Kernel_traitsI13__nv_bfloat16S3_13__nv_fp8_e4m3fjLj4096ELj1ELj1ELj4ELj16ENS0_18Kernel_traits_baseILj4096ES3_S3_S4_fjLj128EEEEEEEvNS0_19ForwardKernelParamsE)
        .other          _ZN18transformer_engine13normalization24rmsnorm_fwd_tuned_kernelINS0_13Kernel_traitsI13__nv_bfloat16S3_13__nv_fp8_e4m3fjLj4096ELj1ELj1ELj4ELj16ENS0_18Kernel_traits_baseILj4096ES3_S3_S4_fjLj128EEEEEEEvNS0_19ForwardKernelParamsE,@"STO_CUDA_ENTRY STV_DEFAULT"
_ZN18transformer_engine13normalization24rmsnorm_fwd_tuned_kernelINS0_13Kernel_traitsI13__nv_bfloat16S3_13__nv_fp8_e4m3fjLj4096ELj1ELj1ELj4ELj16ENS0_18Kernel_traits_baseILj4096ES3_S3_S4_fjLj128EEEEEEEvNS0_19ForwardKernelParamsE:
.text._ZN18transformer_engine13normalization24rmsnorm_fwd_tuned_kernelINS0_13Kernel_traitsI13__nv_bfloat16S3_13__nv_fp8_e4m3fjLj4096ELj1ELj1ELj4ELj16ENS0_18Kernel_traits_baseILj4096ES3_S3_S4_fjLj128EEEEEEEvNS0_19ForwardKernelParamsE:
        /* <DEDUP_REMOVED lines=30> */
.L_x_4521:
[----:B--2---:R-:W2:Y:S01]  /*01e0*/  LDC.64 R28, c[0x0][0x220] ;  /* 0x00008800ff1c7b82 */ /* 0x004ea20000000a00 */
[----:B0-----:R-:W-:Y:S01]  /*01f0*/  IMAD.SHL.U32 R17, R35, 0x200, RZ ;  /* 0x0000020023117824 */ /* 0x001fe200078e00ff */
[----:B------:R-:W-:-:S04]  /*0200*/  LOP3.LUT R32, R40, 0x7f, RZ, 0xc0, !PT ;  /* 0x0000007f28207812 */ /* 0x000fc800078ec0ff */
        /* <DEDUP_REMOVED lines=22> */
[C---:B------:R-:W-:Y:S02]  /*0370*/  PRMT R59, R18.reuse, 0x7632, R59 ;  /* 0x00007632123b7816 */ /* 0x040fe4000000003b */
[----:B------:R-:W-:Y:S01]  /*0380*/  SHF.L.U32 R61, R18, 0x10, RZ ;  /* 0x00000010123d7819 */ /* 0x000fe200000006ff */
[----:B------:R-:W-:Y:S01]  /*0390*/  FADD R0, R57, R0 ;  /* 0x0000000039007221 */ /* 0x000fe20000000000 */
[----:B------:R-:W-:Y:S01]  /*03a0*/  SHF.L.U32 R63, R19, 0x10, RZ ;  /* 0x00000010133f7819 */ /* 0x000fe200000006ff */
[----:B------:R-:W-:Y:S01]  /*03b0*/  IMAD.U32 R59, R59, 0x10000, RZ ;  /* 0x000100003b3b7824 */ /* 0x000fe200078e00ff */
[C---:B---3--:R-:W-:Y:S01]  /*03c0*/  PRMT R65, R20.reuse, 0x7632, R65 ;  /* 0x0000763214417816 */ /* 0x048fe20000000041 */
[----:B------:R-:W-:Y:S01]  /*03d0*/  FADD R0, R55, R0 ;  /* 0x0000000037007221 */ /* 0x000fe20000000000 */
[----:B------:R-:W-:-:S02]  /*03e0*/  SHF.L.U32 R67, R20, 0x10, RZ ;  /* 0x0000001014437819 */ /* 0x000fc400000006ff */
[----:B------:R-:W-:Y:S01]  /*03f0*/  SHF.L.U32 R65, R65, 0x10, RZ ;  /* 0x0000001041417819 */ /* 0x000fe200000006ff */
[--C-:B------:R-:W-:Y:S01]  /*0400*/  FADD R2, R61, R0.reuse ;  /* 0x000000003d027221 */ /* 0x100fe20000000000 */
[----:B------:R-:W-:Y:S02]  /*0410*/  PRMT R0, R19, 0x7632, R0 ;  /* 0x0000763213007816 */ /* 0x000fe40000000000 */
[----:B------:R-:W-:Y:S01]  /*0420*/  SHF.L.U32 R69, R21, 0x10, RZ ;  /* 0x0000001015457819 */ /* 0x000fe200000006ff */
[----:B------:R-:W-:Y:S01]  /*0430*/  FADD R2, R59, R2 ;  /* 0x000000023b027221 */ /* 0x000fe20000000000 */
[----:B------:R-:W-:Y:S02]  /*0440*/  SHF.L.U32 R19, R0, 0x10, RZ ;  /* 0x0000001000137819 */ /* 0x000fe400000006ff */
[----:B------:R-:W-:Y:S01]  /*0450*/  PRMT R0, R21, 0x7632, R0 ;  /* 0x0000763215007816 */ /* 0x000fe20000000000 */
[----:B------:R-:W-:Y:S01]  /*0460*/  FADD R2, R63, R2 ;  /* 0x000000023f027221 */ /* 0x000fe20000000000 */
[----:B------:R-:W-:-:S02]  /*0470*/  PRMT R71, R22, 0x7632, R71 ;  /* 0x0000763216477816 */ /* 0x000fc40000000047 */
[----:B------:R-:W-:Y:S01]  /*0480*/  SHF.L.U32 R73, R22, 0x10, RZ ;  /* 0x0000001016497819 */ /* 0x000fe200000006ff */
[----:B------:R-:W-:Y:S01]  /*0490*/  FADD R2, R19, R2 ;  /* 0x0000000213027221 */ /* 0x000fe20000000000 */
[----:B------:R-:W-:Y:S01]  /*04a0*/  IMAD.U32 R21, R0, 0x10000, RZ ;  /* 0x0001000000157824 */ /* 0x000fe200078e00ff */
[----:B------:R-:W-:Y:S02]  /*04b0*/  SHF.L.U32 R71, R71, 0x10, RZ ;  /* 0x0000001047477819 */ /* 0x000fe400000006ff */
[----:B------:R-:W-:Y:S01]  /*04c0*/  FADD R2, R67, R2 ;  /* 0x0000000243027221 */ /* 0x000fe20000000000 */
[C---:B------:R-:W-:Y:S02]  /*04d0*/  PRMT R0, R23.reuse, 0x7632, R0 ;  /* 0x0000763217007816 */ /* 0x040fe40000000000 */
[----:B------:R-:W-:Y:S01]  /*04e0*/  SHF.L.U32 R75, R23, 0x10, RZ ;  /* 0x00000010174b7819 */ /* 0x000fe200000006ff */
[----:B------:R-:W-:Y:S01]  /*04f0*/  FADD R2, R65, R2 ;  /* 0x0000000241027221 */ /* 0x000fe20000000000 */
[----:B------:R-:W-:-:S02]  /*0500*/  SHF.L.U32 R23, R0, 0x10, RZ ;  /* 0x0000001000177819 */ /* 0x000fc400000006ff */
[C---:B----4-:R-:W-:Y:S01]  /*0510*/  PRMT R77, R24.reuse, 0x7632, R77 ;  /* 0x00007632184d7816 */ /* 0x050fe2000000004d */
[----:B------:R-:W-:Y:S01]  /*0520*/  FADD R2, R69, R2 ;  /* 0x0000000245027221 */ /* 0x000fe20000000000 */
[----:B------:R-:W-:Y:S02]  /*0530*/  SHF.L.U32 R24, R24, 0x10, RZ ;  /* 0x0000001018187819 */ /* 0x000fe400000006ff */
[----:B------:R-:W-:Y:S01]  /*0540*/  PRMT R0, R25, 0x7632, R0 ;  /* 0x0000763219007816 */ /* 0x000fe20000000000 */
[----:B------:R-:W-:Y:S01]  /*0550*/  FADD R2, R21, R2 ;  /* 0x0000000215027221 */ /* 0x000fe20000000000 */
[----:B------:R-:W-:Y:S01]  /*0560*/  IMAD.U32 R77, R77, 0x10000, RZ ;  /* 0x000100004d4d7824 */ /* 0x000fe200078e00ff */
[----:B------:R-:W-:Y:S02]  /*0570*/  SHF.L.U32 R18, R25, 0x10, RZ ;  /* 0x0000001019127819 */ /* 0x000fe400000006ff */
[----:B------:R-:W-:Y:S01]  /*0580*/  FADD R2, R73, R2 ;  /* 0x0000000249027221 */ /* 0x000fe20000000000 */
[----:B------:R-:W-:-:S02]  /*0590*/  SHF.L.U32 R25, R0, 0x10, RZ ;  /* 0x0000001000197819 */ /* 0x000fc400000006ff */
[C---:B------:R-:W-:Y:S01]  /*05a0*/  PRMT R20, R26.reuse, 0x7632, R20 ;  /* 0x000076321a147816 */ /* 0x040fe20000000014 */
[----:B------:R-:W-:Y:S01]  /*05b0*/  FADD R2, R71, R2 ;  /* 0x0000000247027221 */ /* 0x000fe20000000000 */
[----:B------:R-:W-:Y:S02]  /*05c0*/  SHF.L.U32 R26, R26, 0x10, RZ ;  /* 0x000000101a1a7819 */ /* 0x000fe400000006ff */
[----:B------:R-:W-:Y:S01]  /*05d0*/  SHF.L.U32 R20, R20, 0x10, RZ ;  /* 0x0000001014147819 */ /* 0x000fe200000006ff */
        /* <DEDUP_REMOVED lines=13> */
[----:B------:R-:W-:-:S03]  /*06b0*/  IMAD.U32 R46, R46, 0x10000, RZ ;  /* 0x000100002e2e7824 */ /* 0x000fc600078e00ff */
[--C-:B------:R-:W-:Y:S01]  /*06c0*/  FADD R17, R25, R0.reuse ;  /* 0x0000000019117221 */ /* 0x100fe20000000000 */
[----:B------:R-:W-:-:S03]  /*06d0*/  PRMT R0, R27, 0x7632, R0 ;  /* 0x000076321b007816 */ /* 0x000fc60000000000 */
[----:B------:R-:W-:Y:S02]  /*06e0*/  FADD R17, R26, R17 ;  /* 0x000000111a117221 */ /* 0x000fe40000000000 */
[----:B------:R-:W-:Y:S01]  /*06f0*/  IMAD.U32 R27, R0, 0x10000, RZ ;  /* 0x00010000001b7824 */ /* 0x000fe200078e00ff */
[----:B------:R-:W-:Y:S01]  /*0700*/  PRMT R0, R28, 0x7632, R0 ;  /* 0x000076321c007816 */ /* 0x000fe20000000000 */
[----:B------:R-:W-:-:S03]  /*0710*/  FADD R17, R20, R17 ;  /* 0x0000001114117221 */ /* 0x000fc60000000000 */
[----:B------:R-:W-:Y:S01]  /*0720*/  SHF.L.U32 R28, R0, 0x10, RZ ;  /* 0x00000010001c7819 */ /* 0x000fe200000006ff */
[----:B------:R-:W-:-:S04]  /*0730*/  FADD R2, R22, R17 ;  /* 0x0000001116027221 */ /* 0x000fc80000000000 */
[----:B------:R-:W-:-:S04]  /*0740*/  FADD R17, R27, R2 ;  /* 0x000000021b117221 */ /* 0x000fc80000000000 */
[----:B------:R-:W-:-:S04]  /*0750*/  FADD R17, R42, R17 ;  /* 0x000000112a117221 */ /* 0x000fc80000000000 */
[----:B------:R-:W-:-:S04]  /*0760*/  FADD R0, R28, R17 ;  /* 0x000000111c007221 */ /* 0x000fc80000000000 */
[--C-:B------:R-:W-:Y:S01]  /*0770*/  FADD R17, R29, R0.reuse ;  /* 0x000000001d117221 */ /* 0x100fe20000000000 */
[----:B------:R-:W-:-:S03]  /*0780*/  PRMT R0, R31, 0x7632, R0 ;  /* 0x000076321f007816 */ /* 0x000fc60000000000 */
[----:B------:R-:W-:Y:S01]  /*0790*/  FADD R17, R44, R17 ;  /* 0x000000112c117221 */ /* 0x000fe20000000000 */
[----:B------:R-:W-:-:S03]  /*07a0*/  SHF.L.U32 R31, R0, 0x10, RZ ;  /* 0x00000010001f7819 */ /* 0x000fc600000006ff */
        /* <DEDUP_REMOVED lines=89> */
.L_x_4540:
        /* <DEDUP_REMOVED lines=16> */
.L_x_4512:
        /* <DEDUP_REMOVED lines=11> */
[----:B------:R-:W-:-:S05]  /*0ef0*/  @!P3 IADD3 R3, R3, 0x4, RZ ;  /* 0x000000040303b810 */ /* 0x000fca0007ffe0ff */
[----:B------:R-:W-:Y:S01]  /*0f00*/  IMAD.IADD R50, R3, 0x1, R50 ;  /* 0x0000000103327824 */ /* 0x000fe200078e0232 */
[----:B---3--:R-:W-:-:S06]  /*0f10*/  ULEA UR4, UR5, UR4, 0x18 ;  /* 0x0000000405047291 */ /* 0x008fcc000f8ec03f */
[----:B------:R-:W-:-:S05]  /*0f20*/  LEA R50, R50, UR4, 0x3 ;  /* 0x0000000432327c11 */ /* 0x000fca000f8e18ff */
[----:B------:R3:W4:Y:S02]  /*0f30*/  LDS.64 R16, [R50] ;  /* 0x0000000032107984 */ /* 0x0007240000000a00 */
.L_x_4514:
[----:B------:R-:W-:Y:S05]  /*0f40*/  BSYNC B0 ;  /* 0x0000000000007941 */ /* 0x000fea0003800000 */
.L_x_4513:
        /* <DEDUP_REMOVED lines=14> */
[----:B---3-5:R-:W-:Y:S05]  /*1030*/  CALL.REL.NOINC `($__internal_51_$__cuda_sm20_rcp_rn_f32_slowpath) ;  /* 0x0000002800207944 */ /* 0x028fea0003c00000 */
[----:B------:R-:W-:Y:S05]  /*1040*/  BRA `(.L_x_4517) ;  /* 0x0000000000107947 */ /* 0x000fea0003800000 */
.L_x_4516:
[----:B------:R-:W0:Y:S02]  /*1050*/  MUFU.RCP R3, R52 ;  /* 0x0000003400037308 */ /* 0x000e240000001000 */
[----:B0-----:R-:W-:-:S04]  /*1060*/  FFMA R0, R52, R3, -1 ;  /* 0xbf80000034007423 */ /* 0x001fc80000000003 */
[----:B------:R-:W-:-:S04]  /*1070*/  FADD.FTZ R0, -R0, -RZ ;  /* 0x800000ff00007221 */ /* 0x000fc80000010100 */
[----:B------:R-:W-:-:S07]  /*1080*/  FFMA R0, R3, R0, R3 ;  /* 0x0000000003007223 */ /* 0x000fce0000000003 */
.L_x_4517:
[----:B------:R-:W-:Y:S05]  /*1090*/  BSYNC B0 ;  /* 0x0000000000007941 */ /* 0x000fea0003800000 */
.L_x_4515:
        /* <DEDUP_REMOVED lines=20> */
[----:B0----5:R-:W-:Y:S05]  /*11e0*/  CALL.REL.NOINC `($__internal_51_$__cuda_sm20_rcp_rn_f32_slowpath) ;  /* 0x0000002400b47944 */ /* 0x021fea0003c00000 */
[----:B------:R-:W-:Y:S05]  /*11f0*/  BRA `(.L_x_4520) ;  /* 0x0000000000107947 */ /* 0x000fea0003800000 */
.L_x_4519:
[----:B------:R-:W1:Y:S02]  /*1200*/  MUFU.RCP R0, R56 ;  /* 0x0000003800007308 */ /* 0x000e640000001000 */
[----:B-1----:R-:W-:-:S04]  /*1210*/  FFMA R2, R56, R0, -1 ;  /* 0xbf80000038027423 */ /* 0x002fc80000000000 */
[----:B------:R-:W-:-:S04]  /*1220*/  FADD.FTZ R3, -R2, -RZ ;  /* 0x800000ff02037221 */ /* 0x000fc80000010100 */
[----:B------:R-:W-:-:S07]  /*1230*/  FFMA R0, R0, R3, R0 ;  /* 0x0000000300007223 */ /* 0x000fce0000000000 */
.L_x_4520:
[----:B------:R-:W-:Y:S05]  /*1240*/  BSYNC B0 ;  /* 0x0000000000007941 */ /* 0x000fea0003800000 */
.L_x_4518:
[----:B------:R-:W-:Y:S01]  /*1250*/  FADD R2, R17, -R54 ;  /* 0x8000003611027221 */ /* 0x000fe20000000000 */
[----:B------:R-:W-:Y:S01]  /*1260*/  FMUL R54, R50, R54 ;  /* 0x0000003632367220 */ /* 0x000fe20000400000 */
[----:B------:R-:W-:Y:S02]  /*1270*/  ISETP.NE.AND P1, PT, R33, RZ, PT ;  /* 0x000000ff2100720c */ /* 0x000fe40003f25270 */
[----:B------:R-:W-:Y:S01]  /*1280*/  FMUL R3, R2, R2 ;  /* 0x0000000202037220 */ /* 0x000fe20000400000 */
[C-C-:B------:R-:W-:Y:S01]  /*1290*/  FFMA R17, R52.reuse, R17, R54.reuse ;  /* 0x0000001134117223 */ /* 0x140fe20000000036 */
[----:B-----5:R-:W-:Y:S02]  /*12a0*/  PRMT R54, R39, 0x7632, R54 ;  /* 0x0000763227367816 */ /* 0x020fe40000000036 */
[----:B------:R-:W-:Y:S01]  /*12b0*/  FMUL R2, R52, R3 ;  /* 0x0000000334027220 */ /* 0x000fe20000400000 */
[----:B0-----:R-:W-:Y:S01]  /*12c0*/  FADD R3, R16, R58 ;  /* 0x0000003a10037221 */ /* 0x001fe20000000000 */
[----:B------:R-:W-:Y:S01]  /*12d0*/  FMUL R17, R17, R0 ;  /* 0x0000000011117220 */ /* 0x000fe20000400000 */
[----:B------:R-:W-:Y:S01]  /*12e0*/  PRMT R52, R38, 0x7632, R52 ;  /* 0x0000763226347816 */ /* 0x000fe20000000034 */
[----:B------:R-:W-:Y:S01]  /*12f0*/  FMUL R2, R50, R2 ;  /* 0x0000000232027220 */ /* 0x000fe20000400000 */
[----:B------:R-:W-:-:S02]  /*1300*/  PRMT R50, R36, 0x7632, R50 ;  /* 0x0000763224327816 */ /* 0x000fc40000000032 */
[----:B------:R-:W-:Y:S01]  /*1310*/  SHF.L.U32 R52, R52, 0x10, RZ ;  /* 0x0000001034347819 */ /* 0x000fe200000006ff */
[----:B------:R-:W-:Y:S01]  /*1320*/  FFMA R2, R2, R0, R3 ;  /* 0x0000000002027223 */ /* 0x000fe20000000003 */
[----:B------:R-:W-:Y:S01]  /*1330*/  SHFL.IDX PT, R17, R17, RZ, 0x1f ;  /* 0x00001fff11117589 */ /* 0x000fe200000e0000 */
[----:B------:R-:W-:Y:S01]  /*1340*/  IMAD.U32 R3, R36, 0x10000, RZ ;  /* 0x0001000024037824 */ /* 0x000fe200078e00ff */
[----:B------:R-:W-:Y:S01]  /*1350*/  SHF.L.U32 R50, R50, 0x10, RZ ;  /* 0x0000001032327819 */ /* 0x000fe200000006ff */
[----:B------:R-:W-:Y:S01]  /*1360*/  @P1 FADD R52, R52, 1 ;  /* 0x3f80000034341421 */ /* 0x000fe20000000000 */
[----:B------:R-:W-:Y:S01]  /*1370*/  SHF.L.U32 R54, R54, 0x10, RZ ;  /* 0x0000001036367819 */ /* 0x000fe200000006ff */
[----:B------:R-:W0:Y:S01]  /*1380*/  SHFL.IDX PT, R2, R2, RZ, 0x1f ;  /* 0x00001fff02027589 */ /* 0x000e2200000e0000 */
[----:B------:R-:W-:Y:S01]  /*1390*/  @P1 FADD R3, R3, 1 ;  /* 0x3f80000003031421 */ /* 0x000fe20000000000 */
[----:B------:R-:W-:Y:S01]  /*13a0*/  @P1 FADD R50, R50, 1 ;  /* 0x3f80000032321421 */ /* 0x000fe20000000000 */
[----:B------:R-:W-:Y:S01]  /*13b0*/  SHF.L.U32 R56, R4, 0x10, RZ ;  /* 0x0000001004387819 */ /* 0x000fe200000006ff */
[----:B------:R-:W-:Y:S01]  /*13c0*/  @P1 FADD R54, R54, 1 ;  /* 0x3f80000036361421 */ /* 0x000fe20000000000 */
[----:B------:R-:W-:-:S02]  /*13d0*/  SHF.L.U32 R62, R8, 0x10, RZ ;  /* 0x00000010083e7819 */ /* 0x000fc400000006ff */
[----:B------:R-:W-:Y:S01]  /*13e0*/  ISETP.NE.AND P2, PT, RZ, UR10, PT ;  /* 0x0000000aff007c0c */ /* 0x000fe2000bf45270 */
[----:B------:R-:W-:Y:S01]  /*13f0*/  @P1 FADD R56, R56, 1 ;  /* 0x3f80000038381421 */ /* 0x000fe20000000000 */
[----:B------:R-:W-:Y:S01]  /*1400*/  LOP3.LUT R47, R47, 0xffffff00, RZ, 0xc0, !PT ;  /* 0xffffff002f2f7812 */ /* 0x000fe200078ec0ff */
[----:B------:R-:W-:Y:S01]  /*1410*/  @P1 FADD R62, R62, 1 ;  /* 0x3f8000003e3e1421 */ /* 0x000fe20000000000 */
[----:B0-----:R-:W-:-:S04]  /*1420*/  FMUL R0, R2, 0.000244140625 ;  /* 0x3980000002007820 */ /* 0x001fc80000400000 */
[----:B------:R-:W-:Y:S01]  /*1430*/  FFMA R0, R17, R17, R0 ;  /* 0x0000001111007223 */ /* 0x000fe20000000000 */
[----:B------:R-:W-:-:S03]  /*1440*/  SHF.L.U32 R17, R37, 0x10, RZ ;  /* 0x0000001025117819 */ /* 0x000fc600000006ff */
[----:B------:R-:W-:Y:S02]  /*1450*/  FADD R16, R0, UR8 ;  /* 0x0000000800107e21 */ /* 0x000fe40008000000 */
[----:B------:R-:W-:-:S03]  /*1460*/  @P1 FADD R17, R17, 1 ;  /* 0x3f80000011111421 */ /* 0x000fc60000000000 */
[----:B------:R-:W-:-:S13]  /*1470*/  FSETP.GEU.AND P0, PT, |R16|, 1.175494350822287508e-38, PT ;  /* 0x008000001000780b */ /* 0x000fda0003f0e200 */
[----:B------:R-:W-:-:S04]  /*1480*/  @!P0 FMUL R16, R16, 16777216 ;  /* 0x4b80000010108820 */ /* 0x000fc80000400000 */
[----:B------:R0:W1:Y:S02]  /*1490*/  MUFU.RSQ R0, R16 ;  /* 0x0000001000007308 */ /* 0x0000640000001400 */
[----:B0-----:R-:W-:Y:S01]  /*14a0*/  PRMT R16, R37, 0x7632, R16 ;  /* 0x0000763225107816 */ /* 0x001fe20000000010 */
[----:B-1----:R-:W-:Y:S01]  /*14b0*/  @!P0 FMUL R0, R0, 4096 ;  /* 0x4580000000008820 */ /* 0x002fe20000400000 */
[----:B------:R-:W-:-:S03]  /*14c0*/  ISETP.NE.U32.AND P0, PT, RZ, UR12, PT ;  /* 0x0000000cff007c0c */ /* 0x000fc6000bf05070 */
[-C--:B------:R-:W-:Y:S01]  /*14d0*/  FMUL R2, R53, R0.reuse ;  /* 0x0000000035027220 */ /* 0x080fe20000400000 */
[-C--:B------:R-:W-:Y:S01]  /*14e0*/  FMUL R51, R51, R0.reuse ;  /* 0x0000000033337220 */ /* 0x080fe20000400000 */
[-C--:B------:R-:W-:Y:S01]  /*14f0*/  FMUL R55, R55, R0.reuse ;  /* 0x0000000037377220 */ /* 0x080fe20000400000 */
[----:B------:R-:W-:Y:S01]  /*1500*/  FMUL R59, R59, R0 ;  /* 0x000000003b3b7220 */ /* 0x000fe20000400000 */
[----:B------:R-:W-:Y:S01]  /*1510*/  FMUL R3, R3, R2 ;  /* 0x0000000203037220 */ /* 0x000fe20000400000 */
[----:B------:R-:W-:Y:S01]  /*1520*/  FMUL R2, R50, R51 ;  /* 0x0000003332027220 */ /* 0x000fe20000400000 */
[----:B------:R-:W-:Y:S01]  /*1530*/  SHF.L.U32 R50, R16, 0x10, RZ ;  /* 0x0000001010327819 */ /* 0x000fe200000006ff */
[-C--:B------:R-:W-:Y:S01]  /*1540*/  FMUL R16, R57, R0.reuse ;  /* 0x0000000039107220 */ /* 0x080fe20000400000 */
[----:B------:R-:W-:Y:S01]  /*1550*/  SHF.L.U32 R51, R38, 0x10, RZ ;  /* 0x0000001026337819 */ /* 0x000fe200000006ff */
[----:B------:R-:W-:Y:S02]  /*1560*/  IMAD.U32 R53, R39, 0x10000, RZ ;  /* 0x0001000027357824 */ /* 0x000fe400078e00ff */
[----:B------:R-:W-:Y:S01]  /*1570*/  FMUL R67, R67, R0 ;  /* 0x0000000043437220 */ /* 0x000fe20000400000 */
[----:B------:R-:W-:Y:S01]  /*1580*/  @P1 FADD R50, R50, 1 ;  /* 0x3f80000032321421 */ /* 0x000fe20000000000 */
[----:B------:R-:W-:Y:S01]  /*1590*/  FMUL R17, R17, R16 ;  /* 0x0000001011117220 */ /* 0x000fe20000400000 */
[----:B------:R-:W-:Y:S01]  /*15a0*/  @P1 FADD R51, R51, 1 ;  /* 0x3f80000033331421 */ /* 0x000fe20000000000 */
[----:B------:R-:W-:Y:S01]  /*15b0*/  FMUL R16, R61, R0 ;  /* 0x000000003d107220 */ /* 0x000fe20000400000 */
[----:B------:R-:W-:Y:S01]  /*15c0*/  FMUL R50, R50, R55 ;  /* 0x0000003732327220 */ /* 0x000fe20000400000 */
[----:B------:R-:W-:Y:S01]  /*15d0*/  PRMT R55, R4, 0x7632, R55 ;  /* 0x0000763204377816 */ /* 0x000fe20000000037 */
[----:B------:R-:W-:Y:S01]  /*15e0*/  @P1 FADD R53, R53, 1 ;  /* 0x3f80000035351421 */ /* 0x000fe20000000000 */
[----:B------:R-:W-:Y:S01]  /*15f0*/  FMUL R51, R51, R16 ;  /* 0x0000001033337220 */ /* 0x000fe20000400000 */
[----:B------:R-:W-:Y:S01]  /*1600*/  FMUL R16, R52, R59 ;  /* 0x0000003b34107220 */ /* 0x000fe20000400000 */
[-C--:B------:R-:W-:Y:S01]  /*1610*/  FMUL R52, R63, R0.reuse ;  /* 0x000000003f347220 */ /* 0x080fe20000400000 */
[----:B------:R-:W-:Y:S01]  /*1620*/  SHF.L.U32 R57, R55, 0x10, RZ ;  /* 0x0000001037397819 */ /* 0x000fe200000006ff */
[-C--:B------:R-:W-:Y:S01]  /*1630*/  FMUL R55, R19, R0.reuse ;  /* 0x0000000013377220 */ /* 0x080fe20000400000 */
[----:B------:R-:W-:Y:S01]  /*1640*/  FMUL R58, R65, R0 ;  /* 0x00000000413a7220 */ /* 0x000fe20000400000 */
[----:B------:R-:W-:Y:S01]  /*1650*/  FMUL R19, R53, R52 ;  /* 0x0000003435137220 */ /* 0x000fe20000400000 */
[----:B------:R-:W-:-:S02]  /*1660*/  IMAD.U32 R59, R6, 0x10000, RZ ;  /* 0x00010000063b7824 */ /* 0x000fc400078e00ff */
[----:B------:R-:W-:Y:S01]  /*1670*/  FMUL R52, R54, R55 ;  /* 0x0000003736347220 */ /* 0x000fe20000400000 */
[----:B------:R-:W-:Y:S01]  /*1680*/  @P1 FADD R57, R57, 1 ;  /* 0x3f80000039391421 */ /* 0x000fe20000000000 */
[----:B------:R-:W-:Y:S01]  /*1690*/  FMUL R54, R56, R67 ;  /* 0x0000004338367220 */ /* 0x000fe20000400000 */
[----:B------:R-:W-:Y:S01]  /*16a0*/  PRMT R56, R5, 0x7632, R56 ;  /* 0x0000763205387816 */ /* 0x000fe20000000038 */
[----:B------:R-:W-:Y:S01]  /*16b0*/  @P1 FADD R59, R59, 1 ;  /* 0x3f8000003b3b1421 */ /* 0x000fe20000000000 */
[----:B------:R-:W-:Y:S01]  /*16c0*/  SHF.L.U32 R55, R5, 0x10, RZ ;  /* 0x0000001005377819 */ /* 0x000fe200000006ff */
[----:B------:R-:W-:Y:S01]  /*16d0*/  FMUL R53, R57, R58 ;  /* 0x0000003a39357220 */ /* 0x000fe20000400000 */
[----:B------:R-:W-:Y:S01]  /*16e0*/  PRMT R58, R6, 0x7632, R58 ;  /* 0x00007632063a7816 */ /* 0x000fe2000000003a */
[-C--:B------:R-:W-:Y:S01]  /*16f0*/  FMUL R60, R73, R0.reuse ;  /* 0x00000000493c7220 */ /* 0x080fe20000400000 */
[----:B------:R-:W-:Y:S01]  /*1700*/  SHF.L.U32 R57, R56, 0x10, RZ ;  /* 0x0000001038397819 */ /* 0x000fe200000006ff */
[----:B------:R-:W-:Y:S01]  /*1710*/  @P1 FADD R55, R55, 1 ;  /* 0x3f80000037371421 */ /* 0x000fe20000000000 */
[-C--:B------:R-:W-:Y:S01]  /*1720*/  FMUL R56, R69, R0.reuse ;  /* 0x0000000045387220 */ /* 0x080fe20000400000 */
[----:B------:R-:W-:Y:S01]  /*1730*/  SHF.L.U32 R61, R58, 0x10, RZ ;  /* 0x000000103a3d7819 */ /* 0x000fe200000006ff */
[----:B------:R-:W-:Y:S01]  /*1740*/  FMUL R58, R21, R0 ;  /* 0x00000000153a7220 */ /* 0x000fe20000400000 */
[----:B------:R-:W-:Y:S01]  /*1750*/  @P1 FADD R57, R57, 1 ;  /* 0x3f80000039391421 */ /* 0x000fe20000000000 */
[----:B------:R-:W-:Y:S01]  /*1760*/  FMUL R55, R55, R56 ;  /* 0x0000003837377220 */ /* 0x000fe20000400000 */
[----:B------:R-:W-:Y:S01]  /*1770*/  FMUL R18, R18, R0 ;  /* 0x0000000012127220 */ /* 0x000fe20000400000 */
[----:B------:R-:W-:Y:S01]  /*1780*/  @P1 FADD R61, R61, 1 ;  /* 0x3f8000003d3d1421 */ /* 0x000fe20000000000 */
[----:B------:R-:W-:Y:S01]  /*1790*/  FMUL R56, R57, R58 ;  /* 0x0000003a39387220 */ /* 0x000fe20000400000 */
[----:B------:R-:W-:Y:S01]  /*17a0*/  FMUL R58, R71, R0 ;  /* 0x00000000473a7220 */ /* 0x000fe20000400000 */
[----:B------:R-:W-:Y:S01]  /*17b0*/  FMUL R57, R59, R60 ;  /* 0x0000003c3b397220 */ /* 0x000fe20000400000 */
[----:B------:R-:W-:Y:S01]  /*17c0*/  PRMT R60, R7, 0x7632, R60 ;  /* 0x00007632073c7816 */ /* 0x000fe2000000003c */
[----:B------:R-:W-:Y:S01]  /*17d0*/  FMUL R27, R27, R0 ;  /* 0x000000001b1b7220 */ /* 0x000fe20000400000 */
[----:B------:R-:W-:Y:S01]  /*17e0*/  SHF.L.U32 R59, R7, 0x10, RZ ;  /* 0x00000010073b7819 */ /* 0x000fe200000006ff */
[----:B------:R-:W-:Y:S01]  /*17f0*/  FMUL R21, R61, R58 ;  /* 0x0000003a3d157220 */ /* 0x000fe20000400000 */
[----:B------:R-:W-:Y:S01]  /*1800*/  PRMT R61, R8, 0x7632, R61 ;  /* 0x00007632083d7816 */ /* 0x000fe2000000003d */
[-C--:B------:R-:W-:Y:S01]  /*1810*/  FMUL R58, R75, R0.reuse ;  /* 0x000000004b3a7220 */ /* 0x080fe20000400000 */
[----:B------:R-:W-:Y:S01]  /*1820*/  SHF.L.U32 R60, R60, 0x10, RZ ;  /* 0x000000103c3c7819 */ /* 0x000fe200000006ff */
[----:B------:R-:W-:Y:S01]  /*1830*/  @P1 FADD R59, R59, 1 ;  /* 0x3f8000003b3b1421 */ /* 0x000fe20000000000 */
[----:B------:R-:W-:Y:S01]  /*1840*/  SHF.L.U32 R63, R61, 0x10, RZ ;  /* 0x000000103d3f7819 */ /* 0x000fe200000006ff */
[----:B------:R-:W-:Y:S01]  /*1850*/  FMUL R61, R23, R0 ;  /* 0x00000000173d7220 */ /* 0x000fe20000400000 */
[----:B------:R-:W-:Y:S01]  /*1860*/  ISETP.NE.AND.EX P0, PT, RZ, UR13, PT, P0 ;  /* 0x0000000dff007c0c */ /* 0x000fe2000bf05300 */
[----:B------:R-:W-:Y:S01]  /*1870*/  @P1 FADD R60, R60, 1 ;  /* 0x3f8000003c3c1421 */ /* 0x000fe20000000000 */
[----:B------:R-:W-:Y:S01]  /*1880*/  FMUL R23, R59, R58 ;  /* 0x0000003a3b177220 */ /* 0x000fe20000400000 */
[-C--:B------:R-:W-:Y:S01]  /*1890*/  FMUL R59, R24, R0.reuse ;  /* 0x00000000183b7220 */ /* 0x080fe20000400000 */
[----:B------:R-:W-:Y:S01]  /*18a0*/  @P1 FADD R63, R63, 1 ;  /* 0x3f8000003f3f1421 */ /* 0x000fe20000000000 */
[----:B------:R-:W-:Y:S01]  /*18b0*/  FMUL R24, R60, R61 ;  /* 0x0000003d3c187220 */ /* 0x000fe20000400000 */
[----:B------:R-:W-:Y:S01]  /*18c0*/  FMUL R60, R77, R0 ;  /* 0x000000004d3c7220 */ /* 0x000fe20000400000 */
[----:B------:R-:W-:Y:S01]  /*18d0*/  FMUL R58, R62, R59 ;  /* 0x0000003b3e3a7220 */ /* 0x000fe20000400000 */
[C---:B------:R-:W-:Y:S01]  /*18e0*/  PRMT R62, R9.reuse, 0x7632, R62 ;  /* 0x00007632093e7816 */ /* 0x040fe2000000003e */
[----:B------:R-:W-:-:S02]  /*18f0*/  IMAD.U32 R61, R9, 0x10000, RZ ;  /* 0x00010000093d7824 */ /* 0x000fc400078e00ff */
[----:B------:R-:W-:Y:S01]  /*1900*/  FMUL R59, R63, R60 ;  /* 0x0000003c3f3b7220 */ /* 0x000fe20000400000 */
[----:B------:R-:W-:Y:S01]  /*1910*/  PRMT R63, R10, 0x7632, R63 ;  /* 0x000076320a3f7816 */ /* 0x000fe2000000003f */
[-C--:B------:R-:W-:Y:S01]  /*1920*/  FMUL R42, R42, R0.reuse ;  /* 0x000000002a2a7220 */ /* 0x080fe20000400000 */
[----:B------:R-:W-:Y:S01]  /*1930*/  SHF.L.U32 R62, R62, 0x10, RZ ;  /* 0x000000103e3e7819 */ /* 0x000fe200000006ff */
[----:B------:R-:W-:Y:S01]  /*1940*/  @P1 FADD R61, R61, 1 ;  /* 0x3f8000003d3d1421 */ /* 0x000fe20000000000 */
[----:B------:R-:W-:Y:S01]  /*1950*/  SHF.L.U32 R60, R10, 0x10, RZ ;  /* 0x000000100a3c7819 */ /* 0x000fe200000006ff */
[-C--:B------:R-:W-:Y:S01]  /*1960*/  FMUL R65, R48, R0.reuse ;  /* 0x0000000030417220 */ /* 0x080fe20000400000 */
[----:B------:R-:W-:Y:S01]  /*1970*/  SHF.L.U32 R64, R63, 0x10, RZ ;  /* 0x000000103f407819 */ /* 0x000fe200000006ff */
[----:B------:R-:W-:Y:S01]  /*1980*/  FMUL R63, R25, R0 ;  /* 0x00000000193f7220 */ /* 0x000fe20000400000 */
[----:B------:R-:W-:Y:S01]  /*1990*/  FMUL R25, R61, R18 ;  /* 0x000000123d197220 */ /* 0x000fe20000400000 */
[----:B------:R-:W-:Y:S01]  /*19a0*/  @P1 FADD R62, R62, 1 ;  /* 0x3f8000003e3e1421 */ /* 0x000fe20000000000 */
[----:B------:R-:W-:Y:S01]  /*19b0*/  @P1 FADD R60, R60, 1 ;  /* 0x3f8000003c3c1421 */ /* 0x000fe20000000000 */
[-C--:B------:R-:W-:Y:S01]  /*19c0*/  FMUL R61, R26, R0.reuse ;  /* 0x000000001a3d7220 */ /* 0x080fe20000400000 */
[----:B------:R-:W-:Y:S01]  /*19d0*/  @P1 FADD R64, R64, 1 ;  /* 0x3f80000040401421 */ /* 0x000fe20000000000 */
[----:B------:R-:W-:Y:S01]  /*19e0*/  FMUL R26, R62, R63 ;  /* 0x0000003f3e1a7220 */ /* 0x000fe20000400000 */
[----:B------:R-:W-:Y:S01]  /*19f0*/  FMUL R63, R20, R0 ;  /* 0x00000000143f7220 */ /* 0x000fe20000400000 */
[----:B------:R-:W-:Y:S01]  /*1a00*/  FMUL R60, R60, R61 ;  /* 0x0000003d3c3c7220 */ /* 0x000fe20000400000 */
[----:B------:R-:W-:-:S02]  /*1a10*/  PRMT R61, R11, 0x7632, R61 ;  /* 0x000076320b3d7816 */ /* 0x000fc4000000003d */
[----:B------:R-:W-:Y:S01]  /*1a20*/  SHF.L.U32 R18, R11, 0x10, RZ ;  /* 0x000000100b127819 */ /* 0x000fe200000006ff */
[----:B------:R-:W-:Y:S01]  /*1a30*/  FMUL R20, R64, R63 ;  /* 0x0000003f40147220 */ /* 0x000fe20000400000 */
[----:B------:R-:W-:Y:S01]  /*1a40*/  SHF.L.U32 R62, R61, 0x10, RZ ;  /* 0x000000103d3e7819 */ /* 0x000fe200000006ff */
[C---:B------:R-:W-:Y:S01]  /*1a50*/  IMAD.U32 R63, R12.reuse, 0x10000, RZ ;  /* 0x000100000c3f7824 */ /* 0x040fe200078e00ff */
[----:B------:R-:W-:Y:S01]  /*1a60*/  PRMT R64, R12, 0x7632, R64 ;  /* 0x000076320c407816 */ /* 0x000fe20000000040 */
[----:B------:R-:W-:Y:S01]  /*1a70*/  @P1 FADD R18, R18, 1 ;  /* 0x3f80000012121421 */ /* 0x000fe20000000000 */
[----:B------:R-:W-:Y:S01]  /*1a80*/  FMUL R61, R22, R0 ;  /* 0x00000000163d7220 */ /* 0x000fe20000400000 */
[----:B------:R-:W-:Y:S01]  /*1a90*/  @P0 FMNMX R34, R34, |R3|, !PT ;  /* 0x4000000322220209 */ /* 0x000fe20007800000 */
[----:B------:R-:W-:Y:S01]  /*1aa0*/  @P1 FADD R62, R62, 1 ;  /* 0x3f8000003e3e1421 */ /* 0x000fe20000000000 */
[----:B------:R-:W-:Y:S01]  /*1ab0*/  SHF.L.U32 R64, R64, 0x10, RZ ;  /* 0x0000001040407819 */ /* 0x000fe200000006ff */
[----:B------:R-:W-:Y:S01]  /*1ac0*/  @P1 FADD R63, R63, 1 ;  /* 0x3f8000003f3f1421 */ /* 0x000fe20000000000 */
[----:B------:R-:W-:Y:S01]  /*1ad0*/  FMUL R22, R18, R61 ;  /* 0x0000003d12167220 */ /* 0x000fe20000400000 */
[----:B------:R-:W-:Y:S01]  /*1ae0*/  @P0 FMNMX R34, R34, |R2|, !PT ;  /* 0x4000000222220209 */ /* 0x000fe20007800000 */
[----:B------:R-:W-:Y:S01]  /*1af0*/  FMUL R18, R62, R27 ;  /* 0x0000001b3e127220 */ /* 0x000fe20000400000 */
[----:B------:R-:W-:Y:S01]  /*1b00*/  @P1 FADD R64, R64, 1 ;  /* 0x3f80000040401421 */ /* 0x000fe20000000000 */
[----:B------:R-:W-:Y:S01]  /*1b10*/  FMUL R27, R28, R0 ;  /* 0x000000001c1b7220 */ /* 0x000fe20000400000 */
[----:B------:R-:W-:Y:S01]  /*1b20*/  FMUL R61, R63, R42 ;  /* 0x0000002a3f3d7220 */ /* 0x000fe20000400000 */
[----:B------:R-:W-:Y:S01]  /*1b30*/  PRMT R42, R13, 0x7632, R42 ;  /* 0x000076320d2a7816 */ /* 0x000fe2000000002a */
[----:B------:R-:W-:Y:S01]  /*1b40*/  @P2 FMUL R3, R41, R3 ;  /* 0x0000000329032220 */ /* 0x000fe20000400000 */
[----:B------:R-:W-:Y:S01]  /*1b50*/  @P0 FMNMX R34, R34, |R17|, !PT ;  /* 0x4000001122220209 */ /* 0x000fe20007800000 */
[----:B------:R-:W-:Y:S01]  /*1b60*/  FMUL R28, R64, R27 ;  /* 0x0000001b401c7220 */ /* 0x000fe20000400000 */
[----:B------:R-:W-:Y:S01]  /*1b70*/  SHF.L.U32 R27, R13, 0x10, RZ ;  /* 0x000000100d1b7819 */ /* 0x000fe200000006ff */
[----:B------:R-:W-:Y:S01]  /*1b80*/  @P2 FMUL R2, R41, R2 ;  /* 0x0000000229022220 */ /* 0x000fe20000400000 */
[----:B------:R-:W-:Y:S01]  /*1b90*/  SHF.L.U32 R62, R42, 0x10, RZ ;  /* 0x000000102a3e7819 */ /* 0x000fe200000006ff */
[----:B------:R-:W-:Y:S01]  /*1ba0*/  FMUL R42, R29, R0 ;  /* 0x000000001d2a7220 */ /* 0x000fe20000400000 */
[----:B------:R-:W-:Y:S01]  /*1bb0*/  @P0 FMNMX R34, R34, |R50|, !PT ;  /* 0x4000003222220209 */ /* 0x000fe20007800000 */
[----:B------:R-:W-:Y:S01]  /*1bc0*/  @P1 FADD R27, R27, 1 ;  /* 0x3f8000001b1b1421 */ /* 0x000fe20000000000 */
[----:B------:R-:W-:Y:S01]  /*1bd0*/  SHF.L.U32 R63, R14, 0x10, RZ ;  /* 0x000000100e3f7819 */ /* 0x000fe200000006ff */
[----:B------:R-:W-:Y:S01]  /*1be0*/  @P1 FADD R62, R62, 1 ;  /* 0x3f8000003e3e1421 */ /* 0x000fe20000000000 */
[----:B------:R-:W-:Y:S01]  /*1bf0*/  @P0 FMNMX R34, R34, |R51|, !PT ;  /* 0x4000003322220209 */ /* 0x000fe20007800000 */
[-C--:B------:R-:W-:Y:S01]  /*1c00*/  FMUL R29, R44, R0.reuse ;  /* 0x000000002c1d7220 */ /* 0x080fe20000400000 */
[----:B------:R-:W-:Y:S01]  /*1c10*/  FMUL R44, R30, R0 ;  /* 0x000000001e2c7220 */ /* 0x000fe20000400000 */
[----:B------:R-:W-:Y:S01]  /*1c20*/  @P1 FADD R63, R63, 1 ;  /* 0x3f8000003f3f1421 */ /* 0x000fe20000000000 */
[----:B------:R-:W-:Y:S01]  /*1c30*/  FMUL R30, R27, R42 ;  /* 0x0000002a1b1e7220 */ /* 0x000fe20000400000 */
[----:B------:R-:W-:Y:S01]  /*1c40*/  @P0 FMNMX R34, R34, |R16|, !PT ;  /* 0x4000001022220209 */ /* 0x000fe20007800000 */
[----:B------:R-:W-:Y:S01]  /*1c50*/  FMUL R27, R62, R29 ;  /* 0x0000001d3e1b7220 */ /* 0x000fe20000400000 */
[----:B------:R-:W-:Y:S01]  /*1c60*/  PRMT R42, R14, 0x7632, R42 ;  /* 0x000076320e2a7816 */ /* 0x000fe2000000002a */
[----:B------:R-:W-:Y:S01]  /*1c70*/  FMUL R29, R63, R44 ;  /* 0x0000002c3f1d7220 */ /* 0x000fe20000400000 */
[----:B------:R-:W-:Y:S01]  /*1c80*/  F2FP.SATFINITE.E4M3.F32.PACK_AB_MERGE_C R63, RZ, R3, RZ ;  /* 0x00000003ff3f723e */ /* 0x000fe200048070ff */
[C---:B------:R-:W-:Y:S01]  /*1c90*/  @P2 FMUL R17, R41.reuse, R17 ;  /* 0x0000001129112220 */ /* 0x040fe20000400000 */
[----:B------:R-:W-:Y:S01]  /*1ca0*/  F2FP.SATFINITE.E4M3.F32.PACK_AB_MERGE_C R2, RZ, R2, RZ ;  /* 0x00000002ff02723e */ /* 0x000fe200048070ff */
[----:B------:R-:W-:Y:S01]  /*1cb0*/  IMAD.U32 R44, R42, 0x10000, RZ ;  /* 0x000100002a2c7824 */ /* 0x000fe200078e00ff */
[----:B------:R-:W-:Y:S01]  /*1cc0*/  @P0 FMNMX R34, R34, |R19|, !PT ;  /* 0x4000001322220209 */ /* 0x000fe20007800000 */
[----:B------:R-:W-:Y:S01]  /*1cd0*/  @P2 FMUL R50, R41, R50 ;  /* 0x0000003229322220 */ /* 0x000fe20000400000 */
[----:B------:R-:W-:Y:S01]  /*1ce0*/  LOP3.LUT R63, R63, 0xff, RZ, 0xc0, !PT ;  /* 0x000000ff3f3f7812 */ /* 0x000fe200078ec0ff */
[----:B------:R-:W-:Y:S01]  /*1cf0*/  FMUL R3, R46, R0 ;  /* 0x000000002e037220 */ /* 0x000fe20000400000 */
[----:B------:R-:W-:Y:S01]  /*1d00*/  SHF.L.U32 R42, R2, 0x8, RZ ;  /* 0x00000008022a7819 */ /* 0x000fe200000006ff */
[C---:B------:R-:W-:Y:S01]  /*1d10*/  @P2 FMUL R16, R41.reuse, R16 ;  /* 0x0000001029102220 */ /* 0x040fe20000400000 */
[----:B------:R-:W-:Y:S01]  /*1d20*/  F2FP.SATFINITE.E4M3.F32.PACK_AB_MERGE_C R17, RZ, R17, RZ ;  /* 0x00000011ff11723e */ /* 0x000fe200048070ff */
[----:B------:R-:W-:Y:S01]  /*1d30*/  @P1 FADD R44, R44, 1 ;  /* 0x3f8000002c2c1421 */ /* 0x000fe20000000000 */
[----:B------:R-:W-:Y:S01]  /*1d40*/  @P0 FMNMX R34, R34, |R52|, !PT ;  /* 0x4000003422220209 */ /* 0x000fe20007800000 */
[----:B------:R-:W-:Y:S01]  /*1d50*/  @P2 FMUL R51, R41, R51 ;  /* 0x0000003329332220 */ /* 0x000fe20000400000 */
[----:B------:R-:W-:Y:S01]  /*1d60*/  LOP3.LUT R63, R63, 0xffff, R42, 0xf8, !PT ;  /* 0x0000ffff3f3f7812 */ /* 0x000fe200078ef82a */
[----:B------:R-:W-:Y:S01]  /*1d70*/  FMUL R2, R44, R3 ;  /* 0x000000032c027220 */ /* 0x000fe20000400000 */
[----:B------:R-:W-:Y:S01]  /*1d80*/  SHF.L.U32 R42, R17, 0x10, RZ ;  /* 0x00000010112a7819 */ /* 0x000fe200000006ff */
[C---:B------:R-:W-:Y:S01]  /*1d90*/  @P2 FMUL R19, R41.reuse, R19 ;  /* 0x0000001329132220 */ /* 0x040fe20000400000 */
[-C--:B------:R-:W-:Y:S01]  /*1da0*/  @P0 FMNMX R34, R34, |R54|.reuse, !PT ;  /* 0x4000003622220209 */ /* 0x080fe20007800000 */
[----:B------:R-:W-:Y:S01]  /*1db0*/  @P2 FMUL R54, R41, R54 ;  /* 0x0000003629362220 */ /* 0x000fe20000400000 */
[----:B------:R-:W-:Y:S01]  /*1dc0*/  PRMT R17, R15, 0x7632, R17 ;  /* 0x000076320f117816 */ /* 0x000fe20000000011 */
[----:B------:R-:W-:Y:S01]  /*1dd0*/  @P2 FMUL R52, R41, R52 ;  /* 0x0000003429342220 */ /* 0x000fe20000400000 */
[----:B------:R-:W-:-:S02]  /*1de0*/  F2FP.SATFINITE.E4M3.F32.PACK_AB_MERGE_C R50, RZ, R50, RZ ;  /* 0x00000032ff32723e */ /* 0x000fc400048070ff */
[-C--:B------:R-:W-:Y:S01]  /*1df0*/  @P0 FMNMX R34, R34, |R53|.reuse, !PT ;  /* 0x4000003522220209 */ /* 0x080fe20007800000 */
[----:B------:R-:W-:Y:S01]  /*1e00*/  @P2 FMUL R53, R41, R53 ;  /* 0x0000003529352220 */ /* 0x000fe20000400000 */
[----:B------:R-:W-:Y:S01]  /*1e10*/  LOP3.LUT R46, R63, 0xff0000, R42, 0xf8, !PT ;  /* 0x00ff00003f2e7812 */ /* 0x000fe200078ef82a */
[----:B------:R-:W-:Y:S01]  /*1e20*/  FMUL R42, R31, R0 ;  /* 0x000000001f2a7220 */ /* 0x000fe20000400000 */
[----:B------:R-:W-:Y:S02]  /*1e30*/  SHF.L.U32 R17, R17, 0x10, RZ ;  /* 0x0000001011117819 */ /* 0x000fe400000006ff */
[----:B------:R-:W-:Y:S02]  /*1e40*/  LOP3.LUT R31, R50, 0xffff, RZ, 0xc0, !PT ;  /* 0x0000ffff321f7812 */ /* 0x000fe400078ec0ff */
[-C--:B------:R-:W-:Y:S01]  /*1e50*/  @P0 FMNMX R34, R34, |R55|.reuse, !PT ;  /* 0x4000003722220209 */ /* 0x080fe20007800000 */
[----:B------:R-:W-:Y:S01]  /*1e60*/  @P1 FADD R17, R17, 1 ;  /* 0x3f80000011111421 */ /* 0x000fe20000000000 */
[----:B------:R-:W-:Y:S01]  /*1e70*/  SHF.L.U32 R31, R31, 0x18, RZ ;  /* 0x000000181f1f7819 */ /* 0x000fe200000006ff */
[----:B------:R-:W-:Y:S01]  /*1e80*/  @P2 FMUL R55, R41, R55 ;  /* 0x0000003729372220 */ /* 0x000fe20000400000 */
[----:B------:R-:W-:Y:S01]  /*1e90*/  @P0 FMNMX R34, R34, |R56|, !PT ;  /* 0x4000003822220209 */ /* 0x000fe20007800000 */
[----:B------:R-:W-:Y:S01]  /*1ea0*/  FMUL R17, R17, R42 ;  /* 0x0000002a11117220 */ /* 0x000fe20000400000 */
[----:B------:R-:W-:Y:S01]  /*1eb0*/  LOP3.LUT R42, R46, 0xff000000, R31, 0xf8, !PT ;  /* 0xff0000002e2a7812 */ /* 0x000fe200078ef81f */
[----:B------:R-:W-:Y:S01]  /*1ec0*/  @P2 FMUL R56, R41, R56 ;  /* 0x0000003829382220 */ /* 0x000fe20000400000 */
[----:B------:R-:W-:-:S02]  /*1ed0*/  F2FP.SATFINITE.E4M3.F32.PACK_AB_MERGE_C R31, RZ, R16, RZ ;  /* 0x00000010ff1f723e */ /* 0x000fc400048070ff */
[-C--:B------:R-:W-:Y:S01]  /*1ee0*/  @P0 FMNMX R34, R34, |R57|.reuse, !PT ;  /* 0x4000003922220209 */ /* 0x080fe20007800000 */
[C---:B------:R-:W-:Y:S01]  /*1ef0*/  @P2 FMUL R57, R41.reuse, R57 ;  /* 0x0000003929392220 */ /* 0x040fe20000400000 */
[----:B------:R-:W-:Y:S02]  /*1f00*/  F2FP.SATFINITE.E4M3.F32.PACK_AB_MERGE_C R16, RZ, R54, RZ ;  /* 0x00000036ff10723e */ /* 0x000fe400048070ff */
[----:B------:R-:W-:Y:S02]  /*1f10*/  F2FP.SATFINITE.E4M3.F32.PACK_AB_MERGE_C R53, RZ, R53, RZ ;  /* 0x00000035ff35723e */ /* 0x000fe400048070ff */
[-C--:B------:R-:W-:Y:S01]  /*1f20*/  @P0 FMNMX R34, R34, |R21|.reuse, !PT ;  /* 0x4000001522220209 */ /* 0x080fe20007800000 */
[----:B------:R-:W-:Y:S01]  /*1f30*/  @P2 FMUL R21, R41, R21 ;  /* 0x0000001529152220 */ /* 0x000fe20000400000 */
[----:B------:R-:W-:Y:S02]  /*1f40*/  LOP3.LUT R16, R16, 0xff, RZ, 0xc0, !PT ;  /* 0x000000ff10107812 */ /* 0x000fe400078ec0ff */
[----:B------:R-:W-:-:S02]  /*1f50*/  SHF.L.U32 R53, R53, 0x8, RZ ;  /* 0x0000000835357819 */ /* 0x000fc400000006ff */
[----:B------:R-:W-:Y:S02]  /*1f60*/  LOP3.LUT R44, R43, 0xffffff00, RZ, 0xc0, !PT ;  /* 0xffffff002b2c7812 */ /* 0x000fe400078ec0ff */
[----:B------:R-:W-:Y:S02]  /*1f70*/  F2FP.SATFINITE.E4M3.F32.PACK_AB_MERGE_C R51, RZ, R51, RZ ;  /* 0x00000033ff33723e */ /* 0x000fe400048070ff */
[----:B------:R-:W-:Y:S02]  /*1f80*/  F2FP.SATFINITE.E4M3.F32.PACK_AB_MERGE_C R55, RZ, R55, RZ ;  /* 0x00000037ff37723e */ /* 0x000fe400048070ff */
[-C--:B------:R-:W-:Y:S01]  /*1f90*/  @P0 FMNMX R34, R34, |R23|.reuse, !PT ;  /* 0x4000001722220209 */ /* 0x080fe20007800000 */
[----:B------:R-:W-:Y:S01]  /*1fa0*/  @P2 FMUL R23, R41, R23 ;  /* 0x0000001729172220 */ /* 0x000fe20000400000 */
[----:B------:R-:W-:Y:S02]  /*1fb0*/  LOP3.LUT R53, R16, 0xffff, R53, 0xf8, !PT ;  /* 0x0000ffff10357812 */ /* 0x000fe400078ef835 */
[----:B------:R-:W-:-:S02]  /*1fc0*/  LOP3.LUT R44, R44, 0xffff, R51, 0xf8, !PT ;  /* 0x0000ffff2c2c7812 */ /* 0x000fc400078ef833 */
[----:B------:R-:W-:Y:S02]  /*1fd0*/  SHF.L.U32 R16, R55, 0x10, RZ ;  /* 0x0000001037107819 */ /* 0x000fe400000006ff */
[----:B------:R-:W-:Y:S02]  /*1fe0*/  F2FP.SATFINITE.E4M3.F32.PACK_AB_MERGE_C R19, RZ, R19, RZ ;  /* 0x00000013ff13723e */ /* 0x000fe400048070ff */
[-C--:B------:R-:W-:Y:S01]  /*1ff0*/  @P0 FMNMX R34, R34, |R24|.reuse, !PT ;  /* 0x4000001822220209 */ /* 0x080fe20007800000 */
[----:B------:R-:W-:Y:S01]  /*2000*/  @P2 FMUL R24, R41, R24 ;  /* 0x0000001829182220 */ /* 0x000fe20000400000 */
[----:B------:R-:W-:Y:S01]  /*2010*/  LOP3.LUT R44, R44, 0xff, RZ, 0xc0, !PT ;  /* 0x000000ff2c2c7812 */ /* 0x000fe200078ec0ff */
[----:B------:R-:W-:Y:S01]  /*2020*/  IMAD.U32 R19, R19, 0x10000, RZ ;  /* 0x0001000013137824 */ /* 0x000fe200078e00ff */
[----:B------:R-:W-:Y:S02]  /*2030*/  PRMT R31, R31, 0x7104, RZ ;  /* 0x000071041f1f7816 */ /* 0x000fe400000000ff */
[----:B------:R-:W-:-:S02]  /*2040*/  F2FP.SATFINITE.E4M3.F32.PACK_AB_MERGE_C R52, RZ, R52, RZ ;  /* 0x00000034ff34723e */ /* 0x000fc400048070ff */
[----:B------:R-:W-:Y:S02]  /*2050*/  LOP3.LUT R53, R53, 0xff0000, R16, 0xf8, !PT ;  /* 0x00ff000035357812 */ /* 0x000fe400078ef810 */
[----:B------:R-:W-:Y:S02]  /*2060*/  F2FP.SATFINITE.E4M3.F32.PACK_AB_MERGE_C R16, RZ, R56, RZ ;  /* 0x00000038ff10723e */ /* 0x000fe400048070ff */
[-C--:B------:R-:W-:Y:S01]  /*2070*/  @P0 FMNMX R34, R34, |R58|.reuse, !PT ;  /* 0x4000003a22220209 */ /* 0x080fe20007800000 */
[----:B------:R-:W-:Y:S01]  /*2080*/  @P2 FMUL R58, R41, R58 ;  /* 0x0000003a293a2220 */ /* 0x000fe20000400000 */
[----:B------:R-:W-:Y:S02]  /*2090*/  LOP3.LUT R44, R44, 0xff00, R31, 0xf8, !PT ;  /* 0x0000ff002c2c7812 */ /* 0x000fe400078ef81f */
[----:B------:R-:W-:Y:S02]  /*20a0*/  LOP3.LUT R52, R52, 0xffff, RZ, 0xc0, !PT ;  /* 0x0000ffff34347812 */ /* 0x000fe400078ec0ff */
[----:B------:R-:W-:-:S02]  /*20b0*/  LOP3.LUT R16, R16, 0xffff, RZ, 0xc0, !PT ;  /* 0x0000ffff10107812 */ /* 0x000fc400078ec0ff */
[-C--:B------:R-:W-:Y:S01]  /*20c0*/  @P0 FMNMX R34, R34, |R59|.reuse, !PT ;  /* 0x4000003b22220209 */ /* 0x080fe20007800000 */
[C---:B------:R-:W-:Y:S01]  /*20d0*/  @P2 FMUL R59, R41.reuse, R59 ;  /* 0x0000003b293b2220 */ /* 0x040fe20000400000 */
[----:B------:R-:W-:Y:S02]  /*20e0*/  LOP3.LUT R44, R44, 0xff0000, R19, 0xf8, !PT ;  /* 0x00ff00002c2c7812 */ /* 0x000fe400078ef813 */
[----:B------:R-:W-:Y:S02]  /*20f0*/  SHF.L.U32 R43, R52, 0x18, RZ ;  /* 0x00000018342b7819 */ /* 0x000fe400000006ff */
[----:B------:R-:W-:Y:S02]  /*2100*/  SHF.L.U32 R16, R16, 0x18, RZ ;  /* 0x0000001810107819 */ /* 0x000fe400000006ff */
[-C--:B------:R-:W-:Y:S01]  /*2110*/  @P0 FMNMX R34, R34, |R25|.reuse, !PT ;  /* 0x4000001922220209 */ /* 0x080fe20007800000 */
[----:B------:R-:W-:Y:S01]  /*2120*/  @P2 FMUL R25, R41, R25 ;  /* 0x0000001929192220 */ /* 0x000fe20000400000 */
[----:B------:R-:W-:-:S02]  /*2130*/  LOP3.LUT R43, R44, R43, RZ, 0xfc, !PT ;  /* 0x0000002b2c2b7212 */ /* 0x000fc400078efcff */
[----:B------:R-:W-:Y:S02]  /*2140*/  LOP3.LUT R44, R53, 0xff000000, R16, 0xf8, !PT ;  /* 0xff000000352c7812 */ /* 0x000fe400078ef810 */
[----:B------:R-:W-:Y:S02]  /*2150*/  F2FP.SATFINITE.E4M3.F32.PACK_AB_MERGE_C R16, RZ, R58, RZ ;  /* 0x0000003aff10723e */ /* 0x000fe400048070ff */
[----:B------:R-:W-:Y:S02]  /*2160*/  F2FP.SATFINITE.E4M3.F32.PACK_AB_MERGE_C R59, RZ, R59, RZ ;  /* 0x0000003bff3b723e */ /* 0x000fe400048070ff */
[-C--:B------:R-:W-:Y:S01]  /*2170*/  @P0 FMNMX R34, R34, |R26|.reuse, !PT ;  /* 0x4000001a22220209 */ /* 0x080fe20007800000 */
[----:B------:R-:W-:Y:S01]  /*2180*/  @P2 FMUL R26, R41, R26 ;  /* 0x0000001a291a2220 */ /* 0x000fe20000400000 */
[----:B------:R-:W-:Y:S02]  /*2190*/  LOP3.LUT R16, R16, 0xff, RZ, 0xc0, !PT ;  /* 0x000000ff10107812 */ /* 0x000fe400078ec0ff */
[----:B------:R-:W-:-:S02]  /*21a0*/  SHF.L.U32 R59, R59, 0x8, RZ ;  /* 0x000000083b3b7819 */ /* 0x000fc400000006ff */
[----:B------:R-:W-:Y:S02]  /*21b0*/  F2FP.SATFINITE.E4M3.F32.PACK_AB_MERGE_C R25, RZ, R25, RZ ;  /* 0x00000019ff19723e */ /* 0x000fe400048070ff */
[-C--:B------:R-:W-:Y:S01]  /*21c0*/  @P0 FMNMX R34, R34, |R60|.reuse, !PT ;  /* 0x4000003c22220209 */ /* 0x080fe20007800000 */
[----:B------:R-:W-:Y:S01]  /*21d0*/  @P2 FMUL R60, R41, R60 ;  /* 0x0000003c293c2220 */ /* 0x000fe20000400000 */
[----:B------:R-:W-:Y:S01]  /*21e0*/  LOP3.LUT R59, R16, 0xffff, R59, 0xf8, !PT ;  /* 0x0000ffff103b7812 */ /* 0x000fe200078ef83b */
[----:B------:R-:W-:Y:S01]  /*21f0*/  IMAD.U32 R16, R25, 0x10000, RZ ;  /* 0x0001000019107824 */ /* 0x000fe200078e00ff */
[-C--:B------:R-:W-:Y:S01]  /*2200*/  @P0 FMNMX R34, R34, |R20|.reuse, !PT ;  /* 0x4000001422220209 */ /* 0x080fe20007800000 */
[----:B------:R-:W-:Y:S01]  /*2210*/  @P2 FMUL R20, R41, R20 ;  /* 0x0000001429142220 */ /* 0x000fe20000400000 */
[----:B------:R-:W-:Y:S02]  /*2220*/  LOP3.LUT R46, R45, 0xffffff00, RZ, 0xc0, !PT ;  /* 0xffffff002d2e7812 */ /* 0x000fe400078ec0ff */
[----:B------:R-:W-:-:S02]  /*2230*/  F2FP.SATFINITE.E4M3.F32.PACK_AB_MERGE_C R57, RZ, R57, RZ ;  /* 0x00000039ff39723e */ /* 0x000fc400048070ff */
[-C--:B------:R-:W-:Y:S01]  /*2240*/  @P0 FMNMX R34, R34, |R22|.reuse, !PT ;  /* 0x4000001622220209 */ /* 0x080fe20007800000 */
[----:B------:R-:W-:Y:S01]  /*2250*/  @P2 FMUL R22, R41, R22 ;  /* 0x0000001629162220 */ /* 0x000fe20000400000 */
[----:B------:R-:W-:Y:S02]  /*2260*/  LOP3.LUT R46, R46, 0xffff, R57, 0xf8, !PT ;  /* 0x0000ffff2e2e7812 */ /* 0x000fe400078ef839 */
[----:B------:R-:W-:Y:S02]  /*2270*/  F2FP.SATFINITE.E4M3.F32.PACK_AB_MERGE_C R19, RZ, R21, RZ ;  /* 0x00000015ff13723e */ /* 0x000fe400048070ff */
[----:B------:R-:W-:Y:S02]  /*2280*/  LOP3.LUT R59, R59, 0xff0000, R16, 0xf8, !PT ;  /* 0x00ff00003b3b7812 */ /* 0x000fe400078ef810 */
[----:B------:R-:W-:Y:S02]  /*2290*/  F2FP.SATFINITE.E4M3.F32.PACK_AB_MERGE_C R16, RZ, R26, RZ ;  /* 0x0000001aff10723e */ /* 0x000fe400048070ff */
[-C--:B------:R-:W-:Y:S01]  /*22a0*/  @P0 FMNMX R34, R34, |R18|.reuse, !PT ;  /* 0x4000001222220209 */ /* 0x080fe20007800000 */
[----:B------:R-:W-:Y:S01]  /*22b0*/  @P2 FMUL R18, R41, R18 ;  /* 0x0000001229122220 */ /* 0x000fe20000400000 */
[----:B------:R-:W-:-:S02]  /*22c0*/  LOP3.LUT R46, R46, 0xff, RZ, 0xc0, !PT ;  /* 0x000000ff2e2e7812 */ /* 0x000fc400078ec0ff */
[----:B------:R-:W-:Y:S02]  /*22d0*/  PRMT R19, R19, 0x7104, RZ ;  /* 0x0000710413137816 */ /* 0x000fe400000000ff */
[----:B------:R-:W-:Y:S02]  /*22e0*/  F2FP.SATFINITE.E4M3.F32.PACK_AB_MERGE_C R23, RZ, R23, RZ ;  /* 0x00000017ff17723e */ /* 0x000fe400048070ff */
[----:B------:R-:W-:Y:S02]  /*22f0*/  LOP3.LUT R16, R16, 0xffff, RZ, 0xc0, !PT ;  /* 0x0000ffff10107812 */ /* 0x000fe400078ec0ff */
[-C--:B------:R-:W-:Y:S01]  /*2300*/  @P0 FMNMX R34, R34, |R61|.reuse, !PT ;  /* 0x4000003d22220209 */ /* 0x080fe20007800000 */
[----:B------:R-:W-:Y:S01]  /*2310*/  @P2 FMUL R61, R41, R61 ;  /* 0x0000003d293d2220 */ /* 0x000fe20000400000 */
[----:B------:R-:W-:Y:S02]  /*2320*/  LOP3.LUT R46, R46, 0xff00, R19, 0xf8, !PT ;  /* 0x0000ff002e2e7812 */ /* 0x000fe400078ef813 */
[----:B------:R-:W-:-:S02]  /*2330*/  SHF.L.U32 R23, R23, 0x10, RZ ;  /* 0x0000001017177819 */ /* 0x000fc400000006ff */
[----:B------:R-:W-:Y:S02]  /*2340*/  SHF.L.U32 R16, R16, 0x18, RZ ;  /* 0x0000001810107819 */ /* 0x000fe400000006ff */
[----:B------:R-:W-:Y:S02]  /*2350*/  F2FP.SATFINITE.E4M3.F32.PACK_AB_MERGE_C R60, RZ, R60, RZ ;  /* 0x0000003cff3c723e */ /* 0x000fe400048070ff */
[-C--:B------:R-:W-:Y:S01]  /*2360*/  @P0 FMNMX R34, R34, |R28|.reuse, !PT ;  /* 0x4000001c22220209 */ /* 0x080fe20007800000 */
[----:B------:R-:W-:Y:S01]  /*2370*/  @P2 FMUL R28, R41, R28 ;  /* 0x0000001c291c2220 */ /* 0x000fe20000400000 */
[----:B------:R-:W-:Y:S02]  /*2380*/  LOP3.LUT R23, R46, 0xff0000, R23, 0xf8, !PT ;  /* 0x00ff00002e177812 */ /* 0x000fe400078ef817 */
[----:B------:R-:W-:Y:S02]  /*2390*/  LOP3.LUT R46, R59, 0xff000000, R16, 0xf8, !PT ;  /* 0xff0000003b2e7812 */ /* 0x000fe400078ef810 */
[----:B------:R-:W-:-:S02]  /*23a0*/  LOP3.LUT R21, R47, 0xffff, R60, 0xf8, !PT ;  /* 0x0000ffff2f157812 */ /* 0x000fc400078ef83c */
[----:B------:R-:W-:Y:S02]  /*23b0*/  F2FP.SATFINITE.E4M3.F32.PACK_AB_MERGE_C R16, RZ, R20, RZ ;  /* 0x00000014ff10723e */ /* 0x000fe400048070ff */
[-C--:B------:R-:W-:Y:S01]  /*23c0*/  @P0 FMNMX R34, R34, |R30|.reuse, !PT ;  /* 0x4000001e22220209 */ /* 0x080fe20007800000 */
[----:B------:R-:W-:Y:S01]  /*23d0*/  @P2 FMUL R30, R41, R30 ;  /* 0x0000001e291e2220 */ /* 0x000fe20000400000 */
[----:B------:R-:W-:Y:S02]  /*23e0*/  LOP3.LUT R21, R21, 0xff, RZ, 0xc0, !PT ;  /* 0x000000ff15157812 */ /* 0x000fe400078ec0ff */
[----:B------:R-:W-:Y:S02]  /*23f0*/  PRMT R16, R16, 0x7104, RZ ;  /* 0x0000710410107816 */ /* 0x000fe400000000ff */
[-C--:B------:R-:W-:Y:S01]  /*2400*/  @P0 FMNMX R34, R34, |R27|.reuse, !PT ;  /* 0x4000001b22220209 */ /* 0x080fe20007800000 */
[----:B------:R-:W-:Y:S01]  /*2410*/  @P2 FMUL R27, R41, R27 ;  /* 0x0000001b291b2220 */ /* 0x000fe20000400000 */
[----:B------:R-:W-:-:S02]  /*2420*/  F2FP.SATFINITE.E4M3.F32.PACK_AB_MERGE_C R24, RZ, R24, RZ ;  /* 0x00000018ff18723e */ /* 0x000fc400048070ff */
[----:B------:R-:W-:Y:S02]  /*2430*/  F2FP.SATFINITE.E4M3.F32.PACK_AB_MERGE_C R19, RZ, R61, RZ ;  /* 0x0000003dff13723e */ /* 0x000fe400048070ff */
[----:B------:R-:W-:Y:S02]  /*2440*/  F2FP.SATFINITE.E4M3.F32.PACK_AB_MERGE_C R28, RZ, R28, RZ ;  /* 0x0000001cff1c723e */ /* 0x000fe400048070ff */
[----:B------:R-:W-:Y:S02]  /*2450*/  SHF.L.U32 R62, R15, 0x10, RZ ;  /* 0x000000100f3e7819 */ /* 0x000fe400000006ff */
[----:B------:R-:W-:Y:S02]  /*2460*/  LOP3.LUT R21, R21, 0xff00, R16, 0xf8, !PT ;  /* 0x0000ff0015157812 */ /* 0x000fe400078ef810 */
[----:B------:R-:W-:Y:S01]  /*2470*/  F2FP.SATFINITE.E4M3.F32.PACK_AB_MERGE_C R22, RZ, R22, RZ ;  /* 0x00000016ff16723e */ /* 0x000fe200048070ff */
[----:B------:R-:W-:Y:S01]  /*2480*/  @P1 FADD R62, R62, 1 ;  /* 0x3f8000003e3e1421 */ /* 0x000fe20000000000 */
[-C--:B------:R-:W-:Y:S01]  /*2490*/  @P0 FMNMX R34, R34, |R29|.reuse, !PT ;  /* 0x4000001d22220209 */ /* 0x080fe20007800000 */
[----:B------:R-:W-:Y:S01]  /*24a0*/  @P2 FMUL R29, R41, R29 ;  /* 0x0000001d291d2220 */ /* 0x000fe20000400000 */
[----:B------:R-:W-:Y:S01]  /*24b0*/  LOP3.LUT R24, R24, 0xffff, RZ, 0xc0, !PT ;  /* 0x0000ffff18187812 */ /* 0x000fe200078ec0ff */
[----:B------:R-:W-:Y:S01]  /*24c0*/  FMUL R3, R62, R65 ;  /* 0x000000413e037220 */ /* 0x000fe20000400000 */
[----:B------:R-:W-:-:S02]  /*24d0*/  LOP3.LUT R19, R19, 0xff, RZ, 0xc0, !PT ;  /* 0x000000ff13137812 */ /* 0x000fc400078ec0ff */
[----:B------:R-:W-:Y:S02]  /*24e0*/  SHF.L.U32 R28, R28, 0x8, RZ ;  /* 0x000000081c1c7819 */ /* 0x000fe400000006ff */
[----:B------:R-:W-:Y:S02]  /*24f0*/  F2FP.SATFINITE.E4M3.F32.PACK_AB_MERGE_C R16, RZ, R30, RZ ;  /* 0x0000001eff10723e */ /* 0x000fe400048070ff */
[----:B------:R-:W-:Y:S02]  /*2500*/  SHF.L.U32 R22, R22, 0x10, RZ ;  /* 0x0000001016167819 */ /* 0x000fe400000006ff */
[----:B------:R-:W-:Y:S02]  /*2510*/  SHF.L.U32 R24, R24, 0x18, RZ ;  /* 0x0000001818187819 */ /* 0x000fe400000006ff */
[----:B------:R-:W-:Y:S02]  /*2520*/  LOP3.LUT R19, R19, 0xffff, R28, 0xf8, !PT ;  /* 0x0000ffff13137812 */ /* 0x000fe400078ef81c */
[----:B------:R-:W-:-:S02]  /*2530*/  SHF.L.U32 R16, R16, 0x10, RZ ;  /* 0x0000001010107819 */ /* 0x000fc400000006ff */
[----:B------:R-:W-:Y:S02]  /*2540*/  LOP3.LUT R20, R49, 0xffffff00, RZ, 0xc0, !PT ;  /* 0xffffff0031147812 */ /* 0x000fe400078ec0ff */
[----:B------:R-:W-:Y:S02]  /*2550*/  F2FP.SATFINITE.E4M3.F32.PACK_AB_MERGE_C R29, RZ, R29, RZ ;  /* 0x0000001dff1d723e */ /* 0x000fe400048070ff */
[-C--:B------:R-:W-:Y:S01]  /*2560*/  @P0 FMNMX R34, R34, |R2|.reuse, !PT ;  /* 0x4000000222220209 */ /* 0x080fe20007800000 */
[----:B------:R-:W-:Y:S01]  /*2570*/  @P2 FMUL R2, R41, R2 ;  /* 0x0000000229022220 */ /* 0x000fe20000400000 */
[----:B------:R-:W-:Y:S02]  /*2580*/  LOP3.LUT R45, R23, R24, RZ, 0xfc, !PT ;  /* 0x00000018172d7212 */ /* 0x000fe400078efcff */
[----:B------:R-:W-:Y:S02]  /*2590*/  LOP3.LUT R47, R21, 0xff0000, R22, 0xf8, !PT ;  /* 0x00ff0000152f7812 */ /* 0x000fe400078ef816 */
[----:B------:R-:W-:Y:S01]  /*25a0*/  LOP3.LUT R49, R19, 0xff0000, R16, 0xf8, !PT ;  /* 0x00ff000013317812 */ /* 0x000fe200078ef810 */
[----:B------:R-:W0:Y:S01]  /*25b0*/  @!P4 LDC.64 R22, c[0x0][0x230] ;  /* 0x00008c00ff16cb82 */ /* 0x000e220000000a00 */
[----:B------:R-:W-:-:S02]  /*25c0*/  LOP3.LUT R19, R20, 0xffff, R29, 0xf8, !PT ;  /* 0x0000ffff14137812 */ /* 0x000fc400078ef81d */
[----:B------:R-:W-:Y:S02]  /*25d0*/  F2FP.SATFINITE.E4M3.F32.PACK_AB_MERGE_C R2, RZ, R2, RZ ;  /* 0x00000002ff02723e */ /* 0x000fe400048070ff */
[-C--:B------:R-:W-:Y:S01]  /*25e0*/  @P0 FMNMX R34, R34, |R3|.reuse, !PT ;  /* 0x4000000322220209 */ /* 0x080fe20007800000 */
[----:B------:R-:W-:Y:S01]  /*25f0*/  @P2 FMUL R3, R41, R3 ;  /* 0x0000000329032220 */ /* 0x000fe20000400000 */
[----:B------:R-:W-:Y:S01]  /*2600*/  LOP3.LUT R19, R19, 0xff, RZ, 0xc0, !PT ;  /* 0x000000ff13137812 */ /* 0x000fe200078ec0ff */
[----:B------:R-:W1:Y:S01]  /*2610*/  LDC.64 R20, c[0x0][0x258] ;  /* 0x00009600ff147b82 */ /* 0x000e620000000a00 */
[----:B------:R-:W-:Y:S02]  /*2620*/  PRMT R2, R2, 0x7104, RZ ;  /* 0x0000710402027816 */ /* 0x000fe400000000ff */
[-C--:B------:R-:W-:Y:S01]  /*2630*/  @P0 FMNMX R34, R34, |R17|.reuse, !PT ;  /* 0x4000001122220209 */ /* 0x080fe20007800000 */
[----:B------:R-:W-:Y:S01]  /*2640*/  @P2 FMUL R17, R41, R17 ;  /* 0x0000001129112220 */ /* 0x000fe20000400000 */
[----:B------:R-:W-:-:S02]  /*2650*/  LOP3.LUT R16, R19, 0xff00, R2, 0xf8, !PT ;  /* 0x0000ff0013107812 */ /* 0x000fc400078ef802 */
[----:B------:R-:W-:Y:S02]  /*2660*/  F2FP.SATFINITE.E4M3.F32.PACK_AB_MERGE_C R3, RZ, R3, RZ ;  /* 0x00000003ff03723e */ /* 0x000fe400048070ff */
[----:B------:R-:W-:Y:S02]  /*2670*/  F2FP.SATFINITE.E4M3.F32.PACK_AB_MERGE_C R2, RZ, R27, RZ ;  /* 0x0000001bff02723e */ /* 0x000fe400048070ff */
[----:B------:R-:W-:Y:S01]  /*2680*/  F2FP.SATFINITE.E4M3.F32.PACK_AB_MERGE_C R17, RZ, R17, RZ ;  /* 0x00000011ff11723e */ /* 0x000fe200048070ff */
[----:B------:R-:W-:Y:S01]  /*2690*/  IMAD.U32 R3, R3, 0x10000, RZ ;  /* 0x0001000003037824 */ /* 0x000fe200078e00ff */
[----:B------:R-:W-:Y:S02]  /*26a0*/  F2FP.SATFINITE.E4M3.F32.PACK_AB_MERGE_C R18, RZ, R18, RZ ;  /* 0x00000012ff12723e */ /* 0x000fe400048070ff */
[----:B------:R-:W-:Y:S01]  /*26b0*/  LOP3.LUT R2, R2, 0xffff, RZ, 0xc0, !PT ;  /* 0x0000ffff02027812 */ /* 0x000fe200078ec0ff */
[----:B0-----:R-:W-:Y:S01]  /*26c0*/  @!P4 IMAD.WIDE R22, R35, 0x4, R22 ;  /* 0x000000042316c825 */ /* 0x001fe200078e0216 */
[----:B------:R-:W-:-:S02]  /*26d0*/  LOP3.LUT R17, R17, 0xffff, RZ, 0xc0, !PT ;  /* 0x0000ffff11117812 */ /* 0x000fc400078ec0ff */
[----:B------:R-:W-:Y:S02]  /*26e0*/  LOP3.LUT R18, R18, 0xffff, RZ, 0xc0, !PT ;  /* 0x0000ffff12127812 */ /* 0x000fe400078ec0ff */
[----:B------:R-:W-:Y:S01]  /*26f0*/  SHF.L.U32 R2, R2, 0x18, RZ ;  /* 0x0000001802027819 */ /* 0x000fe200000006ff */
[----:B------:R2:W-:Y:S01]  /*2700*/  @!P4 STG.E desc[UR6][R22.64], R0 ;  /* 0x000000001600c986 */ /* 0x0005e2000c101906 */
[----:B------:R-:W-:Y:S01]  /*2710*/  LOP3.LUT R16, R16, 0xff0000, R3, 0xf8, !PT ;  /* 0x00ff000010107812 */ /* 0x000fe200078ef803 */
[----:B------:R-:W-:Y:S01]  /*2720*/  VIADD R3, R32, 0x180 ;  /* 0x0000018020037836 */ /* 0x000fe20000000000 */
[----:B------:R-:W-:Y:S02]  /*2730*/  SHF.L.U32 R17, R17, 0x18, RZ ;  /* 0x0000001811117819 */ /* 0x000fe400000006ff */
[----:B------:R-:W-:Y:S02]  /*2740*/  SHF.L.U32 R18, R18, 0x18, RZ ;  /* 0x0000001812127819 */ /* 0x000fe400000006ff */
[----:B------:R-:W-:-:S02]  /*2750*/  IADD3 R19, R32, 0x80, RZ ;  /* 0x0000008020137810 */ /* 0x000fc40007ffe0ff */
[----:B------:R-:W-:Y:S02]  /*2760*/  IADD3 R25, R32, 0x100, RZ ;  /* 0x0000010020197810 */ /* 0x000fe40007ffe0ff */
[----:B------:R-:W-:Y:S02]  /*2770*/  LOP3.LUT R48, R49, 0xff000000, R2, 0xf8, !PT ;  /* 0xff00000031307812 */ /* 0x000fe400078ef802 */
[----:B------:R-:W-:Y:S01]  /*2780*/  LOP3.LUT R49, R16, R17, RZ, 0xfc, !PT ;  /* 0x0000001110317212 */ /* 0x000fe200078efcff */
[--C-:B-1----:R-:W-:Y:S01]  /*2790*/  IMAD.WIDE.U32 R16, R32, 0x8, R20.reuse ;  /* 0x0000000820107825 */ /* 0x102fe200078e0014 */
[----:B------:R-:W-:Y:S02]  /*27a0*/  LOP3.LUT R47, R47, R18, RZ, 0xfc, !PT ;  /* 0x000000122f2f7212 */ /* 0x000fe400078efcff */
[----:B------:R-:W-:Y:S01]  /*27b0*/  IADD3 R35, R35, UR9, RZ ;  /* 0x0000000923237c10 */ /* 0x000fe2000fffe0ff */
[--C-:B------:R-:W-:Y:S01]  /*27c0*/  IMAD.WIDE.U32 R18, R19, 0x8, R20.reuse ;  /* 0x0000000813127825 */ /* 0x100fe200078e0014 */
[----:B------:R2:W-:Y:S02]  /*27d0*/  STG.E.64 desc[UR6][R16.64], R42 ;  /* 0x0000002a10007986 */ /* 0x0005e4000c101b06 */
[----:B------:R-:W-:Y:S01]  /*27e0*/  ISETP.GE.AND P0, PT, R35, UR11, PT ;  /* 0x0000000b23007c0c */ /* 0x000fe2000bf06270 */
[--C-:B------:R-:W-:Y:S01]  /*27f0*/  IMAD.WIDE.U32 R24, R25, 0x8, R20.reuse ;  /* 0x0000000819187825 */ /* 0x100fe200078e0014 */
[----:B------:R2:W-:Y:S03]  /*2800*/  STG.E.64 desc[UR6][R18.64], R44 ;  /* 0x0000002c12007986 */ /* 0x0005e6000c101b06 */
[----:B------:R-:W-:Y:S01]  /*2810*/  IMAD.WIDE.U32 R20, R3, 0x8, R20 ;  /* 0x0000000803147825 */ /* 0x000fe200078e0014 */
[----:B------:R2:W-:Y:S01]  /*2820*/  STG.E.64 desc[UR6][R24.64], R46 ;  /* 0x0000002e18007986 */ /* 0x0005e2000c101b06 */
[----:B------:R-:W-:-:S03]  /*2830*/  SEL R3, RZ, 0x1, P3 ;  /* 0x00000001ff037807 */ /* 0x000fc60001800000 */
[----:B------:R2:W-:Y:S03]  /*2840*/  STG.E.64 desc[UR6][R20.64], R48 ;  /* 0x0000003014007986 */ /* 0x0005e6000c101b06 */
[----:B------:R-:W-:Y:S05]  /*2850*/  @!P0 BRA `(.L_x_4521) ;  /* 0xffffffd800608947 */ /* 0x000fea000383ffff */
.L_x_4510:
        /* <DEDUP_REMOVED lines=15> */
.L_x_4546:
        /* <DEDUP_REMOVED lines=28> */
.L_x_4549:
[----:B-1----:R-:W-:-:S07]  /*2b10*/  FMNMX R5, R3, R2, !PT ;  /* 0x0000000203057209 */ /* 0x002fce0007800000 */
.L_x_4525:
[----:B------:R-:W-:Y:S05]  /*2b20*/  BSYNC B0 ;  /* 0x0000000000007941 */ /* 0x000fea0003800000 */
.L_x_4524:
[----:B------:R-:W-:Y:S01]  /*2b30*/  ISETP.NE.AND P0, PT, R40, RZ, PT ;  /* 0x000000ff2800720c */ /* 0x000fe20003f05270 */
[----:B------:R-:W-:-:S12]  /*2b40*/  BSSY B0, `(.L_x_4522) ;  /* 0x0000004000007945 */ /* 0x000fd80003800000 */
[----:B------:R-:W-:Y:S05]  /*2b50*/  @P0 BRA `(.L_x_4527) ;  /* 0x0000000000080947 */ /* 0x000fea0003800000 */
[----:B0-----:R-:W0:Y:S02]  /*2b60*/  LDC.64 R2, c[0x0][0x288] ;  /* 0x0000a200ff027b82 */ /* 0x001e240000000a00 */
[----:B0-----:R1:W-:Y:S02]  /*2b70*/  REDG.E.MAX.S32.STRONG.GPU desc[UR6][R2.64], R5 ;  /* 0x000000050200798e */ /* 0x0013e4000d10e386 */
.L_x_4527:
[----:B------:R-:W-:Y:S05]  /*2b80*/  BSYNC B0 ;  /* 0x0000000000007941 */ /* 0x000fea0003800000 */
.L_x_4522:
[----:B------:R-:W-:Y:S05]  /*2b90*/  @!P2 EXIT ;  /* 0x000000000000a94d */ /* 0x000fea0003800000 */
[----:B------:R-:W3:Y:S01]  /*2ba0*/  S2UR UR14, SR_CTAID.X ;  /* 0x00000000000e79c3 */ /* 0x000ee20000002500 */
[----:B------:R-:W-:Y:S02]  /*2bb0*/  ULDC.64 UR4, c[0x0][0x280] ;  /* 0x0000a00000047ab9 */ /* 0x000fe40000000a00 */
[----:B------:R-:W-:Y:S02]  /*2bc0*/  ISETP.EQ.U32.AND P1, PT, RZ, UR4, PT ;  /* 0x00000004ff007c0c */ /* 0x000fe4000bf22070 */
[----:B---3--:R-:W-:-:S04]  /*2bd0*/  LOP3.LUT P0, RZ, R40, UR14, RZ, 0xfc, !PT ;  /* 0x0000000e28ff7c12 */ /* 0x008fc8000f80fcff */
[----:B------:R-:W-:-:S13]  /*2be0*/  ISETP.EQ.OR.EX P0, PT, RZ, UR5, P0, P1 ;  /* 0x00000005ff007c0c */ /* 0x000fda0008702710 */
[----:B------:R-:W-:Y:S05]  /*2bf0*/  @P0 EXIT ;  /* 0x000000000000094d */ /* 0x000fea0003800000 */
[----:B--2--5:R-:W-:-:S05]  /*2c00*/  VIADD R0, R41, 0x1800000 ;  /* 0x0180000029007836 */ /* 0x024fca0000000000 */
[----:B------:R-:W-:-:S04]  /*2c10*/  LOP3.LUT R0, R0, 0x7f800000, RZ, 0xc0, !PT ;  /* 0x7f80000000007812 */ /* 0x000fc800078ec0ff */
[----:B------:R-:W-:-:S13]  /*2c20*/  ISETP.GT.U32.AND P0, PT, R0, 0x1ffffff, PT ;  /* 0x01ffffff0000780c */ /* 0x000fda0003f04070 */
[----:B------:R-:W-:Y:S05]  /*2c30*/  @P0 BRA `(.L_x_4528) ;  /* 0x0000000000140947 */ /* 0x000fea0003800000 */
[----:B------:R-:W-:Y:S02]  /*2c40*/  MOV R0, R41 ;  /* 0x0000002900007202 */ /* 0x000fe40000000f00 */
[----:B------:R-:W-:-:S07]  /*2c50*/  MOV R56, 0x2c70 ;  /* 0x00002c7000387802 */ /* 0x000fce0000000f00 */
[----:B01----:R-:W-:Y:S05]  /*2c60*/  CALL.REL.NOINC `($__internal_51_$__cuda_sm20_rcp_rn_f32_slowpath) ;  /* 0x0000000c00147944 */ /* 0x003fea0003c00000 */
[----:B------:R-:W-:Y:S01]  /*2c70*/  MOV R5, R0 ;  /* 0x0000000000057202 */ /* 0x000fe20000000f00 */
[----:B------:R-:W-:Y:S06]  /*2c80*/  BRA `(.L_x_4529) ;  /* 0x0000000000107947 */ /* 0x000fec0003800000 */
.L_x_4528:
[----:B------:R-:W1:Y:S02]  /*2c90*/  MUFU.RCP R0, R41 ;  /* 0x0000002900007308 */ /* 0x000e640000001000 */
[----:B-1----:R-:W-:-:S04]  /*2ca0*/  FFMA R2, R41, R0, -1 ;  /* 0xbf80000029027423 */ /* 0x002fc80000000000 */
[----:B------:R-:W-:-:S04]  /*2cb0*/  FADD.FTZ R5, -R2, -RZ ;  /* 0x800000ff02057221 */ /* 0x000fc80000010100 */
[----:B------:R-:W-:-:S07]  /*2cc0*/  FFMA R5, R0, R5, R0 ;  /* 0x0000000500057223 */ /* 0x000fce0000000000 */
.L_x_4529:
[----:B0-----:R-:W0:Y:S02]  /*2cd0*/  LDC.64 R2, c[0x0][0x280] ;  /* 0x0000a000ff027b82 */ /* 0x001e240000000a00 */
[----:B0-----:R-:W-:Y:S01]  /*2ce0*/  STG.E desc[UR6][R2.64], R5 ;  /* 0x0000000502007986 */ /* 0x001fe2000c101906 */
[----:B------:R-:W-:Y:S05]  /*2cf0*/  EXIT ;  /* 0x000000000000794d */ /* 0x000fea0003800000 */
.L_x_4511:
[----:B------:R-:W-:Y:S01]  /*2d00*/  HFMA2.MMA R62, -RZ, RZ, 0, 5.9604644775390625e-08 ;  /* 0x00000001ff3e7435 */ /* 0x000fe200000001ff */
[----:B------:R-:W-:Y:S02]  /*2d10*/  MOV R60, R0 ;  /* 0x00000000003c7202 */ /* 0x000fe40000000f00 */
[----:B------:R-:W-:Y:S02]  /*2d20*/  MOV R64, 0x1f ;  /* 0x0000001f00407802 */ /* 0x000fe40000000f00 */
[----:B------:R-:W-:-:S07]  /*2d30*/  MOV R16, 0xffffffff ;  /* 0xffffffff00107802 */ /* 0x000fce0000000f00 */
[----:B-1---5:R-:W-:Y:S05]  /*2d40*/  WARPSYNC.COLLECTIVE R16, `(.L_x_4530) ;  /* 0x0000000010087348 */ /* 0x022fea0003c00000 */
[----:B------:R0:W2:Y:S02]  /*2d50*/  SHFL.BFLY P1, R58, R60, R62, R64 ;  /* 0x0c00003e3c3a7389 */ /* 0x0000a40000020040 */
[----:B012--5:R-:W-:Y:S01]  /*2d60*/  ENDCOLLECTIVE ;  /* 0x000000000000791b */ /* 0x027fe20003800000 */
.L_x_4530:
[----:B------:R-:W-:Y:S01]  /*2d70*/  HFMA2.MMA R62, -RZ, RZ, 0, 1.1920928955078125e-07 ;  /* 0x00000002ff3e7435 */ /* 0x000fe200000001ff */
[----:B------:R-:W-:-:S04]  /*2d80*/  IMAD.MOV.U32 R17, RZ, RZ, R58 ;  /* 0x000000ffff117224 */ /* 0x000fc800078e003a */
[----:B------:R-:W-:-:S05]  /*2d90*/  FADD R17, R0, R17 ;  /* 0x0000001100117221 */ /* 0x000fca0000000000 */
[----:B------:R-:W-:-:S07]  /*2da0*/  MOV R60, R17 ;  /* 0x00000011003c7202 */ /* 0x000fce0000000f00 */
[----:B------:R-:W-:Y:S05]  /*2db0*/  WARPSYNC.COLLECTIVE R16, `(.L_x_4531) ;  /* 0x0000000010087348 */ /* 0x000fea0003c00000 */
[----:B------:R0:W1:Y:S02]  /*2dc0*/  SHFL.BFLY P1, R58, R60, R62, R64 ;  /* 0x0c00003e3c3a7389 */ /* 0x0000640000020040 */
[----:B01----:R-:W-:Y:S01]  /*2dd0*/  ENDCOLLECTIVE ;  /* 0x000000000000791b */ /* 0x003fe20003800000 */
.L_x_4531:
[----:B------:R-:W-:Y:S01]  /*2de0*/  HFMA2.MMA R62, -RZ, RZ, 0, 2.384185791015625e-07 ;  /* 0x00000004ff3e7435 */ /* 0x000fe200000001ff */
[----:B------:R-:W-:-:S05]  /*2df0*/  MOV R2, R58 ;  /* 0x0000003a00027202 */ /* 0x000fca0000000f00 */
[----:B------:R-:W-:-:S05]  /*2e00*/  FADD R50, R17, R2 ;  /* 0x0000000211327221 */ /* 0x000fca0000000000 */
[----:B------:R-:W-:-:S07]  /*2e10*/  MOV R60, R50 ;  /* 0x00000032003c7202 */ /* 0x000fce0000000f00 */
[----:B------:R-:W-:Y:S05]  /*2e20*/  WARPSYNC.COLLECTIVE R16, `(.L_x_4532) ;  /* 0x0000000010087348 */ /* 0x000fea0003c00000 */
[----:B------:R0:W1:Y:S02]  /*2e30*/  SHFL.BFLY P1, R58, R60, R62, R64 ;  /* 0x0c00003e3c3a7389 */ /* 0x0000640000020040 */
[----:B01----:R-:W-:Y:S01]  /*2e40*/  ENDCOLLECTIVE ;  /* 0x000000000000791b */ /* 0x003fe20003800000 */
.L_x_4532:
[----:B------:R-:W-:Y:S01]  /*2e50*/  HFMA2.MMA R62, -RZ, RZ, 0, 4.76837158203125e-07 ;  /* 0x00000008ff3e7435 */ /* 0x000fe200000001ff */
[----:B------:R-:W-:-:S05]  /*2e60*/  MOV R2, R58 ;  /* 0x0000003a00027202 */ /* 0x000fca0000000f00 */
[----:B------:R-:W-:-:S04]  /*2e70*/  FADD R52, R50, R2 ;  /* 0x0000000232347221 */ /* 0x000fc80000000000 */
[----:B------:R-:W-:-:S07]  /*2e80*/  IMAD.MOV.U32 R60, RZ, RZ, R52 ;  /* 0x000000ffff3c7224 */ /* 0x000fce00078e0034 */
[----:B------:R-:W-:Y:S05]  /*2e90*/  WARPSYNC.COLLECTIVE R16, `(.L_x_4533) ;  /* 0x0000000010087348 */ /* 0x000fea0003c00000 */
[----:B------:R0:W1:Y:S02]  /*2ea0*/  SHFL.BFLY P1, R58, R60, R62, R64 ;  /* 0x0c00003e3c3a7389 */ /* 0x0000640000020040 */
[----:B01----:R-:W-:Y:S01]  /*2eb0*/  ENDCOLLECTIVE ;  /* 0x000000000000791b */ /* 0x003fe20003800000 */
.L_x_4533:
[----:B------:R-:W-:Y:S01]  /*2ec0*/  HFMA2.MMA R62, -RZ, RZ, 0, 9.5367431640625e-07 ;  /* 0x00000010ff3e7435 */ /* 0x000fe200000001ff */
[----:B------:R-:W-:-:S05]  /*2ed0*/  MOV R2, R58 ;  /* 0x0000003a00027202 */ /* 0x000fca0000000f00 */
[----:B------:R-:W-:-:S05]  /*2ee0*/  FADD R54, R52, R2 ;  /* 0x0000000234367221 */ /* 0x000fca0000000000 */
[----:B------:R-:W-:-:S07]  /*2ef0*/  MOV R60, R54 ;  /* 0x00000036003c7202 */ /* 0x000fce0000000f00 */
[----:B------:R-:W-:Y:S05]  /*2f00*/  WARPSYNC.COLLECTIVE R16, `(.L_x_4534) ;  /* 0x0000000010087348 */ /* 0x000fea0003c00000 */
[----:B------:R0:W1:Y:S02]  /*2f10*/  SHFL.BFLY P1, R58, R60, R62, R64 ;  /* 0x0c00003e3c3a7389 */ /* 0x0000640000020040 */
[----:B01----:R-:W-:Y:S01]  /*2f20*/  ENDCOLLECTIVE ;  /* 0x000000000000791b */ /* 0x003fe20003800000 */
.L_x_4534:
[----:B------:R-:W-:Y:S01]  /*2f30*/  IMAD.MOV.U32 R62, RZ, RZ, 0x1 ;  /* 0x00000001ff3e7424 */ /* 0x000fe200078e00ff */
        /* <DEDUP_REMOVED lines=71> */
.L_x_4535:
[----:B------:R-:W-:Y:S01]  /*33b0*/  HFMA2.MMA R62, -RZ, RZ, 0, 1.1920928955078125e-07 ;  /* 0x00000002ff3e7435 */ /* 0x000fe200000001ff */
[----:B------:R-:W-:-:S05]  /*33c0*/  MOV R17, R58 ;  /* 0x0000003a00117202 */ /* 0x000fca0000000f00 */
[----:B------:R-:W-:-:S05]  /*33d0*/  FADD R17, R0, R17 ;  /* 0x0000001100117221 */ /* 0x000fca0000000000 */
[----:B------:R-:W-:-:S07]  /*33e0*/  MOV R60, R17 ;  /* 0x00000011003c7202 */ /* 0x000fce0000000f00 */
[----:B------:R-:W-:Y:S05]  /*33f0*/  WARPSYNC.COLLECTIVE R16, `(.L_x_4536) ;  /* 0x0000000010087348 */ /* 0x000fea0003c00000 */
[----:B------:R0:W1:Y:S02]  /*3400*/  SHFL.BFLY P1, R58, R60, R62, R64 ;  /* 0x0c00003e3c3a7389 */ /* 0x0000640000020040 */
[----:B01----:R-:W-:Y:S01]  /*3410*/  ENDCOLLECTIVE ;  /* 0x000000000000791b */ /* 0x003fe20003800000 */
.L_x_4536:
[----:B------:R-:W-:Y:S01]  /*3420*/  HFMA2.MMA R62, -RZ, RZ, 0, 2.384185791015625e-07 ;  /* 0x00000004ff3e7435 */ /* 0x000fe200000001ff */
[----:B------:R-:W-:-:S05]  /*3430*/  MOV R50, R58 ;  /* 0x0000003a00327202 */ /* 0x000fca0000000f00 */
[----:B------:R-:W-:-:S05]  /*3440*/  FADD R50, R17, R50 ;  /* 0x0000003211327221 */ /* 0x000fca0000000000 */
[----:B------:R-:W-:-:S07]  /*3450*/  MOV R60, R50 ;  /* 0x00000032003c7202 */ /* 0x000fce0000000f00 */
[----:B------:R-:W-:Y:S05]  /*3460*/  WARPSYNC.COLLECTIVE R16, `(.L_x_4537) ;  /* 0x0000000010087348 */ /* 0x000fea0003c00000 */
[----:B------:R0:W1:Y:S02]  /*3470*/  SHFL.BFLY P1, R58, R60, R62, R64 ;  /* 0x0c00003e3c3a7389 */ /* 0x0000640000020040 */
[----:B01----:R-:W-:Y:S01]  /*3480*/  ENDCOLLECTIVE ;  /* 0x000000000000791b */ /* 0x003fe20003800000 */
.L_x_4537:
[----:B------:R-:W-:Y:S01]  /*3490*/  HFMA2.MMA R62, -RZ, RZ, 0, 4.76837158203125e-07 ;  /* 0x00000008ff3e7435 */ /* 0x000fe200000001ff */
[----:B------:R-:W-:-:S04]  /*34a0*/  IMAD.MOV.U32 R52, RZ, RZ, R58 ;  /* 0x000000ffff347224 */ /* 0x000fc800078e003a */
[----:B------:R-:W-:-:S05]  /*34b0*/  FADD R52, R50, R52 ;  /* 0x0000003432347221 */ /* 0x000fca0000000000 */
[----:B------:R-:W-:-:S07]  /*34c0*/  MOV R60, R52 ;  /* 0x00000034003c7202 */ /* 0x000fce0000000f00 */
[----:B------:R-:W-:Y:S05]  /*34d0*/  WARPSYNC.COLLECTIVE R16, `(.L_x_4538) ;  /* 0x0000000010087348 */ /* 0x000fea0003c00000 */
[----:B------:R0:W1:Y:S02]  /*34e0*/  SHFL.BFLY P1, R58, R60, R62, R64 ;  /* 0x0c00003e3c3a7389 */ /* 0x0000640000020040 */
[----:B01----:R-:W-:Y:S01]  /*34f0*/  ENDCOLLECTIVE ;  /* 0x000000000000791b */ /* 0x003fe20003800000 */
.L_x_4538:
[----:B------:R-:W-:Y:S01]  /*3500*/  HFMA2.MMA R62, -RZ, RZ, 0, 9.5367431640625e-07 ;  /* 0x00000010ff3e7435 */ /* 0x000fe200000001ff */
[----:B------:R-:W-:-:S05]  /*3510*/  MOV R54, R58 ;  /* 0x0000003a00367202 */ /* 0x000fca0000000f00 */
[----:B------:R-:W-:-:S05]  /*3520*/  FADD R56, R52, R54 ;  /* 0x0000003634387221 */ /* 0x000fca0000000000 */
[----:B------:R-:W-:-:S07]  /*3530*/  MOV R60, R56 ;  /* 0x00000038003c7202 */ /* 0x000fce0000000f00 */
[----:B------:R-:W-:Y:S05]  /*3540*/  WARPSYNC.COLLECTIVE R16, `(.L_x_4539) ;  /* 0x0000000010087348 */ /* 0x000fea0003c00000 */
[----:B------:R0:W1:Y:S02]  /*3550*/  SHFL.BFLY P1, R58, R60, R62, R64 ;  /* 0x0c00003e3c3a7389 */ /* 0x0000640000020040 */
[----:B01----:R-:W-:Y:S01]  /*3560*/  ENDCOLLECTIVE ;  /* 0x000000000000791b */ /* 0x003fe20003800000 */
.L_x_4539:
[----:B------:R-:W-:Y:S05]  /*3570*/  BRA `(.L_x_4540) ;  /* 0xffffffd400f07947 */ /* 0x000fea000383ffff */
.L_x_4523:
[----:B------:R-:W-:Y:S01]  /*3580*/  HFMA2.MMA R11, -RZ, RZ, 0, 1.847743988037109375e-06 ;  /* 0x0000001fff0b7435 */ /* 0x000fe200000001ff */
[----:B------:R-:W-:Y:S01]  /*3590*/  MOV R9, R34 ;  /* 0x0000002200097202 */ /* 0x000fe20000000f00 */
[----:B------:R-:W-:Y:S01]  /*35a0*/  IMAD.MOV.U32 R4, RZ, RZ, 0x10 ;  /* 0x00000010ff047424 */ /* 0x000fe200078e00ff */
[----:B--2---:R-:W-:-:S08]  /*35b0*/  MOV R16, 0xffffffff ;  /* 0xffffffff00107802 */ /* 0x004fd00000000f00 */
[----:B-----5:R-:W-:Y:S05]  /*35c0*/  WARPSYNC.COLLECTIVE R16, `(.L_x_4541) ;  /* 0x0000000010087348 */ /* 0x020fea0003c00000 */
[----:B------:R0:W1:Y:S02]  /*35d0*/  SHFL.DOWN P0, R7, R9, R4, R11 ;  /* 0x0800000409077389 */ /* 0x000064000000000b */
[----:B01---5:R-:W-:Y:S01]  /*35e0*/  ENDCOLLECTIVE ;  /* 0x000000000000791b */ /* 0x023fe20003800000 */
.L_x_4541:
[----:B------:R-:W-:Y:S01]  /*35f0*/  HFMA2.MMA R4, -RZ, RZ, 0, 4.76837158203125e-07 ;  /* 0x00000008ff047435 */ /* 0x000fe200000001ff */
[----:B------:R-:W-:-:S04]  /*3600*/  MOV R3, R7 ;  /* 0x0000000700037202 */ /* 0x000fc80000000f00 */
[----:B------:R-:W-:-:S04]  /*3610*/  FMNMX R3, R3, R34, !PT ;  /* 0x0000002203037209 */ /* 0x000fc80007800000 */
[----:B------:R-:W-:-:S07]  /*3620*/  MOV R9, R3 ;  /* 0x0000000300097202 */ /* 0x000fce0000000f00 */
[----:B------:R-:W-:Y:S05]  /*3630*/  WARPSYNC.COLLECTIVE R16, `(.L_x_4542) ;  /* 0x0000000010087348 */ /* 0x000fea0003c00000 */
[----:B------:R0:W1:Y:S02]  /*3640*/  SHFL.DOWN P0, R7, R9, R4, R11 ;  /* 0x0800000409077389 */ /* 0x000064000000000b */
[----:B01----:R-:W-:Y:S01]  /*3650*/  ENDCOLLECTIVE ;  /* 0x000000000000791b */ /* 0x003fe20003800000 */
.L_x_4542:
[----:B------:R-:W-:Y:S01]  /*3660*/  HFMA2.MMA R4, -RZ, RZ, 0, 2.384185791015625e-07 ;  /* 0x00000004ff047435 */ /* 0x000fe200000001ff */
[----:B------:R-:W-:-:S04]  /*3670*/  MOV R0, R7 ;  /* 0x0000000700007202 */ /* 0x000fc80000000f00 */
[----:B------:R-:W-:-:S05]  /*3680*/  FMNMX R0, R3, R0, !PT ;  /* 0x0000000003007209 */ /* 0x000fca0007800000 */
[----:B------:R-:W-:-:S07]  /*3690*/  IMAD.MOV.U32 R9, RZ, RZ, R0 ;  /* 0x000000ffff097224 */ /* 0x000fce00078e0000 */
[----:B------:R-:W-:Y:S05]  /*36a0*/  WARPSYNC.COLLECTIVE R16, `(.L_x_4543) ;  /* 0x0000000010087348 */ /* 0x000fea0003c00000 */
[----:B------:R0:W1:Y:S02]  /*36b0*/  SHFL.DOWN P0, R7, R9, R4, R11 ;  /* 0x0800000409077389 */ /* 0x000064000000000b */
[----:B01----:R-:W-:Y:S01]  /*36c0*/  ENDCOLLECTIVE ;  /* 0x000000000000791b */ /* 0x003fe20003800000 */
.L_x_4543:
[----:B------:R-:W-:Y:S01]  /*36d0*/  HFMA2.MMA R4, -RZ, RZ, 0, 1.1920928955078125e-07 ;  /* 0x00000002ff047435 */ /* 0x000fe200000001ff */
[----:B------:R-:W-:-:S04]  /*36e0*/  MOV R5, R7 ;  /* 0x0000000700057202 */ /* 0x000fc80000000f00 */
[----:B------:R-:W-:-:S04]  /*36f0*/  FMNMX R5, R0, R5, !PT ;  /* 0x0000000500057209 */ /* 0x000fc80007800000 */
[----:B------:R-:W-:-:S07]  /*3700*/  MOV R9, R5 ;  /* 0x0000000500097202 */ /* 0x000fce0000000f00 */
[----:B------:R-:W-:Y:S05]  /*3710*/  WARPSYNC.COLLECTIVE R16, `(.L_x_4544) ;  /* 0x0000000010087348 */ /* 0x000fea0003c00000 */
[----:B------:R0:W1:Y:S02]  /*3720*/  SHFL.DOWN P0, R7, R9, R4, R11 ;  /* 0x0800000409077389 */ /* 0x000064000000000b */
[----:B01----:R-:W-:Y:S01]  /*3730*/  ENDCOLLECTIVE ;  /* 0x000000000000791b */ /* 0x003fe20003800000 */
.L_x_4544:
[----:B------:R-:W-:Y:S01]  /*3740*/  IMAD.MOV.U32 R4, RZ, RZ, 0x1 ;  /* 0x00000001ff047424 */ /* 0x000fe200078e00ff */
[----:B------:R-:W-:-:S04]  /*3750*/  MOV R2, R7 ;  /* 0x0000000700027202 */ /* 0x000fc80000000f00 */
[----:B------:R-:W-:-:S04]  /*3760*/  FMNMX R2, R5, R2, !PT ;  /* 0x0000000205027209 */ /* 0x000fc80007800000 */
[----:B------:R-:W-:-:S07]  /*3770*/  MOV R9, R2 ;  /* 0x0000000200097202 */ /* 0x000fce0000000f00 */
[----:B------:R-:W-:Y:S05]  /*3780*/  WARPSYNC.COLLECTIVE R16, `(.L_x_4545) ;  /* 0x0000000010087348 */ /* 0x000fea0003c00000 */
[----:B------:R0:W1:Y:S02]  /*3790*/  SHFL.DOWN P0, R7, R9, R4, R11 ;  /* 0x0800000409077389 */ /* 0x000064000000000b */
[----:B01----:R-:W-:Y:S01]  /*37a0*/  ENDCOLLECTIVE ;  /* 0x000000000000791b */ /* 0x003fe20003800000 */
.L_x_4545:
[----:B------:R-:W-:Y:S05]  /*37b0*/  BRA `(.L_x_4546) ;  /* 0xfffffff000647947 */ /* 0x000fea000383ffff */
.L_x_4526:
[----:B------:R-:W-:Y:S01]  /*37c0*/  HFMA2.MMA R4, -RZ, RZ, 0, 1.1920928955078125e-07 ;  /* 0x00000002ff047435 */ /* 0x000fe200000001ff */
[----:B-1----:R-:W-:Y:S02]  /*37d0*/  MOV R9, R0 ;  /* 0x0000000000097202 */ /* 0x002fe40000000f00 */
[----:B------:R-:W-:Y:S02]  /*37e0*/  MOV R11, 0x1f ;  /* 0x0000001f000b7802 */ /* 0x000fe40000000f00 */
[----:B------:R-:W-:-:S07]  /*37f0*/  MOV R16, 0xffffffff ;  /* 0xffffffff00107802 */ /* 0x000fce0000000f00 */
[----:B0----5:R-:W-:Y:S05]  /*3800*/  WARPSYNC.COLLECTIVE R16, `(.L_x_4547) ;  /* 0x0000000010087348 */ /* 0x021fea0003c00000 */
[----:B------:R1:W2:Y:S02]  /*3810*/  SHFL.DOWN P0, R7, R9, R4, R11 ;  /* 0x0800000409077389 */ /* 0x0002a4000000000b */
[----:B012--5:R-:W-:Y:S01]  /*3820*/  ENDCOLLECTIVE ;  /* 0x000000000000791b */ /* 0x027fe20003800000 */
.L_x_4547:
[----:B------:R-:W-:Y:S01]  /*3830*/  IMAD.MOV.U32 R4, RZ, RZ, 0x1 ;  /* 0x00000001ff047424 */ /* 0x000fe200078e00ff */
[----:B------:R-:W-:-:S04]  /*3840*/  MOV R3, R7 ;  /* 0x0000000700037202 */ /* 0x000fc80000000f00 */
[----:B------:R-:W-:-:S04]  /*3850*/  FMNMX R3, R3, R0, !PT ;  /* 0x0000000003037209 */ /* 0x000fc80007800000 */
[----:B------:R-:W-:-:S07]  /*3860*/  MOV R9, R3 ;  /* 0x0000000300097202 */ /* 0x000fce0000000f00 */
[----:B------:R-:W-:Y:S05]  /*3870*/  WARPSYNC.COLLECTIVE R16, `(.L_x_4548) ;  /* 0x0000000010087348 */ /* 0x000fea0003c00000 */
[----:B------:R0:W1:Y:S02]  /*3880*/  SHFL.DOWN P0, R7, R9, R4, R11 ;  /* 0x0800000409077389 */ /* 0x000064000000000b */
[----:B01----:R-:W-:Y:S01]  /*3890*/  ENDCOLLECTIVE ;  /* 0x000000000000791b */ /* 0x003fe20003800000 */
.L_x_4548:
[----:B------:R-:W-:Y:S01]  /*38a0*/  MOV R2, R7 ;  /* 0x0000000700027202 */ /* 0x000fe20000000f00 */
[----:B------:R-:W-:Y:S06]  /*38b0*/  BRA `(.L_x_4549) ;  /* 0xfffffff000947947 */ /* 0x000fec000383ffff */
        .weak           $__internal_51_$__cuda_sm20_rcp_rn_f32_slowpath
        .type           $__internal_51_$__cuda_sm20_rcp_rn_f32_slowpath,@function
        .size           $__internal_51_$__cuda_sm20_rcp_rn_f32_slowpath,(.L_x_5518 - $__internal_51_$__cuda_sm20_rcp_rn_f32_slowpath)
$__internal_51_$__cuda_sm20_rcp_rn_f32_slowpath:
        /* <DEDUP_REMOVED lines=15> */
.L_x_4551:
        /* <DEDUP_REMOVED lines=24> */
[----:B------:R-:W-:-:S05]  /*3b30*/  SEL R3, RZ, 0x1, !P0 ;  /* 0x00000001ff037807 */ /* 0x000fca0004000000 */
[----:B------:R-:W-:-:S05]  /*3b40*/  IMAD.MOV R3, RZ, RZ, -R3 ;  /* 0x000000ffff037224 */ /* 0x000fca00078e0a03 */
[----:B------:R-:W-:Y:S02]  /*3b50*/  ISETP.GE.AND P0, PT, R3, RZ, PT ;  /* 0x000000ff0300720c */ /* 0x000fe40003f06270 */
[----:B------:R-:W-:-:S04]  /*3b60*/  IADD3 R3, R2, -0xfc, RZ ;  /* 0xffffff0402037810 */ /* 0x000fc80007ffe0ff */
[----:B------:R-:W-:-:S07]  /*3b70*/  SHF.R.U32.HI R3, RZ, R3, R64 ;  /* 0x00000003ff037219 */ /* 0x000fce0000011640 */
[----:B------:R-:W-:-:S04]  /*3b80*/  @!P0 IADD3 R3, R3, 0x1, RZ ;  /* 0x0000000103038810 */ /* 0x000fc80007ffe0ff */
[----:B------:R-:W-:-:S04]  /*3b90*/  @!P1 SHF.L.U32 R3, R3, 0x1, RZ ;  /* 0x0000000103039819 */ /* 0x000fc800000006ff */
[----:B------:R-:W-:Y:S01]  /*3ba0*/  LOP3.LUT R3, R3, 0x80000000, R0, 0xf8, !PT ;  /* 0x8000000003037812 */ /* 0x000fe200078ef800 */
[----:B------:R-:W-:Y:S06]  /*3bb0*/  BRA `(.L_x_4552) ;  /* 0x0000000000047947 */ /* 0x000fec0003800000 */
.L_x_4553:
[----:B------:R0:W1:Y:S02]  /*3bc0*/  MUFU.RCP R3, R0 ;  /* 0x0000000000037308 */ /* 0x0000640000001000 */
.L_x_4552:
[----:B------:R-:W-:Y:S05]  /*3bd0*/  BSYNC B1 ;  /* 0x0000000000017941 */ /* 0x000fea0003800000 */
.L_x_4550:
[----:B01----:R-:W-:Y:S01]  /*3be0*/  MOV R0, R3 ;  /* 0x0000000300007202 */ /* 0x003fe20000000f00 */
[----:B------:R-:W-:Y:S01]  /*3bf0*/  HFMA2.MMA R3, -RZ, RZ, 0, 0 ;  /* 0x00000000ff037435 */ /* 0x000fe200000001ff */
[----:B------:R-:W-:-:S05]  /*3c00*/  MOV R2, R56 ;  /* 0x0000003800027202 */ /* 0x000fca0000000f00 */
[----:B------:R-:W-:Y:S05]  /*3c10*/  RET.REL.NODEC R2 `(_ZN18transformer_engine13normalization24rmsnorm_fwd_tuned_kernelINS0_13Kernel_traitsI13__nv_bfloat16S3_13__nv_fp8_e4m3fjLj4096ELj1ELj1ELj4ELj16ENS0_18Kernel_traits_baseILj4096ES3_S3_S4_fjLj128EEEEEEEvNS0_19ForwardKernelParamsE) ;  /* 0xffffffc002f87950 */ /* 0x000fea0003c3ffff */
.L_x_4554:
        /* <DEDUP_REMOVED lines=14> */
.L_x_5518:


//--------------------- .text._ZN18transformer_engine13normalization24rmsnorm_fwd_tuned_kernelINS0_13Kernel_traitsI13__nv_bfloat16S3_S3_fjLj2048ELj1ELj4ELj1ELj16ENS0_18Kernel_traits_baseILj2048ES3_S3_S3_fjLj128EEEEEEEvNS0_19ForwardKernelParamsE --------------------------
	.section	.text._ZN18transformer_engine13normalization24rmsnorm_fwd_tuned_kernelINS0_13Kernel_traitsI13__nv_bfloat16S3_S3_fjLj2048ELj1ELj4ELj1ELj16ENS0_18Kernel_traits_baseILj2048ES3_S3_S3_fjLj128EEEEEEEvNS0_19ForwardKernelParamsE,"ax",@progbits
	.align	128
        .global         _ZN18transformer_engine13normalization24rmsnorm_fwd_tuned_kernelINS0_13Kernel_traitsI13__nv_bfloat16S3_S3_fjLj2048ELj1ELj4ELj1ELj16ENS0_18Kernel_traits_baseILj2048ES3_S3_S3_fjLj128EEEEEEEvNS0_19ForwardKernelParamsE
        .type           _ZN18transformer_engine13normalization24rmsnorm_fwd_tuned_kernelINS0_13Kernel_traitsI13__nv_bfloat16S3_S3_fjLj2048ELj1ELj4ELj1ELj16ENS0_18Kernel_traits_baseILj2048ES3_S3_S3_fjLj128EEEEEEEvNS0_19ForwardKernelParamsE,@function
        .size           _ZN18transformer_engine13normalization24rmsnorm_fwd_tuned_kernelINS0_13Kernel_traitsI13__nv_bfloat16S3_S3_fjLj2048ELj1ELj4ELj1ELj16ENS0_18Kernel_traits_baseILj2048ES3_S3_S3_fjLj128EEEEEEEvNS0_19ForwardKernelParamsE,(.L_x_5519 - _ZN18transformer_engine13normalization24rmsnorm_fwd_tuned_kernelINS0_13Kernel_traitsI13__nv_bfloat16S3_S3_fjLj2048ELj1ELj4ELj1ELj16ENS0_18Kernel_traits_baseILj2048ES3_S3_S3_fjLj128EEEEEEEvNS0_19ForwardKernelParamsE)
        .other          _ZN18transformer_engine13normalization24rmsnorm_fwd_tuned_kernelINS0_13Kernel_traitsI13__nv_bfloat16S3_S3_fjLj2048ELj1ELj4ELj1ELj16ENS0_18Kernel_traits_baseILj2048ES3_S3_S3_fjLj128EEEEEEEvNS0_19ForwardKernelParamsE,@"STO_CUDA_ENTRY STV_DEFAULT"
_ZN18transformer_engine13normalization24rmsnorm_fwd_tuned_kernelINS0_13Kernel_traitsI13__nv_bfloat16S3_S3_fjLj2048ELj1ELj4ELj1ELj16ENS0_18Kernel_traits_baseILj2048ES3_S3_S3_fjLj128EEEEEEEvNS0_19ForwardKernelParamsE:
.text._ZN18transformer_engine13normalization24rmsnorm_fwd_tuned_kernelINS0_13Kernel_traitsI13__nv_bfloat16S3_S3_fjLj2048ELj1ELj4ELj1ELj16ENS0_18Kernel_traits_baseILj2048ES3_S3_S3_fjLj128EEEEEEEvNS0_19ForwardKernelParamsE:
[----:B------:R-:W-:Y:S01]  /*0000*/  LDC R1, c[0x0][0x28] ;  /* 0x00000a00ff017b82 */ /* 0x000fe20000000800 */
[----:B------:R-:W-:Y:S01]  /*0010*/  ULDC.U8 UR4, c[0x0][0x294] ;  /* 0x0000a50000047ab9 */ /* 0x000fe20000000000 */
[----:B------:R-:W0:Y:S01]  /*0020*/  S2R R13, SR_TID.X ;  /* 0x00000000000d7919 */ /* 0x000e220000002100 */
[----:B------:R-:W-:Y:S01]  /*0030*/  ISETP.NE.AND P1, PT, RZ, UR4, PT ;  /* 0x00000004ff007c0c */ /* 0x000fe2000bf25270 */
[----:B------:R-:W-:Y:S01]  /*0040*/  ULDC.64 UR4, c[0x0][0x208] ;  /* 0x0000820000047ab9 */ /* 0x000fe20000000a00 */
[----:B------:R-:W-:Y:S01]  /*0050*/  ULDC UR8, c[0x0][0x218] ;  /* 0x0000860000087ab9 */ /* 0x000fe20000000800 */
[----:B------:R-:W1:Y:S01]  /*0060*/  S2R R3, SR_CTAID.X ;  /* 0x0000000000037919 */ /* 0x000e620000002500 */
[----:B------:R-:W-:-:S09]  /*0070*/  ULDC.64 UR6, c[0x0][0x238] ;  /* 0x00008e0000067ab9 */ /* 0x000fd20000000a00 */
[----:B------:R-:W2:Y:S02]  /*0080*/  @P1 LDC.64 R4, c[0x0][0x270] ;  /* 0x00009c00ff041b82 */ /* 0x000ea40000000a00 */
[----:B--2---:R2:W5:Y:S01]  /*0090*/  @P1 LDG.E R14, desc[UR4][R4.64] ;  /* 0x00000004040e1981 */ /* 0x004562000c1e1900 */
[----:B0-----:R-:W-:Y:S01]  /*00a0*/  SHF.R.U32.HI R12, RZ, 0x5, R13 ;  /* 0x00000005ff0c7819 */ /* 0x001fe2000001160d */
[----:B------:R-:W-:Y:S01]  /*00b0*/  BSSY B0, `(.L_x_4555) ;  /* 0x0000352000007945 */ /* 0x000fe20003800000 */
[----:B------:R-:W-:Y:S01]  /*00c0*/  SHF.L.U32 R0, R13, 0x4, RZ ;  /* 0x000000040d007819 */ /* 0x000fe200000006ff */
[----:B------:R-:W-:Y:S01]  /*00d0*/  HFMA2.MMA R11, -RZ, RZ, 0, 0 ;  /* 0x00000000ff0b7435 */ /* 0x000fe200000001ff */
[----:B-1----:R-:W-:Y:S02]  /*00e0*/  LEA R12, R3, R12, 0x2 ;  /* 0x0000000c030c7211 */ /* 0x002fe400078e10ff */
[----:B------:R-:W-:Y:S02]  /*00f0*/  LOP3.LUT R0, R0, 0x1f0, RZ, 0xc0, !PT ;  /* 0x000001f000007812 */ /* 0x000fe400078ec0ff */
[----:B------:R-:W-:Y:S01]  /*0100*/  ISETP.GE.AND P0, PT, R12, UR8, PT ;  /* 0x000000080c007c0c */ /* 0x000fe2000bf06270 */
[----:B------:R-:W-:Y:S01]  /*0110*/  ULDC.64 UR8, c[0x0][0x288] ;  /* 0x0000a20000087ab9 */ /* 0x000fe20000000a00 */
[----:B------:R-:W-:Y:S01]  /*0120*/  IADD3 R2, P2, R0, UR6, RZ ;  /* 0x0000000600027c10 */ /* 0x000fe2000ff5e0ff */
[----:B------:R-:W-:-:S03]  /*0130*/  ULDC UR6, c[0x0][0x268] ;  /* 0x00009a0000067ab9 */ /* 0x000fc60000000800 */
[----:B------:R-:W-:Y:S01]  /*0140*/  IADD3.X R3, RZ, UR7, RZ, P2, !PT ;  /* 0x00000007ff037c10 */ /* 0x000fe200097fe4ff */
[----:B------:R-:W-:-:S06]  /*0150*/  ULDC UR7, c[0x0][0x218] ;  /* 0x0000860000077ab9 */ /* 0x000fcc0000000800 */
[----:B--2---:R-:W-:Y:S05]  /*0160*/  @P0 BRA `(.L_x_4556) ;  /* 0x0000003400180947 */ /* 0x004fea0003800000 */
        /* <DEDUP_REMOVED lines=9> */
[----:B------:R-:W-:-:S07]  /*0200*/  MOV R11, RZ ;  /* 0x000000ff000b7202 */ /* 0x000fce0000000f00 */
.L_x_4558:
[----:B--2---:R-:W2:Y:S01]  /*0210*/  LDC.64 R72, c[0x0][0x220] ;  /* 0x00008800ff487b82 */ /* 0x004ea20000000a00 */
[----:B------:R-:W-:-:S04]  /*0220*/  LOP3.LUT P3, R9, R13, 0x1f, RZ, 0xc0, !PT ;  /* 0x0000001f0d097812 */ /* 0x000fc8000786c0ff */
[----:B------:R-:W-:-:S05]  /*0230*/  PRMT R9, R12, 0x2104, R9 ;  /* 0x000021040c097816 */ /* 0x000fca0000000009 */
        /* <DEDUP_REMOVED lines=65> */
[----:B------:R-:W-:Y:S01]  /*0650*/  FADD R82, R78, R81 ;  /* 0x000000514e527221 */ /* 0x000fe20000000000 */
[C---:B------:R-:W-:Y:S02]  /*0660*/  PRMT R80, R53.reuse, 0x7632, R80 ;  /* 0x0000763235507816 */ /* 0x040fe40000000050 */
[----:B------:R-:W-:Y:S01]  /*0670*/  SHF.L.U32 R53, R53, 0x10, RZ ;  /* 0x0000001035357819 */ /* 0x000fe200000006ff */
[----:B------:R-:W-:Y:S01]  /*0680*/  FADD R82, R51, R82 ;  /* 0x0000005233527221 */ /* 0x000fe20000000000 */
[----:B------:R-:W-:-:S03]  /*0690*/  SHF.L.U32 R80, R80, 0x10, RZ ;  /* 0x0000001050507819 */ /* 0x000fc600000006ff */
        /* <DEDUP_REMOVED lines=46> */
[--C-:B------:R-:W-:Y:S01]  /*0980*/  FADD R91, R61, R90.reuse ;  /* 0x0000005a3d5b7221 */ /* 0x100fe20000000000 */
        /* <DEDUP_REMOVED lines=20> */
[----:B------:R-:W-:-:S04]  /*0ad0*/  FADD R95, R92, R95 ;  /* 0x0000005f5c5f7221 */ /* 0x000fc80000000000 */
        /* <DEDUP_REMOVED lines=22> */
[C---:B------:R-:W-:Y:S01]  /*0c40*/  PRMT R99, R72.reuse, 0x7632, R99 ;  /* 0x0000763248637816 */ /* 0x040fe20000000063 */
[----:B------:R-:W-:Y:S01]  /*0c50*/  FADD R101, R97, R100 ;  /* 0x0000006461657221 */ /* 0x000fe20000000000 */
[----:B------:R-:W-:Y:S02]  /*0c60*/  SHF.L.U32 R72, R72, 0x10, RZ ;  /* 0x0000001048487819 */ /* 0x000fe400000006ff */
[----:B------:R-:W-:Y:S01]  /*0c70*/  SHF.L.U32 R99, R99, 0x10, RZ ;  /* 0x0000001063637819 */ /* 0x000fe200000006ff */
[----:B------:R-:W-:-:S04]  /*0c80*/  FADD R101, R70, R101 ;  /* 0x0000006546657221 */ /* 0x000fc80000000000 */
        /* <DEDUP_REMOVED lines=168> */
.L_x_4578:
[----:B--2---:R-:W-:Y:S01]  /*1710*/  FADD R110, R109, R110 ;  /* 0x0000006e6d6e7221 */ /* 0x004fe20000000000 */
[----:B-1----:R-:W-:Y:S02]  /*1720*/  ISETP.NE.AND P2, PT, R10, RZ, PT ;  /* 0x000000ff0a00720c */ /* 0x002fe40003f45270 */
[----:B-----5:R-:W-:Y:S01]  /*1730*/  SHF.L.U32 R104, R44, 0x10, RZ ;  /* 0x000000102c687819 */ /* 0x020fe200000006ff */
[----:B------:R-:W-:Y:S01]  /*1740*/  FMUL R110, R110, 0.00048828125 ;  /* 0x3a0000006e6e7820 */ /* 0x000fe20000400000 */
[----:B------:R-:W-:Y:S02]  /*1750*/  PRMT R107, R45, 0x7632, R107 ;  /* 0x000076322d6b7816 */ /* 0x000fe4000000006b */
[----:B------:R-:W-:Y:S01]  /*1760*/  SHF.L.U32 R108, R46, 0x10, RZ ;  /* 0x000000102e6c7819 */ /* 0x000fe200000006ff */
[----:B------:R-:W-:Y:S01]  /*1770*/  FFMA R110, R105, R105, R110 ;  /* 0x00000069696e7223 */ /* 0x000fe2000000006e */
[----:B------:R-:W-:Y:S02]  /*1780*/  PRMT R105, R44, 0x7632, R105 ;  /* 0x000076322c697816 */ /* 0x000fe40000000069 */
[----:B------:R-:W-:Y:S01]  /*1790*/  SHF.L.U32 R107, R107, 0x10, RZ ;  /* 0x000000106b6b7819 */ /* 0x000fe200000006ff */
[----:B------:R-:W-:Y:S01]  /*17a0*/  FADD R110, R110, UR6 ;  /* 0x000000066e6e7e21 */ /* 0x000fe20008000000 */
[----:B------:R-:W-:Y:S01]  /*17b0*/  SHF.L.U32 R106, R105, 0x10, RZ ;  /* 0x00000010696a7819 */ /* 0x000fe200000006ff */
[----:B------:R-:W-:Y:S01]  /*17c0*/  @P2 FADD R104, R104, 1 ;  /* 0x3f80000068682421 */ /* 0x000fe20000000000 */
[----:B------:R-:W-:Y:S01]  /*17d0*/  @P2 FADD R108, R108, 1 ;  /* 0x3f8000006c6c2421 */ /* 0x000fe20000000000 */
[----:B------:R-:W-:Y:S01]  /*17e0*/  @P2 FADD R107, R107, 1 ;  /* 0x3f8000006b6b2421 */ /* 0x000fe20000000000 */
[----:B------:R-:W-:Y:S01]  /*17f0*/  FSETP.GEU.AND P0, PT, |R110|, 1.175494350822287508e-38, PT ;  /* 0x008000006e00780b */ /* 0x000fe20003f0e200 */
[----:B------:R-:W-:Y:S01]  /*1800*/  @P2 FADD R106, R106, 1 ;  /* 0x3f8000006a6a2421 */ /* 0x000fe20000000000 */
[----:B------:R-:W-:-:S11]  /*1810*/  IADD3 R115, R9, 0x40, RZ ;  /* 0x0000004009737810 */ /* 0x000fd60007ffe0ff */
[----:B------:R-:W-:-:S04]  /*1820*/  @!P0 FMUL R110, R110, 16777216 ;  /* 0x4b8000006e6e8820 */ /* 0x000fc80000400000 */
[----:B------:R1:W2:Y:S02]  /*1830*/  MUFU.RSQ R103, R110 ;  /* 0x0000006e00677308 */ /* 0x0002a40000001400 */
[----:B-1----:R-:W-:-:S04]  /*1840*/  PRMT R110, R46, 0x7632, R110 ;  /* 0x000076322e6e7816 */ /* 0x002fc8000000006e */
[----:B------:R-:W-:Y:S01]  /*1850*/  SHF.L.U32 R110, R110, 0x10, RZ ;  /* 0x000000106e6e7819 */ /* 0x000fe200000006ff */
[----:B--2---:R-:W-:Y:S01]  /*1860*/  @!P0 FMUL R103, R103, 4096 ;  /* 0x4580000067678820 */ /* 0x004fe20000400000 */
[----:B------:R-:W-:-:S03]  /*1870*/  ISETP.NE.U32.AND P0, PT, RZ, UR8, PT ;  /* 0x00000008ff007c0c */ /* 0x000fc6000bf05070 */
[----:B------:R-:W-:Y:S01]  /*1880*/  @P2 FADD R110, R110, 1 ;  /* 0x3f8000006e6e2421 */ /* 0x000fe20000000000 */
[-C--:B------:R-:W-:Y:S01]  /*1890*/  FMUL R105, R8, R103.reuse ;  /* 0x0000006708697220 */ /* 0x080fe20000400000 */
[----:B------:R-:W-:Y:S01]  /*18a0*/  ISETP.NE.AND.EX P0, PT, RZ, UR9, PT, P0 ;  /* 0x00000009ff007c0c */ /* 0x000fe2000bf05300 */
[-C--:B------:R-:W-:Y:S01]  /*18b0*/  FMUL R7, R7, R103.reuse ;  /* 0x0000006707077220 */ /* 0x080fe20000400000 */
[----:B0-----:R-:W-:Y:S01]  /*18c0*/  FMUL R109, R4, R103 ;  /* 0x00000067046d7220 */ /* 0x001fe20000400000 */
[----:B------:R-:W-:Y:S01]  /*18d0*/  FMUL R8, R104, R105 ;  /* 0x0000006968087220 */ /* 0x000fe20000400000 */
[----:B------:R-:W-:Y:S01]  /*18e0*/  SHF.L.U32 R104, R45, 0x10, RZ ;  /* 0x000000102d687819 */ /* 0x000fe200000006ff */
[----:B------:R-:W-:Y:S01]  /*18f0*/  FMUL R7, R106, R7 ;  /* 0x000000076a077220 */ /* 0x000fe20000400000 */
[-C--:B------:R-:W-:Y:S01]  /*1900*/  FMUL R105, R6, R103.reuse ;  /* 0x0000006706697220 */ /* 0x080fe20000400000 */
[----:B------:R-:W-:Y:S01]  /*1910*/  FMUL R106, R5, R103 ;  /* 0x00000067056a7220 */ /* 0x000fe20000400000 */
[----:B------:R-:W-:Y:S01]  /*1920*/  FMUL R4, R108, R109 ;  /* 0x0000006d6c047220 */ /* 0x000fe20000400000 */
[----:B------:R-:W-:Y:S01]  /*1930*/  @P2 FADD R104, R104, 1 ;  /* 0x3f80000068682421 */ /* 0x000fe20000000000 */
[-C--:B------:R-:W-:Y:S01]  /*1940*/  FMUL R3, R3, R103.reuse ;  /* 0x0000006703037220 */ /* 0x080fe20000400000 */
[----:B------:R-:W-:Y:S01]  /*1950*/  FMUL R5, R107, R106 ;  /* 0x0000006a6b057220 */ /* 0x000fe20000400000 */
[----:B------:R-:W-:Y:S01]  /*1960*/  FMUL R2, R2, R103 ;  /* 0x0000006702027220 */ /* 0x000fe20000400000 */
[----:B------:R-:W-:Y:S01]  /*1970*/  @P0 FMNMX R11, R11, |R8|, !PT ;  /* 0x400000080b0b0209 */ /* 0x000fe20007800000 */
[----:B------:R-:W-:Y:S01]  /*1980*/  FMUL R6, R104, R105 ;  /* 0x0000006968067220 */ /* 0x000fe20000400000 */
[----:B------:R-:W-:Y:S01]  /*1990*/  PRMT R104, R47, 0x7632, R104 ;  /* 0x000076322f687816 */ /* 0x000fe20000000068 */
[----:B------:R-:W-:Y:S01]  /*19a0*/  FMUL R3, R110, R3 ;  /* 0x000000036e037220 */ /* 0x000fe20000400000 */
[----:B------:R-:W-:Y:S01]  /*19b0*/  @P0 FMNMX R11, R11, |R7|, !PT ;  /* 0x400000070b0b0209 */ /* 0x000fe20007800000 */
[-C--:B------:R-:W-:Y:S01]  /*19c0*/  FMUL R107, R0, R103.reuse ;  /* 0x00000067006b7220 */ /* 0x080fe20000400000 */
[----:B------:R-:W-:Y:S01]  /*19d0*/  SHF.L.U32 R105, R47, 0x10, RZ ;  /* 0x000000102f697819 */ /* 0x000fe200000006ff */
[-C--:B------:R-:W-:Y:S01]  /*19e0*/  FMUL R109, R48, R103.reuse ;  /* 0x00000067306d7220 */ /* 0x080fe20000400000 */
[----:B------:R-:W-:Y:S01]  /*19f0*/  @P0 FMNMX R11, R11, |R6|, !PT ;  /* 0x400000060b0b0209 */ /* 0x000fe20007800000 */
[----:B------:R-:W-:Y:S01]  /*1a00*/  FMUL R15, R15, R103 ;  /* 0x000000670f0f7220 */ /* 0x000fe20000400000 */
[----:B------:R-:W-:Y:S01]  /*1a10*/  SHF.L.U32 R104, R104, 0x10, RZ ;  /* 0x0000001068687819 */ /* 0x000fe200000006ff */
[----:B------:R-:W-:Y:S01]  /*1a20*/  @P2 FADD R105, R105, 1 ;  /* 0x3f80000069692421 */ /* 0x000fe20000000000 */
[----:B------:R-:W-:Y:S01]  /*1a30*/  @P0 FMNMX R11, R11, |R5|, !PT ;  /* 0x400000050b0b0209 */ /* 0x000fe20007800000 */
[----:B------:R-:W-:Y:S01]  /*1a40*/  FMUL R77, R77, R103 ;  /* 0x000000674d4d7220 */ /* 0x000fe20000400000 */
[----:B------:R-:W-:Y:S01]  /*1a50*/  SHF.L.U32 R106, R40, 0x10, RZ ;  /* 0x00000010286a7819 */ /* 0x000fe200000006ff */
[----:B------:R-:W-:Y:S01]  /*1a60*/  @P2 FADD R104, R104, 1 ;  /* 0x3f80000068682421 */ /* 0x000fe20000000000 */
        /* <DEDUP_REMOVED lines=9> */
[-C--:B------:R-:W-:Y:S01]  /*1b00*/  FMUL R107, R76, R103.reuse ;  /* 0x000000674c6b7220 */ /* 0x080fe20000400000 */
[C---:B------:R-:W-:Y:S01]  /*1b10*/  PRMT R104, R41.reuse, 0x7632, R104 ;  /* 0x0000763229687816 */ /* 0x040fe20000000068 */
[----:B------:R-:W-:Y:S01]  /*1b20*/  @P2 FADD R108, R108, 1 ;  /* 0x3f8000006c6c2421 */ /* 0x000fe20000000000 */
[----:B------:R-:W-:Y:S01]  /*1b30*/  SHF.L.U32 R48, R41, 0x10, RZ ;  /* 0x0000001029307819 */ /* 0x000fe200000006ff */
[----:B------:R-:W-:Y:S01]  /*1b40*/  FMUL R49, R49, R103 ;  /* 0x0000006731317220 */ /* 0x000fe20000400000 */
[----:B------:R-:W-:Y:S01]  /*1b50*/  SHF.L.U32 R106, R42, 0x10, RZ ;  /* 0x000000102a6a7819 */ /* 0x000fe200000006ff */
[----:B------:R-:W-:Y:S01]  /*1b60*/  FMUL R15, R108, R15 ;  /* 0x0000000f6c0f7220 */ /* 0x000fe20000400000 */
[----:B------:R-:W-:Y:S01]  /*1b70*/  @P0 FMNMX R11, R11, |R2|, !PT ;  /* 0x400000020b0b0209 */ /* 0x000fe20007800000 */
[----:B------:R-:W-:Y:S01]  /*1b80*/  @P2 FADD R48, R48, 1 ;  /* 0x3f80000030302421 */ /* 0x000fe20000000000 */
[----:B------:R-:W-:Y:S01]  /*1b90*/  SHF.L.U32 R104, R104, 0x10, RZ ;  /* 0x0000001068687819 */ /* 0x000fe200000006ff */
[----:B------:R-:W-:Y:S01]  /*1ba0*/  @P2 FADD R106, R106, 1 ;  /* 0x3f8000006a6a2421 */ /* 0x000fe20000000000 */
[----:B------:R-:W-:Y:S01]  /*1bb0*/  @P0 FMNMX R11, R11, |R0|, !PT ;  /* 0x400000000b0b0209 */ /* 0x000fe20007800000 */
[----:B------:R-:W-:Y:S01]  /*1bc0*/  FMUL R76, R48, R107 ;  /* 0x0000006b304c7220 */ /* 0x000fe20000400000 */
        /* <DEDUP_REMOVED lines=20> */
[----:B------:R-:W-:Y:S01]  /*1d10*/  FMUL R50, R106, R79 ;  /* 0x0000004f6a327220 */ /* 0x000fe20000400000 */
[----:B------:R-:W-:Y:S01]  /*1d20*/  @P0 FMNMX R11, R11, |R48|, !PT ;  /* 0x400000300b0b0209 */ /* 0x000fe20007800000 */
[-C--:B------:R-:W-:Y:S01]  /*1d30*/  FMUL R51, R51, R103.reuse ;  /* 0x0000006733337220 */ /* 0x080fe20000400000 */
[----:B------:R-:W-:Y:S01]  /*1d40*/  PRMT R106, R37, 0x7632, R106 ;  /* 0x00007632256a7816 */ /* 0x000fe2000000006a */
[----:B------:R-:W-:Y:S01]  /*1d50*/  @P2 FADD R104, R104, 1 ;  /* 0x3f80000068682421 */ /* 0x000fe20000000000 */
[----:B------:R-:W-:Y:S01]  /*1d60*/  PRMT R108, R36, 0x7632, R108 ;  /* 0x00007632246c7816 */ /* 0x000fe2000000006c */
[----:B------:R-:W-:Y:S01]  /*1d70*/  FMUL R79, R52, R103 ;  /* 0x00000067344f7220 */ /* 0x000fe20000400000 */
        /* <DEDUP_REMOVED lines=14> */
[----:B------:R-:W-:Y:S01]  /*1e60*/  FMUL R81, R106, R107 ;  /* 0x0000006b6a517220 */ /* 0x000fe20000400000 */
[----:B------:R-:W-:Y:S01]  /*1e70*/  PRMT R52, R39, 0x7632, R52 ;  /* 0x0000763227347816 */ /* 0x000fe20000000034 */
[----:B------:R-:W-:Y:S01]  /*1e80*/  FMUL R79, R108, R79 ;  /* 0x0000004f6c4f7220 */ /* 0x000fe20000400000 */
[----:B------:R-:W-:Y:S01]  /*1e90*/  @P2 FADD R104, R104, 1 ;  /* 0x3f80000068682421 */ /* 0x000fe20000000000 */
        /* <DEDUP_REMOVED lines=17> */
[----:B------:R-:W-:Y:S01]  /*1fb0*/  FMUL R109, R83, R103 ;  /* 0x00000067536d7220 */ /* 0x000fe20000400000 */
[C---:B------:R-:W-:Y:S01]  /*1fc0*/  PRMT R53, R33.reuse, 0x7632, R53 ;  /* 0x0000763221357816 */ /* 0x040fe20000000035 */
[----:B------:R-:W-:Y:S01]  /*1fd0*/  @P2 FADD R108, R108, 1 ;  /* 0x3f8000006c6c2421 */ /* 0x000fe20000000000 */
[----:B------:R-:W-:Y:S01]  /*1fe0*/  FMUL R83, R52, R55 ;  /* 0x0000003734537220 */ /* 0x000fe20000400000 */
[----:B------:R-:W-:Y:S01]  /*1ff0*/  SHF.L.U32 R52, R33, 0x10, RZ ;  /* 0x0000001021347819 */ /* 0x000fe200000006ff */
[----:B------:R-:W-:Y:S01]  /*2000*/  FMUL R82, R54, R109 ;  /* 0x0000006d36527220 */ /* 0x000fe20000400000 */
[----:B------:R-:W-:Y:S01]  /*2010*/  PRMT R55, R34, 0x7632, R55 ;  /* 0x0000763222377816 */ /* 0x000fe20000000037 */
[----:B------:R-:W-:Y:S01]  /*2020*/  FMUL R107, R108, R107 ;  /* 0x0000006b6c6b7220 */ /* 0x000fe20000400000 */
[----:B------:R-:W-:Y:S01]  /*2030*/  @P0 FMNMX R11, R11, |R81|, !PT ;  /* 0x400000510b0b0209 */ /* 0x000fe20007800000 */
[-C--:B------:R-:W-:Y:S01]  /*2040*/  FMUL R109, R56, R103.reuse ;  /* 0x00000067386d7220 */ /* 0x080fe20000400000 */
[----:B------:R-:W-:Y:S01]  /*2050*/  SHF.L.U32 R53, R53, 0x10, RZ ;  /* 0x0000001035357819 */ /* 0x000fe200000006ff */
[----:B------:R-:W-:Y:S01]  /*2060*/  @P2 FADD R52, R52, 1 ;  /* 0x3f80000034342421 */ /* 0x000fe20000000000 */
[----:B------:R-:W-:Y:S01]  /*2070*/  PRMT R108, R32, 0x7632, R108 ;  /* 0x00007632206c7816 */ /* 0x000fe2000000006c */
[-C--:B------:R-:W-:Y:S01]  /*2080*/  FMUL R57, R57, R103.reuse ;  /* 0x0000006739397220 */ /* 0x080fe20000400000 */
[----:B------:R-:W-:Y:S01]  /*2090*/  SHF.L.U32 R56, R34, 0x10, RZ ;  /* 0x0000001022387819 */ /* 0x000fe200000006ff */
[----:B------:R-:W-:Y:S01]  /*20a0*/  @P2 FADD R53, R53, 1 ;  /* 0x3f80000035352421 */ /* 0x000fe20000000000 */
[----:B------:R-:W-:Y:S01]  /*20b0*/  SHF.L.U32 R55, R55, 0x10, RZ ;  /* 0x0000001037377819 */ /* 0x000fe200000006ff */
[-C--:B------:R-:W-:Y:S01]  /*20c0*/  FMUL R54, R84, R103.reuse ;  /* 0x0000006754367220 */ /* 0x080fe20000400000 */
[----:B------:R-:W-:Y:S01]  /*20d0*/  @P0 FMNMX R11, R11, |R80|, !PT ;  /* 0x400000500b0b0209 */ /* 0x000fe20007800000 */
[----:B------:R-:W-:Y:S01]  /*20e0*/  @P2 FADD R56, R56, 1 ;  /* 0x3f80000038382421 */ /* 0x000fe20000000000 */
[----:B------:R-:W-:Y:S01]  /*20f0*/  SHF.L.U32 R108, R108, 0x10, RZ ;  /* 0x000000106c6c7819 */ /* 0x000fe200000006ff */
[----:B------:R-:W-:Y:S01]  /*2100*/  FMUL R85, R85, R103 ;  /* 0x0000006755557220 */ /* 0x000fe20000400000 */
[----:B------:R-:W-:Y:S01]  /*2110*/  @P0 FMNMX R11, R11, |R107|, !PT ;  /* 0x4000006b0b0b0209 */ /* 0x000fe20007800000 */
[----:B------:R-:W-:Y:S01]  /*2120*/  FMUL R84, R52, R57 ;  /* 0x0000003934547220 */ /* 0x000fe20000400000 */
[----:B------:R-:W-:Y:S01]  /*2130*/  @P2 FADD R55, R55, 1 ;  /* 0x3f80000037372421 */ /* 0x000fe20000000000 */
[----:B------:R-:W-:Y:S01]  /*2140*/  FMUL R58, R58, R103 ;  /* 0x000000673a3a7220 */ /* 0x000fe20000400000 */
        /* <DEDUP_REMOVED lines=8> */
[----:B------:R-:W-:Y:S01]  /*21d0*/  PRMT R55, R28, 0x7632, R55 ;  /* 0x000076321c377816 */ /* 0x000fe20000000037 */
        /* <DEDUP_REMOVED lines=11> */
[----:B------:R-:W-:Y:S01]  /*2290*/  FMUL R86, R52, R59 ;  /* 0x0000003b34567220 */ /* 0x000fe20000400000 */
[----:B------:R-:W-:Y:S01]  /*22a0*/  @P2 FADD R55, R55, 1 ;  /* 0x3f80000037372421 */ /* 0x000fe20000000000 */
[----:B------:R-:W-:Y:S01]  /*22b0*/  FMUL R60, R60, R103 ;  /* 0x000000673c3c7220 */ /* 0x000fe20000400000 */
[----:B------:R-:W-:Y:S01]  /*22c0*/  FMUL R59, R53, R54 ;  /* 0x00000036353b7220 */ /* 0x000fe20000400000 */
[----:B------:R-:W-:Y:S01]  /*22d0*/  @P0 FMNMX R11, R11, |R109|, !PT ;  /* 0x4000006d0b0b0209 */ /* 0x000fe20007800000 */
[----:B------:R-:W-:Y:S01]  /*22e0*/  FMUL R58, R108, R87 ;  /* 0x000000576c3a7220 */ /* 0x000fe20000400000 */
[----:B------:R-:W-:Y:S01]  /*22f0*/  PRMT R53, R29, 0x7632, R53 ;  /* 0x000076321d357816 */ /* 0x000fe20000000035 */
[----:B------:R-:W-:Y:S01]  /*2300*/  FMUL R87, R55, R60 ;  /* 0x0000003c37577220 */ /* 0x000fe20000400000 */
[----:B------:R-:W-:Y:S01]  /*2310*/  SHF.L.U32 R52, R29, 0x10, RZ ;  /* 0x000000101d347819 */ /* 0x000fe200000006ff */
[-C--:B------:R-:W-:Y:S01]  /*2320*/  FMUL R89, R89, R103.reuse ;  /* 0x0000006759597220 */ /* 0x080fe20000400000 */
[----:B------:R-:W-:Y:S01]  /*2330*/  PRMT R55, R30, 0x7632, R55 ;  /* 0x000076321e377816 */ /* 0x000fe20000000037 */
[-C--:B------:R-:W-:Y:S01]  /*2340*/  FMUL R63, R63, R103.reuse ;  /* 0x000000673f3f7220 */ /* 0x080fe20000400000 */
        /* <DEDUP_REMOVED lines=16> */
[----:B------:R-:W-:Y:S01]  /*2450*/  SHF.L.U32 R88, R24, 0x10, RZ ;  /* 0x0000001018587819 */ /* 0x000fe200000006ff */
[----:B------:R-:W-:Y:S01]  /*2460*/  FMUL R63, R52, R63 ;  /* 0x0000003f343f7220 */ /* 0x000fe20000400000 */
[----:B------:R-:W-:Y:S01]  /*2470*/  @P0 FMNMX R11, R11, |R86|, !PT ;  /* 0x400000560b0b0209 */ /* 0x000fe20007800000 */
[----:B------:R-:W-:Y:S01]  /*2480*/  @P2 FADD R108, R108, 1 ;  /* 0x3f8000006c6c2421 */ /* 0x000fe20000000000 */
[----:B------:R-:W-:Y:S01]  /*2490*/  PRMT R53, R31, 0x7632, R53 ;  /* 0x000076321f357816 */ /* 0x000fe20000000035 */
[----:B------:R-:W-:Y:S01]  /*24a0*/  @P2 FADD R88, R88, 1 ;  /* 0x3f80000058582421 */ /* 0x000fe20000000000 */
[----:B------:R-:W-:Y:S01]  /*24b0*/  PRMT R52, R24, 0x7632, R52 ;  /* 0x0000763218347816 */ /* 0x000fe20000000034 */
[----:B------:R-:W-:Y:S01]  /*24c0*/  @P2 FADD R54, R54, 1 ;  /* 0x3f80000036362421 */ /* 0x000fe20000000000 */
[----:B------:R-:W-:Y:S01]  /*24d0*/  @P0 FMNMX R11, R11, |R59|, !PT ;  /* 0x4000003b0b0b0209 */ /* 0x000fe20007800000 */
[----:B------:R-:W-:Y:S01]  /*24e0*/  FMUL R61, R61, R103 ;  /* 0x000000673d3d7220 */ /* 0x000fe20000400000 */
[----:B------:R-:W-:Y:S01]  /*24f0*/  SHF.L.U32 R53, R53, 0x10, RZ ;  /* 0x0000001035357819 */ /* 0x000fe200000006ff */
[----:B------:R-:W-:Y:S01]  /*2500*/  FMUL R60, R108, R55 ;  /* 0x000000376c3c7220 */ /* 0x000fe20000400000 */
[----:B------:R-:W-:Y:S01]  /*2510*/  SHF.L.U32 R52, R52, 0x10, RZ ;  /* 0x0000001034347819 */ /* 0x000fe200000006ff */
[----:B------:R-:W-:Y:S01]  /*2520*/  FMUL R88, R88, R91 ;  /* 0x0000005b58587220 */ /* 0x000fe20000400000 */
[----:B------:R-:W-:Y:S01]  /*2530*/  @P0 FMNMX R11, R11, |R58|, !PT ;  /* 0x4000003a0b0b0209 */ /* 0x000fe20007800000 */
[----:B------:R-:W-:Y:S01]  /*2540*/  @P2 FADD R53, R53, 1 ;  /* 0x3f80000035352421 */ /* 0x000fe20000000000 */
[C---:B------:R-:W-:Y:S01]  /*2550*/  PRMT R55, R25.reuse, 0x7632, R55 ;  /* 0x0000763219377816 */ /* 0x040fe20000000037 */
[-C--:B------:R-:W-:Y:S01]  /*2560*/  FMUL R90, R90, R103.reuse ;  /* 0x000000675a5a7220 */ /* 0x080fe20000400000 */
[----:B------:R-:W-:Y:S01]  /*2570*/  @P2 FADD R52, R52, 1 ;  /* 0x3f80000034342421 */ /* 0x000fe20000000000 */
[----:B------:R-:W-:Y:S01]  /*2580*/  FMUL R91, R64, R103 ;  /* 0x00000067405b7220 */ /* 0x000fe20000400000 */
[----:B------:R-:W-:Y:S01]  /*2590*/  FMUL R61, R54, R61 ;  /* 0x0000003d363d7220 */ /* 0x000fe20000400000 */
[----:B------:R-:W-:Y:S01]  /*25a0*/  SHF.L.U32 R54, R25, 0x10, RZ ;  /* 0x0000001019367819 */ /* 0x000fe200000006ff */
[----:B------:R-:W-:Y:S01]  /*25b0*/  FMUL R90, R53, R90 ;  /* 0x0000005a355a7220 */ /* 0x000fe20000400000 */
[----:B------:R-:W-:Y:S01]  /*25c0*/  @P0 FMNMX R11, R11, |R87|, !PT ;  /* 0x400000570b0b0209 */ /* 0x000fe20007800000 */
[----:B------:R-:W-:Y:S01]  /*25d0*/  FMUL R91, R52, R91 ;  /* 0x0000005b345b7220 */ /* 0x000fe20000400000 */
[----:B------:R-:W-:Y:S01]  /*25e0*/  SHF.L.U32 R55, R55, 0x10, RZ ;  /* 0x0000001037377819 */ /* 0x000fe200000006ff */
[----:B------:R-:W-:Y:S01]  /*25f0*/  @P2 FADD R54, R54, 1 ;  /* 0x3f80000036362421 */ /* 0x000fe20000000000 */
[C---:B------:R-:W-:Y:S01]  /*2600*/  PRMT R53, R26.reuse, 0x7632, R53 ;  /* 0x000076321a357816 */ /* 0x040fe20000000035 */
[-C--:B------:R-:W-:Y:S01]  /*2610*/  FMUL R65, R65, R103.reuse ;  /* 0x0000006741417220 */ /* 0x080fe20000400000 */
[----:B------:R-:W-:Y:S01]  /*2620*/  SHF.L.U32 R52, R26, 0x10, RZ ;  /* 0x000000101a347819 */ /* 0x000fe200000006ff */
[----:B------:R-:W-:Y:S01]  /*2630*/  @P2 FADD R55, R55, 1 ;  /* 0x3f80000037372421 */ /* 0x000fe20000000000 */
[----:B------:R-:W-:Y:S01]  /*2640*/  @P0 FMNMX R11, R11, |R62|, !PT ;  /* 0x4000003e0b0b0209 */ /* 0x000fe20007800000 */
[-C--:B------:R-:W-:Y:S01]  /*2650*/  FMUL R64, R92, R103.reuse ;  /* 0x000000675c407220 */ /* 0x080fe20000400000 */
[----:B------:R-:W-:Y:S01]  /*2660*/  SHF.L.U32 R92, R53, 0x10, RZ ;  /* 0x00000010355c7819 */ /* 0x000fe200000006ff */
[----:B------:R-:W-:Y:S01]  /*2670*/  @P2 FADD R52, R52, 1 ;  /* 0x3f80000034342421 */ /* 0x000fe20000000000 */
[----:B------:R-:W-:Y:S01]  /*2680*/  PRMT R108, R27, 0x7632, R108 ;  /* 0x000076321b6c7816 */ /* 0x000fe2000000006c */
[----:B------:R-:W-:Y:S01]  /*2690*/  FMUL R53, R66, R103 ;  /* 0x0000006742357220 */ /* 0x000fe20000400000 */
[----:B------:R-:W-:Y:S01]  /*26a0*/  @P0 FMNMX R11, R11, |R61|, !PT ;  /* 0x4000003d0b0b0209 */ /* 0x000fe20007800000 */
[----:B------:R-:W-:Y:S01]  /*26b0*/  FMUL R65, R54, R65 ;  /* 0x0000004136417220 */ /* 0x000fe20000400000 */
[----:B------:R-:W-:Y:S01]  /*26c0*/  FMUL R64, R55, R64 ;  /* 0x0000004037407220 */ /* 0x000fe20000400000 */
[----:B------:R-:W-:Y:S01]  /*26d0*/  SHF.L.U32 R54, R27, 0x10, RZ ;  /* 0x000000101b367819 */ /* 0x000fe200000006ff */
[----:B------:R-:W-:Y:S01]  /*26e0*/  FMUL R55, R93, R103 ;  /* 0x000000675d377220 */ /* 0x000fe20000400000 */
        /* <DEDUP_REMOVED lines=12> */
[----:B------:R-:W-:Y:S01]  /*27b0*/  PRMT R54, R20, 0x7632, R54 ;  /* 0x0000763214367816 */ /* 0x000fe20000000036 */
[----:B------:R-:W-:Y:S01]  /*27c0*/  FMUL R95, R108, R67 ;  /* 0x000000436c5f7220 */ /* 0x000fe20000400000 */
[----:B------:R-:W-:Y:S01]  /*27d0*/  @P0 FMNMX R11, R11, |R63|, !PT ;  /* 0x4000003f0b0b0209 */ /* 0x000fe20007800000 */
[----:B------:R-:W-:Y:S01]  /*27e0*/  FMUL R67, R52, R53 ;  /* 0x0000003534437220 */ /* 0x000fe20000400000 */
[----:B------:R-:W-:Y:S01]  /*27f0*/  @P2 FADD R92, R92, 1 ;  /* 0x3f8000005c5c2421 */ /* 0x000fe20000000000 */
[----:B------:R-:W-:Y:S01]  /*2800*/  SHF.L.U32 R52, R21, 0x10, RZ ;  /* 0x0000001015347819 */ /* 0x000fe200000006ff */
[----:B------:R-:W-:Y:S01]  /*2810*/  FMUL R53, R68, R103 ;  /* 0x0000006744357220 */ /* 0x000fe20000400000 */
[----:B------:R-:W-:Y:S01]  /*2820*/  SHF.L.U32 R54, R54, 0x10, RZ ;  /* 0x0000001036367819 */ /* 0x000fe200000006ff */
[----:B------:R-:W-:Y:S01]  /*2830*/  FMUL R92, R92, R55 ;  /* 0x000000375c5c7220 */ /* 0x000fe20000400000 */
[----:B------:R-:W-:Y:S01]  /*2840*/  @P0 FMNMX R11, R11, |R90|, !PT ;  /* 0x4000005a0b0b0209 */ /* 0x000fe20007800000 */
[----:B------:R-:W-:Y:S01]  /*2850*/  @P2 FADD R52, R52, 1 ;  /* 0x3f80000034342421 */ /* 0x000fe20000000000 */
[----:B------:R-:W-:Y:S01]  /*2860*/  PRMT R108, R21, 0x7632, R108 ;  /* 0x00007632156c7816 */ /* 0x000fe2000000006c */
[----:B------:R-:W-:Y:S01]  /*2870*/  FMUL R55, R96, R103 ;  /* 0x0000006760377220 */ /* 0x000fe20000400000 */
        /* <DEDUP_REMOVED lines=17> */
[----:B------:R-:W-:Y:S01]  /*2990*/  FMUL R53, R70, R103 ;  /* 0x0000006746357220 */ /* 0x000fe20000400000 */
[----:B------:R-:W-:Y:S01]  /*29a0*/  @P2 FADD R54, R54, 1 ;  /* 0x3f80000036362421 */ /* 0x000fe20000000000 */
[----:B------:R-:W-:Y:S01]  /*29b0*/  @P0 FMNMX R11, R11, |R93|, !PT ;  /* 0x4000005d0b0b0209 */ /* 0x000fe20007800000 */
[----:B------:R-:W-:Y:S01]  /*29c0*/  FMUL R55, R98, R103 ;  /* 0x0000006762377220 */ /* 0x000fe20000400000 */
[----:B------:R-:W-:Y:S01]  /*29d0*/  SHF.L.U32 R52, R23, 0x10, RZ ;  /* 0x0000001017347819 */ /* 0x000fe200000006ff */
[----:B------:R-:W-:Y:S01]  /*29e0*/  FMUL R96, R54, R53 ;  /* 0x0000003536607220 */ /* 0x000fe20000400000 */
[----:B------:R-:W-:Y:S01]  /*29f0*/  PRMT R54, R16, 0x7632, R54 ;  /* 0x0000763210367816 */ /* 0x000fe20000000036 */
[-C--:B------:R-:W-:Y:S01]  /*2a00*/  FMUL R99, R99, R103.reuse ;  /* 0x0000006763637220 */ /* 0x080fe20000400000 */
        /* <DEDUP_REMOVED lines=18> */
[----:B------:R-:W-:Y:S01]  /*2b30*/  SHF.L.U32 R99, R18, 0x10, RZ ;  /* 0x0000001012637819 */ /* 0x000fe200000006ff */
[----:B------:R-:W-:Y:S01]  /*2b40*/  @P2 FADD R52, R52, 1 ;  /* 0x3f80000034342421 */ /* 0x000fe20000000000 */
[----:B------:R-:W-:Y:S01]  /*2b50*/  @P0 FMNMX R11, R11, |R94|, !PT ;  /* 0x4000005e0b0b0209 */ /* 0x000fe20007800000 */
[----:B------:R-:W-:Y:S01]  /*2b60*/  FMUL R111, R108, R71 ;  /* 0x000000476c6f7220 */ /* 0x000fe20000400000 */
[----:B------:R-:W-:Y:S01]  /*2b70*/  FMUL R98, R98, R55 ;  /* 0x0000003762627220 */ /* 0x000fe20000400000 */
[----:B------:R-:W-:Y:S01]  /*2b80*/  FMUL R71, R52, R53 ;  /* 0x0000003534477220 */ /* 0x000fe20000400000 */
[----:B------:R-:W-:Y:S01]  /*2b90*/  PRMT R55, R18, 0x7632, R55 ;  /* 0x0000763212377816 */ /* 0x000fe20000000037 */
[----:B------:R-:W-:Y:S01]  /*2ba0*/  @P2 FADD R99, R99, 1 ;  /* 0x3f80000063632421 */ /* 0x000fe20000000000 */
[-C--:B------:R-:W-:Y:S01]  /*2bb0*/  FMUL R54, R101, R103.reuse ;  /* 0x0000006765367220 */ /* 0x080fe20000400000 */
[----:B------:R-:W-:Y:S01]  /*2bc0*/  PRMT R52, R17, 0x7632, R52 ;  /* 0x0000763211347816 */ /* 0x000fe20000000034 */
[-C--:B------:R-:W-:Y:S01]  /*2bd0*/  FMUL R74, R74, R103.reuse ;  /* 0x000000674a4a7220 */ /* 0x080fe20000400000 */
[----:B------:R-:W-:Y:S01]  /*2be0*/  PRMT R100, R19, 0x7632, R100 ;  /* 0x0000763213647816 */ /* 0x000fe20000000064 */
[----:B------:R-:W-:Y:S01]  /*2bf0*/  FMUL R99, R99, R54 ;  /* 0x0000003663637220 */ /* 0x000fe20000400000 */
[----:B------:R-:W-:Y:S01]  /*2c00*/  @P0 FMNMX R11, R11, |R68|, !PT ;  /* 0x400000440b0b0209 */ /* 0x000fe20007800000 */
[----:B------:R-:W-:Y:S01]  /*2c10*/  FMUL R113, R75, R103 ;  /* 0x000000674b717220 */ /* 0x000fe20000400000 */
[----:B------:R-:W-:Y:S01]  /*2c20*/  SHF.L.U32 R55, R55, 0x10, RZ ;  /* 0x0000001037377819 */ /* 0x000fe200000006ff */
[----:B------:R-:W-:Y:S01]  /*2c30*/  @P1 FMUL R4, R14, R4 ;  /* 0x000000040e041220 */ /* 0x000fe20000400000 */
[----:B------:R-:W-:Y:S01]  /*2c40*/  SHF.L.U32 R54, R100, 0x10, RZ ;  /* 0x0000001064367819 */ /* 0x000fe200000006ff */
[----:B------:R-:W-:Y:S01]  /*2c50*/  @P1 FMUL R3, R14, R3 ;  /* 0x000000030e031220 */ /* 0x000fe20000400000 */
[----:B------:R-:W-:Y:S01]  /*2c60*/  @P0 FMNMX R11, R11, |R97|, !PT ;  /* 0x400000610b0b0209 */ /* 0x000fe20007800000 */
[----:B------:R-:W-:Y:S01]  /*2c70*/  @P2 FADD R55, R55, 1 ;  /* 0x3f80000037372421 */ /* 0x000fe20000000000 */
[----:B------:R-:W-:Y:S01]  /*2c80*/  SHF.L.U32 R108, R52, 0x10, RZ ;  /* 0x00000010346c7819 */ /* 0x000fe200000006ff */
[----:B------:R-:W-:Y:S01]  /*2c90*/  @P2 FADD R54, R54, 1 ;  /* 0x3f80000036362421 */ /* 0x000fe20000000000 */
[----:B------:R-:W0:Y:S01]  /*2ca0*/  @!P3 LDC.64 R52, c[0x0][0x230] ;  /* 0x00008c00ff34bb82 */ /* 0x000e220000000a00 */
[----:B------:R-:W-:Y:S01]  /*2cb0*/  @P0 FMNMX R11, R11, |R69|, !PT ;  /* 0x400000450b0b0209 */ /* 0x000fe20007800000 */
[C---:B------:R-:W-:Y:S01]  /*2cc0*/  @P1 FMUL R105, R14.reuse, R105 ;  /* 0x000000690e691220 */ /* 0x040fe20000400000 */
[----:B------:R-:W-:Y:S01]  /*2cd0*/  @P1 FMUL R2, R14, R2 ;  /* 0x000000020e021220 */ /* 0x000fe20000400000 */
[----:B------:R-:W-:Y:S01]  /*2ce0*/  FMUL R100, R55, R74 ;  /* 0x0000004a37647220 */ /* 0x000fe20000400000 */
[----:B------:R-:W-:Y:S01]  /*2cf0*/  @P0 FMNMX R11, R11, |R96|, !PT ;  /* 0x400000600b0b0209 */ /* 0x000fe20007800000 */
[----:B------:R-:W-:Y:S01]  /*2d00*/  FMUL R74, R54, R113 ;  /* 0x00000071364a7220 */ /* 0x000fe20000400000 */
[----:B------:R-:W-:Y:S01]  /*2d10*/  F2FP.BF16.F32.PACK_AB R54, R3, R4 ;  /* 0x000000040336723e */ /* 0x000fe200000010ff */
[----:B------:R-:W-:Y:S01]  /*2d20*/  @P1 FMUL R0, R14, R0 ;  /* 0x000000000e001220 */ /* 0x000fe20000400000 */
[----:B------:R-:W-:Y:S01]  /*2d30*/  F2FP.BF16.F32.PACK_AB R55, R2, R105 ;  /* 0x000000690237723e */ /* 0x000fe200000010ff */
[----:B------:R-:W-:Y:S01]  /*2d40*/  @P1 FMUL R15, R14, R15 ;  /* 0x0000000f0e0f1220 */ /* 0x000fe20000400000 */
[----:B------:R-:W1:Y:S01]  /*2d50*/  LDC.64 R2, c[0x0][0x258] ;  /* 0x00009600ff027b82 */ /* 0x000e620000000a00 */
[----:B------:R-:W-:Y:S01]  /*2d60*/  @P0 FMNMX R11, R11, |R70|, !PT ;  /* 0x400000460b0b0209 */ /* 0x000fe20007800000 */
[----:B------:R-:W-:Y:S01]  /*2d70*/  @P2 FADD R108, R108, 1 ;  /* 0x3f8000006c6c2421 */ /* 0x000fe20000000000 */
[----:B------:R-:W-:Y:S01]  /*2d80*/  FMUL R73, R73, R103 ;  /* 0x0000006749497220 */ /* 0x000fe20000400000 */
[----:B------:R-:W-:Y:S01]  /*2d90*/  F2FP.BF16.F32.PACK_AB R4, R15, R0 ;  /* 0x000000000f04723e */ /* 0x000fe200000010ff */
[----:B------:R-:W-:Y:S01]  /*2da0*/  @P1 FMUL R6, R14, R6 ;  /* 0x000000060e061220 */ /* 0x000fe20000400000 */
[----:B------:R-:W-:Y:S01]  /*2db0*/  @P0 FMNMX R11, R11, |R111|, !PT ;  /* 0x4000006f0b0b0209 */ /* 0x000fe20007800000 */
[----:B------:R-:W-:Y:S01]  /*2dc0*/  FMUL R73, R108, R73 ;  /* 0x000000496c497220 */ /* 0x000fe20000400000 */
[----:B------:R-:W-:Y:S01]  /*2dd0*/  LOP3.LUT R15, R13, 0x1f, RZ, 0xc0, !PT ;  /* 0x0000001f0d0f7812 */ /* 0x000fe200078ec0ff */
[C---:B------:R-:W-:Y:S01]  /*2de0*/  @P1 FMUL R5, R14.reuse, R5 ;  /* 0x000000050e051220 */ /* 0x040fe20000400000 */
[----:B------:R-:W-:Y:S01]  /*2df0*/  @P0 FMNMX R11, R11, |R71|, !PT ;  /* 0x400000470b0b0209 */ /* 0x000fe20007800000 */
[C---:B------:R-:W-:Y:S01]  /*2e00*/  @P1 FMUL R76, R14.reuse, R76 ;  /* 0x0000004c0e4c1220 */ /* 0x040fe20000400000 */
[----:B------:R-:W-:Y:S01]  /*2e10*/  @P1 FMUL R49, R14, R49 ;  /* 0x000000310e311220 */ /* 0x000fe20000400000 */
[----:B0-----:R-:W-:Y:S01]  /*2e20*/  @!P3 IMAD.WIDE R52, R12, 0x4, R52 ;  /* 0x000000040c34b825 */ /* 0x001fe200078e0234 */
[----:B------:R-:W-:-:S03]  /*2e30*/  @P0 FMNMX R11, R11, |R72|, !PT ;  /* 0x400000480b0b0209 */ /* 0x000fc60007800000 */
[C---:B------:R-:W-:Y:S01]  /*2e40*/  @P1 FMUL R8, R14.reuse, R8 ;  /* 0x000000080e081220 */ /* 0x040fe20000400000 */
[----:B------:R-:W-:Y:S01]  /*2e50*/  SHF.L.U32 R101, R19, 0x10, RZ ;  /* 0x0000001013657819 */ /* 0x000fe200000006ff */
[----:B------:R-:W-:Y:S01]  /*2e60*/  @P1 FMUL R7, R14, R7 ;  /* 0x000000070e071220 */ /* 0x000fe20000400000 */
[----:B------:R-:W-:Y:S01]  /*2e70*/  @P0 FMNMX R11, R11, |R98|, !PT ;  /* 0x400000620b0b0209 */ /* 0x000fe20007800000 */
[----:B------:R0:W-:Y:S01]  /*2e80*/  @!P3 STG.E desc[UR4][R52.64], R103 ;  /* 0x000000673400b986 */ /* 0x0001e2000c101904 */
[----:B------:R-:W-:Y:S01]  /*2e90*/  PRMT R15, R12, 0x2104, R15 ;  /* 0x000021040c0f7816 */ /* 0x000fe2000000000f */
[C---:B------:R-:W-:Y:S01]  /*2ea0*/  @P1 FMUL R48, R14.reuse, R48 ;  /* 0x000000300e301220 */ /* 0x040fe20000400000 */
[----:B------:R-:W-:Y:S01]  /*2eb0*/  @P0 FMNMX R11, R11, |R73|, !PT ;  /* 0x400000490b0b0209 */ /* 0x000fe20007800000 */
[C---:B------:R-:W-:Y:S01]  /*2ec0*/  @P1 FMUL R77, R14.reuse, R77 ;  /* 0x0000004d0e4d1220 */ /* 0x040fe20000400000 */
[C---:B------:R-:W-:Y:S01]  /*2ed0*/  @P1 FMUL R78, R14.reuse, R78 ;  /* 0x0000004e0e4e1220 */ /* 0x040fe20000400000 */
[----:B------:R-:W-:Y:S01]  /*2ee0*/  @P1 FMUL R51, R14, R51 ;  /* 0x000000330e331220 */ /* 0x000fe20000400000 */
[----:B------:R-:W-:Y:S01]  /*2ef0*/  @P2 FADD R101, R101, 1 ;  /* 0x3f80000065652421 */ /* 0x000fe20000000000 */
[----:B------:R-:W-:Y:S01]  /*2f00*/  FMUL R102, R102, R103 ;  /* 0x0000006766667220 */ /* 0x000fe20000400000 */
[--C-:B-1----:R-:W-:Y:S01]  /*2f10*/  IMAD.WIDE.U32 R116, R15, 0x10, R2.reuse ;  /* 0x000000100f747825 */ /* 0x102fe200078e0002 */
[----:B------:R-:W-:Y:S01]  /*2f20*/  @P0 FMNMX R11, R11, |R99|, !PT ;  /* 0x400000630b0b0209 */ /* 0x000fe20007800000 */
[----:B------:R-:W1:Y:S01]  /*2f30*/  LDC R15, c[0x0][0x210] ;  /* 0x00008400ff0f7b82 */ /* 0x000e620000000800 */
[----:B0-----:R-:W-:Y:S01]  /*2f40*/  F2FP.BF16.F32.PACK_AB R53, R5, R6 ;  /* 0x000000060535723e */ /* 0x001fe200000010ff */
[----:B------:R-:W-:Y:S01]  /*2f50*/  FMUL R75, R101, R102 ;  /* 0x00000066654b7220 */ /* 0x000fe20000400000 */
[----:B------:R-:W-:Y:S01]  /*2f60*/  F2FP.BF16.F32.PACK_AB R5, R49, R76 ;  /* 0x0000004c3105723e */ /* 0x000fe200000010ff */
[C---:B------:R-:W-:Y:S01]  /*2f70*/  @P1 FMUL R50, R14.reuse, R50 ;  /* 0x000000320e321220 */ /* 0x040fe20000400000 */
[----:B------:R-:W-:Y:S01]  /*2f80*/  IADD3 R49, R9, 0x20, RZ ;  /* 0x0000002009317810 */ /* 0x000fe20007ffe0ff */
[C---:B------:R-:W-:Y:S01]  /*2f90*/  @P1 FMUL R79, R14.reuse, R79 ;  /* 0x0000004f0e4f1220 */ /* 0x040fe20000400000 */
[----:B------:R-:W-:Y:S01]  /*2fa0*/  F2FP.BF16.F32.PACK_AB R52, R7, R8 ;  /* 0x000000080734723e */ /* 0x000fe200000010ff */
[----:B------:R-:W-:Y:S01]  /*2fb0*/  @P1 FMUL R104, R14, R104 ;  /* 0x000000680e681220 */ /* 0x000fe20000400000 */
[----:B------:R-:W-:Y:S01]  /*2fc0*/  F2FP.BF16.F32.PACK_AB R6, R77, R48 ;  /* 0x000000304d06723e */ /* 0x000fe200000010ff */
[----:B------:R-:W-:Y:S01]  /*2fd0*/  IMAD.WIDE.U32 R48, R49, 0x10, R2 ;  /* 0x0000001031307825 */ /* 0x000fe200078e0002 */
[----:B------:R-:W-:-:S03]  /*2fe0*/  F2FP.BF16.F32.PACK_AB R7, R51, R78 ;  /* 0x0000004e3307723e */ /* 0x000fc600000010ff */
[C---:B------:R-:W-:Y:S01]  /*2ff0*/  @P1 FMUL R81, R14.reuse, R81 ;  /* 0x000000510e511220 */ /* 0x040fe20000400000 */
[C---:B------:R-:W-:Y:S01]  /*3000*/  @P1 FMUL R80, R14.reuse, R80 ;  /* 0x000000500e501220 */ /* 0x040fe20000400000 */
[C---:B------:R-:W-:Y:S01]  /*3010*/  @P1 FMUL R107, R14.reuse, R107 ;  /* 0x0000006b0e6b1220 */ /* 0x040fe20000400000 */
[C---:B------:R-:W-:Y:S01]  /*3020*/  @P1 FMUL R106, R14.reuse, R106 ;  /* 0x0000006a0e6a1220 */ /* 0x040fe20000400000 */
[C---:B------:R-:W-:Y:S01]  /*3030*/  @P1 FMUL R83, R14.reuse, R83 ;  /* 0x000000530e531220 */ /* 0x040fe20000400000 */
[----:B------:R-:W-:Y:S01]  /*3040*/  @P0 FMNMX R11, R11, |R100|, !PT ;  /* 0x400000640b0b0209 */ /* 0x000fe20007800000 */
[----:B------:R-:W-:Y:S01]  /*3050*/  STG.E.128 desc[UR4][R116.64], R52 ;  /* 0x0000003474007986 */ /* 0x000fe2000c101d04 */
[----:B------:R-:W-:Y:S01]  /*3060*/  IADD3 R51, R9, 0xc0, RZ ;  /* 0x000000c009337810 */ /* 0x000fe20007ffe0ff */
[--C-:B------:R-:W-:Y:S01]  /*3070*/  IMAD.WIDE.U32 R114, R115, 0x10, R2.reuse ;  /* 0x0000001073727825 */ /* 0x100fe200078e0002 */
[----:B------:R-:W-:Y:S01]  /*3080*/  @P0 FMNMX R11, R11, |R75|, !PT ;  /* 0x4000004b0b0b0209 */ /* 0x000fe20007800000 */
[----:B------:R0:W-:Y:S01]  /*3090*/  STG.E.128 desc[UR4][R48.64], R4 ;  /* 0x0000000430007986 */ /* 0x0001e2000c101d04 */
        /* <DEDUP_REMOVED lines=16> */
[C---:B------:R-:W-:Y:S01]  /*31a0*/  @P1 FMUL R63, R14.reuse, R63 ;  /* 0x0000003f0e3f1220 */ /* 0x040fe20000400000 */
[----:B0-----:R-:W-:Y:S01]  /*31b0*/  F2FP.BF16.F32.PACK_AB R4, R79, R50 ;  /* 0x000000324f04723e */ /* 0x001fe200000010ff */
[C---:B------:R-:W-:Y:S01]  /*31c0*/  @P1 FMUL R90, R14.reuse, R90 ;  /* 0x0000005a0e5a1220 */ /* 0x040fe20000400000 */
[----:B------:R-:W-:Y:S01]  /*31d0*/  F2FP.BF16.F32.PACK_AB R5, R81, R104 ;  /* 0x000000685105723e */ /* 0x000fe200000010ff */
[C---:B------:R-:W-:Y:S01]  /*31e0*/  @P1 FMUL R88, R14.reuse, R88 ;  /* 0x000000580e581220 */ /* 0x040fe20000400000 */
[----:B------:R-:W-:Y:S01]  /*31f0*/  F2FP.BF16.F32.PACK_AB R6, R107, R80 ;  /* 0x000000506b06723e */ /* 0x000fe200000010ff */
[C---:B------:R-:W-:Y:S01]  /*3200*/  @P1 FMUL R91, R14.reuse, R91 ;  /* 0x0000005b0e5b1220 */ /* 0x040fe20000400000 */
[----:B------:R-:W-:Y:S01]  /*3210*/  F2FP.BF16.F32.PACK_AB R7, R83, R106 ;  /* 0x0000006a5307723e */ /* 0x000fe200000010ff */
[C---:B------:R-:W-:Y:S01]  /*3220*/  @P1 FMUL R65, R14.reuse, R65 ;  /* 0x000000410e411220 */ /* 0x040fe20000400000 */
[C---:B------:R-:W-:Y:S01]  /*3230*/  IADD3 R77, R9.reuse, 0xa0, RZ ;  /* 0x000000a0094d7810 */ /* 0x040fe20007ffe0ff */
        /* <DEDUP_REMOVED lines=25> */
[----:B------:R0:W-:Y:S01]  /*33d0*/  STG.E.128 desc[UR4][R114.64], R4 ;  /* 0x0000000472007986 */ /* 0x0001e2000c101d04 */
[----:B------:R-:W-:-:S02]  /*33e0*/  F2FP.BF16.F32.PACK_AB R48, R109, R82 ;  /* 0x000000526d30723e */ /* 0x000fc400000010ff */
[----:B------:R-:W-:Y:S01]  /*33f0*/  F2FP.BF16.F32.PACK_AB R49, R57, R84 ;  /* 0x000000543931723e */ /* 0x000fe200000010ff */
[--C-:B------:R-:W-:Y:S01]  /*3400*/  IMAD.WIDE.U32 R102, R103, 0x10, R2.reuse ;  /* 0x0000001067667825 */ /* 0x100fe200078e0002 */
[----:B------:R-:W-:Y:S02]  /*3410*/  F2FP.BF16.F32.PACK_AB R50, R85, R56 ;  /* 0x000000385532723e */ /* 0x000fe400000010ff */
[----:B------:R-:W-:Y:S01]  /*3420*/  F2FP.BF16.F32.PACK_AB R51, R59, R86 ;  /* 0x000000563b33723e */ /* 0x000fe200000010ff */
[--C-:B------:R-:W-:Y:S01]  /*3430*/  IMAD.WIDE.U32 R76, R77, 0x10, R2.reuse ;  /* 0x000000104d4c7825 */ /* 0x100fe200078e0002 */
[----:B------:R-:W-:Y:S02]  /*3440*/  F2FP.BF16.F32.PACK_AB R88, R91, R88 ;  /* 0x000000585b58723e */ /* 0x000fe400000010ff */
[----:B------:R-:W-:Y:S01]  /*3450*/  F2FP.BF16.F32.PACK_AB R91, R95, R66 ;  /* 0x000000425f5b723e */ /* 0x000fe200000010ff */
[----:B------:R-:W-:Y:S01]  /*3460*/  IMAD.WIDE.U32 R2, R101, 0x10, R2 ;  /* 0x0000001065027825 */ /* 0x000fe200078e0002 */
[----:B------:R-:W-:Y:S01]  /*3470*/  F2FP.BF16.F32.PACK_AB R108, R94, R67 ;  /* 0x000000435e6c723e */ /* 0x000fe200000010ff */
[----:B------:R2:W-:Y:S01]  /*3480*/  STG.E.128 desc[UR4][R112.64], R48 ;  /* 0x0000003070007986 */ /* 0x0005e2000c101d04 */
[----:B------:R-:W-:-:S02]  /*3490*/  F2FP.BF16.F32.PACK_AB R109, R97, R68 ;  /* 0x00000044616d723e */ /* 0x000fc400000010ff */
[----:B------:R-:W-:Y:S02]  /*34a0*/  F2FP.BF16.F32.PACK_AB R110, R96, R69 ;  /* 0x00000045606e723e */ /* 0x000fe400000010ff */
[----:B0-----:R-:W-:Y:S02]  /*34b0*/  F2FP.BF16.F32.PACK_AB R4, R87, R58 ;  /* 0x0000003a5704723e */ /* 0x001fe400000010ff */
[----:B------:R-:W-:Y:S02]  /*34c0*/  F2FP.BF16.F32.PACK_AB R5, R61, R62 ;  /* 0x0000003e3d05723e */ /* 0x000fe400000010ff */
[----:B------:R-:W-:Y:S02]  /*34d0*/  F2FP.BF16.F32.PACK_AB R6, R89, R60 ;  /* 0x0000003c5906723e */ /* 0x000fe400000010ff */
[----:B------:R-:W-:Y:S02]  /*34e0*/  F2FP.BF16.F32.PACK_AB R7, R90, R63 ;  /* 0x0000003f5a07723e */ /* 0x000fe400000010ff */
[----:B------:R-:W-:-:S02]  /*34f0*/  F2FP.BF16.F32.PACK_AB R89, R64, R65 ;  /* 0x000000414059723e */ /* 0x000fc400000010ff */
[----:B------:R-:W-:Y:S01]  /*3500*/  F2FP.BF16.F32.PACK_AB R90, R92, R93 ;  /* 0x0000005d5c5a723e */ /* 0x000fe200000010ff */
[----:B------:R2:W-:Y:S01]  /*3510*/  STG.E.128 desc[UR4][R102.64], R4 ;  /* 0x0000000466007986 */ /* 0x0005e2000c101d04 */
[----:B------:R-:W-:Y:S02]  /*3520*/  F2FP.BF16.F32.PACK_AB R111, R111, R70 ;  /* 0x000000466f6f723e */ /* 0x000fe400000010ff */
[----:B------:R-:W-:Y:S01]  /*3530*/  F2FP.BF16.F32.PACK_AB R52, R72, R71 ;  /* 0x000000474834723e */ /* 0x000fe200000010ff */
[----:B------:R2:W-:Y:S01]  /*3540*/  STG.E.128 desc[UR4][R76.64], R88 ;  /* 0x000000584c007986 */ /* 0x0005e2000c101d04 */
[----:B------:R-:W-:Y:S02]  /*3550*/  F2FP.BF16.F32.PACK_AB R53, R73, R98 ;  /* 0x000000624935723e */ /* 0x000fe400000010ff */
[----:B------:R-:W-:Y:S01]  /*3560*/  F2FP.BF16.F32.PACK_AB R54, R100, R99 ;  /* 0x000000636436723e */ /* 0x000fe200000010ff */
[----:B------:R2:W-:Y:S01]  /*3570*/  STG.E.128 desc[UR4][R8.64], R108 ;  /* 0x0000006c08007986 */ /* 0x0005e2000c101d04 */
[----:B------:R-:W-:-:S02]  /*3580*/  F2FP.BF16.F32.PACK_AB R55, R74, R75 ;  /* 0x0000004b4a37723e */ /* 0x000fc400000010ff */
[----:B-1----:R-:W-:-:S03]  /*3590*/  LEA R12, R15, R12, 0x2 ;  /* 0x0000000c0f0c7211 */ /* 0x002fc600078e10ff */
[----:B------:R2:W-:Y:S01]  /*35a0*/  STG.E.128 desc[UR4][R2.64], R52 ;  /* 0x0000003402007986 */ /* 0x0005e2000c101d04 */
[----:B------:R-:W-:-:S13]  /*35b0*/  ISETP.GE.AND P0, PT, R12, UR7, PT ;  /* 0x000000070c007c0c */ /* 0x000fda000bf06270 */
[----:B------:R-:W-:Y:S05]  /*35c0*/  @!P0 BRA `(.L_x_4558) ;  /* 0xffffffcc00108947 */ /* 0x000fea000383ffff */
.L_x_4556:
[----:B------:R-:W-:Y:S05]  /*35d0*/  BSYNC B0 ;  /* 0x0000000000007941 */ /* 0x000fea0003800000 */
.L_x_4555:
        /* <DEDUP_REMOVED lines=15> */
.L_x_4585:
        /* <DEDUP_REMOVED lines=28> */
.L_x_4588:
[----:B-1----:R-:W-:-:S07]  /*3890*/  FMNMX R5, R3, R2, !PT ;  /* 0x0000000203057209 */ /* 0x002fce0007800000 */
.L_x_4562:
[----:B------:R-:W-:Y:S05]  /*38a0*/  BSYNC B0 ;  /* 0x0000000000007941 */ /* 0x000fea0003800000 */
.L_x_4561:
[----:B------:R-:W-:Y:S01]  /*38b0*/  ISETP.NE.AND P0, PT, R13, RZ, PT ;  /* 0x000000ff0d00720c */ /* 0x000fe20003f05270 */
[----:B------:R-:W-:-:S12]  /*38c0*/  BSSY B0, `(.L_x_4559) ;  /* 0x0000004000007945 */ /* 0x000fd80003800000 */
[----:B------:R-:W-:Y:S05]  /*38d0*/  @P0 BRA `(.L_x_4564) ;  /* 0x0000000000080947 */ /* 0x000fea0003800000 */
[----:B0-----:R-:W0:Y:S02]  /*38e0*/  LDC.64 R2, c[0x0][0x288] ;  /* 0x0000a200ff027b82 */ /* 0x001e240000000a00 */
[----:B0-----:R1:W-:Y:S02]  /*38f0*/  REDG.E.MAX.S32.STRONG.GPU desc[UR4][R2.64], R5 ;  /* 0x000000050200798e */ /* 0x0013e4000d10e384 */
.L_x_4564:
[----:B------:R-:W-:Y:S05]  /*3900*/  BSYNC B0 ;  /* 0x0000000000007941 */ /* 0x000fea0003800000 */
.L_x_4559:
        /* <DEDUP_REMOVED lines=13> */
[----:B--2---:R-:W-:-:S07]  /*39e0*/  MOV R7, 0x3a00 ;  /* 0x00003a0000077802 */ /* 0x004fce0000000f00 */
[----:B01----:R-:W-:Y:S05]  /*39f0*/  CALL.REL.NOINC `($__internal_52_$__cuda_sm20_rcp_rn_f32_slowpath) ;  /* 0x00000010002c7944 */ /* 0x003fea0003c00000 */
[----:B------:R-:W-:Y:S05]  /*3a00*/  BRA `(.L_x_4566) ;  /* 0x0000000000107947 */ /* 0x000fea0003800000 */
.L_x_4565:
[----:B-12---:R-:W1:Y:S02]  /*3a10*/  MUFU.RCP R5, R14 ;  /* 0x0000000e00057308 */ /* 0x006e640000001000 */
[----:B-1----:R-:W-:-:S04]  /*3a20*/  FFMA R0, R14, R5, -1 ;  /* 0xbf8000000e007423 */ /* 0x002fc80000000005 */
[----:B------:R-:W-:-:S04]  /*3a30*/  FADD.FTZ R0, -R0, -RZ ;  /* 0x800000ff00007221 */ /* 0x000fc80000010100 */
[----:B------:R-:W-:-:S07]  /*3a40*/  FFMA R5, R5, R0, R5 ;  /* 0x0000000005057223 */ /* 0x000fce0000000005 */
.L_x_4566:
[----:B0-----:R-:W0:Y:S02]  /*3a50*/  LDC.64 R2, c[0x0][0x280] ;  /* 0x0000a000ff027b82 */ /* 0x001e240000000a00 */
[----:B0-----:R-:W-:Y:S01]  /*3a60*/  STG.E desc[UR4][R2.64], R5 ;  /* 0x0000000502007986 */ /* 0x001fe2000c101904 */
[----:B------:R-:W-:Y:S05]  /*3a70*/  EXIT ;  /* 0x000000000000794d */ /* 0x000fea0003800000 */
.L_x_4557:
[----:B------:R-:W-:Y:S01]  /*3a80*/  HFMA2.MMA R112, -RZ, RZ, 0, 5.9604644775390625e-08 ;  /* 0x00000001ff707435 */ /* 0x000fe200000001ff */
[----:B------:R-:W-:Y:S01]  /*3a90*/  BSSY B1, `(.L_x_4567) ;  /* 0x0000007000017945 */ /* 0x000fe20003800000 */
[----:B------:R-:W-:Y:S02]  /*3aa0*/  MOV R111, R103 ;  /* 0x00000067006f7202 */ /* 0x000fe40000000f00 */
[----:B------:R-:W-:Y:S02]  /*3ab0*/  MOV R113, 0x1f ;  /* 0x0000001f00717802 */ /* 0x000fe40000000f00 */
[----:B------:R-:W-:-:S07]  /*3ac0*/  MOV R104, 0xffffffff ;  /* 0xffffffff00687802 */ /* 0x000fce0000000f00 */
[----:B-1---5:R-:W-:Y:S05]  /*3ad0*/  WARPSYNC.COLLECTIVE R104, `(.L_x_4568) ;  /* 0x0000000068087348 */ /* 0x022fea0003c00000 */
[----:B------:R0:W2:Y:S02]  /*3ae0*/  SHFL.BFLY P0, R110, R111, R112, R113 ;  /* 0x0c0000706f6e7389 */ /* 0x0000a40000000071 */
[----:B012--5:R-:W-:Y:S01]  /*3af0*/  ENDCOLLECTIVE ;  /* 0x000000000000791b */ /* 0x027fe20003800000 */
.L_x_4568:
[----:B------:R-:W-:Y:S05]  /*3b00*/  BSYNC B1 ;  /* 0x0000000000017941 */ /* 0x000fea0003800000 */
.L_x_4567:
[----:B------:R-:W-:Y:S01]  /*3b10*/  MOV R104, R110 ;  /* 0x0000006e00687202 */ /* 0x000fe20000000f00 */
[----:B------:R-:W-:Y:S01]  /*3b20*/  HFMA2.MMA R112, -RZ, RZ, 0, 1.1920928955078125e-07 ;  /* 0x00000002ff707435 */ /* 0x000fe200000001ff */
[----:B------:R-:W-:-:S03]  /*3b30*/  MOV R113, 0x1f ;  /* 0x0000001f00717802 */ /* 0x000fc60000000f00 */
[----:B------:R-:W-:Y:S01]  /*3b40*/  FADD R106, R103, R104 ;  /* 0x00000068676a7221 */ /* 0x000fe20000000000 */
[----:B------:R-:W-:-:S04]  /*3b50*/  MOV R104, 0xffffffff ;  /* 0xffffffff00687802 */ /* 0x000fc80000000f00 */
[----:B------:R-:W-:-:S07]  /*3b60*/  MOV R111, R106 ;  /* 0x0000006a006f7202 */ /* 0x000fce0000000f00 */
[----:B------:R-:W-:Y:S05]  /*3b70*/  WARPSYNC.COLLECTIVE R104, `(.L_x_4569) ;  /* 0x0000000068087348 */ /* 0x000fea0003c00000 */
[----:B------:R0:W1:Y:S02]  /*3b80*/  SHFL.BFLY P0, R110, R111, R112, R113 ;  /* 0x0c0000706f6e7389 */ /* 0x0000640000000071 */
[----:B01----:R-:W-:Y:S01]  /*3b90*/  ENDCOLLECTIVE ;  /* 0x000000000000791b */ /* 0x003fe20003800000 */
.L_x_4569:
[----:B------:R-:W-:Y:S01]  /*3ba0*/  HFMA2.MMA R112, -RZ, RZ, 0, 2.384185791015625e-07 ;  /* 0x00000004ff707435 */ /* 0x000fe200000001ff */
[----:B------:R-:W-:-:S05]  /*3bb0*/  MOV R105, R110 ;  /* 0x0000006e00697202 */ /* 0x000fca0000000f00 */
[----:B------:R-:W-:-:S05]  /*3bc0*/  FADD R107, R106, R105 ;  /* 0x000000696a6b7221 */ /* 0x000fca0000000000 */
[----:B------:R-:W-:-:S07]  /*3bd0*/  MOV R111, R107 ;  /* 0x0000006b006f7202 */ /* 0x000fce0000000f00 */
[----:B------:R-:W-:Y:S05]  /*3be0*/  WARPSYNC.COLLECTIVE R104, `(.L_x_4570) ;  /* 0x0000000068087348 */ /* 0x000fea0003c00000 */
[----:B------:R0:W1:Y:S02]  /*3bf0*/  SHFL.BFLY P0, R110, R111, R112, R113 ;  /* 0x0c0000706f6e7389 */ /* 0x0000640000000071 */
[----:B01----:R-:W-:Y:S01]  /*3c00*/  ENDCOLLECTIVE ;  /* 0x000000000000791b */ /* 0x003fe20003800000 */
.L_x_4570:
[----:B------:R-:W-:Y:S01]  /*3c10*/  HFMA2.MMA R112, -RZ, RZ, 0, 4.76837158203125e-07 ;  /* 0x00000008ff707435 */ /* 0x000fe200000001ff */
[----:B------:R-:W-:-:S05]  /*3c20*/  MOV R108, R110 ;  /* 0x0000006e006c7202 */ /* 0x000fca0000000f00 */
[----:B------:R-:W-:-:S05]  /*3c30*/  FADD R108, R107, R108 ;  /* 0x0000006c6b6c7221 */ /* 0x000fca0000000000 */
[----:B------:R-:W-:-:S07]  /*3c40*/  MOV R111, R108 ;  /* 0x0000006c006f7202 */ /* 0x000fce0000000f00 */
[----:B------:R-:W-:Y:S05]  /*3c50*/  WARPSYNC.COLLECTIVE R104, `(.L_x_4571) ;  /* 0x0000000068087348 */ /* 0x000fea0003c00000 */
[----:B------:R0:W1:Y:S02]  /*3c60*/  SHFL.BFLY P0, R110, R111, R112, R113 ;  /* 0x0c0000706f6e7389 */ /* 0x0000640000000071 */
[----:B01----:R-:W-:Y:S01]  /*3c70*/  ENDCOLLECTIVE ;  /* 0x000000000000791b */ /* 0x003fe20003800000 */
.L_x_4571:
[----:B------:R-:W-:Y:S01]  /*3c80*/  HFMA2.MMA R112, -RZ, RZ, 0, 9.5367431640625e-07 ;  /* 0x00000010ff707435 */ /* 0x000fe200000001ff */
[----:B------:R-:W-:-:S05]  /*3c90*/  MOV R105, R110 ;  /* 0x0000006e00697202 */ /* 0x000fca0000000f00 */
[----:B------:R-:W-:-:S05]  /*3ca0*/  FADD R109, R108, R105 ;  /* 0x000000696c6d7221 */ /* 0x000fca0000000000 */
[----:B------:R-:W-:-:S07]  /*3cb0*/  MOV R111, R109 ;  /* 0x0000006d006f7202 */ /* 0x000fce0000000f00 */
[----:B------:R-:W-:Y:S05]  /*3cc0*/  WARPSYNC.COLLECTIVE R104, `(.L_x_4572) ;  /* 0x0000000068087348 */ /* 0x000fea0003c00000 */
[----:B------:R0:W1:Y:S02]  /*3cd0*/  SHFL.BFLY P0, R110, R111, R112, R113 ;  /* 0x0c0000706f6e7389 */ /* 0x0000640000000071 */
[----:B01----:R-:W-:Y:S01]  /*3ce0*/  ENDCOLLECTIVE ;  /* 0x000000000000791b */ /* 0x003fe20003800000 */
.L_x_4572:
[----:B------:R-:W-:Y:S01]  /*3cf0*/  HFMA2.MMA R112, -RZ, RZ, 0, 5.9604644775390625e-08 ;  /* 0x00000001ff707435 */ /* 0x000fe200000001ff */
        /* <DEDUP_REMOVED lines=135> */
.L_x_4573:
[----:B------:R-:W-:Y:S01]  /*4570*/  HFMA2.MMA R112, -RZ, RZ, 0, 1.1920928955078125e-07 ;  /* 0x00000002ff707435 */ /* 0x000fe200000001ff */
[----:B------:R-:W-:-:S05]  /*4580*/  MOV R106, R110 ;  /* 0x0000006e006a7202 */ /* 0x000fca0000000f00 */
[----:B------:R-:W-:-:S05]  /*4590*/  FADD R106, R103, R106 ;  /* 0x0000006a676a7221 */ /* 0x000fca0000000000 */
[----:B------:R-:W-:-:S07]  /*45a0*/  MOV R111, R106 ;  /* 0x0000006a006f7202 */ /* 0x000fce0000000f00 */
[----:B------:R-:W-:Y:S05]  /*45b0*/  WARPSYNC.COLLECTIVE R104, `(.L_x_4574) ;  /* 0x0000000068087348 */ /* 0x000fea0003c00000 */
[----:B------:R0:W1:Y:S02]  /*45c0*/  SHFL.BFLY P0, R110, R111, R112, R113 ;  /* 0x0c0000706f6e7389 */ /* 0x0000640000000071 */
[----:B01----:R-:W-:Y:S01]  /*45d0*/  ENDCOLLECTIVE ;  /* 0x000000000000791b */ /* 0x003fe20003800000 */
.L_x_4574:
[----:B------:R-:W-:Y:S01]  /*45e0*/  HFMA2.MMA R112, -RZ, RZ, 0, 2.384185791015625e-07 ;  /* 0x00000004ff707435 */ /* 0x000fe200000001ff */
[----:B------:R-:W-:-:S05]  /*45f0*/  MOV R107, R110 ;  /* 0x0000006e006b7202 */ /* 0x000fca0000000f00 */
[----:B------:R-:W-:-:S05]  /*4600*/  FADD R107, R106, R107 ;  /* 0x0000006b6a6b7221 */ /* 0x000fca0000000000 */
[----:B------:R-:W-:-:S07]  /*4610*/  MOV R111, R107 ;  /* 0x0000006b006f7202 */ /* 0x000fce0000000f00 */
[----:B------:R-:W-:Y:S05]  /*4620*/  WARPSYNC.COLLECTIVE R104, `(.L_x_4575) ;  /* 0x0000000068087348 */ /* 0x000fea0003c00000 */
[----:B------:R0:W1:Y:S02]  /*4630*/  SHFL.BFLY P0, R110, R111, R112, R113 ;  /* 0x0c0000706f6e7389 */ /* 0x0000640000000071 */
[----:B01----:R-:W-:Y:S01]  /*4640*/  ENDCOLLECTIVE ;  /* 0x000000000000791b */ /* 0x003fe20003800000 */
.L_x_4575:
[----:B------:R-:W-:Y:S01]  /*4650*/  HFMA2.MMA R112, -RZ, RZ, 0, 4.76837158203125e-07 ;  /* 0x00000008ff707435 */ /* 0x000fe200000001ff */
[----:B------:R-:W-:-:S05]  /*4660*/  MOV R108, R110 ;  /* 0x0000006e006c7202 */ /* 0x000fca0000000f00 */
[----:B------:R-:W-:-:S05]  /*4670*/  FADD R108, R107, R108 ;  /* 0x0000006c6b6c7221 */ /* 0x000fca0000000000 */
[----:B------:R-:W-:-:S07]  /*4680*/  MOV R111, R108 ;  /* 0x0000006c006f7202 */ /* 0x000fce0000000f00 */
[----:B------:R-:W-:Y:S05]  /*4690*/  WARPSYNC.COLLECTIVE R104, `(.L_x_4576) ;  /* 0x0000000068087348 */ /* 0x000fea0003c00000 */
[----:B------:R0:W1:Y:S02]  /*46a0*/  SHFL.BFLY P0, R110, R111, R112, R113 ;  /* 0x0c0000706f6e7389 */ /* 0x0000640000000071 */
[----:B01----:R-:W-:Y:S01]  /*46b0*/  ENDCOLLECTIVE ;  /* 0x000000000000791b */ /* 0x003fe20003800000 */
.L_x_4576:
[----:B------:R-:W-:Y:S01]  /*46c0*/  HFMA2.MMA R112, -RZ, RZ, 0, 9.5367431640625e-07 ;  /* 0x00000010ff707435 */ /* 0x000fe200000001ff */
[----:B------:R-:W-:-:S05]  /*46d0*/  MOV R109, R110 ;  /* 0x0000006e006d7202 */ /* 0x000fca0000000f00 */
[----:B------:R-:W-:-:S05]  /*46e0*/  FADD R109, R108, R109 ;  /* 0x0000006d6c6d7221 */ /* 0x000fca0000000000 */
[----:B------:R-:W-:-:S07]  /*46f0*/  MOV R111, R109 ;  /* 0x0000006d006f7202 */ /* 0x000fce0000000f00 */
[----:B------:R-:W-:Y:S05]  /*4700*/  WARPSYNC.COLLECTIVE R104, `(.L_x_4577) ;  /* 0x0000000068087348 */ /* 0x000fea0003c00000 */
[----:B------:R0:W1:Y:S02]  /*4710*/  SHFL.BFLY P0, R110, R111, R112, R113 ;  /* 0x0c0000706f6e7389 */ /* 0x0000640000000071 */
[----:B01----:R-:W-:Y:S01]  /*4720*/  ENDCOLLECTIVE ;  /* 0x000000000000791b */ /* 0x003fe20003800000 */
.L_x_4577:
[----:B------:R-:W-:Y:S05]  /*4730*/  BRA `(.L_x_4578) ;  /* 0xffffffcc00f47947 */ /* 0x000fea000383ffff */
.L_x_4560:
[----:B--2---:R-:W-:Y:S01]  /*4740*/  HFMA2.MMA R7, -RZ, RZ, 0, 1.847743988037109375e-06 ;  /* 0x0000001fff077435 */ /* 0x004fe200000001ff */
[----:B------:R-:W-:Y:S01]  /*4750*/  BSSY B0, `(.L_x_4579) ;  /* 0x0000006000007945 */ /* 0x000fe20003800000 */
[----:B------:R-:W-:Y:S02]  /*4760*/  MOV R6, 0x10 ;  /* 0x0000001000067802 */ /* 0x000fe40000000f00 */
[----:B------:R-:W-:-:S07]  /*4770*/  MOV R104, 0xffffffff ;  /* 0xffffffff00687802 */ /* 0x000fce0000000f00 */
[----:B-----5:R-:W-:Y:S05]  /*4780*/  WARPSYNC.COLLECTIVE R104, `(.L_x_4580) ;  /* 0x0000000068087348 */ /* 0x020fea0003c00000 */
[----:B------:R0:W1:Y:S02]  /*4790*/  SHFL.DOWN P0, R4, R11, R6, R7 ;  /* 0x080000060b047389 */ /* 0x0000640000000007 */
[----:B01---5:R-:W-:Y:S01]  /*47a0*/  ENDCOLLECTIVE ;  /* 0x000000000000791b */ /* 0x023fe20003800000 */
.L_x_4580:
[----:B------:R-:W-:Y:S05]  /*47b0*/  BSYNC B0 ;  /* 0x0000000000007941 */ /* 0x000fea0003800000 */
.L_x_4579:
[----:B------:R-:W-:Y:S01]  /*47c0*/  MOV R0, R4 ;  /* 0x0000000400007202 */ /* 0x000fe20000000f00 */
[----:B------:R-:W-:Y:S01]  /*47d0*/  HFMA2.MMA R6, -RZ, RZ, 0, 4.76837158203125e-07 ;  /* 0x00000008ff067435 */ /* 0x000fe200000001ff */
[----:B------:R-:W-:Y:S02]  /*47e0*/  MOV R7, 0x1f ;  /* 0x0000001f00077802 */ /* 0x000fe40000000f00 */
[----:B------:R-:W-:Y:S02]  /*47f0*/  FMNMX R0, R0, R11, !PT ;  /* 0x0000000b00007209 */ /* 0x000fe40007800000 */
[----:B------:R-:W-:Y:S02]  /*4800*/  MOV R104, 0xffffffff ;  /* 0xffffffff00687802 */ /* 0x000fe40000000f00 */
[----:B------:R-:W-:-:S07]  /*4810*/  MOV R11, R0 ;  /* 0x00000000000b7202 */ /* 0x000fce0000000f00 */
[----:B------:R-:W-:Y:S05]  /*4820*/  WARPSYNC.COLLECTIVE R104, `(.L_x_4581) ;  /* 0x0000000068087348 */ /* 0x000fea0003c00000 */
[----:B------:R0:W1:Y:S02]  /*4830*/  SHFL.DOWN P0, R4, R11, R6, R7 ;  /* 0x080000060b047389 */ /* 0x0000640000000007 */
[----:B01----:R-:W-:Y:S01]  /*4840*/  ENDCOLLECTIVE ;  /* 0x000000000000791b */ /* 0x003fe20003800000 */
.L_x_4581:
[----:B------:R-:W-:Y:S01]  /*4850*/  HFMA2.MMA R6, -RZ, RZ, 0, 2.384185791015625e-07 ;  /* 0x00000004ff067435 */ /* 0x000fe200000001ff */
[----:B------:R-:W-:-:S04]  /*4860*/  MOV R3, R4 ;  /* 0x0000000400037202 */ /* 0x000fc80000000f00 */
[----:B------:R-:W-:-:S04]  /*4870*/  FMNMX R3, R0, R3, !PT ;  /* 0x0000000300037209 */ /* 0x000fc80007800000 */
[----:B------:R-:W-:-:S07]  /*4880*/  MOV R11, R3 ;  /* 0x00000003000b7202 */ /* 0x000fce0000000f00 */
[----:B------:R-:W-:Y:S05]  /*4890*/  WARPSYNC.COLLECTIVE R104, `(.L_x_4582) ;  /* 0x0000000068087348 */ /* 0x000fea0003c00000 */
[----:B------:R0:W1:Y:S02]  /*48a0*/  SHFL.DOWN P0, R4, R11, R6, R7 ;  /* 0x080000060b047389 */ /* 0x0000640000000007 */
[----:B01----:R-:W-:Y:S01]  /*48b0*/  ENDCOLLECTIVE ;  /* 0x000000000000791b */ /* 0x003fe20003800000 */
.L_x_4582:
[----:B------:R-:W-:Y:S01]  /*48c0*/  HFMA2.MMA R6, -RZ, RZ, 0, 1.1920928955078125e-07 ;  /* 0x00000002ff067435 */ /* 0x000fe200000001ff */
[----:B------:R-:W-:-:S04]  /*48d0*/  MOV R2, R4 ;  /* 0x0000000400027202 */ /* 0x000fc80000000f00 */
[----:B------:R-:W-:-:S04]  /*48e0*/  FMNMX R2, R3, R2, !PT ;  /* 0x0000000203027209 */ /* 0x000fc80007800000 */
[----:B------:R-:W-:-:S07]  /*48f0*/  MOV R11, R2 ;  /* 0x00000002000b7202 */ /* 0x000fce0000000f00 */
[----:B------:R-:W-:Y:S05]  /*4900*/  WARPSYNC.COLLECTIVE R104, `(.L_x_4583) ;  /* 0x0000000068087348 */ /* 0x000fea0003c00000 */
[----:B------:R0:W1:Y:S02]  /*4910*/  SHFL.DOWN P0, R4, R11, R6, R7 ;  /* 0x080000060b047389 */ /* 0x0000640000000007 */
[----:B01----:R-:W-:Y:S01]  /*4920*/  ENDCOLLECTIVE ;  /* 0x000000000000791b */ /* 0x003fe20003800000 */
.L_x_4583:
[----:B------:R-:W-:Y:S01]  /*4930*/  HFMA2.MMA R6, -RZ, RZ, 0, 5.9604644775390625e-08 ;  /* 0x00000001ff067435 */ /* 0x000fe200000001ff */
[----:B------:R-:W-:-:S04]  /*4940*/  MOV R5, R4 ;  /* 0x0000000400057202 */ /* 0x000fc80000000f00 */
[----:B------:R-:W-:-:S04]  /*4950*/  FMNMX R5, R2, R5, !PT ;  /* 0x0000000502057209 */ /* 0x000fc80007800000 */
[----:B------:R-:W-:-:S07]  /*4960*/  MOV R11, R5 ;  /* 0x00000005000b7202 */ /* 0x000fce0000000f00 */
[----:B------:R-:W-:Y:S05]  /*4970*/  WARPSYNC.COLLECTIVE R104, `(.L_x_4584) ;  /* 0x0000000068087348 */ /* 0x000fea0003c00000 */
[----:B------:R0:W1:Y:S02]  /*4980*/  SHFL.DOWN P0, R4, R11, R6, R7 ;  /* 0x080000060b047389 */ /* 0x0000640000000007 */
[----:B01----:R-:W-:Y:S01]  /*4990*/  ENDCOLLECTIVE ;  /* 0x000000000000791b */ /* 0x003fe20003800000 */
.L_x_4584:
[----:B------:R-:W-:Y:S05]  /*49a0*/  BRA `(.L_x_4585) ;  /* 0xffffffec00487947 */ /* 0x000fea000383ffff */
.L_x_4563:
[----:B------:R-:W-:Y:S01]  /*49b0*/  HFMA2.MMA R6, -RZ, RZ, 0, 1.1920928955078125e-07 ;  /* 0x00000002ff067435 */ /* 0x000fe200000001ff */
[----:B-1----:R-:W-:Y:S02]  /*49c0*/  MOV R11, R0 ;  /* 0x00000000000b7202 */ /* 0x002fe40000000f00 */
[----:B------:R-:W-:Y:S02]  /*49d0*/  MOV R7, 0x1f ;  /* 0x0000001f00077802 */ /* 0x000fe40000000f00 */
[----:B------:R-:W-:-:S07]  /*49e0*/  MOV R104, 0xffffffff ;  /* 0xffffffff00687802 */ /* 0x000fce0000000f00 */
[----:B0----5:R-:W-:Y:S05]  /*49f0*/  WARPSYNC.COLLECTIVE R104, `(.L_x_4586) ;  /* 0x0000000068087348 */ /* 0x021fea0003c00000 */
[----:B------:R1:W2:Y:S02]  /*4a00*/  SHFL.DOWN P0, R4, R11, R6, R7 ;  /* 0x080000060b047389 */ /* 0x0002a40000000007 */
[----:B012--5:R-:W-:Y:S01]  /*4a10*/  ENDCOLLECTIVE ;  /* 0x000000000000791b */ /* 0x027fe20003800000 */
.L_x_4586:
[----:B------:R-:W-:Y:S01]  /*4a20*/  HFMA2.MMA R6, -RZ, RZ, 0, 5.9604644775390625e-08 ;  /* 0x00000001ff067435 */ /* 0x000fe200000001ff */
[----:B------:R-:W-:-:S04]  /*4a30*/  MOV R3, R4 ;  /* 0x0000000400037202 */ /* 0x000fc80000000f00 */
[----:B------:R-:W-:-:S04]  /*4a40*/  FMNMX R3, R3, R0, !PT ;  /* 0x0000000003037209 */ /* 0x000fc80007800000 */
[----:B------:R-:W-:-:S07]  /*4a50*/  MOV R11, R3 ;  /* 0x00000003000b7202 */ /* 0x000fce0000000f00 */
[----:B------:R-:W-:Y:S05]  /*4a60*/  WARPSYNC.COLLECTIVE R104, `(.L_x_4587) ;  /* 0x0000000068087348 */ /* 0x000fea0003c00000 */
[----:B------:R0:W1:Y:S02]  /*4a70*/  SHFL.DOWN P0, R4, R11, R6, R7 ;  /* 0x080000060b047389 */ /* 0x0000640000000007 */
[----:B01----:R-:W-:Y:S01]  /*4a80*/  ENDCOLLECTIVE ;  /* 0x000000000000791b */ /* 0x003fe20003800000 */
.L_x_4587:
[----:B------:R-:W-:Y:S01]  /*4a90*/  MOV R2, R4 ;  /* 0x0000000400027202 */ /* 0x000fe20000000f00 */
[----:B------:R-:W-:Y:S06]  /*4aa0*/  BRA `(.L_x_4588) ;  /* 0xffffffec00787947 */ /* 0x000fec000383ffff */
        .weak           $__internal_52_$__cuda_sm20_rcp_rn_f32_slowpath
        .type           $__internal_52_$__cuda_sm20_rcp_rn_f32_slowpath,@function
        .size           $__internal_52_$__cuda_sm20_rcp_rn_f32_slowpath,(.L_x_5519 - $__internal_52_$__cuda_sm20_rcp_rn_f32_slowpath)
$__internal_52_$__cuda_sm20_rcp_rn_f32_slowpath:
[----:B------:R-:W-:-:S04]  /*4ab0*/  SHF.L.U32 R0, R14, 0x1, RZ ;  /* 0x000000010e007819 */ /* 0x000fc800000006ff */
        /* <DEDUP_REMOVED lines=13> */
.L_x_4589:
        /* <DEDUP_REMOVED lines=33> */
.L_x_4591:
[----:B------:R0:W1:Y:S02]  /*4da0*/  MUFU.RCP R2, R14 ;  /* 0x0000000e00027308 */ /* 0x0000640000001000 */
.L_x_4590:
[----:B-1----:R-:W-:Y:S02]  /*4db0*/  MOV R5, R2 ;  /* 0x0000000200057202 */ /* 0x002fe40000000f00 */
[----:B------:R-:W-:Y:S02]  /*4dc0*/  MOV R2, R7 ;  /* 0x0000000700027202 */ /* 0x000fe40000000f00 */
[----:B------:R-:W-:-:S04]  /*4dd0*/  MOV R3, 0x0 ;  /* 0x0000000000037802 */ /* 0x000fc80000000f00 */
[----:B0-----:R-:W-:Y:S05]  /*4de0*/  RET.REL.NODEC R2 `(_ZN18transformer_engine13normalization24rmsnorm_fwd_tuned_kernelINS0_13Kernel_traitsI13__nv_bfloat16S3_S3_fjLj2048ELj1ELj4ELj1ELj16ENS0_18Kernel_traits_baseILj2048ES3_S3_S3_fjLj128EEEEEEEvNS0_19ForwardKernelParamsE) ;  /* 0xffffffb002847950 */ /* 0x001fea0003c3ffff */
.L_x_4592:
        /* <DEDUP_REMOVED lines=9> */
.L_x_5519:


//--------------------- .text._ZN18transformer_engine13normalization24rmsnorm_fwd_tuned_kernelINS0_13Kernel_traitsI6__halfS3_S3_fjLj2048ELj1ELj4ELj1ELj16ENS0_18Kernel_traits_baseILj2048ES3_S3_S3_fjLj128EEEEEEEvNS0_19ForwardKernelParamsE --------------------------
	.section	.text._ZN18transformer_engine13normalization24rmsnorm_fwd_tuned_kernelINS0_13Kernel_traitsI6__halfS3_S3_fjLj2048ELj1ELj4ELj1ELj16ENS0_18Kernel_traits_baseILj2048ES3_S3_S3_fjLj128EEEEEEEvNS0_19ForwardKernelParamsE,"ax",@progbits
	.align	128
        .global         _ZN18transformer_engine13normalization24rmsnorm_fwd_tuned_kernelINS0_13Kernel_traitsI6__halfS3_S3_fjLj2048ELj1ELj4ELj1ELj16ENS0_18Kernel_traits_baseILj2048ES3_S3_S3_fjLj128EEEEEEEvNS0_19ForwardKernelParamsE
        .type           _ZN18transformer_engine13normalization24rmsnorm_fwd_tuned_kernelINS0_13Kernel_traitsI6__halfS3_S3_fjLj2048ELj1ELj4ELj1ELj16ENS0_18Kernel_traits_baseILj2048ES3_S3_S3_fjLj128EEEEEEEvNS0_19ForwardKernelParamsE,@function
        .size           _ZN18transformer_engine13normalization24rmsnorm_fwd_tuned_kernelINS0_13Kernel_traitsI6__halfS3_S3_fjLj2048ELj1ELj4ELj1ELj16ENS0_18Kernel_traits_baseILj2048ES3_S3_S3_fjLj128EEEEEEEvNS0_19ForwardKernelParamsE,(.L_x_5520 - _ZN18transformer_engine13normalization24rmsnorm_fwd_tuned_kernelINS0_13Kernel_traitsI6__halfS3_S3_fjLj2048ELj1ELj4ELj1ELj16ENS0_18Kernel_traits_baseILj2048ES3_S3_S3_fjLj128EEEEEEEvNS0_19ForwardKernelParamsE)
        .other          _ZN18transformer_engine13normalization24rmsnorm_fwd_tuned_kernelINS0_13Kernel_traitsI6__halfS3_S3_fjLj2048ELj1ELj4ELj1ELj16ENS0_18Kernel_traits_baseILj2048ES3_S3_S3_fjLj128EEEEEEEvNS0_19ForwardKernelParamsE,@"STO_CUDA_ENTRY STV_DEFAULT"
_ZN18transformer_engine13normalization24rmsnorm_fwd_tuned_kernelINS0_13Kernel_traitsI6__halfS3_S3_fjLj2048ELj1ELj4ELj1ELj16ENS0_18Kernel_traits_baseILj2048ES3_S3_S3_fjLj128EEEEEEEvNS0_19ForwardKernelParamsE:
.text._ZN18transformer_engine13normalization24rmsnorm_fwd_tuned_kernelINS0_13Kernel_traitsI6__halfS3_S3_fjLj2048ELj1ELj4ELj1ELj16ENS0_18Kernel_traits_baseILj2048ES3_S3_S3_fjLj128EEEEEEEvNS0_19ForwardKernelParamsE:
        /* <DEDUP_REMOVED lines=33> */
.L_x_4596:
[----:B------:R-:W2:Y:S01]  /*0210*/  LDC.64 R72, c[0x0][0x220] ;  /* 0x00008800ff487b82 */ /* 0x000ea20000000a00 */
[----:B------:R-:W-:-:S04]  /*0220*/  LOP3.LUT P3, R10, R14, 0x1f, RZ, 0xc0, !PT ;  /* 0x0000001f0e0a7812 */ /* 0x000fc8000786c0ff */
[----:B------:R-:W-:-:S05]  /*0230*/  PRMT R10, R13, 0x2104, R10 ;  /* 0x000021040d0a7816 */ /* 0x000fca000000000a */
[----:B--23--:R-:W-:-:S06]  /*0240*/  IMAD.WIDE.U32 R76, R10, 0x10, R72 ;  /* 0x000000100a4c7825 */ /* 0x00cfcc00078e0048 */
        /* <DEDUP_REMOVED lines=23> */
[--C-:B--2---:R-:W-:Y:S02]  /*03c0*/  HADD2.F32 R9, -RZ, R76.reuse.H0_H0 ;  /* 0x2000004cff097230 */ /* 0x104fe40000004100 */
[----:B------:R-:W-:Y:S02]  /*03d0*/  HADD2.F32 R8, -RZ, R76.H1_H1 ;  /* 0x3000004cff087230 */ /* 0x000fe40000004100 */
[--C-:B------:R-:W-:Y:S02]  /*03e0*/  HADD2.F32 R7, -RZ, R77.reuse.H0_H0 ;  /* 0x2000004dff077230 */ /* 0x100fe40000004100 */
[----:B------:R-:W-:Y:S01]  /*03f0*/  FADD R3, RZ, R9 ;  /* 0x00000009ff037221 */ /* 0x000fe20000000000 */
[----:B------:R-:W-:Y:S02]  /*0400*/  HADD2.F32 R6, -RZ, R77.H1_H1 ;  /* 0x3000004dff067230 */ /* 0x000fe40000004100 */
[----:B------:R-:W-:-:S02]  /*0410*/  HADD2.F32 R5, -RZ, R78.H0_H0 ;  /* 0x2000004eff057230 */ /* 0x000fc40000004100 */
        /* <DEDUP_REMOVED lines=24> */
[--C-:B----4-:R-:W-:Y:S02]  /*05a0*/  HADD2.F32 R51, -RZ, R52.reuse.H0_H0 ;  /* 0x20000034ff337230 */ /* 0x110fe40000004100 */
[----:B------:R-:W-:Y:S01]  /*05b0*/  FADD R80, R50, R81 ;  /* 0x0000005132507221 */ /* 0x000fe20000000000 */
[----:B------:R-:W-:-:S03]  /*05c0*/  HADD2.F32 R52, -RZ, R52.H1_H1 ;  /* 0x30000034ff347230 */ /* 0x000fc60000004100 */
[----:B------:R-:W-:-:S04]  /*05d0*/  FADD R80, R79, R80 ;  /* 0x000000504f507221 */ /* 0x000fc80000000000 */
        /* <DEDUP_REMOVED lines=25> */
[--C-:B------:R-:W-:Y:S02]  /*0770*/  HADD2.F32 R86, -RZ, R59.reuse.H0_H0 ;  /* 0x2000003bff567230 */ /* 0x100fe40000004100 */
[----:B------:R-:W-:Y:S02]  /*0780*/  HADD2.F32 R59, -RZ, R59.H1_H1 ;  /* 0x3000003bff3b7230 */ /* 0x000fe40000004100 */
        /* <DEDUP_REMOVED lines=62> */
[--C-:B------:R-:W-:Y:S02]  /*0b70*/  HADD2.F32 R102, -RZ, R75.reuse.H0_H0 ;  /* 0x2000004bff667230 */ /* 0x100fe40000004100 */
[----:B------:R-:W-:Y:S02]  /*0b80*/  HADD2.F32 R75, -RZ, R75.H1_H1 ;  /* 0x3000004bff4b7230 */ /* 0x000fe40000004100 */
        /* <DEDUP_REMOVED lines=152> */
.L_x_4616:
[----:B--2---:R-:W-:Y:S01]  /*1510*/  FADD R110, R109, R110 ;  /* 0x0000006e6d6e7221 */ /* 0x004fe20000000000 */
[----:B-1----:R-:W-:Y:S01]  /*1520*/  ISETP.NE.AND P2, PT, R11, RZ, PT ;  /* 0x000000ff0b00720c */ /* 0x002fe20003f45270 */
[--C-:B-----5:R-:W-:Y:S01]  /*1530*/  HADD2.F32 R104, -RZ, R44.reuse.H0_H0 ;  /* 0x2000002cff687230 */ /* 0x120fe20000004100 */
[----:B------:R-:W-:Y:S01]  /*1540*/  IADD3 R115, R10, 0x40, RZ ;  /* 0x000000400a737810 */ /* 0x000fe20007ffe0ff */
[----:B------:R-:W-:Y:S01]  /*1550*/  FMUL R110, R110, 0.00048828125 ;  /* 0x3a0000006e6e7820 */ /* 0x000fe20000400000 */
[----:B------:R-:W-:Y:S02]  /*1560*/  HADD2.F32 R107, -RZ, R45.H0_H0 ;  /* 0x2000002dff6b7230 */ /* 0x000fe40000004100 */
[----:B------:R-:W-:Y:S02]  /*1570*/  HADD2.F32 R108, -RZ, R47.H0_H0 ;  /* 0x2000002fff6c7230 */ /* 0x000fe40000004100 */
[----:B------:R-:W-:Y:S01]  /*1580*/  FFMA R110, R105, R105, R110 ;  /* 0x00000069696e7223 */ /* 0x000fe2000000006e */
[----:B------:R-:W-:-:S02]  /*1590*/  HADD2.F32 R105, -RZ, R44.H1_H1 ;  /* 0x3000002cff697230 */ /* 0x000fc40000004100 */
[----:B0-----:R-:W-:Y:S02]  /*15a0*/  HADD2.F32 R109, -RZ, R41.H1_H1 ;  /* 0x30000029ff6d7230 */ /* 0x001fe40000004100 */
[----:B------:R-:W-:Y:S01]  /*15b0*/  FADD R110, R110, UR6 ;  /* 0x000000066e6e7e21 */ /* 0x000fe20008000000 */
[----:B------:R-:W-:Y:S02]  /*15c0*/  HADD2.F32 R111, -RZ, R34.H1_H1 ;  /* 0x30000022ff6f7230 */ /* 0x000fe40000004100 */
[----:B------:R-:W-:Y:S01]  /*15d0*/  @P2 FADD R104, R104, 1 ;  /* 0x3f80000068682421 */ /* 0x000fe20000000000 */
[----:B------:R-:W-:Y:S01]  /*15e0*/  @P2 FADD R105, R105, 1 ;  /* 0x3f80000069692421 */ /* 0x000fe20000000000 */
[----:B------:R-:W-:Y:S01]  /*15f0*/  @P2 FADD R107, R107, 1 ;  /* 0x3f8000006b6b2421 */ /* 0x000fe20000000000 */
[----:B------:R-:W-:Y:S01]  /*1600*/  FSETP.GEU.AND P0, PT, |R110|, 1.175494350822287508e-38, PT ;  /* 0x008000006e00780b */ /* 0x000fe20003f0e200 */
[----:B------:R-:W-:Y:S01]  /*1610*/  @P2 FADD R108, R108, 1 ;  /* 0x3f8000006c6c2421 */ /* 0x000fe20000000000 */
[----:B------:R-:W-:Y:S01]  /*1620*/  @P2 FADD R109, R109, 1 ;  /* 0x3f8000006d6d2421 */ /* 0x000fe20000000000 */
[----:B------:R-:W-:-:S10]  /*1630*/  @P2 FADD R111, R111, 1 ;  /* 0x3f8000006f6f2421 */ /* 0x000fd40000000000 */
[----:B------:R-:W-:-:S04]  /*1640*/  @!P0 FMUL R110, R110, 16777216 ;  /* 0x4b8000006e6e8820 */ /* 0x000fc80000400000 */
[----:B------:R0:W1:Y:S02]  /*1650*/  MUFU.RSQ R103, R110 ;  /* 0x0000006e00677308 */ /* 0x0000640000001400 */
[----:B0-----:R-:W-:-:S05]  /*1660*/  HADD2.F32 R110, -RZ, R38.H0_H0 ;  /* 0x20000026ff6e7230 */ /* 0x001fca0000004100 */
[----:B------:R-:W-:Y:S01]  /*1670*/  @P2 FADD R110, R110, 1 ;  /* 0x3f8000006e6e2421 */ /* 0x000fe20000000000 */
[----:B-1----:R-:W-:Y:S01]  /*1680*/  @!P0 FMUL R103, R103, 4096 ;  /* 0x4580000067678820 */ /* 0x002fe20000400000 */
[----:B------:R-:W-:-:S03]  /*1690*/  ISETP.NE.U32.AND P0, PT, RZ, UR8, PT ;  /* 0x00000008ff007c0c */ /* 0x000fc6000bf05070 */
[-C--:B------:R-:W-:Y:S01]  /*16a0*/  FMUL R9, R9, R103.reuse ;  /* 0x0000006709097220 */ /* 0x080fe20000400000 */
[----:B------:R-:W-:Y:S01]  /*16b0*/  ISETP.NE.AND.EX P0, PT, RZ, UR9, PT, P0 ;  /* 0x00000009ff007c0c */ /* 0x000fe2000bf05300 */
        /* <DEDUP_REMOVED lines=9> */
[----:B------:R-:W-:Y:S02]  /*1750*/  HADD2.F32 R104, -RZ, R46.H1_H1 ;  /* 0x3000002eff687230 */ /* 0x000fe40000004100 */
[----:B------:R-:W-:Y:S01]  /*1760*/  @P2 FADD R105, R105, 1 ;  /* 0x3f80000069692421 */ /* 0x000fe20000000000 */
[----:B------:R-:W-:Y:S01]  /*1770*/  FMUL R107, R4, R103 ;  /* 0x00000067046b7220 */ /* 0x000fe20000400000 */
[----:B------:R-:W-:Y:S01]  /*1780*/  @P0 FMNMX R12, R12, |R8|, !PT ;  /* 0x400000080c0c0209 */ /* 0x000fe20007800000 */
[----:B------:R-:W-:Y:S01]  /*1790*/  @P2 FADD R106, R106, 1 ;  /* 0x3f8000006a6a2421 */ /* 0x000fe20000000000 */
[----:B------:R-:W-:Y:S01]  /*17a0*/  FMUL R6, R105, R6 ;  /* 0x0000000669067220 */ /* 0x000fe20000400000 */
[----:B------:R-:W-:Y:S01]  /*17b0*/  @P2 FADD R104, R104, 1 ;  /* 0x3f80000068682421 */ /* 0x000fe20000000000 */
[----:B------:R-:W-:Y:S01]  /*17c0*/  @P0 FMNMX R12, R12, |R9|, !PT ;  /* 0x400000090c0c0209 */ /* 0x000fe20007800000 */
[----:B------:R-:W-:Y:S01]  /*17d0*/  FMUL R5, R106, R5 ;  /* 0x000000056a057220 */ /* 0x000fe20000400000 */
[----:B------:R-:W-:-:S02]  /*17e0*/  HADD2.F32 R105, -RZ, R47.H1_H1 ;  /* 0x3000002fff697230 */ /* 0x000fc40000004100 */
[----:B------:R-:W-:Y:S01]  /*17f0*/  FMUL R4, R104, R107 ;  /* 0x0000006b68047220 */ /* 0x000fe20000400000 */
[----:B------:R-:W-:Y:S01]  /*1800*/  @P0 FMNMX R12, R12, |R7|, !PT ;  /* 0x400000070c0c0209 */ /* 0x000fe20007800000 */
[-C--:B------:R-:W-:Y:S01]  /*1810*/  FMUL R3, R3, R103.reuse ;  /* 0x0000006703037220 */ /* 0x080fe20000400000 */
[----:B------:R-:W-:Y:S01]  /*1820*/  FMUL R2, R2, R103 ;  /* 0x0000006702027220 */ /* 0x000fe20000400000 */
[----:B------:R-:W-:Y:S01]  /*1830*/  @P2 FADD R105, R105, 1 ;  /* 0x3f80000069692421 */ /* 0x000fe20000000000 */
[----:B------:R-:W-:Y:S01]  /*1840*/  @P0 FMNMX R12, R12, |R6|, !PT ;  /* 0x400000060c0c0209 */ /* 0x000fe20007800000 */
[--C-:B------:R-:W-:Y:S02]  /*1850*/  HADD2.F32 R104, -RZ, R40.reuse.H0_H0 ;  /* 0x20000028ff687230 */ /* 0x100fe40000004100 */
[----:B------:R-:W-:Y:S01]  /*1860*/  FMUL R3, R108, R3 ;  /* 0x000000036c037220 */ /* 0x000fe20000400000 */
[----:B------:R-:W-:Y:S01]  /*1870*/  HADD2.F32 R106, -RZ, R40.H1_H1 ;  /* 0x30000028ff6a7230 */ /* 0x000fe20000004100 */
[----:B------:R-:W-:Y:S01]  /*1880*/  @P0 FMNMX R12, R12, |R5|, !PT ;  /* 0x400000050c0c0209 */ /* 0x000fe20007800000 */
[----:B------:R-:W-:Y:S01]  /*1890*/  FMUL R2, R105, R2 ;  /* 0x0000000269027220 */ /* 0x000fe20000400000 */
[----:B------:R-:W-:Y:S01]  /*18a0*/  @P2 FADD R104, R104, 1 ;  /* 0x3f80000068682421 */ /* 0x000fe20000000000 */
[----:B------:R-:W-:Y:S01]  /*18b0*/  FMUL R105, R0, R103 ;  /* 0x0000006700697220 */ /* 0x000fe20000400000 */
[----:B------:R-:W-:Y:S01]  /*18c0*/  @P0 FMNMX R12, R12, |R4|, !PT ;  /* 0x400000040c0c0209 */ /* 0x000fe20007800000 */
[----:B------:R-:W-:-:S02]  /*18d0*/  HADD2.F32 R108, -RZ, R41.H0_H0 ;  /* 0x20000029ff6c7230 */ /* 0x000fc40000004100 */
[----:B------:R-:W-:Y:S01]  /*18e0*/  @P2 FADD R106, R106, 1 ;  /* 0x3f8000006a6a2421 */ /* 0x000fe20000000000 */
[----:B------:R-:W-:Y:S01]  /*18f0*/  FMUL R107, R76, R103 ;  /* 0x000000674c6b7220 */ /* 0x000fe20000400000 */
[----:B------:R-:W-:Y:S01]  /*1900*/  @P0 FMNMX R12, R12, |R3|, !PT ;  /* 0x400000030c0c0209 */ /* 0x000fe20007800000 */
[----:B------:R-:W-:Y:S01]  /*1910*/  FMUL R105, R104, R105 ;  /* 0x0000006968697220 */ /* 0x000fe20000400000 */
[----:B------:R-:W-:Y:S01]  /*1920*/  @P2 FADD R108, R108, 1 ;  /* 0x3f8000006c6c2421 */ /* 0x000fe20000000000 */
[----:B------:R-:W-:Y:S01]  /*1930*/  FMUL R0, R106, R107 ;  /* 0x0000006b6a007220 */ /* 0x000fe20000400000 */
[----:B------:R-:W-:Y:S01]  /*1940*/  @P0 FMNMX R12, R12, |R2|, !PT ;  /* 0x400000020c0c0209 */ /* 0x000fe20007800000 */
[-C--:B------:R-:W-:Y:S01]  /*1950*/  FMUL R107, R48, R103.reuse ;  /* 0x00000067306b7220 */ /* 0x080fe20000400000 */
[--C-:B------:R-:W-:Y:S02]  /*1960*/  HADD2.F32 R104, -RZ, R42.reuse.H0_H0 ;  /* 0x2000002aff687230 */ /* 0x100fe40000004100 */
[----:B------:R-:W-:Y:S01]  /*1970*/  FMUL R48, R77, R103 ;  /* 0x000000674d307220 */ /* 0x000fe20000400000 */
[----:B------:R-:W-:Y:S01]  /*1980*/  @P0 FMNMX R12, R12, |R105|, !PT ;  /* 0x400000690c0c0209 */ /* 0x000fe20007800000 */
[----:B------:R-:W-:Y:S01]  /*1990*/  FMUL R76, R108, R107 ;  /* 0x0000006b6c4c7220 */ /* 0x000fe20000400000 */
[----:B------:R-:W-:Y:S01]  /*19a0*/  FMUL R77, R49, R103 ;  /* 0x00000067314d7220 */ /* 0x000fe20000400000 */
[----:B------:R-:W-:Y:S01]  /*19b0*/  @P2 FADD R104, R104, 1 ;  /* 0x3f80000068682421 */ /* 0x000fe20000000000 */
[----:B------:R-:W-:Y:S01]  /*19c0*/  @P0 FMNMX R12, R12, |R0|, !PT ;  /* 0x400000000c0c0209 */ /* 0x000fe20007800000 */
[----:B------:R-:W-:-:S02]  /*19d0*/  HADD2.F32 R106, -RZ, R42.H1_H1 ;  /* 0x3000002aff6a7230 */ /* 0x000fc40000004100 */
[----:B------:R-:W-:Y:S01]  /*19e0*/  FMUL R49, R109, R48 ;  /* 0x000000306d317220 */ /* 0x000fe20000400000 */
[----:B------:R-:W-:Y:S01]  /*19f0*/  FMUL R48, R104, R77 ;  /* 0x0000004d68307220 */ /* 0x000fe20000400000 */
[----:B------:R-:W-:Y:S01]  /*1a00*/  @P0 FMNMX R12, R12, |R76|, !PT ;  /* 0x4000004c0c0c0209 */ /* 0x000fe20007800000 */
        /* <DEDUP_REMOVED lines=29> */
[----:B------:R-:W-:Y:S01]  /*1be0*/  @P2 FADD R108, R108, 1 ;  /* 0x3f8000006c6c2421 */ /* 0x000fe20000000000 */
[----:B------:R-:W-:Y:S01]  /*1bf0*/  FMUL R81, R81, R103 ;  /* 0x0000006751517220 */ /* 0x000fe20000400000 */
[----:B------:R-:W-:Y:S01]  /*1c00*/  FMUL R78, R106, R109 ;  /* 0x0000006d6a4e7220 */ /* 0x000fe20000400000 */
[----:B------:R-:W-:Y:S01]  /*1c10*/  @P0 FMNMX R12, R12, |R80|, !PT ;  /* 0x400000500c0c0209 */ /* 0x000fe20007800000 */
[----:B------:R-:W-:-:S02]  /*1c20*/  HADD2.F32 R52, -RZ, R38.H1_H1 ;  /* 0x30000026ff347230 */ /* 0x000fc40000004100 */
[----:B------:R-:W-:Y:S01]  /*1c30*/  FMUL R81, R108, R81 ;  /* 0x000000516c517220 */ /* 0x000fe20000400000 */
[-C--:B------:R-:W-:Y:S01]  /*1c40*/  FMUL R53, R53, R103.reuse ;  /* 0x0000006735357220 */ /* 0x080fe20000400000 */
[----:B------:R-:W-:Y:S01]  /*1c50*/  @P0 FMNMX R12, R12, |R78|, !PT ;  /* 0x4000004e0c0c0209 */ /* 0x000fe20007800000 */
[----:B------:R-:W-:Y:S01]  /*1c60*/  FMUL R109, R82, R103 ;  /* 0x00000067526d7220 */ /* 0x000fe20000400000 */
[----:B------:R-:W-:Y:S01]  /*1c70*/  @P2 FADD R52, R52, 1 ;  /* 0x3f80000034342421 */ /* 0x000fe20000000000 */
[--C-:B------:R-:W-:Y:S02]  /*1c80*/  HADD2.F32 R104, -RZ, R39.reuse.H0_H0 ;  /* 0x20000027ff687230 */ /* 0x100fe40000004100 */
        /* <DEDUP_REMOVED lines=32> */
[----:B------:R-:W-:Y:S01]  /*1e90*/  FMUL R54, R57, R103 ;  /* 0x0000006739367220 */ /* 0x000fe20000400000 */
[----:B------:R-:W-:Y:S01]  /*1ea0*/  @P2 FADD R53, R53, 1 ;  /* 0x3f80000035352421 */ /* 0x000fe20000000000 */
[----:B------:R-:W-:Y:S01]  /*1eb0*/  FMUL R57, R52, R85 ;  /* 0x0000005534397220 */ /* 0x000fe20000400000 */
[----:B------:R-:W-:Y:S01]  /*1ec0*/  @P0 FMNMX R12, R12, |R56|, !PT ;  /* 0x400000380c0c0209 */ /* 0x000fe20007800000 */
[----:B------:R-:W-:Y:S01]  /*1ed0*/  FMUL R52, R58, R103 ;  /* 0x000000673a347220 */ /* 0x000fe20000400000 */
[--C-:B------:R-:W-:Y:S02]  /*1ee0*/  HADD2.F32 R55, -RZ, R35.reuse.H0_H0 ;  /* 0x20000023ff377230 */ /* 0x100fe40000004100 */
[----:B------:R-:W-:Y:S01]  /*1ef0*/  FMUL R58, R53, R54 ;  /* 0x00000036353a7220 */ /* 0x000fe20000400000 */
[----:B------:R-:W-:Y:S01]  /*1f00*/  @P0 FMNMX R12, R12, |R57|, !PT ;  /* 0x400000390c0c0209 */ /* 0x000fe20007800000 */
[----:B------:R-:W-:Y:S01]  /*1f10*/  FMUL R111, R111, R52 ;  /* 0x000000346f6f7220 */ /* 0x000fe20000400000 */
[----:B------:R-:W-:-:S02]  /*1f20*/  HADD2.F32 R52, -RZ, R35.H1_H1 ;  /* 0x30000023ff347230 */ /* 0x000fc40000004100 */
[----:B------:R-:W-:Y:S01]  /*1f30*/  @P2 FADD R55, R55, 1 ;  /* 0x3f80000037372421 */ /* 0x000fe20000000000 */
[-C--:B------:R-:W-:Y:S01]  /*1f40*/  FMUL R86, R86, R103.reuse ;  /* 0x0000006756567220 */ /* 0x080fe20000400000 */
[----:B------:R-:W-:Y:S01]  /*1f50*/  @P0 FMNMX R12, R12, |R58|, !PT ;  /* 0x4000003a0c0c0209 */ /* 0x000fe20007800000 */
[--C-:B------:R-:W-:Y:S02]  /*1f60*/  HADD2.F32 R53, -RZ, R28.reuse.H0_H0 ;  /* 0x2000001cff357230 */ /* 0x100fe40000004100 */
[----:B------:R-:W-:Y:S01]  /*1f70*/  @P2 FADD R52, R52, 1 ;  /* 0x3f80000034342421 */ /* 0x000fe20000000000 */
[----:B------:R-:W-:Y:S01]  /*1f80*/  FMUL R85, R55, R86 ;  /* 0x0000005637557220 */ /* 0x000fe20000400000 */
        /* <DEDUP_REMOVED lines=15> */
[-C--:B------:R-:W-:Y:S01]  /*2080*/  FMUL R87, R60, R103.reuse ;  /* 0x000000673c577220 */ /* 0x080fe20000400000 */
[----:B------:R-:W-:Y:S01]  /*2090*/  @P0 FMNMX R12, R12, |R86|, !PT ;  /* 0x400000560c0c0209 */ /* 0x000fe20007800000 */
[----:B------:R-:W-:Y:S01]  /*20a0*/  @P2 FADD R52, R52, 1 ;  /* 0x3f80000034342421 */ /* 0x000fe20000000000 */
[----:B------:R-:W-:Y:S01]  /*20b0*/  FMUL R89, R89, R103 ;  /* 0x0000006759597220 */ /* 0x000fe20000400000 */
[----:B------:R-:W-:-:S02]  /*20c0*/  HADD2.F32 R53, -RZ, R30.H0_H0 ;  /* 0x2000001eff357230 */ /* 0x000fc40000004100 */
        /* <DEDUP_REMOVED lines=8> */
[----:B------:R-:W-:Y:S01]  /*2150*/  FMUL R61, R90, R103 ;  /* 0x000000675a3d7220 */ /* 0x000fe20000400000 */
[----:B------:R-:W-:Y:S01]  /*2160*/  @P2 FADD R54, R54, 1 ;  /* 0x3f80000036362421 */ /* 0x000fe20000000000 */
        /* <DEDUP_REMOVED lines=12> */
[----:B------:R-:W-:-:S02]  /*2230*/  HADD2.F32 R53, -RZ, R24.H1_H1 ;  /* 0x30000018ff357230 */ /* 0x000fc40000004100 */
[----:B------:R-:W-:Y:S01]  /*2240*/  @P2 FADD R89, R89, 1 ;  /* 0x3f80000059592421 */ /* 0x000fe20000000000 */
[-C--:B------:R-:W-:Y:S01]  /*2250*/  FMUL R62, R91, R103.reuse ;  /* 0x000000675b3e7220 */ /* 0x080fe20000400000 */
        /* <DEDUP_REMOVED lines=12> */
[----:B------:R-:W-:Y:S02]  /*2320*/  HADD2.F32 R55, -RZ, R26.H0_H0 ;  /* 0x2000001aff377230 */ /* 0x000fe40000004100 */
[----:B------:R-:W-:Y:S01]  /*2330*/  @P2 FADD R54, R54, 1 ;  /* 0x3f80000036362421 */ /* 0x000fe20000000000 */
[-C--:B------:R-:W-:Y:S01]  /*2340*/  FMUL R65, R65, R103.reuse ;  /* 0x0000006741417220 */ /* 0x080fe20000400000 */
        /* <DEDUP_REMOVED lines=8> */
[-C--:B------:R-:W-:Y:S01]  /*23d0*/  FMUL R53, R66, R103.reuse ;  /* 0x0000006742357220 */ /* 0x080fe20000400000 */
[----:B------:R-:W-:Y:S01]  /*23e0*/  @P0 FMNMX R12, R12, |R92|, !PT ;  /* 0x4000005c0c0c0209 */ /* 0x000fe20007800000 */
[----:B------:R-:W-:Y:S01]  /*23f0*/  @P2 FADD R93, R93, 1 ;  /* 0x3f8000005d5d2421 */ /* 0x000fe20000000000 */
[-C--:B------:R-:W-:Y:S01]  /*2400*/  FMUL R66, R95, R103.reuse ;  /* 0x000000675f427220 */ /* 0x080fe20000400000 */
        /* <DEDUP_REMOVED lines=9> */
[----:B------:R-:W-:-:S02]  /*24a0*/  HADD2.F32 R93, -RZ, R20.H1_H1 ;  /* 0x30000014ff5d7230 */ /* 0x000fc40000004100 */
[----:B------:R-:W-:Y:S01]  /*24b0*/  FMUL R91, R91, R94 ;  /* 0x0000005e5b5b7220 */ /* 0x000fe20000400000 */
[----:B------:R-:W-:Y:S01]  /*24c0*/  HADD2.F32 R52, -RZ, R21.H1_H1 ;  /* 0x30000015ff347230 */ /* 0x000fe20000004100 */
[----:B------:R-:W-:Y:S01]  /*24d0*/  @P0 FMNMX R12, R12, |R64|, !PT ;  /* 0x400000400c0c0209 */ /* 0x000fe20007800000 */
[----:B------:R-:W-:Y:S01]  /*24e0*/  @P2 FADD R54, R54, 1 ;  /* 0x3f80000036362421 */ /* 0x000fe20000000000 */
[----:B------:R-:W-:Y:S01]  /*24f0*/  @P2 FADD R93, R93, 1 ;  /* 0x3f8000005d5d2421 */ /* 0x000fe20000000000 */
[-C--:B------:R-:W-:Y:S01]  /*2500*/  FMUL R68, R68, R103.reuse ;  /* 0x0000006744447220 */ /* 0x080fe20000400000 */
[----:B------:R-:W-:Y:S02]  /*2510*/  HADD2.F32 R53, -RZ, R22.H0_H0 ;  /* 0x20000016ff357230 */ /* 0x000fe40000004100 */
[----:B------:R-:W-:Y:S01]  /*2520*/  @P2 FADD R52, R52, 1 ;  /* 0x3f80000034342421 */ /* 0x000fe20000000000 */
[----:B------:R-:W-:Y:S01]  /*2530*/  FMUL R97, R97, R103 ;  /* 0x0000006761617220 */ /* 0x000fe20000400000 */
[----:B------:R-:W-:Y:S01]  /*2540*/  @P0 FMNMX R12, R12, |R91|, !PT ;  /* 0x4000005b0c0c0209 */ /* 0x000fe20007800000 */
[----:B------:R-:W-:Y:S01]  /*2550*/  FMUL R94, R54, R55 ;  /* 0x00000037365e7220 */ /* 0x000fe20000400000 */
[----:B------:R-:W-:-:S02]  /*2560*/  HADD2.F32 R54, -RZ, R23.H0_H0 ;  /* 0x20000017ff367230 */ /* 0x000fc40000004100 */
[----:B------:R-:W-:Y:S01]  /*2570*/  FMUL R93, R93, R68 ;  /* 0x000000445d5d7220 */ /* 0x000fe20000400000 */
[----:B------:R-:W-:Y:S01]  /*2580*/  FMUL R68, R52, R97 ;  /* 0x0000006134447220 */ /* 0x000fe20000400000 */
[----:B------:R-:W-:Y:S01]  /*2590*/  @P0 FMNMX R12, R12, |R67|, !PT ;  /* 0x400000430c0c0209 */ /* 0x000fe20007800000 */
[----:B------:R-:W-:Y:S01]  /*25a0*/  @P2 FADD R53, R53, 1 ;  /* 0x3f80000035352421 */ /* 0x000fe20000000000 */
[-C--:B------:R-:W-:Y:S01]  /*25b0*/  FMUL R52, R69, R103.reuse ;  /* 0x0000006745347220 */ /* 0x080fe20000400000 */
[----:B------:R-:W-:Y:S02]  /*25c0*/  HADD2.F32 R95, -RZ, R21.H0_H0 ;  /* 0x20000015ff5f7230 */ /* 0x000fe40000004100 */
[----:B------:R-:W-:Y:S01]  /*25d0*/  @P2 FADD R54, R54, 1 ;  /* 0x3f80000036362421 */ /* 0x000fe20000000000 */
[-C--:B------:R-:W-:Y:S01]  /*25e0*/  FMUL R55, R98, R103.reuse ;  /* 0x0000006762377220 */ /* 0x080fe20000400000 */
[----:B------:R-:W-:Y:S01]  /*25f0*/  @P0 FMNMX R12, R12, |R94|, !PT ;  /* 0x4000005e0c0c0209 */ /* 0x000fe20007800000 */
[----:B------:R-:W-:Y:S01]  /*2600*/  FMUL R69, R53, R52 ;  /* 0x0000003435457220 */ /* 0x000fe20000400000 */
[-C--:B------:R-:W-:Y:S01]  /*2610*/  FMUL R53, R70, R103.reuse ;  /* 0x0000006746357220 */ /* 0x080fe20000400000 */
[----:B------:R-:W-:Y:S01]  /*2620*/  @P2 FADD R95, R95, 1 ;  /* 0x3f8000005f5f2421 */ /* 0x000fe20000000000 */
[----:B------:R-:W-:Y:S01]  /*2630*/  FMUL R96, R96, R103 ;  /* 0x0000006760607220 */ /* 0x000fe20000400000 */
[----:B------:R-:W-:-:S02]  /*2640*/  HADD2.F32 R98, -RZ, R16.H0_H0 ;  /* 0x20000010ff627230 */ /* 0x000fc40000004100 */
[----:B------:R-:W-:Y:S01]  /*2650*/  FMUL R70, R54, R55 ;  /* 0x0000003736467220 */ /* 0x000fe20000400000 */
[----:B------:R-:W-:Y:S01]  /*2660*/  HADD2.F32 R54, -RZ, R16.H1_H1 ;  /* 0x30000010ff367230 */ /* 0x000fe20000004100 */
[----:B------:R-:W-:Y:S01]  /*2670*/  @P0 FMNMX R12, R12, |R66|, !PT ;  /* 0x400000420c0c0209 */ /* 0x000fe20007800000 */
[-C--:B------:R-:W-:Y:S01]  /*2680*/  FMUL R52, R71, R103.reuse ;  /* 0x0000006747347220 */ /* 0x080fe20000400000 */
[----:B------:R-:W-:Y:S01]  /*2690*/  FMUL R95, R95, R96 ;  /* 0x000000605f5f7220 */ /* 0x000fe20000400000 */
[-C--:B------:R-:W-:Y:S01]  /*26a0*/  FMUL R71, R99, R103.reuse ;  /* 0x0000006763477220 */ /* 0x080fe20000400000 */
[----:B------:R-:W-:Y:S01]  /*26b0*/  @P2 FADD R98, R98, 1 ;  /* 0x3f80000062622421 */ /* 0x000fe20000000000 */
[--C-:B------:R-:W-:Y:S02]  /*26c0*/  HADD2.F32 R99, -RZ, R17.reuse.H0_H0 ;  /* 0x20000011ff637230 */ /* 0x100fe40000004100 */
[----:B------:R-:W-:Y:S01]  /*26d0*/  FMUL R55, R100, R103 ;  /* 0x0000006764377220 */ /* 0x000fe20000400000 */
[----:B------:R-:W-:Y:S01]  /*26e0*/  @P0 FMNMX R12, R12, |R93|, !PT ;  /* 0x4000005d0c0c0209 */ /* 0x000fe20007800000 */
[----:B------:R-:W-:Y:S01]  /*26f0*/  @P2 FADD R54, R54, 1 ;  /* 0x3f80000036362421 */ /* 0x000fe20000000000 */
[----:B------:R-:W-:-:S02]  /*2700*/  HADD2.F32 R100, -RZ, R17.H1_H1 ;  /* 0x30000011ff647230 */ /* 0x000fc40000004100 */
[----:B------:R-:W-:Y:S01]  /*2710*/  FMUL R71, R98, R71 ;  /* 0x0000004762477220 */ /* 0x000fe20000400000 */
[----:B------:R-:W-:Y:S01]  /*2720*/  HADD2.F32 R96, -RZ, R22.H1_H1 ;  /* 0x30000016ff607230 */ /* 0x000fe20000004100 */
[----:B------:R-:W-:Y:S01]  /*2730*/  @P0 FMNMX R12, R12, |R95|, !PT ;  /* 0x4000005f0c0c0209 */ /* 0x000fe20007800000 */
[----:B------:R-:W-:Y:S02]  /*2740*/  HADD2.F32 R97, -RZ, R23.H1_H1 ;  /* 0x30000017ff617230 */ /* 0x000fe40000004100 */
[----:B------:R-:W-:Y:S01]  /*2750*/  FMUL R98, R54, R55 ;  /* 0x0000003736627220 */ /* 0x000fe20000400000 */
[----:B------:R-:W-:Y:S01]  /*2760*/  @P2 FADD R99, R99, 1 ;  /* 0x3f80000063632421 */ /* 0x000fe20000000000 */
[-C--:B------:R-:W-:Y:S01]  /*2770*/  FMUL R72, R72, R103.reuse ;  /* 0x0000006748487220 */ /* 0x080fe20000400000 */
[----:B------:R-:W-:Y:S01]  /*2780*/  @P2 FADD R100, R100, 1 ;  /* 0x3f80000064642421 */ /* 0x000fe20000000000 */
[----:B------:R-:W-:Y:S01]  /*2790*/  FMUL R55, R73, R103 ;  /* 0x0000006749377220 */ /* 0x000fe20000400000 */
[----:B------:R-:W-:Y:S01]  /*27a0*/  @P2 FADD R96, R96, 1 ;  /* 0x3f80000060602421 */ /* 0x000fe20000000000 */
[----:B------:R-:W-:Y:S01]  /*27b0*/  @P0 FMNMX R12, R12, |R68|, !PT ;  /* 0x400000440c0c0209 */ /* 0x000fe20007800000 */
[----:B------:R-:W-:Y:S01]  /*27c0*/  FMUL R73, R99, R72 ;  /* 0x0000004863497220 */ /* 0x000fe20000400000 */
[----:B------:R-:W-:Y:S01]  /*27d0*/  @P2 FADD R97, R97, 1 ;  /* 0x3f80000061612421 */ /* 0x000fe20000000000 */
[----:B------:R-:W-:Y:S01]  /*27e0*/  FMUL R72, R100, R55 ;  /* 0x0000003764487220 */ /* 0x000fe20000400000 */
[----:B------:R-:W-:Y:S01]  /*27f0*/  FMUL R96, R96, R53 ;  /* 0x0000003560607220 */ /* 0x000fe20000400000 */
[--C-:B------:R-:W-:Y:S01]  /*2800*/  HADD2.F32 R100, -RZ, R18.reuse.H1_H1 ;  /* 0x30000012ff647230 */ /* 0x100fe20000004100 */
[----:B------:R-:W-:Y:S01]  /*2810*/  @P0 FMNMX R12, R12, |R69|, !PT ;  /* 0x400000450c0c0209 */ /* 0x000fe20007800000 */
[----:B------:R-:W-:Y:S01]  /*2820*/  FMUL R97, R97, R52 ;  /* 0x0000003461617220 */ /* 0x000fe20000400000 */
[----:B------:R-:W-:Y:S01]  /*2830*/  FMUL R55, R74, R103 ;  /* 0x000000674a377220 */ /* 0x000fe20000400000 */
[----:B------:R-:W0:Y:S01]  /*2840*/  @!P3 LDC.64 R52, c[0x0][0x230] ;  /* 0x00008c00ff34bb82 */ /* 0x000e220000000a00 */
[----:B------:R-:W-:Y:S01]  /*2850*/  @P2 FADD R100, R100, 1 ;  /* 0x3f80000064642421 */ /* 0x000fe20000000000 */
[C---:B------:R-:W-:Y:S01]  /*2860*/  @P1 FMUL R3, R15.reuse, R3 ;  /* 0x000000030f031220 */ /* 0x040fe20000400000 */
[----:B------:R-:W-:Y:S01]  /*2870*/  @P1 FMUL R2, R15, R2 ;  /* 0x000000020f021220 */ /* 0x000fe20000400000 */
[----:B------:R-:W-:Y:S01]  /*2880*/  @P0 FMNMX R12, R12, |R96|, !PT ;  /* 0x400000600c0c0209 */ /* 0x000fe20007800000 */
[----:B------:R-:W-:Y:S01]  /*2890*/  FMUL R100, R100, R55 ;  /* 0x0000003764647220 */ /* 0x000fe20000400000 */
[----:B------:R-:W-:-:S02]  /*28a0*/  HADD2.F32 R54, -RZ, R18.H0_H0 ;  /* 0x20000012ff367230 */ /* 0x000fc40000004100 */
[----:B------:R-:W-:Y:S01]  /*28b0*/  FMUL R99, R101, R103 ;  /* 0x0000006765637220 */ /* 0x000fe20000400000 */
[----:B------:R-:W-:Y:S01]  /*28c0*/  @P0 FMNMX R12, R12, |R70|, !PT ;  /* 0x400000460c0c0209 */ /* 0x000fe20007800000 */
[C---:B------:R-:W-:Y:S01]  /*28d0*/  @P1 FMUL R5, R15.reuse, R5 ;  /* 0x000000050f051220 */ /* 0x040fe20000400000 */
[----:B------:R-:W-:Y:S01]  /*28e0*/  F2FP.F16.F32.PACK_AB R55, R2, R3 ;  /* 0x000000030237723e */ /* 0x000fe200000000ff */
[----:B------:R-:W-:Y:S01]  /*28f0*/  @P2 FADD R54, R54, 1 ;  /* 0x3f80000036362421 */ /* 0x000fe20000000000 */
[----:B------:R-:W1:Y:S01]  /*2900*/  LDC.64 R2, c[0x0][0x258] ;  /* 0x00009600ff027b82 */ /* 0x000e620000000a00 */
[----:B------:R-:W-:Y:S01]  /*2910*/  @P0 FMNMX R12, R12, |R97|, !PT ;  /* 0x400000610c0c0209 */ /* 0x000fe20007800000 */
[C---:B------:R-:W-:Y:S01]  /*2920*/  @P1 FMUL R4, R15.reuse, R4 ;  /* 0x000000040f041220 */ /* 0x040fe20000400000 */
[C---:B------:R-:W-:Y:S01]  /*2930*/  @P1 FMUL R105, R15.reuse, R105 ;  /* 0x000000690f691220 */ /* 0x040fe20000400000 */
[C---:B------:R-:W-:Y:S01]  /*2940*/  @P1 FMUL R0, R15.reuse, R0 ;  /* 0x000000000f001220 */ /* 0x040fe20000400000 */
[----:B------:R-:W-:Y:S01]  /*2950*/  @P0 FMNMX R12, R12, |R71|, !PT ;  /* 0x400000470c0c0209 */ /* 0x000fe20007800000 */
[----:B------:R-:W-:Y:S01]  /*2960*/  FMUL R99, R54, R99 ;  /* 0x0000006336637220 */ /* 0x000fe20000400000 */
[----:B------:R-:W-:Y:S01]  /*2970*/  F2FP.F16.F32.PACK_AB R54, R4, R5 ;  /* 0x000000050436723e */ /* 0x000fe200000000ff */
[C---:B------:R-:W-:Y:S01]  /*2980*/  @P1 FMUL R76, R15.reuse, R76 ;  /* 0x0000004c0f4c1220 */ /* 0x040fe20000400000 */
[----:B------:R-:W-:Y:S01]  /*2990*/  @P0 FMNMX R12, R12, |R98|, !PT ;  /* 0x400000620c0c0209 */ /* 0x000fe20007800000 */
[----:B------:R-:W-:Y:S01]  /*29a0*/  @P1 FMUL R49, R15, R49 ;  /* 0x000000310f311220 */ /* 0x000fe20000400000 */
[----:B------:R-:W-:Y:S01]  /*29b0*/  F2FP.F16.F32.PACK_AB R4, R0, R105 ;  /* 0x000000690004723e */ /* 0x000fe200000000ff */
[----:B------:R-:W-:Y:S01]  /*29c0*/  HADD2.F32 R101, -RZ, R19.H0_H0 ;  /* 0x20000013ff657230 */ /* 0x000fe20000004100 */
[----:B------:R-:W-:Y:S01]  /*29d0*/  @P0 FMNMX R12, R12, |R73|, !PT ;  /* 0x400000490c0c0209 */ /* 0x000fe20007800000 */
[----:B0-----:R-:W-:Y:S01]  /*29e0*/  @!P3 IMAD.WIDE R52, R13, 0x4, R52 ;  /* 0x000000040d34b825 */ /* 0x001fe200078e0234 */
[----:B------:R-:W-:-:S03]  /*29f0*/  LOP3.LUT R0, R14, 0x1f, RZ, 0xc0, !PT ;  /* 0x0000001f0e007812 */ /* 0x000fc600078ec0ff */
[C---:B------:R-:W-:Y:S01]  /*2a00*/  @P1 FMUL R7, R15.reuse, R7 ;  /* 0x000000070f071220 */ /* 0x040fe20000400000 */
[C---:B------:R-:W-:Y:S01]  /*2a10*/  @P1 FMUL R6, R15.reuse, R6 ;  /* 0x000000060f061220 */ /* 0x040fe20000400000 */
[----:B------:R-:W-:Y:S01]  /*2a20*/  @P0 FMNMX R12, R12, |R72|, !PT ;  /* 0x400000480c0c0209 */ /* 0x000fe20007800000 */
[C---:B------:R-:W-:Y:S01]  /*2a30*/  @P1 FMUL R8, R15.reuse, R8 ;  /* 0x000000080f081220 */ /* 0x040fe20000400000 */
[C---:B------:R-:W-:Y:S01]  /*2a40*/  @P1 FMUL R9, R15.reuse, R9 ;  /* 0x000000090f091220 */ /* 0x040fe20000400000 */
[C---:B------:R-:W-:Y:S01]  /*2a50*/  @P1 FMUL R48, R15.reuse, R48 ;  /* 0x000000300f301220 */ /* 0x040fe20000400000 */
[----:B------:R-:W-:Y:S01]  /*2a60*/  @P1 FMUL R77, R15, R77 ;  /* 0x0000004d0f4d1220 */ /* 0x000fe20000400000 */
[----:B------:R-:W-:Y:S01]  /*2a70*/  F2FP.F16.F32.PACK_AB R5, R49, R76 ;  /* 0x0000004c3105723e */ /* 0x000fe200000000ff */
[----:B------:R-:W-:Y:S01]  /*2a80*/  HADD2.F32 R108, -RZ, R19.H1_H1 ;  /* 0x30000013ff6c7230 */ /* 0x000fe20000004100 */
[----:B------:R-:W-:Y:S01]  /*2a90*/  PRMT R117, R13, 0x2104, R0 ;  /* 0x000021040d757816 */ /* 0x000fe20000000000 */
[C---:B------:R-:W-:Y:S01]  /*2aa0*/  @P1 FMUL R50, R15.reuse, R50 ;  /* 0x000000320f321220 */ /* 0x040fe20000400000 */
[----:B------:R-:W-:Y:S01]  /*2ab0*/  @P1 FMUL R79, R15, R79 ;  /* 0x0000004f0f4f1220 */ /* 0x000fe20000400000 */
[----:B------:R-:W-:Y:S01]  /*2ac0*/  IADD3 R49, R10, 0x20, RZ ;  /* 0x000000200a317810 */ /* 0x000fe20007ffe0ff */
[----:B------:R-:W-:Y:S01]  /*2ad0*/  @P2 FADD R101, R101, 1 ;  /* 0x3f80000065652421 */ /* 0x000fe20000000000 */
[----:B------:R-:W-:Y:S01]  /*2ae0*/  FMUL R102, R102, R103 ;  /* 0x0000006766667220 */ /* 0x000fe20000400000 */
[----:B------:R0:W-:Y:S01]  /*2af0*/  @!P3 STG.E desc[UR4][R52.64], R103 ;  /* 0x000000673400b986 */ /* 0x0001e2000c101904 */
[----:B------:R-:W2:Y:S01]  /*2b00*/  LDC R0, c[0x0][0x210] ;  /* 0x00008400ff007b82 */ /* 0x000ea20000000800 */
[----:B------:R-:W-:Y:S01]  /*2b10*/  @P0 FMNMX R12, R12, |R99|, !PT ;  /* 0x400000630c0c0209 */ /* 0x000fe20007800000 */
[----:B------:R-:W-:Y:S01]  /*2b20*/  FMUL R113, R75, R103 ;  /* 0x000000674b717220 */ /* 0x000fe20000400000 */
[----:B-1----:R-:W-:-:S04]  /*2b30*/  IMAD.WIDE.U32 R116, R117, 0x10, R2 ;  /* 0x0000001075747825 */ /* 0x002fc800078e0002 */
[----:B------:R-:W-:Y:S01]  /*2b40*/  @P2 FADD R108, R108, 1 ;  /* 0x3f8000006c6c2421 */ /* 0x000fe20000000000 */
[----:B------:R-:W-:Y:S01]  /*2b50*/  FMUL R75, R101, R102 ;  /* 0x00000066654b7220 */ /* 0x000fe20000400000 */
[C---:B------:R-:W-:Y:S01]  /*2b60*/  @P1 FMUL R51, R15.reuse, R51 ;  /* 0x000000330f331220 */ /* 0x040fe20000400000 */
[C---:B------:R-:W-:Y:S01]  /*2b70*/  @P1 FMUL R80, R15.reuse, R80 ;  /* 0x000000500f501220 */ /* 0x040fe20000400000 */
[C---:B------:R-:W-:Y:S01]  /*2b80*/  @P1 FMUL R78, R15.reuse, R78 ;  /* 0x0000004e0f4e1220 */ /* 0x040fe20000400000 */
[C---:B------:R-:W-:Y:S01]  /*2b90*/  @P1 FMUL R81, R15.reuse, R81 ;  /* 0x000000510f511220 */ /* 0x040fe20000400000 */
[C---:B------:R-:W-:Y:S01]  /*2ba0*/  @P1 FMUL R107, R15.reuse, R107 ;  /* 0x0000006b0f6b1220 */ /* 0x040fe20000400000 */
[----:B0-----:R-:W-:Y:S01]  /*2bb0*/  F2FP.F16.F32.PACK_AB R53, R6, R7 ;  /* 0x000000070635723e */ /* 0x001fe200000000ff */
[----:B------:R-:W-:Y:S01]  /*2bc0*/  @P1 FMUL R82, R15, R82 ;  /* 0x000000520f521220 */ /* 0x000fe20000400000 */
[----:B------:R-:W-:Y:S01]  /*2bd0*/  F2FP.F16.F32.PACK_AB R52, R9, R8 ;  /* 0x000000080934723e */ /* 0x000fe200000000ff */
[----:B------:R-:W-:Y:S01]  /*2be0*/  @P1 FMUL R109, R15, R109 ;  /* 0x0000006d0f6d1220 */ /* 0x000fe20000400000 */
[----:B------:R-:W-:Y:S01]  /*2bf0*/  F2FP.F16.F32.PACK_AB R6, R77, R48 ;  /* 0x000000304d06723e */ /* 0x000fe200000000ff */
[----:B------:R-:W-:Y:S01]  /*2c00*/  IMAD.WIDE.U32 R48, R49, 0x10, R2 ;  /* 0x0000001031307825 */ /* 0x000fe200078e0002 */
[----:B------:R-:W-:-:S03]  /*2c10*/  F2FP.F16.F32.PACK_AB R7, R79, R50 ;  /* 0x000000324f07723e */ /* 0x000fc600000000ff */
[----:B------:R-:W-:Y:S01]  /*2c20*/  @P1 FMUL R104, R15, R104 ;  /* 0x000000680f681220 */ /* 0x000fe20000400000 */
[----:B------:R-:W-:Y:S01]  /*2c30*/  @P0 FMNMX R12, R12, |R100|, !PT ;  /* 0x400000640c0c0209 */ /* 0x000fe20007800000 */
[----:B------:R-:W-:Y:S01]  /*2c40*/  FMUL R74, R108, R113 ;  /* 0x000000716c4a7220 */ /* 0x000fe20000400000 */
[----:B------:R-:W-:Y:S01]  /*2c50*/  STG.E.128 desc[UR4][R116.64], R52 ;  /* 0x0000003474007986 */ /* 0x000fe2000c101d04 */
[----:B------:R-:W-:Y:S01]  /*2c60*/  IADD3 R113, R10, 0x60, RZ ;  /* 0x000000600a717810 */ /* 0x000fe20007ffe0ff */
[--C-:B------:R-:W-:Y:S01]  /*2c70*/  IMAD.WIDE.U32 R114, R115, 0x10, R2.reuse ;  /* 0x0000001073727825 */ /* 0x100fe200078e0002 */
[----:B------:R-:W-:Y:S01]  /*2c80*/  @P0 FMNMX R12, R12, |R75|, !PT ;  /* 0x4000004b0c0c0209 */ /* 0x000fe20007800000 */
[----:B------:R0:W-:Y:S02]  /*2c90*/  STG.E.128 desc[UR4][R48.64], R4 ;  /* 0x0000000430007986 */ /* 0x0001e4000c101d04 */
        /* <DEDUP_REMOVED lines=20> */
[C---:B------:R-:W-:Y:S01]  /*2de0*/  @P1 FMUL R89, R15.reuse, R89 ;  /* 0x000000590f591220 */ /* 0x040fe20000400000 */
[----:B------:R-:W-:Y:S01]  /*2df0*/  F2FP.F16.F32.PACK_AB R6, R82, R107 ;  /* 0x0000006b5206723e */ /* 0x000fe200000000ff */
[C---:B------:R-:W-:Y:S01]  /*2e00*/  @P1 FMUL R92, R15.reuse, R92 ;  /* 0x0000005c0f5c1220 */ /* 0x040fe20000400000 */
[----:B------:R-:W-:Y:S01]  /*2e10*/  F2FP.F16.F32.PACK_AB R7, R104, R109 ;  /* 0x0000006d6807723e */ /* 0x000fe200000000ff */
[C---:B------:R-:W-:Y:S01]  /*2e20*/  @P1 FMUL R65, R15.reuse, R65 ;  /* 0x000000410f411220 */ /* 0x040fe20000400000 */
[C---:B------:R-:W-:Y:S01]  /*2e30*/  IADD3 R77, R10.reuse, 0xa0, RZ ;  /* 0x000000a00a4d7810 */ /* 0x040fe20007ffe0ff */
        /* <DEDUP_REMOVED lines=25> */
[----:B------:R-:W-:-:S02]  /*2fd0*/  F2FP.F16.F32.PACK_AB R48, R83, R84 ;  /* 0x000000545330723e */ /* 0x000fc400000000ff */
[----:B------:R-:W-:Y:S01]  /*2fe0*/  F2FP.F16.F32.PACK_AB R49, R57, R56 ;  /* 0x000000383931723e */ /* 0x000fe200000000ff */
[--C-:B------:R-:W-:Y:S01]  /*2ff0*/  IMAD.WIDE.U32 R102, R103, 0x10, R2.reuse ;  /* 0x0000001067667825 */ /* 0x100fe200078e0002 */
[----:B------:R-:W-:Y:S02]  /*3000*/  F2FP.F16.F32.PACK_AB R50, R111, R58 ;  /* 0x0000003a6f32723e */ /* 0x000fe400000000ff */
[----:B------:R-:W-:Y:S01]  /*3010*/  F2FP.F16.F32.PACK_AB R51, R88, R85 ;  /* 0x000000555833723e */ /* 0x000fe200000000ff */
[--C-:B------:R-:W-:Y:S01]  /*3020*/  IMAD.WIDE.U32 R76, R77, 0x10, R2.reuse ;  /* 0x000000104d4c7825 */ /* 0x100fe200078e0002 */
[----:B------:R-:W-:Y:S02]  /*3030*/  F2FP.F16.F32.PACK_AB R52, R89, R62 ;  /* 0x0000003e5934723e */ /* 0x000fe400000000ff */
[----:B------:R-:W-:Y:S01]  /*3040*/  F2FP.F16.F32.PACK_AB R53, R65, R92 ;  /* 0x0000005c4135723e */ /* 0x000fe200000000ff */
[--C-:B------:R-:W-:Y:S01]  /*3050*/  IMAD.WIDE.U32 R8, R9, 0x10, R2.reuse ;  /* 0x0000001009087825 */ /* 0x100fe200078e0002 */
[----:B------:R-:W-:Y:S01]  /*3060*/  F2FP.F16.F32.PACK_AB R54, R91, R64 ;  /* 0x000000405b36723e */ /* 0x000fe200000000ff */
[----:B------:R3:W-:Y:S01]  /*3070*/  STG.E.128 desc[UR4][R112.64], R48 ;  /* 0x0000003070007986 */ /* 0x0007e2000c101d04 */
[----:B------:R-:W-:Y:S01]  /*3080*/  F2FP.F16.F32.PACK_AB R55, R94, R67 ;  /* 0x000000435e37723e */ /* 0x000fe200000000ff */
[----:B------:R-:W-:Y:S01]  /*3090*/  IMAD.WIDE.U32 R2, R79, 0x10, R2 ;  /* 0x000000104f027825 */ /* 0x000fe200078e0002 */
[----:B------:R-:W-:-:S02]  /*30a0*/  F2FP.F16.F32.PACK_AB R56, R93, R66 ;  /* 0x000000425d38723e */ /* 0x000fc400000000ff */
[----:B0-----:R-:W-:Y:S02]  /*30b0*/  F2FP.F16.F32.PACK_AB R4, R59, R86 ;  /* 0x000000563b04723e */ /* 0x001fe400000000ff */
[----:B------:R-:W-:Y:S02]  /*30c0*/  F2FP.F16.F32.PACK_AB R5, R60, R87 ;  /* 0x000000573c05723e */ /* 0x000fe400000000ff */
[----:B------:R-:W-:Y:S02]  /*30d0*/  F2FP.F16.F32.PACK_AB R6, R61, R90 ;  /* 0x0000005a3d06723e */ /* 0x000fe400000000ff */
[----:B------:R-:W-:Y:S02]  /*30e0*/  F2FP.F16.F32.PACK_AB R7, R63, R106 ;  /* 0x0000006a3f07723e */ /* 0x000fe400000000ff */
[----:B------:R-:W-:Y:S02]  /*30f0*/  F2FP.F16.F32.PACK_AB R57, R68, R95 ;  /* 0x0000005f4439723e */ /* 0x000fe400000000ff */
        /* <DEDUP_REMOVED lines=9> */
[----:B--2---:R-:W-:-:S03]  /*3190*/  LEA R13, R0, R13, 0x2 ;  /* 0x0000000d000d7211 */ /* 0x004fc600078e10ff */
[----:B------:R3:W-:Y:S01]  /*31a0*/  STG.E.128 desc[UR4][R2.64], R60 ;  /* 0x0000003c02007986 */ /* 0x0007e2000c101d04 */
[----:B------:R-:W-:-:S13]  /*31b0*/  ISETP.GE.AND P0, PT, R13, UR7, PT ;  /* 0x000000070d007c0c */ /* 0x000fda000bf06270 */
[----:B------:R-:W-:Y:S05]  /*31c0*/  @!P0 BRA `(.L_x_4596) ;  /* 0xffffffd000108947 */ /* 0x000fea000383ffff */
.L_x_4594:
[----:B------:R-:W-:Y:S05]  /*31d0*/  BSYNC B0 ;  /* 0x0000000000007941 */ /* 0x000fea0003800000 */
.L_x_4593:
[----:B------:R-:W-:Y:S02]  /*31e0*/  ULDC.64 UR10, c[0x0][0x288] ;  /* 0x0000a200000a7ab9 */ /* 0x000fe40000000a00 */
[----:B------:R-:W-:-:S04]  /*31f0*/  ISETP.NE.U32.AND P0, PT, RZ, UR10, PT ;  /* 0x0000000aff007c0c */ /* 0x000fc8000bf05070 */
[----:B------:R-:W-:-:S13]  /*3200*/  ISETP.NE.AND.EX P0, PT, RZ, UR11, PT, P0 ;  /* 0x0000000bff007c0c */ /* 0x000fda000bf05300 */
[----:B------:R-:W-:Y:S05]  /*3210*/  @!P0 BRA `(.L_x_4597) ;  /* 0x0000000000bc8947 */ /* 0x000fea0003800000 */
[----:B------:R-:W-:-:S03]  /*3220*/  UMOV UR10, 0xffffffff ;  /* 0xffffffff000a7882 */ /* 0x000fc60000000000 */
[----:B------:R-:W-:Y:S05]  /*3230*/  BRA.DIV UR10, `(.L_x_4598) ;  /* 0x000000120a407947 */ /* 0x000fea000b800000 */
[----:B---3--:R-:W0:Y:S02]  /*3240*/  SHFL.DOWN PT, R3, R12, 0x10, 0x1f ;  /* 0x0a001f000c037f89 */ /* 0x008e2400000e0000 */
        /* <DEDUP_REMOVED lines=8> */
.L_x_4623:
        /* <DEDUP_REMOVED lines=28> */
.L_x_4626:
[----:B-1----:R-:W-:-:S07]  /*3490*/  FMNMX R5, R3, R2, !PT ;  /* 0x0000000203057209 */ /* 0x002fce0007800000 */
.L_x_4600:
[----:B------:R-:W-:Y:S05]  /*34a0*/  BSYNC B0 ;  /* 0x0000000000007941 */ /* 0x000fea0003800000 */
.L_x_4599:
[----:B------:R-:W-:Y:S01]  /*34b0*/  ISETP.NE.AND P0, PT, R14, RZ, PT ;  /* 0x000000ff0e00720c */ /* 0x000fe20003f05270 */
[----:B------:R-:W-:-:S12]  /*34c0*/  BSSY B0, `(.L_x_4597) ;  /* 0x0000004000007945 */ /* 0x000fd80003800000 */
[----:B------:R-:W-:Y:S05]  /*34d0*/  @P0 BRA `(.L_x_4602) ;  /* 0x0000000000080947 */ /* 0x000fea0003800000 */
[----:B0-----:R-:W0:Y:S02]  /*34e0*/  LDC.64 R2, c[0x0][0x288] ;  /* 0x0000a200ff027b82 */ /* 0x001e240000000a00 */
[----:B0-----:R1:W-:Y:S02]  /*34f0*/  REDG.E.MAX.S32.STRONG.GPU desc[UR4][R2.64], R5 ;  /* 0x000000050200798e */ /* 0x0013e4000d10e384 */
.L_x_4602:
[----:B------:R-:W-:Y:S05]  /*3500*/  BSYNC B0 ;  /* 0x0000000000007941 */ /* 0x000fea0003800000 */
.L_x_4597:
        /* <DEDUP_REMOVED lines=13> */
[----:B---3--:R-:W-:-:S07]  /*35e0*/  MOV R7, 0x3600 ;  /* 0x0000360000077802 */ /* 0x008fce0000000f00 */
[----:B01----:R-:W-:Y:S05]  /*35f0*/  CALL.REL.NOINC `($__internal_53_$__cuda_sm20_rcp_rn_f32_slowpath) ;  /* 0x0000001000307944 */ /* 0x003fea0003c00000 */
[----:B------:R-:W-:Y:S05]  /*3600*/  BRA `(.L_x_4604) ;  /* 0x0000000000107947 */ /* 0x000fea0003800000 */
.L_x_4603:
[----:B------:R-:W1:Y:S02]  /*3610*/  MUFU.RCP R0, R15 ;  /* 0x0000000f00007308 */ /* 0x000e640000001000 */
[----:B-1-3--:R-:W-:-:S04]  /*3620*/  FFMA R2, R15, R0, -1 ;  /* 0xbf8000000f027423 */ /* 0x00afc80000000000 */
[----:B------:R-:W-:-:S04]  /*3630*/  FADD.FTZ R5, -R2, -RZ ;  /* 0x800000ff02057221 */ /* 0x000fc80000010100 */
[----:B------:R-:W-:-:S07]  /*3640*/  FFMA R5, R0, R5, R0 ;  /* 0x0000000500057223 */ /* 0x000fce0000000000 */
.L_x_4604:
[----:B0-----:R-:W0:Y:S02]  /*3650*/  LDC.64 R2, c[0x0][0x280] ;  /* 0x0000a000ff027b82 */ /* 0x001e240000000a00 */
[----:B0-----:R-:W-:Y:S01]  /*3660*/  STG.E desc[UR4][R2.64], R5 ;  /* 0x0000000502007986 */ /* 0x001fe2000c101904 */
[----:B------:R-:W-:Y:S05]  /*3670*/  EXIT ;  /* 0x000000000000794d */ /* 0x000fea0003800000 */
.L_x_4595:
        /* <DEDUP_REMOVED lines=8> */
.L_x_4606:
[----:B------:R-:W-:Y:S05]  /*3700*/  BSYNC B1 ;  /* 0x0000000000017941 */ /* 0x000fea0003800000 */
.L_x_4605:
        /* <DEDUP_REMOVED lines=9> */
.L_x_4607:
[----:B------:R-:W-:Y:S01]  /*37a0*/  HFMA2.MMA R112, -RZ, RZ, 0, 2.384185791015625e-07 ;  /* 0x00000004ff707435 */ /* 0x000fe200000001ff */
[----:B------:R-:W-:-:S05]  /*37b0*/  MOV R105, R110 ;  /* 0x0000006e00697202 */ /* 0x000fca0000000f00 */
[----:B------:R-:W-:-:S05]  /*37c0*/  FADD R107, R106, R105 ;  /* 0x000000696a6b7221 */ /* 0x000fca0000000000 */
[----:B------:R-:W-:-:S07]  /*37d0*/  MOV R111, R107 ;  /* 0x0000006b006f7202 */ /* 0x000fce0000000f00 */
[----:B------:R-:W-:Y:S05]  /*37e0*/  WARPSYNC.COLLECTIVE R104, `(.L_x_4608) ;  /* 0x0000000068087348 */ /* 0x000fea0003c00000 */
[----:B------:R0:W1:Y:S02]  /*37f0*/  SHFL.BFLY P0, R110, R111, R112, R113 ;  /* 0x0c0000706f6e7389 */ /* 0x0000640000000071 */
[----:B01----:R-:W-:Y:S01]  /*3800*/  ENDCOLLECTIVE ;  /* 0x000000000000791b */ /* 0x003fe20003800000 */
.L_x_4608:
[----:B------:R-:W-:Y:S01]  /*3810*/  HFMA2.MMA R112, -RZ, RZ, 0, 4.76837158203125e-07 ;  /* 0x00000008ff707435 */ /* 0x000fe200000001ff */
[----:B------:R-:W-:-:S05]  /*3820*/  MOV R108, R110 ;  /* 0x0000006e006c7202 */ /* 0x000fca0000000f00 */
[----:B------:R-:W-:-:S05]  /*3830*/  FADD R108, R107, R108 ;  /* 0x0000006c6b6c7221 */ /* 0x000fca0000000000 */
[----:B------:R-:W-:-:S07]  /*3840*/  MOV R111, R108 ;  /* 0x0000006c006f7202 */ /* 0x000fce0000000f00 */
[----:B------:R-:W-:Y:S05]  /*3850*/  WARPSYNC.COLLECTIVE R104, `(.L_x_4609) ;  /* 0x0000000068087348 */ /* 0x000fea0003c00000 */
[----:B------:R0:W1:Y:S02]  /*3860*/  SHFL.BFLY P0, R110, R111, R112, R113 ;  /* 0x0c0000706f6e7389 */ /* 0x0000640000000071 */
[----:B01----:R-:W-:Y:S01]  /*3870*/  ENDCOLLECTIVE ;  /* 0x000000000000791b */ /* 0x003fe20003800000 */
.L_x_4609:
[----:B------:R-:W-:Y:S01]  /*3880*/  HFMA2.MMA R112, -RZ, RZ, 0, 9.5367431640625e-07 ;  /* 0x00000010ff707435 */ /* 0x000fe200000001ff */
[----:B------:R-:W-:-:S05]  /*3890*/  MOV R105, R110 ;  /* 0x0000006e00697202 */ /* 0x000fca0000000f00 */
[----:B------:R-:W-:-:S05]  /*38a0*/  FADD R109, R108, R105 ;  /* 0x000000696c6d7221 */ /* 0x000fca0000000000 */
[----:B------:R-:W-:-:S07]  /*38b0*/  MOV R111, R109 ;  /* 0x0000006d006f7202 */ /* 0x000fce0000000f00 */
[----:B------:R-:W-:Y:S05]  /*38c0*/  WARPSYNC.COLLECTIVE R104, `(.L_x_4610) ;  /* 0x0000000068087348 */ /* 0x000fea0003c00000 */
[----:B------:R0:W1:Y:S02]  /*38d0*/  SHFL.BFLY P0, R110, R111, R112, R113 ;  /* 0x0c0000706f6e7389 */ /* 0x0000640000000071 */
[----:B01----:R-:W-:Y:S01]  /*38e0*/  ENDCOLLECTIVE ;  /* 0x000000000000791b */ /* 0x003fe20003800000 */
.L_x_4610:
        /* <DEDUP_REMOVED lines=136> */
.L_x_4611:
[----:B------:R-:W-:Y:S01]  /*4170*/  HFMA2.MMA R112, -RZ, RZ, 0, 1.1920928955078125e-07 ;  /* 0x00000002ff707435 */ /* 0x000fe200000001ff */
[----:B------:R-:W-:-:S05]  /*4180*/  MOV R106, R110 ;  /* 0x0000006e006a7202 */ /* 0x000fca0000000f00 */
[----:B------:R-:W-:-:S05]  /*4190*/  FADD R106, R103, R106 ;  /* 0x0000006a676a7221 */ /* 0x000fca0000000000 */
[----:B------:R-:W-:-:S07]  /*41a0*/  MOV R111, R106 ;  /* 0x0000006a006f7202 */ /* 0x000fce0000000f00 */
[----:B------:R-:W-:Y:S05]  /*41b0*/  WARPSYNC.COLLECTIVE R104, `(.L_x_4612) ;  /* 0x0000000068087348 */ /* 0x000fea0003c00000 */
[----:B------:R0:W1:Y:S02]  /*41c0*/  SHFL.BFLY P0, R110, R111, R112, R113 ;  /* 0x0c0000706f6e7389 */ /* 0x0000640000000071 */
[----:B01----:R-:W-:Y:S01]  /*41d0*/  ENDCOLLECTIVE ;  /* 0x000000000000791b */ /* 0x003fe20003800000 */
.L_x_4612:
[----:B------:R-:W-:Y:S01]  /*41e0*/  HFMA2.MMA R112, -RZ, RZ, 0, 2.384185791015625e-07 ;  /* 0x00000004ff707435 */ /* 0x000fe200000001ff */
[----:B------:R-:W-:-:S05]  /*41f0*/  MOV R107, R110 ;  /* 0x0000006e006b7202 */ /* 0x000fca0000000f00 */
[----:B------:R-:W-:-:S05]  /*4200*/  FADD R107, R106, R107 ;  /* 0x0000006b6a6b7221 */ /* 0x000fca0000000000 */
[----:B------:R-:W-:-:S07]  /*4210*/  MOV R111, R107 ;  /* 0x0000006b006f7202 */ /* 0x000fce0000000f00 */
[----:B------:R-:W-:Y:S05]  /*4220*/  WARPSYNC.COLLECTIVE R104, `(.L_x_4613) ;  /* 0x0000000068087348 */ /* 0x000fea0003c00000 */
[----:B------:R0:W1:Y:S02]  /*4230*/  SHFL.BFLY P0, R110, R111, R112, R113 ;  /* 0x0c0000706f6e7389 */ /* 0x0000640000000071 */
[----:B01----:R-:W-:Y:S01]  /*4240*/  ENDCOLLECTIVE ;  /* 0x000000000000791b */ /* 0x003fe20003800000 */
.L_x_4613:
[----:B------:R-:W-:Y:S01]  /*4250*/  HFMA2.MMA R112, -RZ, RZ, 0, 4.76837158203125e-07 ;  /* 0x00000008ff707435 */ /* 0x000fe200000001ff */
[----:B------:R-:W-:-:S05]  /*4260*/  MOV R108, R110 ;  /* 0x0000006e006c7202 */ /* 0x000fca0000000f00 */
[----:B------:R-:W-:-:S05]  /*4270*/  FADD R108, R107, R108 ;  /* 0x0000006c6b6c7221 */ /* 0x000fca0000000000 */
[----:B------:R-:W-:-:S07]  /*4280*/  MOV R111, R108 ;  /* 0x0000006c006f7202 */ /* 0x000fce0000000f00 */
[----:B------:R-:W-:Y:S05]  /*4290*/  WARPSYNC.COLLECTIVE R104, `(.L_x_4614) ;  /* 0x0000000068087348 */ /* 0x000fea0003c00000 */
[----:B------:R0:W1:Y:S02]  /*42a0*/  SHFL.BFLY P0, R110, R111, R112, R113 ;  /* 0x0c0000706f6e7389 */ /* 0x0000640000000071 */
[----:B01----:R-:W-:Y:S01]  /*42b0*/  ENDCOLLECTIVE ;  /* 0x000000000000791b */ /* 0x003fe20003800000 */
.L_x_4614:
[----:B------:R-:W-:Y:S01]  /*42c0*/  HFMA2.MMA R112, -RZ, RZ, 0, 9.5367431640625e-07 ;  /* 0x00000010ff707435 */ /* 0x000fe200000001ff */
[----:B------:R-:W-:-:S05]  /*42d0*/  MOV R109, R110 ;  /* 0x0000006e006d7202 */ /* 0x000fca0000000f00 */
[----:B------:R-:W-:-:S05]  /*42e0*/  FADD R109, R108, R109 ;  /* 0x0000006d6c6d7221 */ /* 0x000fca0000000000 */
[----:B------:R-:W-:-:S07]  /*42f0*/  MOV R111, R109 ;  /* 0x0000006d006f7202 */ /* 0x000fce0000000f00 */
[----:B------:R-:W-:Y:S05]  /*4300*/  WARPSYNC.COLLECTIVE R104, `(.L_x_4615) ;  /* 0x0000000068087348 */ /* 0x000fea0003c00000 */
[----:B------:R0:W1:Y:S02]  /*4310*/  SHFL.BFLY P0, R110, R111, R112, R113 ;  /* 0x0c0000706f6e7389 */ /* 0x0000640000000071 */
[----:B01----:R-:W-:Y:S01]  /*4320*/  ENDCOLLECTIVE ;  /* 0x000000000000791b */ /* 0x003fe20003800000 */
.L_x_4615:
[----:B------:R-:W-:Y:S05]  /*4330*/  BRA `(.L_x_4616) ;  /* 0xffffffd000747947 */ /* 0x000fea000383ffff */
.L_x_4598:
[----:B---3--:R-:W-:Y:S01]  /*4340*/  HFMA2.MMA R4, -RZ, RZ, 0, 9.5367431640625e-07 ;  /* 0x00000010ff047435 */ /* 0x008fe200000001ff */
[----:B------:R-:W-:Y:S01]  /*4350*/  BSSY B0, `(.L_x_4617) ;  /* 0x0000007000007945 */ /* 0x000fe20003800000 */
[----:B------:R-:W-:Y:S02]  /*4360*/  MOV R9, R12 ;  /* 0x0000000c00097202 */ /* 0x000fe40000000f00 */
[----:B------:R-:W-:Y:S02]  /*4370*/  MOV R11, 0x1f ;  /* 0x0000001f000b7802 */ /* 0x000fe40000000f00 */
[----:B------:R-:W-:-:S07]  /*4380*/  MOV R104, 0xffffffff ;  /* 0xffffffff00687802 */ /* 0x000fce0000000f00 */
[----:B-----5:R-:W-:Y:S05]  /*4390*/  WARPSYNC.COLLECTIVE R104, `(.L_x_4618) ;  /* 0x0000000068087348 */ /* 0x020fea0003c00000 */
[----:B------:R0:W1:Y:S02]  /*43a0*/  SHFL.DOWN P0, R7, R9, R4, R11 ;  /* 0x0800000409077389 */ /* 0x000064000000000b */
[----:B01---5:R-:W-:Y:S01]  /*43b0*/  ENDCOLLECTIVE ;  /* 0x000000000000791b */ /* 0x023fe20003800000 */
.L_x_4618:
[----:B------:R-:W-:Y:S05]  /*43c0*/  BSYNC B0 ;  /* 0x0000000000007941 */ /* 0x000fea0003800000 */
.L_x_4617:
        /* <DEDUP_REMOVED lines=9> */
.L_x_4619:
[----:B------:R-:W-:Y:S01]  /*4460*/  HFMA2.MMA R4, -RZ, RZ, 0, 2.384185791015625e-07 ;  /* 0x00000004ff047435 */ /* 0x000fe200000001ff */
[----:B------:R-:W-:-:S04]  /*4470*/  MOV R0, R7 ;  /* 0x0000000700007202 */ /* 0x000fc80000000f00 */
[----:B------:R-:W-:-:S04]  /*4480*/  FMNMX R0, R3, R0, !PT ;  /* 0x0000000003007209 */ /* 0x000fc80007800000 */
[----:B------:R-:W-:-:S07]  /*4490*/  MOV R9, R0 ;  /* 0x0000000000097202 */ /* 0x000fce0000000f00 */
[----:B------:R-:W-:Y:S05]  /*44a0*/  WARPSYNC.COLLECTIVE R104, `(.L_x_4620) ;  /* 0x0000000068087348 */ /* 0x000fea0003c00000 */
[----:B------:R0:W1:Y:S02]  /*44b0*/  SHFL.DOWN P0, R7, R9, R4, R11 ;  /* 0x0800000409077389 */ /* 0x000064000000000b */
[----:B01----:R-:W-:Y:S01]  /*44c0*/  ENDCOLLECTIVE ;  /* 0x000000000000791b */ /* 0x003fe20003800000 */
.L_x_4620:
[----:B------:R-:W-:Y:S01]  /*44d0*/  HFMA2.MMA R4, -RZ, RZ, 0, 1.1920928955078125e-07 ;  /* 0x00000002ff047435 */ /* 0x000fe200000001ff */
[----:B------:R-:W-:-:S04]  /*44e0*/  MOV R5, R7 ;  /* 0x0000000700057202 */ /* 0x000fc80000000f00 */
[----:B------:R-:W-:-:S04]  /*44f0*/  FMNMX R5, R0, R5, !PT ;  /* 0x0000000500057209 */ /* 0x000fc80007800000 */
[----:B------:R-:W-:-:S07]  /*4500*/  MOV R9, R5 ;  /* 0x0000000500097202 */ /* 0x000fce0000000f00 */
[----:B------:R-:W-:Y:S05]  /*4510*/  WARPSYNC.COLLECTIVE R104, `(.L_x_4621) ;  /* 0x0000000068087348 */ /* 0x000fea0003c00000 */
[----:B------:R0:W1:Y:S02]  /*4520*/  SHFL.DOWN P0, R7, R9, R4, R11 ;  /* 0x0800000409077389 */ /* 0x000064000000000b */
[----:B01----:R-:W-:Y:S01]  /*4530*/  ENDCOLLECTIVE ;  /* 0x000000000000791b */ /* 0x003fe20003800000 */
.L_x_4621:
[----:B------:R-:W-:Y:S01]  /*4540*/  HFMA2.MMA R4, -RZ, RZ, 0, 5.9604644775390625e-08 ;  /* 0x00000001ff047435 */ /* 0x000fe200000001ff */
[----:B------:R-:W-:-:S04]  /*4550*/  MOV R2, R7 ;  /* 0x0000000700027202 */ /* 0x000fc80000000f00 */
[----:B------:R-:W-:-:S04]  /*4560*/  FMNMX R2, R5, R2, !PT ;  /* 0x0000000205027209 */ /* 0x000fc80007800000 */
[----:B------:R-:W-:-:S07]  /*4570*/  MOV R9, R2 ;  /* 0x0000000200097202 */ /* 0x000fce0000000f00 */
[----:B------:R-:W-:Y:S05]  /*4580*/  WARPSYNC.COLLECTIVE R104, `(.L_x_4622) ;  /* 0x0000000068087348 */ /* 0x000fea0003c00000 */
[----:B------:R0:W1:Y:S02]  /*4590*/  SHFL.DOWN P0, R7, R9, R4, R11 ;  /* 0x0800000409077389 */ /* 0x000064000000000b */
[----:B01----:R-:W-:Y:S01]  /*45a0*/  ENDCOLLECTIVE ;  /* 0x000000000000791b */ /* 0x003fe20003800000 */
.L_x_4622:
[----:B------:R-:W-:Y:S05]  /*45b0*/  BRA `(.L_x_4623) ;  /* 0xffffffec00447947 */ /* 0x000fea000383ffff */
.L_x_4601:
[----:B------:R-:W-:Y:S01]  /*45c0*/  HFMA2.MMA R4, -RZ, RZ, 0, 1.1920928955078125e-07 ;  /* 0x00000002ff047435 */ /* 0x000fe200000001ff */
[----:B-1----:R-:W-:Y:S02]  /*45d0*/  MOV R9, R0 ;  /* 0x0000000000097202 */ /* 0x002fe40000000f00 */
[----:B------:R-:W-:Y:S02]  /*45e0*/  MOV R11, 0x1f ;  /* 0x0000001f000b7802 */ /* 0x000fe40000000f00 */
[----:B------:R-:W-:-:S07]  /*45f0*/  MOV R104, 0xffffffff ;  /* 0xffffffff00687802 */ /* 0x000fce0000000f00 */
[----:B0----5:R-:W-:Y:S05]  /*4600*/  WARPSYNC.COLLECTIVE R104, `(.L_x_4624) ;  /* 0x0000000068087348 */ /* 0x021fea0003c00000 */
[----:B------:R1:W2:Y:S02]  /*4610*/  SHFL.DOWN P0, R7, R9, R4, R11 ;  /* 0x0800000409077389 */ /* 0x0002a4000000000b */
[----:B012--5:R-:W-:Y:S01]  /*4620*/  ENDCOLLECTIVE ;  /* 0x000000000000791b */ /* 0x027fe20003800000 */
.L_x_4624:
[----:B------:R-:W-:Y:S01]  /*4630*/  HFMA2.MMA R4, -RZ, RZ, 0, 5.9604644775390625e-08 ;  /* 0x00000001ff047435 */ /* 0x000fe200000001ff */
[----:B------:R-:W-:-:S04]  /*4640*/  MOV R3, R7 ;  /* 0x0000000700037202 */ /* 0x000fc80000000f00 */
[----:B------:R-:W-:-:S04]  /*4650*/  FMNMX R3, R3, R0, !PT ;  /* 0x0000000003037209 */ /* 0x000fc80007800000 */
[----:B------:R-:W-:-:S07]  /*4660*/  MOV R9, R3 ;  /* 0x0000000300097202 */ /* 0x000fce0000000f00 */
[----:B------:R-:W-:Y:S05]  /*4670*/  WARPSYNC.COLLECTIVE R104, `(.L_x_4625) ;  /* 0x0000000068087348 */ /* 0x000fea0003c00000 */
[----:B------:R0:W1:Y:S02]  /*4680*/  SHFL.DOWN P0, R7, R9, R4, R11 ;  /* 0x0800000409077389 */ /* 0x000064000000000b */
[----:B01----:R-:W-:Y:S01]  /*4690*/  ENDCOLLECTIVE ;  /* 0x000000000000791b */ /* 0x003fe20003800000 */
.L_x_4625:
[----:B------:R-:W-:Y:S01]  /*46a0*/  MOV R2, R7 ;  /* 0x0000000700027202 */ /* 0x000fe20000000f00 */
[----:B------:R-:W-:Y:S06]  /*46b0*/  BRA `(.L_x_4626) ;  /* 0xffffffec00747947 */ /* 0x000fec000383ffff */
        .weak           $__internal_53_$__cuda_sm20_rcp_rn_f32_slowpath
        .type           $__internal_53_$__cuda_sm20_rcp_rn_f32_slowpath,@function
        .size           $__internal_53_$__cuda_sm20_rcp_rn_f32_slowpath,(.L_x_5520 - $__internal_53_$__cuda_sm20_rcp_rn_f32_slowpath)
$__internal_53_$__cuda_sm20_rcp_rn_f32_slowpath:
        /* <DEDUP_REMOVED lines=14> */
.L_x_4627:
        /* <DEDUP_REMOVED lines=33> */
.L_x_4629:
[----:B------:R0:W1:Y:S02]  /*49b0*/  MUFU.RCP R2, R15 ;  /* 0x0000000f00027308 */ /* 0x0000640000001000 */
.L_x_4628:
[----:B-1----:R-:W-:Y:S02]  /*49c0*/  MOV R5, R2 ;  /* 0x0000000200057202 */ /* 0x002fe40000000f00 */
[----:B------:R-:W-:Y:S02]  /*49d0*/  MOV R2, R7 ;  /* 0x0000000700027202 */ /* 0x000fe40000000f00 */
[----:B------:R-:W-:-:S04]  /*49e0*/  MOV R3, 0x0 ;  /* 0x0000000000037802 */ /* 0x000fc80000000f00 */
[----:B0-----:R-:W-:Y:S05]  /*49f0*/  RET.REL.NODEC R2 `(_ZN18transformer_engine13normalization24rmsnorm_fwd_tuned_kernelINS0_13Kernel_traitsI6__halfS3_S3_fjLj2048ELj1ELj4ELj1ELj16ENS0_18Kernel_traits_baseILj2048ES3_S3_S3_fjLj128EEEEEEEvNS0_19ForwardKernelParamsE) ;  /* 0xffffffb402807950 */ /* 0x001fea0003c3ffff */
.L_x_4630:
        /* <DEDUP_REMOVED lines=16> */
.L_x_5520:


//--------------------- .text._ZN18transformer_engine13normalization24rmsnorm_fwd_tuned_kernelINS0_13Kernel_traitsIffffjLj2048ELj1ELj4ELj1ELj16ENS0_18Kernel_traits_baseILj2048EffffjLj128EEEEEEEvNS0_19ForwardKernelParamsE --------------------------
	.section	.text._ZN18transformer_engine13normalization24rmsnorm_fwd_tuned_kernelINS0_13Kernel_traitsIffffjLj2048ELj1ELj4ELj1ELj16ENS0_18Kernel_traits_baseILj2048EffffjLj128EEEEEEEvNS0_19ForwardKernelParamsE,"ax",@progbits
	.align	128
        .global         _ZN18transformer_engine13normalization24rmsnorm_fwd_tuned_kernelINS0_13Kernel_traitsIffffjLj2048ELj1ELj4ELj1ELj16ENS0_18Kernel_traits_baseILj2048EffffjLj128EEEEEEEvNS0_19ForwardKernelParamsE
        .type           _ZN18transformer_engine13normalization24rmsnorm_fwd_tuned_kernelINS0_13Kernel_traitsIffffjLj2048ELj1ELj4ELj1ELj16ENS0_18Kernel_traits_baseILj2048EffffjLj128EEEEEEEvNS0_19ForwardKernelParamsE,@function
        .size           _ZN18transformer_engine13normalization24rmsnorm_fwd_tuned_kernelINS0_13Kernel_traitsIffffjLj2048ELj1ELj4ELj1ELj16ENS0_18Kernel_traits_baseILj2048EffffjLj128EEEEEEEvNS0_19ForwardKernelParamsE,(.L_x_5521 - _ZN18transformer_engine13normalization24rmsnorm_fwd_tuned_kernelINS0_13Kernel_traitsIffffjLj2048ELj1ELj4ELj1ELj16ENS0_18Kernel_traits_baseILj2048EffffjLj128EEEEEEEvNS0_19ForwardKernelParamsE)
        .other          _ZN18transformer_engine13normalization24rmsnorm_fwd_tuned_kernelINS0_13Kernel_traitsIffffjLj2048ELj1ELj4ELj1ELj16ENS0_18Kernel_traits_baseILj2048EffffjLj128EEEEEEEvNS0_19ForwardKernelParamsE,@"STO_CUDA_ENTRY STV_DEFAULT"
_ZN18transformer_engine13normalization24rmsnorm_fwd_tuned_kernelINS0_13Kernel_traitsIffffjLj2048ELj1ELj4ELj1ELj16ENS0_18Kernel_traits_baseILj2048EffffjLj128EEEEEEEvNS0_19ForwardKernelParamsE:
.text._ZN18transformer_engine13normalization24rmsnorm_fwd_tuned_kernelINS0_13Kernel_traitsIffffjLj2048ELj1ELj4ELj1ELj16ENS0_18Kernel_traits_baseILj2048EffffjLj128EEEEEEEvNS0_19ForwardKernelParamsE:
[----:B------:R-:W-:Y:S01]  /*0000*/  LDC R1, c[0x0][0x28] ;  /* 0x00000a00ff017b82 */ /* 0x000fe20000000800 */
[----:B------:R-:W-:Y:S01]  /*0010*/  ULDC.U8 UR4, c[0x0][0x294] ;  /* 0x0000a50000047ab9 */ /* 0x000fe20000000000 */
[----:B------:R-:W0:Y:S01]  /*0020*/  S2R R2, SR_TID.X ;  /* 0x0000000000027919 */ /* 0x000e220000002100 */
[----:B------:R-:W-:Y:S01]  /*0030*/  UISETP.NE.AND UP0, UPT, UR4, URZ, UPT ;  /* 0x0000003f0400728c */ /* 0x000fe2000bf05270 */
[----:B------:R-:W-:Y:S01]  /*0040*/  ULDC.64 UR6, c[0x0][0x238] ;  /* 0x00008e0000067ab9 */ /* 0x000fe20000000a00 */
[----:B------:R-:W1:Y:S01]  /*0050*/  S2R R7, SR_CTAID.X ;  /* 0x0000000000077919 */ /* 0x000e620000002500 */
[----:B------:R-:W-:Y:S01]  /*0060*/  ULDC.64 UR4, c[0x0][0x208] ;  /* 0x0000820000047ab9 */ /* 0x000fe20000000a00 */
[----:B------:R-:W-:Y:S02]  /*0070*/  ULDC.U8 UR12, c[0x0][0x294] ;  /* 0x0000a500000c7ab9 */ /* 0x000fe40000000000 */
[----:B------:R-:W-:Y:S01]  /*0080*/  PLOP3.LUT P3, PT, PT, PT, UP0, 0x80, 0x0 ;  /* 0x000000000000781c */ /* 0x000fe20003f6f008 */
[----:B------:R-:W-:Y:S01]  /*0090*/  ULDC UR13, c[0x0][0x218] ;  /* 0x00008600000d7ab9 */ /* 0x000fe20000000800 */
[----:B------:R-:W-:-:S11]  /*00a0*/  ULDC.64 UR8, c[0x0][0x288] ;  /* 0x0000a20000087ab9 */ /* 0x000fd60000000a00 */
[----:B------:R-:W2:Y:S01]  /*00b0*/  @P3 LDC.64 R4, c[0x0][0x270] ;  /* 0x00009c00ff043b82 */ /* 0x000ea20000000a00 */
[----:B0-----:R-:W-:Y:S02]  /*00c0*/  SHF.L.U32 R3, R2, 0x4, RZ ;  /* 0x0000000402037819 */ /* 0x001fe400000006ff */
[----:B------:R-:W-:Y:S02]  /*00d0*/  SHF.R.U32.HI R6, RZ, 0x5, R2 ;  /* 0x00000005ff067819 */ /* 0x000fe40000011602 */
[----:B------:R-:W-:Y:S01]  /*00e0*/  LOP3.LUT R3, R3, 0x1f0, RZ, 0xc0, !PT ;  /* 0x000001f003037812 */ /* 0x000fe200078ec0ff */
[----:B--2---:R1:W5:Y:S01]  /*00f0*/  @P3 LDG.E R0, desc[UR4][R4.64] ;  /* 0x0000000404003981 */ /* 0x004362000c1e1900 */
[----:B------:R-:W-:Y:S01]  /*0100*/  BSSY B0, `(.L_x_4631) ;  /* 0x00002eb000007945 */ /* 0x000fe20003800000 */
[----:B-1----:R-:W-:Y:S02]  /*0110*/  LEA R4, R7, R6, 0x2 ;  /* 0x0000000607047211 */ /* 0x002fe400078e10ff */
[----:B------:R-:W-:Y:S01]  /*0120*/  IADD3 R6, P1, R3, UR6, RZ ;  /* 0x0000000603067c10 */ /* 0x000fe2000ff3e0ff */
[----:B------:R-:W-:Y:S01]  /*0130*/  ULDC UR6, c[0x0][0x218] ;  /* 0x0000860000067ab9 */ /* 0x000fe20000000800 */
[----:B------:R-:W-:Y:S01]  /*0140*/  HFMA2.MMA R3, -RZ, RZ, 0, 0 ;  /* 0x00000000ff037435 */ /* 0x000fe200000001ff */
[----:B------:R-:W-:Y:S01]  /*0150*/  ISETP.GE.AND P0, PT, R4, UR6, PT ;  /* 0x0000000604007c0c */ /* 0x000fe2000bf06270 */
[----:B------:R-:W-:Y:S01]  /*0160*/  ULDC UR6, c[0x0][0x268] ;  /* 0x00009a0000067ab9 */ /* 0x000fe20000000800 */
[----:B------:R-:W-:Y:S01]  /*0170*/  IADD3.X R7, RZ, UR7, RZ, P1, !PT ;  /* 0x00000007ff077c10 */ /* 0x000fe20008ffe4ff */
[----:B------:R-:W-:-:S10]  /*0180*/  ULDC.U8 UR7, c[0x0][0x250] ;  /* 0x0000940000077ab9 */ /* 0x000fd40000000000 */
        /* <DEDUP_REMOVED lines=18> */
.L_x_4634:
[----:B01----:R-:W0:Y:S01]  /*02b0*/  LDC.64 R6, c[0x0][0x220] ;  /* 0x00008800ff067b82 */ /* 0x003e220000000a00 */
[----:B------:R-:W-:Y:S02]  /*02c0*/  LOP3.LUT P1, R5, R2, 0x1f, RZ, 0xc0, !PT ;  /* 0x0000001f02057812 */ /* 0x000fe4000782c0ff */
        /* <DEDUP_REMOVED lines=129> */
[--C-:B------:R-:W-:Y:S01]  /*0ae0*/  FADD R137, R11, -R7.reuse ;  /* 0x800000070b897221 */ /* 0x100fe20000000000 */
[----:B------:R-:W-:Y:S01]  /*0af0*/  FFMA R6, R6, R6, RZ ;  /* 0x0000000606067223 */ /* 0x000fe200000000ff */
[----:B------:R-:W-:-:S03]  /*0b00*/  FADD R139, R134, -R7 ;  /* 0x80000007868b7221 */ /* 0x000fc60000000000 */
[----:B------:R-:W-:Y:S01]  /*0b10*/  FFMA R6, R141, R141, R6 ;  /* 0x0000008d8d067223 */ /* 0x000fe20000000006 */
[----:B------:R-:W-:-:S03]  /*0b20*/  FADD R141, R132, -R7 ;  /* 0x80000007848d7221 */ /* 0x000fc60000000000 */
[----:B------:R-:W-:-:S04]  /*0b30*/  FFMA R6, R143, R143, R6 ;  /* 0x0000008f8f067223 */ /* 0x000fc80000000006 */
        /* <DEDUP_REMOVED lines=128> */
.L_x_4654:
[----:B-1----:R-:W-:Y:S01]  /*1340*/  FADD R141, R138, R141 ;  /* 0x0000008d8a8d7221 */ /* 0x002fe20000000000 */
[----:B-----5:R-:W-:Y:S01]  /*1350*/  FADD R137, R12, 1 ;  /* 0x3f8000000c897421 */ /* 0x020fe20000000000 */
[----:B------:R-:W-:Y:S01]  /*1360*/  ISETP.NE.AND P2, PT, RZ, UR7, PT ;  /* 0x00000007ff007c0c */ /* 0x000fe2000bf45270 */
[----:B------:R-:W-:Y:S01]  /*1370*/  FADD R139, R16, 1 ;  /* 0x3f800000108b7421 */ /* 0x000fe20000000000 */
[----:B------:R-:W-:Y:S01]  /*1380*/  FMUL R6, R141, 0.00048828125 ;  /* 0x3a0000008d067820 */ /* 0x000fe20000400000 */
[----:B0-----:R-:W-:Y:S01]  /*1390*/  SHF.L.U32 R138, R4, 0x9, RZ ;  /* 0x00000009048a7819 */ /* 0x001fe200000006ff */
[----:B------:R-:W-:Y:S01]  /*13a0*/  FADD R141, R18, 1 ;  /* 0x3f800000128d7421 */ /* 0x000fe20000000000 */
[----:B------:R-:W-:Y:S01]  /*13b0*/  FSEL R137, R12, R137, !P2 ;  /* 0x000000890c897208 */ /* 0x000fe20005000000 */
[----:B------:R-:W-:Y:S01]  /*13c0*/  FFMA R6, R7, R7, R6 ;  /* 0x0000000707067223 */ /* 0x000fe20000000006 */
[----:B------:R-:W-:Y:S01]  /*13d0*/  LOP3.LUT R7, R2, 0x1f, RZ, 0xc0, !PT ;  /* 0x0000001f02077812 */ /* 0x000fe200078ec0ff */
[----:B------:R-:W0:Y:S01]  /*13e0*/  @!P1 LDC.64 R142, c[0x0][0x230] ;  /* 0x00008c00ff8e9b82 */ /* 0x000e220000000a00 */
[----:B------:R-:W-:Y:S01]  /*13f0*/  FSEL R139, R16, R139, !P2 ;  /* 0x0000008b108b7208 */ /* 0x000fe20005000000 */
[----:B------:R-:W-:Y:S01]  /*1400*/  FADD R136, R6, UR6 ;  /* 0x0000000606887e21 */ /* 0x000fe20008000000 */
[----:B------:R-:W-:Y:S01]  /*1410*/  LOP3.LUT R7, R138, 0xfffffe00, R7, 0xe2, !PT ;  /* 0xfffffe008a077812 */ /* 0x000fe200078ee207 */
[----:B------:R-:W-:Y:S01]  /*1420*/  FADD R138, R17, 1 ;  /* 0x3f800000118a7421 */ /* 0x000fe20000000000 */
[----:B------:R-:W-:Y:S01]  /*1430*/  FSEL R141, R18, R141, !P2 ;  /* 0x0000008d128d7208 */ /* 0x000fe20005000000 */
[----:B------:R-:W-:Y:S01]  /*1440*/  FADD R140, R21, 1 ;  /* 0x3f800000158c7421 */ /* 0x000fe20000000000 */
[----:B------:R-:W-:Y:S01]  /*1450*/  FSETP.GEU.AND P0, PT, |R136|, 1.175494350822287508e-38, PT ;  /* 0x008000008800780b */ /* 0x000fe20003f0e200 */
[----:B------:R-:W-:Y:S01]  /*1460*/  UISETP.NE.AND UP0, UPT, UR12, URZ, UPT ;  /* 0x0000003f0c00728c */ /* 0x000fe2000bf05270 */
[----:B------:R-:W-:Y:S01]  /*1470*/  FSEL R138, R17, R138, !P2 ;  /* 0x0000008a118a7208 */ /* 0x000fe20005000000 */
[----:B------:R-:W-:Y:S01]  /*1480*/  FADD R146, R25, 1 ;  /* 0x3f80000019927421 */ /* 0x000fe20000000000 */
[----:B------:R-:W-:Y:S01]  /*1490*/  FSEL R140, R21, R140, !P2 ;  /* 0x0000008c158c7208 */ /* 0x000fe20005000000 */
[----:B------:R-:W-:Y:S01]  /*14a0*/  FADD R147, R26, 1 ;  /* 0x3f8000001a937421 */ /* 0x000fe20000000000 */
[----:B------:R-:W-:Y:S01]  /*14b0*/  FADD R149, R28, 1 ;  /* 0x3f8000001c957421 */ /* 0x000fe20000000000 */
[----:B------:R-:W-:Y:S01]  /*14c0*/  PLOP3.LUT P3, PT, PT, PT, UP0, 0x80, 0x0 ;  /* 0x000000000000781c */ /* 0x000fe20003f6f008 */
[----:B------:R-:W-:Y:S01]  /*14d0*/  FADD R148, R27, 1 ;  /* 0x3f8000001b947421 */ /* 0x000fe20000000000 */
[----:B------:R-:W-:Y:S01]  /*14e0*/  FSEL R146, R25, R146, !P2 ;  /* 0x0000009219927208 */ /* 0x000fe20005000000 */
[----:B------:R-:W-:Y:S01]  /*14f0*/  FADD R150, R29, 1 ;  /* 0x3f8000001d967421 */ /* 0x000fe20000000000 */
[----:B------:R-:W-:-:S02]  /*1500*/  FSEL R147, R26, R147, !P2 ;  /* 0x000000931a937208 */ /* 0x000fc40005000000 */
[----:B------:R-:W-:Y:S01]  /*1510*/  @!P0 FMUL R136, R136, 16777216 ;  /* 0x4b80000088888820 */ /* 0x000fe20000400000 */
[----:B------:R-:W-:Y:S02]  /*1520*/  FSEL R149, R28, R149, !P2 ;  /* 0x000000951c957208 */ /* 0x000fe40005000000 */
[----:B------:R-:W-:Y:S01]  /*1530*/  FSEL R148, R27, R148, !P2 ;  /* 0x000000941b947208 */ /* 0x000fe20005000000 */
[----:B------:R1:W2:Y:S01]  /*1540*/  MUFU.RSQ R6, R136 ;  /* 0x0000008800067308 */ /* 0x0002a20000001400 */
[----:B0-----:R-:W-:Y:S01]  /*1550*/  @!P1 IMAD.WIDE R142, R4, 0x4, R142 ;  /* 0x00000004048e9825 */ /* 0x001fe200078e028e */
[----:B------:R-:W-:-:S03]  /*1560*/  FSEL R150, R29, R150, !P2 ;  /* 0x000000961d967208 */ /* 0x000fc60005000000 */
[----:B-1----:R-:W-:-:S05]  /*1570*/  FADD R136, R13, 1 ;  /* 0x3f8000000d887421 */ /* 0x002fca0000000000 */
[----:B------:R-:W-:Y:S01]  /*1580*/  FSEL R136, R13, R136, !P2 ;  /* 0x000000880d887208 */ /* 0x000fe20005000000 */
[----:B--2---:R-:W-:Y:S01]  /*1590*/  @!P0 FMUL R6, R6, 4096 ;  /* 0x4580000006068820 */ /* 0x004fe20000400000 */
        /* <DEDUP_REMOVED lines=17> */
[----:B------:R-:W-:Y:S01]  /*16b0*/  FMUL R133, R133, R138 ;  /* 0x0000008a85857220 */ /* 0x000fe20000400000 */
[----:B------:R-:W-:Y:S01]  /*16c0*/  FMUL R11, R11, R136 ;  /* 0x000000880b0b7220 */ /* 0x000fe20000400000 */
[----:B------:R-:W-:Y:S01]  /*16d0*/  @P0 FMNMX R3, R3, |R9|, !PT ;  /* 0x4000000903030209 */ /* 0x000fe20007800000 */
[----:B------:R-:W0:Y:S01]  /*16e0*/  LDC.64 R136, c[0x0][0x258] ;  /* 0x00009600ff887b82 */ /* 0x000e220000000a00 */
        /* <DEDUP_REMOVED lines=13> */
[-C--:B------:R-:W-:Y:S01]  /*17c0*/  FMUL R125, R125, R6.reuse ;  /* 0x000000067d7d7220 */ /* 0x080fe20000400000 */
[----:B------:R-:W-:Y:S01]  /*17d0*/  FMUL R124, R124, R139 ;  /* 0x0000008b7c7c7220 */ /* 0x000fe20000400000 */
[----:B------:R-:W-:Y:S01]  /*17e0*/  @P0 FMNMX R3, R3, |R133|, !PT ;  /* 0x4000008503030209 */ /* 0x000fe20007800000 */
[----:B------:R-:W-:Y:S01]  /*17f0*/  FADD R138, R23, 1 ;  /* 0x3f800000178a7421 */ /* 0x000fe20000000000 */
[----:B------:R-:W-:Y:S01]  /*1800*/  FSEL R141, R22, R141, !P2 ;  /* 0x0000008d168d7208 */ /* 0x000fe20005000000 */
[----:B------:R-:W-:Y:S01]  /*1810*/  FMUL R126, R126, R6 ;  /* 0x000000067e7e7220 */ /* 0x000fe20000400000 */
[----:B------:R-:W-:Y:S01]  /*1820*/  @P0 FMNMX R3, R3, |R134|, !PT ;  /* 0x4000008603030209 */ /* 0x000fe20007800000 */
[----:B------:R-:W-:Y:S01]  /*1830*/  FMUL R125, R125, R140 ;  /* 0x0000008c7d7d7220 */ /* 0x000fe20000400000 */
[----:B------:R-:W-:Y:S01]  /*1840*/  FSEL R138, R23, R138, !P2 ;  /* 0x0000008a178a7208 */ /* 0x000fe20005000000 */
[----:B------:R-:W-:Y:S01]  /*1850*/  FMUL R127, R127, R6 ;  /* 0x000000067f7f7220 */ /* 0x000fe20000400000 */
[----:B------:R-:W-:Y:S01]  /*1860*/  @P0 FMNMX R3, R3, |R135|, !PT ;  /* 0x4000008703030209 */ /* 0x000fe20007800000 */
[----:B0-----:R-:W-:-:S04]  /*1870*/  IMAD.WIDE.U32 R144, R7, 0x10, R136 ;  /* 0x0000001007907825 */ /* 0x001fc800078e0088 */
[----:B------:R-:W-:Y:S01]  /*1880*/  FADD R7, R24, 1 ;  /* 0x3f80000018077421 */ /* 0x000fe20000000000 */
[----:B------:R-:W-:Y:S01]  /*1890*/  FMUL R126, R126, R141 ;  /* 0x0000008d7e7e7220 */ /* 0x000fe20000400000 */
[----:B------:R-:W-:Y:S01]  /*18a0*/  @P0 FMNMX R3, R3, |R124|, !PT ;  /* 0x4000007c03030209 */ /* 0x000fe20007800000 */
[----:B------:R-:W-:Y:S01]  /*18b0*/  FMUL R80, R80, R6 ;  /* 0x0000000650507220 */ /* 0x000fe20000400000 */
[----:B------:R-:W-:Y:S01]  /*18c0*/  FMUL R127, R127, R138 ;  /* 0x0000008a7f7f7220 */ /* 0x000fe20000400000 */
[----:B------:R-:W-:Y:S01]  /*18d0*/  FSEL R7, R24, R7, !P2 ;  /* 0x0000000718077208 */ /* 0x000fe20005000000 */
[----:B------:R-:W-:Y:S01]  /*18e0*/  FMUL R81, R81, R6 ;  /* 0x0000000651517220 */ /* 0x000fe20000400000 */
[----:B------:R-:W-:Y:S01]  /*18f0*/  @P0 FMNMX R3, R3, |R125|, !PT ;  /* 0x4000007d03030209 */ /* 0x000fe20007800000 */
[----:B------:R-:W-:Y:S01]  /*1900*/  @P3 FMUL R8, R0, R8 ;  /* 0x0000000800083220 */ /* 0x000fe20000400000 */
[----:B------:R-:W-:Y:S01]  /*1910*/  IADD3 R141, R5, 0x20, RZ ;  /* 0x00000020058d7810 */ /* 0x000fe20007ffe0ff */
[----:B------:R-:W-:Y:S01]  /*1920*/  FMUL R80, R80, R7 ;  /* 0x0000000750507220 */ /* 0x000fe20000400000 */
[----:B------:R-:W-:Y:S01]  /*1930*/  @P0 FMNMX R3, R3, |R126|, !PT ;  /* 0x4000007e03030209 */ /* 0x000fe20007800000 */
[C---:B------:R-:W-:Y:S01]  /*1940*/  @P3 FMUL R9, R0.reuse, R9 ;  /* 0x0000000900093220 */ /* 0x040fe20000400000 */
[----:B------:R-:W-:Y:S01]  /*1950*/  IADD3 R139, R5, 0x40, RZ ;  /* 0x00000040058b7810 */ /* 0x000fe20007ffe0ff */
[C---:B------:R-:W-:Y:S01]  /*1960*/  @P3 FMUL R10, R0.reuse, R10 ;  /* 0x0000000a000a3220 */ /* 0x040fe20000400000 */
[----:B------:R-:W-:Y:S01]  /*1970*/  @P0 FMNMX R3, R3, |R127|, !PT ;  /* 0x4000007f03030209 */ /* 0x000fe20007800000 */
[----:B------:R-:W-:Y:S01]  /*1980*/  @P3 FMUL R11, R0, R11 ;  /* 0x0000000b000b3220 */ /* 0x000fe20000400000 */
[----:B------:R-:W-:-:S04]  /*1990*/  IMAD.WIDE.U32 R140, R141, 0x10, R136 ;  /* 0x000000108d8c7825 */ /* 0x000fc800078e0088 */
[C---:B------:R-:W-:Y:S01]  /*19a0*/  @P3 FMUL R132, R0.reuse, R132 ;  /* 0x0000008400843220 */ /* 0x040fe20000400000 */
[C---:B------:R-:W-:Y:S01]  /*19b0*/  @P3 FMUL R133, R0.reuse, R133 ;  /* 0x0000008500853220 */ /* 0x040fe20000400000 */
[C---:B------:R-:W-:Y:S01]  /*19c0*/  @P3 FMUL R134, R0.reuse, R134 ;  /* 0x0000008600863220 */ /* 0x040fe20000400000 */
[----:B------:R-:W-:Y:S01]  /*19d0*/  @P3 FMUL R135, R0, R135 ;  /* 0x0000008700873220 */ /* 0x000fe20000400000 */
[----:B------:R-:W-:Y:S01]  /*19e0*/  FMUL R82, R82, R6 ;  /* 0x0000000652527220 */ /* 0x000fe20000400000 */
[----:B------:R-:W-:-:S04]  /*19f0*/  IMAD.WIDE.U32 R138, R139, 0x10, R136 ;  /* 0x000000108b8a7825 */ /* 0x000fc800078e0088 */
        /* <DEDUP_REMOVED lines=295> */
[----:B------:R-:W0:Y:S01]  /*2c70*/  LDC R5, c[0x0][0x210] ;  /* 0x00008400ff057b82 */ /* 0x000e220000000800 */
[----:B------:R-:W-:Y:S01]  /*2c80*/  @P0 FMNMX R3, R3, |R87|, !PT ;  /* 0x4000005703030209 */ /* 0x000fe20007800000 */
[----:B------:R-:W-:Y:S01]  /*2c90*/  FMUL R121, R121, R80 ;  /* 0x0000005079797220 */ /* 0x000fe20000400000 */
[----:B------:R-:W-:Y:S01]  /*2ca0*/  FSEL R81, R74, R81, !P2 ;  /* 0x000000514a517208 */ /* 0x000fe20005000000 */
[C---:B------:R-:W-:Y:S01]  /*2cb0*/  @P3 FMUL R92, R0.reuse, R92 ;  /* 0x0000005c005c3220 */ /* 0x040fe20000400000 */
[----:B------:R-:W-:Y:S01]  /*2cc0*/  @P0 FMNMX R3, R3, |R76|, !PT ;  /* 0x4000004c03030209 */ /* 0x000fe20007800000 */
[----:B------:R-:W-:Y:S01]  /*2cd0*/  @P3 FMUL R93, R0, R93 ;  /* 0x0000005d005d3220 */ /* 0x000fe20000400000 */
        /* <DEDUP_REMOVED lines=29> */
[----:B0-----:R-:W-:-:S02]  /*2eb0*/  LEA R4, R5, R4, 0x2 ;  /* 0x0000000405047211 */ /* 0x001fc400078e10ff */
        /* <DEDUP_REMOVED lines=11> */
[----:B------:R1:W-:Y:S01]  /*2f70*/  STG.E.128 desc[UR4][R6.64], R128 ;  /* 0x0000008006007986 */ /* 0x0003e2000c101d04 */
[----:B------:R-:W-:-:S03]  /*2f80*/  ISETP.GE.AND P0, PT, R4, UR13, PT ;  /* 0x0000000d04007c0c */ /* 0x000fc6000bf06270 */
[----:B------:R1:W-:Y:S10]  /*2f90*/  STG.E.128 desc[UR4][R136.64], R120 ;  /* 0x0000007888007986 */ /* 0x0003f4000c101d04 */
[----:B------:R-:W-:Y:S05]  /*2fa0*/  @!P0 BRA `(.L_x_4634) ;  /* 0xffffffd000c08947 */ /* 0x000fea000383ffff */
.L_x_4632:
[----:B------:R-:W-:Y:S05]  /*2fb0*/  BSYNC B0 ;  /* 0x0000000000007941 */ /* 0x000fea0003800000 */
.L_x_4631:
        /* <DEDUP_REMOVED lines=15> */
.L_x_4661:
        /* <DEDUP_REMOVED lines=28> */
.L_x_4664:
[----:B-1----:R-:W-:-:S07]  /*3270*/  FMNMX R7, R4, R7, !PT ;  /* 0x0000000704077209 */ /* 0x002fce0007800000 */
.L_x_4638:
[----:B------:R-:W-:Y:S05]  /*3280*/  BSYNC B0 ;  /* 0x0000000000007941 */ /* 0x000fea0003800000 */
.L_x_4637:
[----:B------:R-:W-:Y:S01]  /*3290*/  ISETP.NE.AND P0, PT, R2, RZ, PT ;  /* 0x000000ff0200720c */ /* 0x000fe20003f05270 */
[----:B------:R-:W-:-:S12]  /*32a0*/  BSSY B0, `(.L_x_4635) ;  /* 0x0000004000007945 */ /* 0x000fd80003800000 */
[----:B------:R-:W-:Y:S05]  /*32b0*/  @P0 BRA `(.L_x_4640) ;  /* 0x0000000000080947 */ /* 0x000fea0003800000 */
[----:B0-----:R-:W0:Y:S02]  /*32c0*/  LDC.64 R4, c[0x0][0x288] ;  /* 0x0000a200ff047b82 */ /* 0x001e240000000a00 */
[----:B0-----:R1:W-:Y:S02]  /*32d0*/  REDG.E.MAX.S32.STRONG.GPU desc[UR4][R4.64], R7 ;  /* 0x000000070400798e */ /* 0x0013e4000d10e384 */
.L_x_4640:
[----:B------:R-:W-:Y:S05]  /*32e0*/  BSYNC B0 ;  /* 0x0000000000007941 */ /* 0x000fea0003800000 */
.L_x_4635:
        /* <DEDUP_REMOVED lines=11> */
[----:B-1----:R-:W-:-:S07]  /*33a0*/  MOV R8, 0x33c0 ;  /* 0x000033c000087802 */ /* 0x002fce0000000f00 */
[----:B0-----:R-:W-:Y:S05]  /*33b0*/  CALL.REL.NOINC `($__internal_54_$__cuda_sm20_rcp_rn_f32_slowpath) ;  /* 0x0000001000287944 */ /* 0x001fea0003c00000 */
[----:B------:R-:W-:Y:S05]  /*33c0*/  BRA `(.L_x_4642) ;  /* 0x0000000000107947 */ /* 0x000fea0003800000 */
.L_x_4641:
[----:B-1----:R-:W1:Y:S02]  /*33d0*/  MUFU.RCP R5, R0 ;  /* 0x0000000000057308 */ /* 0x002e640000001000 */
[----:B-1----:R-:W-:-:S04]  /*33e0*/  FFMA R2, R0, R5, -1 ;  /* 0xbf80000000027423 */ /* 0x002fc80000000005 */
[----:B------:R-:W-:-:S04]  /*33f0*/  FADD.FTZ R2, -R2, -RZ ;  /* 0x800000ff02027221 */ /* 0x000fc80000010100 */
[----:B------:R-:W-:-:S07]  /*3400*/  FFMA R5, R5, R2, R5 ;  /* 0x0000000205057223 */ /* 0x000fce0000000005 */
.L_x_4642:
[----:B------:R-:W1:Y:S02]  /*3410*/  LDC.64 R2, c[0x0][0x280] ;  /* 0x0000a000ff027b82 */ /* 0x000e640000000a00 */
[----:B-1----:R-:W-:Y:S01]  /*3420*/  STG.E desc[UR4][R2.64], R5 ;  /* 0x0000000502007986 */ /* 0x002fe2000c101904 */
[----:B------:R-:W-:Y:S05]  /*3430*/  EXIT ;  /* 0x000000000000794d */ /* 0x000fea0003800000 */
.L_x_4633:
[----:B------:R-:W-:Y:S01]  /*3440*/  HFMA2.MMA R144, -RZ, RZ, 0, 5.9604644775390625e-08 ;  /* 0x00000001ff907435 */ /* 0x000fe200000001ff */
[----:B------:R-:W-:Y:S01]  /*3450*/  BSSY B1, `(.L_x_4643) ;  /* 0x0000007000017945 */ /* 0x000fe20003800000 */
[----:B------:R-:W-:Y:S02]  /*3460*/  MOV R143, R6 ;  /* 0x00000006008f7202 */ /* 0x000fe40000000f00 */
[----:B------:R-:W-:Y:S02]  /*3470*/  MOV R145, 0x1f ;  /* 0x0000001f00917802 */ /* 0x000fe40000000f00 */
[----:B------:R-:W-:-:S07]  /*3480*/  MOV R142, 0xffffffff ;  /* 0xffffffff008e7802 */ /* 0x000fce0000000f00 */
[----:B-----5:R-:W-:Y:S05]  /*3490*/  WARPSYNC.COLLECTIVE R142, `(.L_x_4644) ;  /* 0x000000008e087348 */ /* 0x020fea0003c00000 */
[----:B------:R0:W1:Y:S02]  /*34a0*/  SHFL.BFLY P0, R140, R143, R144, R145 ;  /* 0x0c0000908f8c7389 */ /* 0x0000640000000091 */
[----:B01---5:R-:W-:Y:S01]  /*34b0*/  ENDCOLLECTIVE ;  /* 0x000000000000791b */ /* 0x023fe20003800000 */
.L_x_4644:
[----:B------:R-:W-:Y:S05]  /*34c0*/  BSYNC B1 ;  /* 0x0000000000017941 */ /* 0x000fea0003800000 */
.L_x_4643:
[----:B------:R-:W-:Y:S01]  /*34d0*/  MOV R7, R140 ;  /* 0x0000008c00077202 */ /* 0x000fe20000000f00 */
[----:B------:R-:W-:Y:S01]  /*34e0*/  HFMA2.MMA R144, -RZ, RZ, 0, 1.1920928955078125e-07 ;  /* 0x00000002ff907435 */ /* 0x000fe200000001ff */
[----:B------:R-:W-:Y:S02]  /*34f0*/  MOV R145, 0x1f ;  /* 0x0000001f00917802 */ /* 0x000fe40000000f00 */
[----:B------:R-:W-:Y:S01]  /*3500*/  MOV R142, 0xffffffff ;  /* 0xffffffff008e7802 */ /* 0x000fe20000000f00 */
[----:B------:R-:W-:-:S05]  /*3510*/  FADD R136, R6, R7 ;  /* 0x0000000706887221 */ /* 0x000fca0000000000 */
[----:B------:R-:W-:-:S07]  /*3520*/  MOV R143, R136 ;  /* 0x00000088008f7202 */ /* 0x000fce0000000f00 */
[----:B------:R-:W-:Y:S05]  /*3530*/  WARPSYNC.COLLECTIVE R142, `(.L_x_4645) ;  /* 0x000000008e087348 */ /* 0x000fea0003c00000 */
[----:B------:R0:W1:Y:S02]  /*3540*/  SHFL.BFLY P0, R140, R143, R144, R145 ;  /* 0x0c0000908f8c7389 */ /* 0x0000640000000091 */
[----:B01----:R-:W-:Y:S01]  /*3550*/  ENDCOLLECTIVE ;  /* 0x000000000000791b */ /* 0x003fe20003800000 */
.L_x_4645:
[----:B------:R-:W-:Y:S01]  /*3560*/  HFMA2.MMA R144, -RZ, RZ, 0, 2.384185791015625e-07 ;  /* 0x00000004ff907435 */ /* 0x000fe200000001ff */
[----:B------:R-:W-:-:S05]  /*3570*/  MOV R7, R140 ;  /* 0x0000008c00077202 */ /* 0x000fca0000000f00 */
[----:B------:R-:W-:-:S05]  /*3580*/  FADD R137, R136, R7 ;  /* 0x0000000788897221 */ /* 0x000fca0000000000 */
[----:B------:R-:W-:-:S07]  /*3590*/  MOV R143, R137 ;  /* 0x00000089008f7202 */ /* 0x000fce0000000f00 */
[----:B------:R-:W-:Y:S05]  /*35a0*/  WARPSYNC.COLLECTIVE R142, `(.L_x_4646) ;  /* 0x000000008e087348 */ /* 0x000fea0003c00000 */
[----:B------:R0:W1:Y:S02]  /*35b0*/  SHFL.BFLY P0, R140, R143, R144, R145 ;  /* 0x0c0000908f8c7389 */ /* 0x0000640000000091 */
[----:B01----:R-:W-:Y:S01]  /*35c0*/  ENDCOLLECTIVE ;  /* 0x000000000000791b */ /* 0x003fe20003800000 */
.L_x_4646:
[----:B------:R-:W-:Y:S01]  /*35d0*/  HFMA2.MMA R144, -RZ, RZ, 0, 4.76837158203125e-07 ;  /* 0x00000008ff907435 */ /* 0x000fe200000001ff */
[----:B------:R-:W-:-:S05]  /*35e0*/  MOV R138, R140 ;  /* 0x0000008c008a7202 */ /* 0x000fca0000000f00 */
[----:B------:R-:W-:-:S05]  /*35f0*/  FADD R138, R137, R138 ;  /* 0x0000008a898a7221 */ /* 0x000fca0000000000 */
[----:B------:R-:W-:-:S07]  /*3600*/  MOV R143, R138 ;  /* 0x0000008a008f7202 */ /* 0x000fce0000000f00 */
[----:B------:R-:W-:Y:S05]  /*3610*/  WARPSYNC.COLLECTIVE R142, `(.L_x_4647) ;  /* 0x000000008e087348 */ /* 0x000fea0003c00000 */
[----:B------:R0:W1:Y:S02]  /*3620*/  SHFL.BFLY P0, R140, R143, R144, R145 ;  /* 0x0c0000908f8c7389 */ /* 0x0000640000000091 */
[----:B01----:R-:W-:Y:S01]  /*3630*/  ENDCOLLECTIVE ;  /* 0x000000000000791b */ /* 0x003fe20003800000 */
.L_x_4647:
[----:B------:R-:W-:Y:S01]  /*3640*/  HFMA2.MMA R144, -RZ, RZ, 0, 9.5367431640625e-07 ;  /* 0x00000010ff907435 */ /* 0x000fe200000001ff */
[----:B------:R-:W-:-:S05]  /*3650*/  MOV R7, R140 ;  /* 0x0000008c00077202 */ /* 0x000fca0000000f00 */
[----:B------:R-:W-:-:S05]  /*3660*/  FADD R139, R138, R7 ;  /* 0x000000078a8b7221 */ /* 0x000fca0000000000 */
[----:B------:R-:W-:-:S07]  /*3670*/  MOV R143, R139 ;  /* 0x0000008b008f7202 */ /* 0x000fce0000000f00 */
[----:B------:R-:W-:Y:S05]  /*3680*/  WARPSYNC.COLLECTIVE R142, `(.L_x_4648) ;  /* 0x000000008e087348 */ /* 0x000fea0003c00000 */
[----:B------:R0:W1:Y:S02]  /*3690*/  SHFL.BFLY P0, R140, R143, R144, R145 ;  /* 0x0c0000908f8c7389 */ /* 0x0000640000000091 */
[----:B01----:R-:W-:Y:S01]  /*36a0*/  ENDCOLLECTIVE ;  /* 0x000000000000791b */ /* 0x003fe20003800000 */
.L_x_4648:
        /* <DEDUP_REMOVED lines=135> */
.L_x_4649:
[----:B------:R-:W-:Y:S01]  /*3f20*/  HFMA2.MMA R144, -RZ, RZ, 0, 1.1920928955078125e-07 ;  /* 0x00000002ff907435 */ /* 0x000fe200000001ff */
[----:B------:R-:W-:-:S05]  /*3f30*/  MOV R137, R140 ;  /* 0x0000008c00897202 */ /* 0x000fca0000000f00 */
[----:B------:R-:W-:-:S05]  /*3f40*/  FADD R137, R6, R137 ;  /* 0x0000008906897221 */ /* 0x000fca0000000000 */
[----:B------:R-:W-:-:S07]  /*3f50*/  MOV R143, R137 ;  /* 0x00000089008f7202 */ /* 0x000fce0000000f00 */
[----:B------:R-:W-:Y:S05]  /*3f60*/  WARPSYNC.COLLECTIVE R142, `(.L_x_4650) ;  /* 0x000000008e087348 */ /* 0x000fea0003c00000 */
[----:B------:R0:W1:Y:S02]  /*3f70*/  SHFL.BFLY P0, R140, R143, R144, R145 ;  /* 0x0c0000908f8c7389 */ /* 0x0000640000000091 */
[----:B01----:R-:W-:Y:S01]  /*3f80*/  ENDCOLLECTIVE ;  /* 0x000000000000791b */ /* 0x003fe20003800000 */
.L_x_4650:
[----:B------:R-:W-:Y:S01]  /*3f90*/  HFMA2.MMA R144, -RZ, RZ, 0, 2.384185791015625e-07 ;  /* 0x00000004ff907435 */ /* 0x000fe200000001ff */
[----:B------:R-:W-:-:S05]  /*3fa0*/  MOV R136, R140 ;  /* 0x0000008c00887202 */ /* 0x000fca0000000f00 */
[----:B------:R-:W-:-:S05]  /*3fb0*/  FADD R136, R137, R136 ;  /* 0x0000008889887221 */ /* 0x000fca0000000000 */
[----:B------:R-:W-:-:S07]  /*3fc0*/  MOV R143, R136 ;  /* 0x00000088008f7202 */ /* 0x000fce0000000f00 */
[----:B------:R-:W-:Y:S05]  /*3fd0*/  WARPSYNC.COLLECTIVE R142, `(.L_x_4651) ;  /* 0x000000008e087348 */ /* 0x000fea0003c00000 */
[----:B------:R0:W1:Y:S02]  /*3fe0*/  SHFL.BFLY P0, R140, R143, R144, R145 ;  /* 0x0c0000908f8c7389 */ /* 0x0000640000000091 */
[----:B01----:R-:W-:Y:S01]  /*3ff0*/  ENDCOLLECTIVE ;  /* 0x000000000000791b */ /* 0x003fe20003800000 */
.L_x_4651:
[----:B------:R-:W-:Y:S01]  /*4000*/  HFMA2.MMA R144, -RZ, RZ, 0, 4.76837158203125e-07 ;  /* 0x00000008ff907435 */ /* 0x000fe200000001ff */
[----:B------:R-:W-:-:S05]  /*4010*/  MOV R139, R140 ;  /* 0x0000008c008b7202 */ /* 0x000fca0000000f00 */
[----:B------:R-:W-:-:S05]  /*4020*/  FADD R139, R136, R139 ;  /* 0x0000008b888b7221 */ /* 0x000fca0000000000 */
[----:B------:R-:W-:-:S07]  /*4030*/  MOV R143, R139 ;  /* 0x0000008b008f7202 */ /* 0x000fce0000000f00 */
[----:B------:R-:W-:Y:S05]  /*4040*/  WARPSYNC.COLLECTIVE R142, `(.L_x_4652) ;  /* 0x000000008e087348 */ /* 0x000fea0003c00000 */
[----:B------:R0:W1:Y:S02]  /*4050*/  SHFL.BFLY P0, R140, R143, R144, R145 ;  /* 0x0c0000908f8c7389 */ /* 0x0000640000000091 */
[----:B01----:R-:W-:Y:S01]  /*4060*/  ENDCOLLECTIVE ;  /* 0x000000000000791b */ /* 0x003fe20003800000 */
.L_x_4652:
[----:B------:R-:W-:Y:S01]  /*4070*/  HFMA2.MMA R144, -RZ, RZ, 0, 9.5367431640625e-07 ;  /* 0x00000010ff907435 */ /* 0x000fe200000001ff */
[----:B------:R-:W-:-:S05]  /*4080*/  MOV R138, R140 ;  /* 0x0000008c008a7202 */ /* 0x000fca0000000f00 */
[----:B------:R-:W-:-:S05]  /*4090*/  FADD R138, R139, R138 ;  /* 0x0000008a8b8a7221 */ /* 0x000fca0000000000 */
[----:B------:R-:W-:-:S07]  /*40a0*/  MOV R143, R138 ;  /* 0x0000008a008f7202 */ /* 0x000fce0000000f00 */
[----:B------:R-:W-:Y:S05]  /*40b0*/  WARPSYNC.COLLECTIVE R142, `(.L_x_4653) ;  /* 0x000000008e087348 */ /* 0x000fea0003c00000 */
[----:B------:R0:W1:Y:S02]  /*40c0*/  SHFL.BFLY P0, R140, R143, R144, R145 ;  /* 0x0c0000908f8c7389 */ /* 0x0000640000000091 */
[----:B01----:R-:W-:Y:S01]  /*40d0*/  ENDCOLLECTIVE ;  /* 0x000000000000791b */ /* 0x003fe20003800000 */
.L_x_4653:
[----:B------:R-:W-:Y:S01]  /*40e0*/  MOV R141, R140 ;  /* 0x0000008c008d7202 */ /* 0x000fe20000000f00 */
[----:B------:R-:W-:Y:S06]  /*40f0*/  BRA `(.L_x_4654) ;  /* 0xffffffd000907947 */ /* 0x000fec000383ffff */
.L_x_4636:
[----:B-1----:R-:W-:Y:S01]  /*4100*/  HFMA2.MMA R9, -RZ, RZ, 0, 9.5367431640625e-07 ;  /* 0x00000010ff097435 */ /* 0x002fe200000001ff */
[----:B------:R-:W-:Y:S01]  /*4110*/  BSSY B0, `(.L_x_4655) ;  /* 0x0000006000007945 */ /* 0x000fe20003800000 */
[----:B------:R-:W-:Y:S02]  /*4120*/  MOV R10, 0x1f ;  /* 0x0000001f000a7802 */ /* 0x000fe40000000f00 */
[----:B------:R-:W-:-:S07]  /*4130*/  MOV R142, 0xffffffff ;  /* 0xffffffff008e7802 */ /* 0x000fce0000000f00 */
[----:B-----5:R-:W-:Y:S05]  /*4140*/  WARPSYNC.COLLECTIVE R142, `(.L_x_4656) ;  /* 0x000000008e087348 */ /* 0x020fea0003c00000 */
[----:B------:R0:W1:Y:S02]  /*4150*/  SHFL.DOWN P0, R8, R3, R9, R10 ;  /* 0x0800000903087389 */ /* 0x000064000000000a */
[----:B01---5:R-:W-:Y:S01]  /*4160*/  ENDCOLLECTIVE ;  /* 0x000000000000791b */ /* 0x023fe20003800000 */
.L_x_4656:
[----:B------:R-:W-:Y:S05]  /*4170*/  BSYNC B0 ;  /* 0x0000000000007941 */ /* 0x000fea0003800000 */
.L_x_4655:
        /* <DEDUP_REMOVED lines=9> */
.L_x_4657:
[----:B------:R-:W-:Y:S01]  /*4210*/  HFMA2.MMA R9, -RZ, RZ, 0, 2.384185791015625e-07 ;  /* 0x00000004ff097435 */ /* 0x000fe200000001ff */
[----:B------:R-:W-:-:S04]  /*4220*/  MOV R5, R8 ;  /* 0x0000000800057202 */ /* 0x000fc80000000f00 */
[----:B------:R-:W-:-:S04]  /*4230*/  FMNMX R5, R4, R5, !PT ;  /* 0x0000000504057209 */ /* 0x000fc80007800000 */
[----:B------:R-:W-:-:S07]  /*4240*/  MOV R3, R5 ;  /* 0x0000000500037202 */ /* 0x000fce0000000f00 */
[----:B------:R-:W-:Y:S05]  /*4250*/  WARPSYNC.COLLECTIVE R142, `(.L_x_4658) ;  /* 0x000000008e087348 */ /* 0x000fea0003c00000 */
[----:B------:R0:W1:Y:S02]  /*4260*/  SHFL.DOWN P0, R8, R3, R9, R10 ;  /* 0x0800000903087389 */ /* 0x000064000000000a */
[----:B01----:R-:W-:Y:S01]  /*4270*/  ENDCOLLECTIVE ;  /* 0x000000000000791b */ /* 0x003fe20003800000 */
.L_x_4658:
[----:B------:R-:W-:Y:S01]  /*4280*/  HFMA2.MMA R9, -RZ, RZ, 0, 1.1920928955078125e-07 ;  /* 0x00000002ff097435 */ /* 0x000fe200000001ff */
[----:B------:R-:W-:-:S04]  /*4290*/  MOV R6, R8 ;  /* 0x0000000800067202 */ /* 0x000fc80000000f00 */
[----:B------:R-:W-:-:S04]  /*42a0*/  FMNMX R6, R5, R6, !PT ;  /* 0x0000000605067209 */ /* 0x000fc80007800000 */
[----:B------:R-:W-:-:S07]  /*42b0*/  MOV R3, R6 ;  /* 0x0000000600037202 */ /* 0x000fce0000000f00 */
[----:B------:R-:W-:Y:S05]  /*42c0*/  WARPSYNC.COLLECTIVE R142, `(.L_x_4659) ;  /* 0x000000008e087348 */ /* 0x000fea0003c00000 */
[----:B------:R0:W1:Y:S02]  /*42d0*/  SHFL.DOWN P0, R8, R3, R9, R10 ;  /* 0x0800000903087389 */ /* 0x000064000000000a */
[----:B01----:R-:W-:Y:S01]  /*42e0*/  ENDCOLLECTIVE ;  /* 0x000000000000791b */ /* 0x003fe20003800000 */
.L_x_4659:
[----:B------:R-:W-:Y:S01]  /*42f0*/  HFMA2.MMA R9, -RZ, RZ, 0, 5.9604644775390625e-08 ;  /* 0x00000001ff097435 */ /* 0x000fe200000001ff */
[----:B------:R-:W-:-:S04]  /*4300*/  MOV R7, R8 ;  /* 0x0000000800077202 */ /* 0x000fc80000000f00 */
[----:B------:R-:W-:-:S04]  /*4310*/  FMNMX R7, R6, R7, !PT ;  /* 0x0000000706077209 */ /* 0x000fc80007800000 */
[----:B------:R-:W-:-:S07]  /*4320*/  MOV R3, R7 ;  /* 0x0000000700037202 */ /* 0x000fce0000000f00 */
[----:B------:R-:W-:Y:S05]  /*4330*/  WARPSYNC.COLLECTIVE R142, `(.L_x_4660) ;  /* 0x000000008e087348 */ /* 0x000fea0003c00000 */
[----:B------:R0:W1:Y:S02]  /*4340*/  SHFL.DOWN P0, R8, R3, R9, R10 ;  /* 0x0800000903087389 */ /* 0x000064000000000a */
[----:B01----:R-:W-:Y:S01]  /*4350*/  ENDCOLLECTIVE ;  /* 0x000000000000791b */ /* 0x003fe20003800000 */
.L_x_4660:
[----:B------:R-:W-:Y:S05]  /*4360*/  BRA `(.L_x_4661) ;  /* 0xffffffec00507947 */ /* 0x000fea000383ffff */
.L_x_4639:
[----:B------:R-:W-:Y:S01]  /*4370*/  HFMA2.MMA R10, -RZ, RZ, 0, 1.847743988037109375e-06 ;  /* 0x0000001fff0a7435 */ /* 0x000fe200000001ff */
[----:B------:R-:W-:Y:S02]  /*4380*/  MOV R9, 0x2 ;  /* 0x0000000200097802 */ /* 0x000fe40000000f00 */
[----:B------:R-:W-:-:S08]  /*4390*/  MOV R142, 0xffffffff ;  /* 0xffffffff008e7802 */ /* 0x000fd00000000f00 */
[----:B01---5:R-:W-:Y:S05]  /*43a0*/  WARPSYNC.COLLECTIVE R142, `(.L_x_4662) ;  /* 0x000000008e087348 */ /* 0x023fea0003c00000 */
[----:B-1----:R1:W2:Y:S02]  /*43b0*/  SHFL.DOWN P0, R8, R3, R9, R10 ;  /* 0x0800000903087389 */ /* 0x0022a4000000000a */
[----:B012--5:R-:W-:Y:S01]  /*43c0*/  ENDCOLLECTIVE ;  /* 0x000000000000791b */ /* 0x027fe20003800000 */
.L_x_4662:
[----:B------:R-:W-:Y:S01]  /*43d0*/  HFMA2.MMA R9, -RZ, RZ, 0, 5.9604644775390625e-08 ;  /* 0x00000001ff097435 */ /* 0x000fe200000001ff */
[----:B------:R-:W-:-:S04]  /*43e0*/  MOV R4, R8 ;  /* 0x0000000800047202 */ /* 0x000fc80000000f00 */
[----:B------:R-:W-:-:S04]  /*43f0*/  FMNMX R4, R4, R3, !PT ;  /* 0x0000000304047209 */ /* 0x000fc80007800000 */
[----:B------:R-:W-:-:S07]  /*4400*/  MOV R3, R4 ;  /* 0x0000000400037202 */ /* 0x000fce0000000f00 */
[----:B------:R-:W-:Y:S05]  /*4410*/  WARPSYNC.COLLECTIVE R142, `(.L_x_4663) ;  /* 0x000000008e087348 */ /* 0x000fea0003c00000 */
[----:B------:R0:W1:Y:S02]  /*4420*/  SHFL.DOWN P0, R8, R3, R9, R10 ;  /* 0x0800000903087389 */ /* 0x000064000000000a */
[----:B01----:R-:W-:Y:S01]  /*4430*/  ENDCOLLECTIVE ;  /* 0x000000000000791b */ /* 0x003fe20003800000 */
.L_x_4663:
[----:B------:R-:W-:Y:S01]  /*4440*/  MOV R7, R8 ;  /* 0x0000000800077202 */ /* 0x000fe20000000f00 */
[----:B------:R-:W-:Y:S06]  /*4450*/  BRA `(.L_x_4664) ;  /* 0xffffffec00847947 */ /* 0x000fec000383ffff */
        .weak           $__internal_54_$__cuda_sm20_rcp_rn_f32_slowpath
        .type           $__internal_54_$__cuda_sm20_rcp_rn_f32_slowpath,@function
        .size           $__internal_54_$__cuda_sm20_rcp_rn_f32_slowpath,(.L_x_5521 - $__internal_54_$__cuda_sm20_rcp_rn_f32_slowpath)
$__internal_54_$__cuda_sm20_rcp_rn_f32_slowpath:
        /* <DEDUP_REMOVED lines=14> */
.L_x_4665:
        /* <DEDUP_REMOVED lines=33> */
.L_x_4667:
[----:B------:R0:W1:Y:S02]  /*4750*/  MUFU.RCP R3, R0 ;  /* 0x0000000000037308 */ /* 0x0000640000001000 */
.L_x_4666:
[----:B-1----:R-:W-:Y:S02]  /*4760*/  MOV R5, R3 ;  /* 0x0000000300057202 */ /* 0x002fe40000000f00 */
[----:B------:R-:W-:Y:S02]  /*4770*/  MOV R2, R8 ;  /* 0x0000000800027202 */ /* 0x000fe40000000f00 */
[----:B------:R-:W-:-:S04]  /*4780*/  MOV R3, 0x0 ;  /* 0x0000000000037802 */ /* 0x000fc80000000f00 */
[----:B0-----:R-:W-:Y:S05]  /*4790*/  RET.REL.NODEC R2 `(_ZN18transformer_engine13normalization24rmsnorm_fwd_tuned_kernelINS0_13Kernel_traitsIffffjLj2048ELj1ELj4ELj1ELj16ENS0_18Kernel_traits_baseILj2048EffffjLj128EEEEEEEvNS0_19ForwardKernelParamsE) ;  /* 0xffffffb802187950 */ /* 0x001fea0003c3ffff */
.L_x_4668:
        /* <DEDUP_REMOVED lines=14> */
.L_x_5521:


//--------------------- .text._ZN18transformer_engine13normalization24rmsnorm_fwd_tuned_kernelINS0_13Kernel_traitsIff13__nv_fp8_e4m3fjLj2048ELj1ELj4ELj1ELj16ENS0_18Kernel_traits_baseILj2048EffS3_fjLj128EEEEEEEvNS0_19ForwardKernelParamsE --------------------------
	.section	.text._ZN18transformer_engine13normalization24rmsnorm_fwd_tuned_kernelINS0_13Kernel_traitsIff13__nv_fp8_e4m3fjLj2048ELj1ELj4ELj1ELj16ENS0_18Kernel_traits_baseILj2048EffS3_fjLj128EEEEEEEvNS0_19ForwardKernelParamsE,"ax",@progbits
	.align	128
        .global         _ZN18transformer_engine13normalization24rmsnorm_fwd_tuned_kernelINS0_13Kernel_traitsIff13__nv_fp8_e4m3fjLj2048ELj1ELj4ELj1ELj16ENS0_18Kernel_traits_baseILj2048EffS3_fjLj128EEEEEEEvNS0_19ForwardKernelParamsE
        .type           _ZN18transformer_engine13normalization24rmsnorm_fwd_tuned_kernelINS0_13Kernel_traitsIff13__nv_fp8_e4m3fjLj2048ELj1ELj4ELj1ELj16ENS0_18Kernel_traits_baseILj2048EffS3_fjLj128EEEEEEEvNS0_19ForwardKernelParamsE,@function
        .size           _ZN18transformer_engine13normalization24rmsnorm_fwd_tuned_kernelINS0_13Kernel_traitsIff13__nv_fp8_e4m3fjLj2048ELj1ELj4ELj1ELj16ENS0_18Kernel_traits_baseILj2048EffS3_fjLj128EEEEEEEvNS0_19ForwardKernelParamsE,(.L_x_5522 - _ZN18transformer_engine13normalization24rmsnorm_fwd_tuned_kernelINS0_13Kernel_traitsIff13__nv_fp8_e4m3fjLj2048ELj1ELj4ELj1ELj16ENS0_18Kernel_traits_baseILj2048EffS3_fjLj128EEEEEEEvNS0_19ForwardKernelParamsE)
        .other          _ZN18transformer_engine13normalization24rmsnorm_fwd_tuned_kernelINS0_13Kernel_traitsIff13__nv_fp8_e4m3fjLj2048ELj1ELj4ELj1ELj16ENS0_18Kernel_traits_baseILj2048EffS3_fjLj128EEEEEEEvNS0_19ForwardKernelParamsE,@"STO_CUDA_ENTRY STV_DEFAULT"
_ZN18transformer_engine13normalization24rmsnorm_fwd_tuned_kernelINS0_13Kernel_traitsIff13__nv_fp8_e4m3fjLj2048ELj1ELj4ELj1ELj16ENS0_18Kernel_traits_baseILj2048EffS3_fjLj128EEEEEEEvNS0_19ForwardKernelParamsE:
.text._ZN18transformer_engine13normalization24rmsnorm_fwd_tuned_kernelINS0_13Kernel_traitsIff13__nv_fp8_e4m3fjLj2048ELj1ELj4ELj1ELj16ENS0_18Kernel_traits_baseILj2048EffS3_fjLj128EEEEEEEvNS0_19ForwardKernelParamsE:
[----:B------:R-:W-:Y:S01]  /*0000*/  LDC R1, c[0x0][0x28] ;  /* 0x00000a00ff017b82 */ /* 0x000fe20000000800 */
[----:B------:R-:W-:Y:S01]  /*0010*/  ULDC.U8 UR4, c[0x0][0x294] ;  /* 0x0000a50000047ab9 */ /* 0x000fe20000000000 */
[----:B------:R-:W0:Y:S01]  /*0020*/  S2R R3, SR_TID.X ;  /* 0x0000000000037919 */ /* 0x000e220000002100 */
[----:B------:R-:W-:Y:S01]  /*0030*/  UISETP.NE.AND UP0, UPT, UR4, URZ, UPT ;  /* 0x0000003f0400728c */ /* 0x000fe2000bf05270 */
[----:B------:R-:W-:Y:S02]  /*0040*/  ULDC.64 UR6, c[0x0][0x238] ;  /* 0x00008e0000067ab9 */ /* 0x000fe40000000a00 */
[----:B------:R-:W-:Y:S01]  /*0050*/  ULDC.64 UR4, c[0x0][0x208] ;  /* 0x0000820000047ab9 */ /* 0x000fe20000000a00 */
[----:B------:R-:W1:Y:S01]  /*0060*/  S2R R7, SR_CTAID.X ;  /* 0x0000000000077919 */ /* 0x000e620000002500 */
[----:B------:R-:W-:Y:S01]  /*0070*/  ULDC.U8 UR12, c[0x0][0x294] ;  /* 0x0000a500000c7ab9 */ /* 0x000fe20000000000 */
[----:B------:R-:W-:Y:S01]  /*0080*/  PLOP3.LUT P3, PT, PT, PT, UP0, 0x80, 0x0 ;  /* 0x000000000000781c */ /* 0x000fe20003f6f008 */
[----:B------:R-:W-:Y:S01]  /*0090*/  ULDC UR13, c[0x0][0x218] ;  /* 0x00008600000d7ab9 */ /* 0x000fe20000000800 */
[----:B------:R-:W-:-:S11]  /*00a0*/  ULDC.64 UR8, c[0x0][0x288] ;  /* 0x0000a20000087ab9 */ /* 0x000fd60000000a00 */
[----:B------:R-:W2:Y:S02]  /*00b0*/  @P3 LDC.64 R4, c[0x0][0x270] ;  /* 0x00009c00ff043b82 */ /* 0x000ea40000000a00 */
[----:B--2---:R2:W5:Y:S01]  /*00c0*/  @P3 LDG.E R2, desc[UR4][R4.64] ;  /* 0x0000000404023981 */ /* 0x004562000c1e1900 */
[----:B0-----:R-:W-:Y:S01]  /*00d0*/  SHF.L.U32 R0, R3, 0x4, RZ ;  /* 0x0000000403007819 */ /* 0x001fe200000006ff */
[----:B------:R-:W-:Y:S01]  /*00e0*/  BSSY B0, `(.L_x_4669) ;  /* 0x00003aa000007945 */ /* 0x000fe20003800000 */
[----:B------:R-:W-:Y:S01]  /*00f0*/  SHF.R.U32.HI R6, RZ, 0x5, R3 ;  /* 0x00000005ff067819 */ /* 0x000fe20000011603 */
[----:B------:R-:W-:Y:S01]  /*0100*/  HFMA2.MMA R132, -RZ, RZ, 0, 0 ;  /* 0x00000000ff847435 */ /* 0x000fe200000001ff */
[----:B------:R-:W-:Y:S02]  /*0110*/  LOP3.LUT R0, R0, 0x1f0, RZ, 0xc0, !PT ;  /* 0x000001f000007812 */ /* 0x000fe400078ec0ff */
[----:B-1----:R-:W-:Y:S02]  /*0120*/  LEA R134, R7, R6, 0x2 ;  /* 0x0000000607867211 */ /* 0x002fe400078e10ff */
[----:B------:R-:W-:Y:S01]  /*0130*/  IADD3 R68, P1, R0, UR6, RZ ;  /* 0x0000000600447c10 */ /* 0x000fe2000ff3e0ff */
[----:B------:R-:W-:-:S02]  /*0140*/  ULDC UR6, c[0x0][0x218] ;  /* 0x0000860000067ab9 */ /* 0x000fc40000000800 */
[----:B------:R-:W-:Y:S01]  /*0150*/  ISETP.GE.AND P0, PT, R134, UR6, PT ;  /* 0x0000000686007c0c */ /* 0x000fe2000bf06270 */
[----:B------:R-:W-:Y:S01]  /*0160*/  ULDC UR6, c[0x0][0x268] ;  /* 0x00009a0000067ab9 */ /* 0x000fe20000000800 */
[----:B------:R-:W-:Y:S01]  /*0170*/  IADD3.X R69, RZ, UR7, RZ, P1, !PT ;  /* 0x00000007ff457c10 */ /* 0x000fe20008ffe4ff */
[----:B------:R-:W-:-:S10]  /*0180*/  ULDC.U8 UR7, c[0x0][0x250] ;  /* 0x0000940000077ab9 */ /* 0x000fd40000000000 */
[----:B--2---:R-:W-:Y:S05]  /*0190*/  @P0 BRA `(.L_x_4670) ;  /* 0x0000003800780947 */ /* 0x004fea0003800000 */
        /* <DEDUP_REMOVED lines=17> */
.L_x_4672:
[----:B0-2---:R-:W0:Y:S01]  /*02b0*/  LDC.64 R68, c[0x0][0x220] ;  /* 0x00008800ff447b82 */ /* 0x005e220000000a00 */
        /* <DEDUP_REMOVED lines=264> */
.L_x_4692:
[----:B-1----:R-:W-:Y:S01]  /*1340*/  FADD R141, R138, R141 ;  /* 0x0000008d8a8d7221 */ /* 0x002fe20000000000 */
[----:B------:R-:W-:Y:S01]  /*1350*/  ISETP.NE.AND P2, PT, RZ, UR7, PT ;  /* 0x00000007ff007c0c */ /* 0x000fe2000bf45270 */
[----:B-----5:R-:W-:Y:S01]  /*1360*/  FADD R136, R5, 1 ;  /* 0x3f80000005887421 */ /* 0x020fe20000000000 */
[----:B------:R-:W-:Y:S01]  /*1370*/  FADD R137, R6, 1 ;  /* 0x3f80000006897421 */ /* 0x000fe20000000000 */
[----:B------:R-:W-:Y:S01]  /*1380*/  FMUL R0, R141, 0.00048828125 ;  /* 0x3a0000008d007820 */ /* 0x000fe20000400000 */
[----:B------:R-:W-:Y:S01]  /*1390*/  FADD R139, R8, 1 ;  /* 0x3f800000088b7421 */ /* 0x000fe20000000000 */
[----:B------:R-:W-:Y:S01]  /*13a0*/  FADD R141, R10, 1 ;  /* 0x3f8000000a8d7421 */ /* 0x000fe20000000000 */
[----:B------:R-:W-:Y:S01]  /*13b0*/  FSEL R136, R5, R136, !P2 ;  /* 0x0000008805887208 */ /* 0x000fe20005000000 */
[----:B------:R-:W-:Y:S01]  /*13c0*/  FFMA R0, R135, R135, R0 ;  /* 0x0000008787007223 */ /* 0x000fe20000000000 */
[----:B------:R-:W-:Y:S01]  /*13d0*/  FSEL R137, R6, R137, !P2 ;  /* 0x0000008906897208 */ /* 0x000fe20005000000 */
[----:B------:R-:W-:Y:S01]  /*13e0*/  FADD R143, R12, 1 ;  /* 0x3f8000000c8f7421 */ /* 0x000fe20000000000 */
[----:B------:R-:W-:Y:S01]  /*13f0*/  FSEL R139, R8, R139, !P2 ;  /* 0x0000008b088b7208 */ /* 0x000fe20005000000 */
[----:B------:R-:W-:Y:S01]  /*1400*/  FADD R135, R0, UR6 ;  /* 0x0000000600877e21 */ /* 0x000fe20008000000 */
[----:B------:R-:W-:Y:S01]  /*1410*/  FSEL R141, R10, R141, !P2 ;  /* 0x0000008d0a8d7208 */ /* 0x000fe20005000000 */
[----:B------:R-:W-:Y:S01]  /*1420*/  FADD R145, R14, 1 ;  /* 0x3f8000000e917421 */ /* 0x000fe20000000000 */
[----:B------:R-:W-:Y:S01]  /*1430*/  FSEL R143, R12, R143, !P2 ;  /* 0x0000008f0c8f7208 */ /* 0x000fe20005000000 */
[----:B------:R-:W-:Y:S01]  /*1440*/  FADD R147, R16, 1 ;  /* 0x3f80000010937421 */ /* 0x000fe20000000000 */
[C---:B------:R-:W-:Y:S01]  /*1450*/  FSETP.GEU.AND P0, PT, |R135|.reuse, 1.175494350822287508e-38, PT ;  /* 0x008000008700780b */ /* 0x040fe20003f0e200 */
        /* <DEDUP_REMOVED lines=12> */
[----:B------:R-:W-:Y:S01]  /*1520*/  @!P0 FMUL R135, R135, 16777216 ;  /* 0x4b80000087878820 */ /* 0x000fe20000400000 */
[----:B------:R-:W-:Y:S01]  /*1530*/  FSEL R157, R26, R157, !P2 ;  /* 0x0000009d1a9d7208 */ /* 0x000fe20005000000 */
[----:B------:R-:W-:Y:S01]  /*1540*/  FADD R161, R30, 1 ;  /* 0x3f8000001ea17421 */ /* 0x000fe20000000000 */
[----:B------:R-:W-:Y:S01]  /*1550*/  FSEL R159, R28, R159, !P2 ;  /* 0x0000009f1c9f7208 */ /* 0x000fe20005000000 */
[----:B------:R1:W2:Y:S01]  /*1560*/  MUFU.RSQ R0, R135 ;  /* 0x0000008700007308 */ /* 0x0002a20000001400 */
[----:B------:R-:W-:Y:S01]  /*1570*/  FADD R163, R32, 1 ;  /* 0x3f80000020a37421 */ /* 0x000fe20000000000 */
[----:B------:R-:W-:Y:S01]  /*1580*/  FADD R165, R34, 1 ;  /* 0x3f80000022a57421 */ /* 0x000fe20000000000 */
[----:B------:R-:W-:Y:S01]  /*1590*/  FSEL R161, R30, R161, !P2 ;  /* 0x000000a11ea17208 */ /* 0x000fe20005000000 */
[----:B------:R-:W-:-:S02]  /*15a0*/  UISETP.NE.AND UP0, UPT, UR12, URZ, UPT ;  /* 0x0000003f0c00728c */ /* 0x000fc4000bf05270 */
[----:B------:R-:W-:Y:S02]  /*15b0*/  FSEL R163, R32, R163, !P2 ;  /* 0x000000a320a37208 */ /* 0x000fe40005000000 */
[----:B------:R-:W-:Y:S01]  /*15c0*/  FSEL R165, R34, R165, !P2 ;  /* 0x000000a522a57208 */ /* 0x000fe20005000000 */
[----:B-1----:R-:W-:Y:S01]  /*15d0*/  FADD R135, R4, 1 ;  /* 0x3f80000004877421 */ /* 0x002fe20000000000 */
[----:B------:R-:W-:-:S04]  /*15e0*/  PLOP3.LUT P3, PT, PT, PT, UP0, 0x80, 0x0 ;  /* 0x000000000000781c */ /* 0x000fc80003f6f008 */
        /* <DEDUP_REMOVED lines=10> */
[----:B------:R-:W-:Y:S01]  /*1690*/  FMUL R131, R131, R0 ;  /* 0x0000000083837220 */ /* 0x000fe20000400000 */
[----:B------:R-:W-:Y:S01]  /*16a0*/  FMUL R137, R130, R137 ;  /* 0x0000008982897220 */ /* 0x000fe20000400000 */
[----:B------:R-:W-:Y:S01]  /*16b0*/  FADD R136, R9, 1 ;  /* 0x3f80000009887421 */ /* 0x000fe20000000000 */
[----:B------:R-:W-:Y:S01]  /*16c0*/  FSEL R128, R7, R128, !P2 ;  /* 0x0000008007807208 */ /* 0x000fe20005000000 */
[-C--:B------:R-:W-:Y:S01]  /*16d0*/  FMUL R124, R124, R0.reuse ;  /* 0x000000007c7c7220 */ /* 0x080fe20000400000 */
[-C--:B------:R-:W-:Y:S01]  /*16e0*/  FMUL R125, R125, R0.reuse ;  /* 0x000000007d7d7220 */ /* 0x080fe20000400000 */
[----:B------:R-:W-:Y:S01]  /*16f0*/  FMUL R126, R126, R0 ;  /* 0x000000007e7e7220 */ /* 0x000fe20000400000 */
[----:B------:R-:W-:Y:S01]  /*1700*/  @P0 FMNMX R132, R132, |R135|, !PT ;  /* 0x4000008784840209 */ /* 0x000fe20007800000 */
[----:B------:R-:W-:Y:S01]  /*1710*/  FMUL R131, R131, R128 ;  /* 0x0000008083837220 */ /* 0x000fe20000400000 */
[----:B------:R-:W-:Y:S01]  /*1720*/  FSEL R136, R9, R136, !P2 ;  /* 0x0000008809887208 */ /* 0x000fe20005000000 */
[----:B------:R-:W-:Y:S01]  /*1730*/  FMUL R139, R124, R139 ;  /* 0x0000008b7c8b7220 */ /* 0x000fe20000400000 */
[----:B------:R-:W-:Y:S01]  /*1740*/  @P0 FMNMX R132, R132, |R129|, !PT ;  /* 0x4000008184840209 */ /* 0x000fe20007800000 */
[----:B------:R-:W-:Y:S01]  /*1750*/  FADD R124, R11, 1 ;  /* 0x3f8000000b7c7421 */ /* 0x000fe20000000000 */
[----:B------:R-:W-:Y:S01]  /*1760*/  FMUL R127, R127, R0 ;  /* 0x000000007f7f7220 */ /* 0x000fe20000400000 */
[----:B------:R-:W-:Y:S01]  /*1770*/  FMUL R125, R125, R136 ;  /* 0x000000887d7d7220 */ /* 0x000fe20000400000 */
[----:B------:R-:W-:Y:S01]  /*1780*/  @P0 FMNMX R132, R132, |R137|, !PT ;  /* 0x4000008984840209 */ /* 0x000fe20007800000 */
[----:B------:R-:W-:Y:S01]  /*1790*/  FMUL R141, R126, R141 ;  /* 0x0000008d7e8d7220 */ /* 0x000fe20000400000 */
[----:B------:R-:W-:Y:S01]  /*17a0*/  FSEL R124, R11, R124, !P2 ;  /* 0x0000007c0b7c7208 */ /* 0x000fe20005000000 */
[----:B------:R-:W-:Y:S01]  /*17b0*/  FADD R126, R13, 1 ;  /* 0x3f8000000d7e7421 */ /* 0x000fe20000000000 */
[----:B------:R-:W-:Y:S01]  /*17c0*/  @P0 FMNMX R132, R132, |R131|, !PT ;  /* 0x4000008384840209 */ /* 0x000fe20007800000 */
[-C--:B------:R-:W-:Y:S01]  /*17d0*/  FMUL R116, R116, R0.reuse ;  /* 0x0000000074747220 */ /* 0x080fe20000400000 */
        /* <DEDUP_REMOVED lines=29> */
[----:B------:R-:W-:Y:S01]  /*19b0*/  FMUL R149, R122, R149 ;  /* 0x000000957a957220 */ /* 0x000fe20000400000 */
[----:B------:R-:W-:Y:S01]  /*19c0*/  @P0 FMNMX R132, R132, |R119|, !PT ;  /* 0x4000007784840209 */ /* 0x000fe20007800000 */
[----:B------:R-:W-:Y:S01]  /*19d0*/  FMUL R151, R112, R151 ;  /* 0x0000009770977220 */ /* 0x000fe20000400000 */
[----:B------:R-:W-:Y:S01]  /*19e0*/  FADD R112, R21, 1 ;  /* 0x3f80000015707421 */ /* 0x000fe20000000000 */
[----:B------:R-:W-:Y:S01]  /*19f0*/  FMUL R123, R123, R118 ;  /* 0x000000767b7b7220 */ /* 0x000fe20000400000 */
[----:B------:R-:W-:Y:S01]  /*1a00*/  @P0 FMNMX R132, R132, |R147|, !PT ;  /* 0x4000009384840209 */ /* 0x000fe20007800000 */
[----:B------:R-:W-:Y:S01]  /*1a10*/  FMUL R113, R113, R0 ;  /* 0x0000000071717220 */ /* 0x000fe20000400000 */
[----:B------:R-:W-:Y:S01]  /*1a20*/  FADD R116, R23, 1 ;  /* 0x3f80000017747421 */ /* 0x000fe20000000000 */
[----:B------:R-:W-:Y:S01]  /*1a30*/  FSEL R112, R21, R112, !P2 ;  /* 0x0000007015707208 */ /* 0x000fe20005000000 */
[-C--:B------:R-:W-:Y:S01]  /*1a40*/  FMUL R114, R114, R0.reuse ;  /* 0x0000000072727220 */ /* 0x080fe20000400000 */
        /* <DEDUP_REMOVED lines=50> */
[----:B------:R-:W-:Y:S01]  /*1d70*/  FADD R96, R36, 1 ;  /* 0x3f80000024607421 */ /* 0x000fe20000000000 */
[----:B------:R-:W-:Y:S01]  /*1d80*/  FSEL R108, R35, R108, !P2 ;  /* 0x0000006c236c7208 */ /* 0x000fe20005000000 */
[----:B------:R-:W-:Y:S01]  /*1d90*/  FMUL R99, R99, R0 ;  /* 0x0000000063637220 */ /* 0x000fe20000400000 */
[----:B------:R-:W-:Y:S01]  /*1da0*/  @P0 FMNMX R132, R132, |R161|, !PT ;  /* 0x400000a184840209 */ /* 0x000fe20007800000 */
[----:B------:R-:W-:Y:S01]  /*1db0*/  FMUL R165, R98, R165 ;  /* 0x000000a562a57220 */ /* 0x000fe20000400000 */
[----:B------:R-:W-:Y:S01]  /*1dc0*/  FADD R98, R37, 1 ;  /* 0x3f80000025627421 */ /* 0x000fe20000000000 */
[----:B------:R-:W-:Y:S01]  /*1dd0*/  FSEL R96, R36, R96, !P2 ;  /* 0x0000006024607208 */ /* 0x000fe20005000000 */
[----:B------:R-:W-:Y:S01]  /*1de0*/  FMUL R100, R100, R0 ;  /* 0x0000000064647220 */ /* 0x000fe20000400000 */
[----:B------:R-:W-:Y:S01]  /*1df0*/  @P0 FMNMX R132, R132, |R107|, !PT ;  /* 0x4000006b84840209 */ /* 0x000fe20007800000 */
[----:B------:R-:W-:Y:S01]  /*1e00*/  FMUL R99, R99, R108 ;  /* 0x0000006c63637220 */ /* 0x000fe20000400000 */
[----:B------:R-:W-:Y:S01]  /*1e10*/  FADD R104, R38, 1 ;  /* 0x3f80000026687421 */ /* 0x000fe20000000000 */
[----:B------:R-:W-:Y:S01]  /*1e20*/  FADD R106, R39, 1 ;  /* 0x3f800000276a7421 */ /* 0x000fe20000000000 */
[----:B------:R-:W-:Y:S01]  /*1e30*/  @P0 FMNMX R132, R132, |R163|, !PT ;  /* 0x400000a384840209 */ /* 0x000fe20007800000 */
[----:B------:R-:W-:Y:S01]  /*1e40*/  FADD R108, R40, 1 ;  /* 0x3f800000286c7421 */ /* 0x000fe20000000000 */
[----:B------:R-:W-:Y:S01]  /*1e50*/  FSEL R98, R37, R98, !P2 ;  /* 0x0000006225627208 */ /* 0x000fe20005000000 */
[----:B------:R-:W-:Y:S01]  /*1e60*/  FMUL R101, R101, R0 ;  /* 0x0000000065657220 */ /* 0x000fe20000400000 */
[----:B------:R-:W-:Y:S01]  /*1e70*/  @P0 FMNMX R132, R132, |R97|, !PT ;  /* 0x4000006184840209 */ /* 0x000fe20007800000 */
[----:B------:R-:W-:Y:S01]  /*1e80*/  FMUL R100, R100, R96 ;  /* 0x0000006064647220 */ /* 0x000fe20000400000 */
        /* <DEDUP_REMOVED lines=13> */
[----:B------:R-:W-:Y:S01]  /*1f60*/  FADD R104, R43, 1 ;  /* 0x3f8000002b687421 */ /* 0x000fe20000000000 */
[----:B------:R-:W-:Y:S01]  /*1f70*/  FMUL R92, R92, R108 ;  /* 0x0000006c5c5c7220 */ /* 0x000fe20000400000 */
[----:B------:R-:W-:Y:S01]  /*1f80*/  FADD R106, R44, 1 ;  /* 0x3f8000002c6a7421 */ /* 0x000fe20000000000 */
[----:B------:R-:W-:Y:S01]  /*1f90*/  FADD R108, R45, 1 ;  /* 0x3f8000002d6c7421 */ /* 0x000fe20000000000 */
[----:B------:R-:W-:Y:S01]  /*1fa0*/  @P0 FMNMX R132, R132, |R101|, !PT ;  /* 0x4000006584840209 */ /* 0x000fe20007800000 */
[----:B------:R-:W-:Y:S01]  /*1fb0*/  FADD R98, R42, 1 ;  /* 0x3f8000002a627421 */ /* 0x000fe20000000000 */
[----:B------:R-:W-:Y:S01]  /*1fc0*/  FSEL R96, R41, R96, !P2 ;  /* 0x0000006029607208 */ /* 0x000fe20005000000 */
[----:B------:R-:W-:Y:S01]  /*1fd0*/  FMUL R93, R93, R0 ;  /* 0x000000005d5d7220 */ /* 0x000fe20000400000 */
[----:B------:R-:W-:Y:S01]  /*1fe0*/  FSEL R104, R43, R104, !P2 ;  /* 0x000000682b687208 */ /* 0x000fe20005000000 */
[----:B------:R-:W-:Y:S01]  /*1ff0*/  FMUL R95, R95, R0 ;  /* 0x000000005f5f7220 */ /* 0x000fe20000400000 */
[----:B------:R-:W-:Y:S01]  /*2000*/  FSEL R106, R44, R106, !P2 ;  /* 0x0000006a2c6a7208 */ /* 0x000fe20005000000 */
[----:B------:R-:W-:Y:S01]  /*2010*/  FMUL R88, R88, R0 ;  /* 0x0000000058587220 */ /* 0x000fe20000400000 */
[----:B------:R-:W-:Y:S01]  /*2020*/  @P0 FMNMX R132, R132, |R102|, !PT ;  /* 0x4000006684840209 */ /* 0x000fe20007800000 */
[----:B------:R-:W-:Y:S01]  /*2030*/  FMUL R89, R89, R0 ;  /* 0x0000000059597220 */ /* 0x000fe20000400000 */
[----:B------:R-:W-:Y:S01]  /*2040*/  FSEL R108, R45, R108, !P2 ;  /* 0x0000006c2d6c7208 */ /* 0x000fe20005000000 */
[----:B------:R-:W-:Y:S01]  /*2050*/  FMUL R94, R94, R0 ;  /* 0x000000005e5e7220 */ /* 0x000fe20000400000 */
[----:B------:R-:W-:Y:S01]  /*2060*/  FSEL R98, R42, R98, !P2 ;  /* 0x000000622a627208 */ /* 0x000fe20005000000 */
[----:B------:R-:W-:Y:S01]  /*2070*/  FMUL R93, R93, R96 ;  /* 0x000000605d5d7220 */ /* 0x000fe20000400000 */
[----:B------:R-:W-:Y:S01]  /*2080*/  FMUL R95, R95, R104 ;  /* 0x000000685f5f7220 */ /* 0x000fe20000400000 */
[----:B------:R-:W-:Y:S01]  /*2090*/  FADD R96, R46, 1 ;  /* 0x3f8000002e607421 */ /* 0x000fe20000000000 */
[----:B------:R-:W-:Y:S01]  /*20a0*/  @P0 FMNMX R132, R132, |R103|, !PT ;  /* 0x4000006784840209 */ /* 0x000fe20007800000 */
[----:B------:R-:W-:Y:S01]  /*20b0*/  FMUL R88, R88, R106 ;  /* 0x0000006a58587220 */ /* 0x000fe20000400000 */
[----:B------:R-:W-:Y:S01]  /*20c0*/  FADD R104, R48, 1 ;  /* 0x3f80000030687421 */ /* 0x000fe20000000000 */
[----:B------:R-:W-:Y:S01]  /*20d0*/  FMUL R89, R89, R108 ;  /* 0x0000006c59597220 */ /* 0x000fe20000400000 */
[----:B------:R-:W-:Y:S01]  /*20e0*/  FADD R106, R49, 1 ;  /* 0x3f800000316a7421 */ /* 0x000fe20000000000 */
[----:B------:R-:W-:Y:S01]  /*20f0*/  FMUL R94, R94, R98 ;  /* 0x000000625e5e7220 */ /* 0x000fe20000400000 */
[----:B------:R-:W-:Y:S01]  /*2100*/  FADD R108, R50, 1 ;  /* 0x3f800000326c7421 */ /* 0x000fe20000000000 */
[----:B------:R-:W-:Y:S01]  /*2110*/  FADD R98, R47, 1 ;  /* 0x3f8000002f627421 */ /* 0x000fe20000000000 */
[----:B------:R-:W-:Y:S01]  /*2120*/  @P0 FMNMX R132, R132, |R92|, !PT ;  /* 0x4000005c84840209 */ /* 0x000fe20007800000 */
[----:B------:R-:W-:Y:S01]  /*2130*/  FMUL R90, R90, R0 ;  /* 0x000000005a5a7220 */ /* 0x000fe20000400000 */
[----:B------:R-:W-:Y:S01]  /*2140*/  FSEL R96, R46, R96, !P2 ;  /* 0x000000602e607208 */ /* 0x000fe20005000000 */
[----:B------:R-:W-:Y:S01]  /*2150*/  FMUL R84, R84, R0 ;  /* 0x0000000054547220 */ /* 0x000fe20000400000 */
        /* <DEDUP_REMOVED lines=10> */
[----:B------:R-:W-:Y:S01]  /*2200*/  FADD R96, R51, 1 ;  /* 0x3f80000033607421 */ /* 0x000fe20000000000 */
[----:B------:R-:W-:Y:S01]  /*2210*/  FMUL R85, R85, R106 ;  /* 0x0000006a55557220 */ /* 0x000fe20000400000 */
[----:B------:R-:W-:Y:S01]  /*2220*/  FADD R104, R53, 1 ;  /* 0x3f80000035687421 */ /* 0x000fe20000000000 */
[----:B------:R-:W-:Y:S01]  /*2230*/  @P0 FMNMX R132, R132, |R94|, !PT ;  /* 0x4000005e84840209 */ /* 0x000fe20007800000 */
[----:B------:R-:W-:Y:S01]  /*2240*/  FMUL R86, R86, R108 ;  /* 0x0000006c56567220 */ /* 0x000fe20000400000 */
[----:B------:R-:W-:Y:S01]  /*2250*/  FADD R106, R54, 1 ;  /* 0x3f800000366a7421 */ /* 0x000fe20000000000 */
[----:B------:R-:W-:Y:S01]  /*2260*/  FMUL R91, R91, R98 ;  /* 0x000000625b5b7220 */ /* 0x000fe20000400000 */
[----:B------:R-:W-:Y:S01]  /*2270*/  FADD R108, R55, 1 ;  /* 0x3f800000376c7421 */ /* 0x000fe20000000000 */
[----:B------:R-:W-:Y:S01]  /*2280*/  FADD R98, R52, 1 ;  /* 0x3f80000034627421 */ /* 0x000fe20000000000 */
[----:B------:R-:W-:Y:S01]  /*2290*/  FSEL R96, R51, R96, !P2 ;  /* 0x0000006033607208 */ /* 0x000fe20005000000 */
[-C--:B------:R-:W-:Y:S01]  /*22a0*/  FMUL R87, R87, R0.reuse ;  /* 0x0000000057577220 */ /* 0x080fe20000400000 */
        /* <DEDUP_REMOVED lines=12> */
[----:B------:R-:W-:Y:S01]  /*2370*/  FADD R96, R56, 1 ;  /* 0x3f80000038607421 */ /* 0x000fe20000000000 */
[----:B------:R-:W-:Y:S01]  /*2380*/  FMUL R78, R78, R106 ;  /* 0x0000006a4e4e7220 */ /* 0x000fe20000400000 */
[----:B------:R-:W-:Y:S01]  /*2390*/  FADD R104, R58, 1 ;  /* 0x3f8000003a687421 */ /* 0x000fe20000000000 */
[----:B------:R-:W-:Y:S01]  /*23a0*/  FMUL R79, R79, R108 ;  /* 0x0000006c4f4f7220 */ /* 0x000fe20000400000 */
[----:B------:R-:W-:Y:S01]  /*23b0*/  FADD R106, R59, 1 ;  /* 0x3f8000003b6a7421 */ /* 0x000fe20000000000 */
[----:B------:R-:W-:Y:S01]  /*23c0*/  @P0 FMNMX R132, R132, |R89|, !PT ;  /* 0x4000005984840209 */ /* 0x000fe20007800000 */
[----:B------:R-:W-:Y:S01]  /*23d0*/  FMUL R76, R76, R98 ;  /* 0x000000624c4c7220 */ /* 0x000fe20000400000 */
[----:B------:R-:W-:Y:S01]  /*23e0*/  FADD R108, R60, 1 ;  /* 0x3f8000003c6c7421 */ /* 0x000fe20000000000 */
[----:B------:R-:W-:Y:S01]  /*23f0*/  FADD R98, R57, 1 ;  /* 0x3f80000039627421 */ /* 0x000fe20000000000 */
        /* <DEDUP_REMOVED lines=14> */
[C---:B------:R-:W-:Y:S01]  /*24e0*/  @P3 FMUL R100, R2.reuse, R100 ;  /* 0x0000006402643220 */ /* 0x040fe20000400000 */
[----:B------:R-:W-:Y:S01]  /*24f0*/  @P3 FMUL R101, R2, R101 ;  /* 0x0000006502653220 */ /* 0x000fe20000400000 */
[----:B------:R-:W-:Y:S01]  /*2500*/  FMUL R82, R83, R106 ;  /* 0x0000006a53527220 */ /* 0x000fe20000400000 */
[----:B------:R-:W-:Y:S01]  /*2510*/  FMUL R83, R72, R108 ;  /* 0x0000006c48537220 */ /* 0x000fe20000400000 */
[----:B------:R-:W-:Y:S01]  /*2520*/  FMUL R81, R81, R98 ;  /* 0x0000006251517220 */ /* 0x000fe20000400000 */
[----:B------:R-:W-:Y:S01]  /*2530*/  FADD R72, R61, 1 ;  /* 0x3f8000003d487421 */ /* 0x000fe20000000000 */
[----:B------:R-:W-:Y:S01]  /*2540*/  @P0 FMNMX R132, R132, |R84|, !PT ;  /* 0x4000005484840209 */ /* 0x000fe20007800000 */
[----:B------:R-:W-:Y:S01]  /*2550*/  FADD R98, R62, 1 ;  /* 0x3f8000003e627421 */ /* 0x000fe20000000000 */
[----:B------:R-:W-:Y:S01]  /*2560*/  F2FP.SATFINITE.E4M3.F32.PACK_AB_MERGE_C R100, RZ, R100, RZ ;  /* 0x00000064ff64723e */ /* 0x000fe200048070ff */
[C---:B------:R-:W-:Y:S01]  /*2570*/  @P3 FMUL R102, R2.reuse, R102 ;  /* 0x0000006602663220 */ /* 0x040fe20000400000 */
[----:B------:R-:W-:Y:S01]  /*2580*/  F2FP.SATFINITE.E4M3.F32.PACK_AB_MERGE_C R101, RZ, R101, RZ ;  /* 0x00000065ff65723e */ /* 0x000fe200048070ff */
[----:B------:R-:W-:Y:S01]  /*2590*/  @P3 FMUL R103, R2, R103 ;  /* 0x0000006702673220 */ /* 0x000fe20000400000 */
[----:B------:R-:W-:Y:S01]  /*25a0*/  @P0 FMNMX R132, R132, |R85|, !PT ;  /* 0x4000005584840209 */ /* 0x000fe20007800000 */
[----:B------:R-:W-:Y:S01]  /*25b0*/  FMUL R73, R73, R0 ;  /* 0x0000000049497220 */ /* 0x000fe20000400000 */
[----:B------:R-:W-:Y:S01]  /*25c0*/  FSEL R72, R61, R72, !P2 ;  /* 0x000000483d487208 */ /* 0x000fe20005000000 */
[----:B------:R-:W-:Y:S01]  /*25d0*/  @P3 FMUL R92, R2, R92 ;  /* 0x0000005c025c3220 */ /* 0x000fe20000400000 */
[----:B------:R-:W-:Y:S01]  /*25e0*/  FSEL R98, R62, R98, !P2 ;  /* 0x000000623e627208 */ /* 0x000fe20005000000 */
[----:B------:R-:W-:Y:S01]  /*25f0*/  @P3 FMUL R93, R2, R93 ;  /* 0x0000005d025d3220 */ /* 0x000fe20000400000 */
[----:B------:R-:W-:Y:S01]  /*2600*/  LOP3.LUT R100, R100, 0xff, RZ, 0xc0, !PT ;  /* 0x000000ff64647812 */ /* 0x000fe200078ec0ff */
[----:B------:R-:W-:Y:S01]  /*2610*/  FMUL R74, R74, R0 ;  /* 0x000000004a4a7220 */ /* 0x000fe20000400000 */
[----:B------:R-:W-:Y:S01]  /*2620*/  LOP3.LUT R101, R101, 0xffff, RZ, 0xc0, !PT ;  /* 0x0000ffff65657812 */ /* 0x000fe200078ec0ff */
[----:B------:R-:W-:Y:S01]  /*2630*/  FADD R106, R64, 1 ;  /* 0x3f800000406a7421 */ /* 0x000fe20000000000 */
[----:B------:R-:W-:Y:S01]  /*2640*/  @P0 FMNMX R132, R132, |R86|, !PT ;  /* 0x4000005684840209 */ /* 0x000fe20007800000 */
[----:B------:R-:W-:Y:S01]  /*2650*/  FMUL R72, R73, R72 ;  /* 0x0000004849487220 */ /* 0x000fe20000400000 */
[----:B------:R-:W-:Y:S01]  /*2660*/  F2FP.SATFINITE.E4M3.F32.PACK_AB_MERGE_C R102, RZ, R102, RZ ;  /* 0x00000066ff66723e */ /* 0x000fe200048070ff */
[----:B------:R-:W-:Y:S01]  /*2670*/  @P3 FMUL R94, R2, R94 ;  /* 0x0000005e025e3220 */ /* 0x000fe20000400000 */
[----:B------:R-:W-:Y:S01]  /*2680*/  PRMT R101, R101, 0x7604, R100 ;  /* 0x0000760465657816 */ /* 0x000fe20000000064 */
[----:B------:R-:W-:Y:S01]  /*2690*/  FMUL R73, R74, R98 ;  /* 0x000000624a497220 */ /* 0x000fe20000400000 */
[----:B------:R-:W-:Y:S01]  /*26a0*/  F2FP.SATFINITE.E4M3.F32.PACK_AB_MERGE_C R103, RZ, R103, RZ ;  /* 0x00000067ff67723e */ /* 0x000fe200048070ff */
[----:B------:R-:W-:Y:S01]  /*26b0*/  FADD R104, R63, 1 ;  /* 0x3f8000003f687421 */ /* 0x000fe20000000000 */
[----:B------:R-:W-:Y:S01]  /*26c0*/  F2FP.SATFINITE.E4M3.F32.PACK_AB_MERGE_C R100, RZ, R92, RZ ;  /* 0x0000005cff64723e */ /* 0x000fe200048070ff */
[----:B------:R-:W-:Y:S01]  /*26d0*/  FADD R74, R66, 1 ;  /* 0x3f800000424a7421 */ /* 0x000fe20000000000 */
[----:B------:R-:W-:Y:S01]  /*26e0*/  F2FP.SATFINITE.E4M3.F32.PACK_AB_MERGE_C R93, RZ, R93, RZ ;  /* 0x0000005dff5d723e */ /* 0x000fe200048070ff */
[----:B------:R-:W-:Y:S01]  /*26f0*/  FMUL R68, R68, R0 ;  /* 0x0000000044447220 */ /* 0x000fe20000400000 */
[----:B------:R-:W-:Y:S01]  /*2700*/  FSEL R106, R64, R106, !P2 ;  /* 0x0000006a406a7208 */ /* 0x000fe20005000000 */
[----:B------:R-:W-:Y:S01]  /*2710*/  FADD R108, R65, 1 ;  /* 0x3f800000416c7421 */ /* 0x000fe20000000000 */
[----:B------:R-:W-:Y:S01]  /*2720*/  @P0 FMNMX R132, R132, |R87|, !PT ;  /* 0x4000005784840209 */ /* 0x000fe20007800000 */
[----:B------:R-:W-:Y:S01]  /*2730*/  @P3 FMUL R135, R2, R135 ;  /* 0x0000008702873220 */ /* 0x000fe20000400000 */
[----:B------:R-:W-:Y:S01]  /*2740*/  LOP3.LUT R102, R102, 0xff, RZ, 0xc0, !PT ;  /* 0x000000ff66667812 */ /* 0x000fe200078ec0ff */
[----:B------:R-:W-:Y:S01]  /*2750*/  @P3 FMUL R129, R2, R129 ;  /* 0x0000008102813220 */ /* 0x000fe20000400000 */
[----:B------:R-:W-:Y:S01]  /*2760*/  LOP3.LUT R103, R103, 0xffff, RZ, 0xc0, !PT ;  /* 0x0000ffff67677812 */ /* 0x000fe200078ec0ff */
[----:B------:R-:W-:Y:S01]  /*2770*/  FMUL R98, R68, R106 ;  /* 0x0000006a44627220 */ /* 0x000fe20000400000 */
[----:B------:R-:W-:Y:S01]  /*2780*/  LOP3.LUT R100, R100, 0xff, RZ, 0xc0, !PT ;  /* 0x000000ff64647812 */ /* 0x000fe200078ec0ff */
[-C--:B------:R-:W-:Y:S01]  /*2790*/  FMUL R75, R75, R0.reuse ;  /* 0x000000004b4b7220 */ /* 0x080fe20000400000 */
[----:B------:R-:W-:Y:S01]  /*27a0*/  LOP3.LUT R93, R93, 0xffff, RZ, 0xc0, !PT ;  /* 0x0000ffff5d5d7812 */ /* 0x000fe200078ec0ff */
[----:B------:R-:W-:Y:S01]  /*27b0*/  FMUL R70, R70, R0 ;  /* 0x0000000046467220 */ /* 0x000fe20000400000 */
[----:B------:R-:W-:Y:S01]  /*27c0*/  F2FP.SATFINITE.E4M3.F32.PACK_AB_MERGE_C R94, RZ, R94, RZ ;  /* 0x0000005eff5e723e */ /* 0x000fe200048070ff */
[----:B------:R-:W-:Y:S01]  /*27d0*/  FADD R68, R67, 1 ;  /* 0x3f80000043447421 */ /* 0x000fe20000000000 */
[----:B------:R-:W-:Y:S01]  /*27e0*/  @P0 FMNMX R132, R132, |R76|, !PT ;  /* 0x4000004c84840209 */ /* 0x000fe20007800000 */
[----:B------:R-:W-:Y:S01]  /*27f0*/  FMUL R69, R69, R0 ;  /* 0x0000000045457220 */ /* 0x000fe20000400000 */
[----:B------:R-:W-:Y:S01]  /*2800*/  FSEL R104, R63, R104, !P2 ;  /* 0x000000683f687208 */ /* 0x000fe20005000000 */
[----:B------:R-:W-:Y:S01]  /*2810*/  @P3 FMUL R88, R2, R88 ;  /* 0x0000005802583220 */ /* 0x000fe20000400000 */
[----:B------:R-:W-:Y:S01]  /*2820*/  FSEL R74, R66, R74, !P2 ;  /* 0x0000004a424a7208 */ /* 0x000fe20005000000 */
[----:B------:R-:W-:Y:S01]  /*2830*/  @P3 FMUL R89, R2, R89 ;  /* 0x0000005902593220 */ /* 0x000fe20000400000 */
[----:B------:R-:W-:Y:S01]  /*2840*/  FSEL R108, R65, R108, !P2 ;  /* 0x0000006c416c7208 */ /* 0x000fe20005000000 */
[----:B------:R-:W-:Y:S01]  /*2850*/  FMUL R75, R75, R104 ;  /* 0x000000684b4b7220 */ /* 0x000fe20000400000 */
[----:B------:R-:W-:Y:S01]  /*2860*/  PRMT R101, R101, 0x5410, R102 ;  /* 0x0000541065657816 */ /* 0x000fe20000000066 */
[----:B------:R-:W-:Y:S01]  /*2870*/  FMUL R74, R70, R74 ;  /* 0x0000004a464a7220 */ /* 0x000fe20000400000 */
[----:B------:R-:W-:Y:S01]  /*2880*/  SHF.L.U32 R92, R103, 0x18, RZ ;  /* 0x00000018675c7819 */ /* 0x000fe200000006ff */
[----:B------:R-:W-:Y:S01]  /*2890*/  FMUL R104, R69, R108 ;  /* 0x0000006c45687220 */ /* 0x000fe20000400000 */
[----:B------:R-:W-:Y:S01]  /*28a0*/  PRMT R93, R93, 0x7604, R100 ;  /* 0x000076045d5d7816 */ /* 0x000fe20000000064 */
[----:B------:R-:W-:Y:S01]  /*28b0*/  @P3 FMUL R90, R2, R90 ;  /* 0x0000005a025a3220 */ /* 0x000fe20000400000 */
[----:B------:R-:W-:Y:S01]  /*28c0*/  LOP3.LUT R94, R94, 0xff, RZ, 0xc0, !PT ;  /* 0x000000ff5e5e7812 */ /* 0x000fe200078ec0ff */
[C---:B------:R-:W-:Y:S01]  /*28d0*/  @P3 FMUL R139, R2.reuse, R139 ;  /* 0x0000008b028b3220 */ /* 0x040fe20000400000 */
[----:B------:R-:W-:Y:S01]  /*28e0*/  F2FP.SATFINITE.E4M3.F32.PACK_AB_MERGE_C R135, RZ, R135, RZ ;  /* 0x00000087ff87723e */ /* 0x000fe200048070ff */
[----:B------:R-:W-:Y:S01]  /*28f0*/  @P3 FMUL R125, R2, R125 ;  /* 0x0000007d027d3220 */ /* 0x000fe20000400000 */
[----:B------:R-:W-:Y:S01]  /*2900*/  F2FP.SATFINITE.E4M3.F32.PACK_AB_MERGE_C R129, RZ, R129, RZ ;  /* 0x00000081ff81723e */ /* 0x000fe200048070ff */
[----:B------:R-:W-:Y:S01]  /*2910*/  FMUL R71, R71, R0 ;  /* 0x0000000047477220 */ /* 0x000fe20000400000 */
[----:B------:R-:W-:Y:S01]  /*2920*/  @P0 FMNMX R132, R132, |R77|, !PT ;  /* 0x4000004d84840209 */ /* 0x000fe20007800000 */
[C---:B------:R-:W-:Y:S01]  /*2930*/  @P3 FMUL R141, R2.reuse, R141 ;  /* 0x0000008d028d3220 */ /* 0x040fe20000400000 */
[----:B------:R-:W-:Y:S01]  /*2940*/  LOP3.LUT R92, R101, R92, RZ, 0xfc, !PT ;  /* 0x0000005c655c7212 */ /* 0x000fe200078efcff */
[C---:B------:R-:W-:Y:S01]  /*2950*/  @P3 FMUL R127, R2.reuse, R127 ;  /* 0x0000007f027f3220 */ /* 0x040fe20000400000 */
[----:B------:R-:W-:Y:S01]  /*2960*/  FSEL R70, R67, R68, !P2 ;  /* 0x0000004443467208 */ /* 0x000fe20005000000 */
[C---:B------:R-:W-:Y:S01]  /*2970*/  @P3 FMUL R84, R2.reuse, R84 ;  /* 0x0000005402543220 */ /* 0x040fe20000400000 */
[----:B------:R-:W-:Y:S01]  /*2980*/  PRMT R101, R93, 0x5410, R94 ;  /* 0x000054105d657816 */ /* 0x000fe2000000005e */
[C---:B------:R-:W-:Y:S01]  /*2990*/  @P3 FMUL R85, R2.reuse, R85 ;  /* 0x0000005502553220 */ /* 0x040fe20000400000 */
[----:B------:R-:W-:Y:S01]  /*29a0*/  LOP3.LUT R68, R135, 0xff, RZ, 0xc0, !PT ;  /* 0x000000ff87447812 */ /* 0x000fe200078ec0ff */
[C---:B------:R-:W-:Y:S01]  /*29b0*/  @P3 FMUL R86, R2.reuse, R86 ;  /* 0x0000005602563220 */ /* 0x040fe20000400000 */
[----:B------:R-:W-:Y:S01]  /*29c0*/  LOP3.LUT R69, R129, 0xffff, RZ, 0xc0, !PT ;  /* 0x0000ffff81457812 */ /* 0x000fe200078ec0ff */
[----:B------:R-:W-:Y:S01]  /*29d0*/  FMUL R129, R71, R70 ;  /* 0x0000004647817220 */ /* 0x000fe20000400000 */
[----:B------:R-:W-:Y:S01]  /*29e0*/  F2FP.SATFINITE.E4M3.F32.PACK_AB_MERGE_C R93, RZ, R88, RZ ;  /* 0x00000058ff5d723e */ /* 0x000fe200048070ff */
[C---:B------:R-:W-:Y:S01]  /*29f0*/  @P3 FMUL R87, R2.reuse, R87 ;  /* 0x0000005702573220 */ /* 0x040fe20000400000 */
[----:B------:R-:W-:Y:S01]  /*2a00*/  F2FP.SATFINITE.E4M3.F32.PACK_AB_MERGE_C R89, RZ, R89, RZ ;  /* 0x00000059ff59723e */ /* 0x000fe200048070ff */
[----:B------:R-:W-:Y:S01]  /*2a10*/  @P3 FMUL R76, R2, R76 ;  /* 0x0000004c024c3220 */ /* 0x000fe20000400000 */
[-C--:B------:R-:W-:Y:S01]  /*2a20*/  @P0 FMNMX R132, R132, |R78|.reuse, !PT ;  /* 0x4000004e84840209 */ /* 0x080fe20007800000 */
[C---:B------:R-:W-:Y:S01]  /*2a30*/  @P3 FMUL R77, R2.reuse, R77 ;  /* 0x0000004d024d3220 */ /* 0x040fe20000400000 */
[----:B------:R-:W-:Y:S01]  /*2a40*/  PRMT R68, R69, 0x7604, R68 ;  /* 0x0000760445447816 */ /* 0x000fe20000000044 */
[C---:B------:R-:W-:Y:S01]  /*2a50*/  @P3 FMUL R147, R2.reuse, R147 ;  /* 0x0000009302933220 */ /* 0x040fe20000400000 */
[----:B------:R-:W-:Y:S01]  /*2a60*/  LOP3.LUT R93, R93, 0xff, RZ, 0xc0, !PT ;  /* 0x000000ff5d5d7812 */ /* 0x000fe200078ec0ff */
[C---:B------:R-:W-:Y:S01]  /*2a70*/  @P3 FMUL R121, R2.reuse, R121 ;  /* 0x0000007902793220 */ /* 0x040fe20000400000 */
[----:B------:R-:W-:Y:S01]  /*2a80*/  LOP3.LUT R94, R89, 0xffff, RZ, 0xc0, !PT ;  /* 0x0000ffff595e7812 */ /* 0x000fe200078ec0ff */
[C---:B------:R-:W-:Y:S01]  /*2a90*/  @P3 FMUL R78, R2.reuse, R78 ;  /* 0x0000004e024e3220 */ /* 0x040fe20000400000 */
[----:B------:R-:W-:Y:S01]  /*2aa0*/  F2FP.SATFINITE.E4M3.F32.PACK_AB_MERGE_C R90, RZ, R90, RZ ;  /* 0x0000005aff5a723e */ /* 0x000fe200048070ff */
[----:B------:R-:W-:Y:S01]  /*2ab0*/  @P3 FMUL R149, R2, R149 ;  /* 0x0000009502953220 */ /* 0x000fe20000400000 */
[----:B------:R-:W-:Y:S01]  /*2ac0*/  @P0 FMNMX R132, R132, |R79|, !PT ;  /* 0x4000004f84840209 */ /* 0x000fe20007800000 */
[C---:B------:R-:W-:Y:S01]  /*2ad0*/  @P3 FMUL R123, R2.reuse, R123 ;  /* 0x0000007b027b3220 */ /* 0x040fe20000400000 */
[----:B------:R-:W-:Y:S01]  /*2ae0*/  F2FP.SATFINITE.E4M3.F32.PACK_AB_MERGE_C R69, RZ, R139, RZ ;  /* 0x0000008bff45723e */ /* 0x000fe200048070ff */
[C---:B------:R-:W-:Y:S01]  /*2af0*/  @P3 FMUL R155, R2.reuse, R155 ;  /* 0x0000009b029b3220 */ /* 0x040fe20000400000 */
[----:B------:R-:W-:Y:S01]  /*2b00*/  F2FP.SATFINITE.E4M3.F32.PACK_AB_MERGE_C R125, RZ, R125, RZ ;  /* 0x0000007dff7d723e */ /* 0x000fe200048070ff */
[----:B------:R-:W-:Y:S01]  /*2b10*/  @P3 FMUL R109, R2, R109 ;  /* 0x0000006d026d3220 */ /* 0x000fe20000400000 */
[----:B------:R-:W-:Y:S01]  /*2b20*/  PRMT R93, R94, 0x7604, R93 ;  /* 0x000076045e5d7816 */ /* 0x000fe2000000005d */
[----:B------:R-:W-:Y:S01]  /*2b30*/  @P3 FMUL R157, R2, R157 ;  /* 0x0000009d029d3220 */ /* 0x000fe20000400000 */
[----:B------:R-:W-:Y:S01]  /*2b40*/  LOP3.LUT R90, R90, 0xff, RZ, 0xc0, !PT ;  /* 0x000000ff5a5a7812 */ /* 0x000fe200078ec0ff */
[----:B------:R-:W-:Y:S01]  /*2b50*/  @P3 FMUL R111, R2, R111 ;  /* 0x0000006f026f3220 */ /* 0x000fe20000400000 */
        /* <DEDUP_REMOVED lines=8> */
[----:B------:R-:W-:Y:S01]  /*2be0*/  F2FP.SATFINITE.E4M3.F32.PACK_AB_MERGE_C R127, RZ, R127, RZ ;  /* 0x0000007fff7f723e */ /* 0x000fe200048070ff */
[C---:B------:R-:W-:Y:S01]  /*2bf0*/  @P3 FMUL R91, R2.reuse, R91 ;  /* 0x0000005b025b3220 */ /* 0x040fe20000400000 */
[----:B------:R-:W-:Y:S01]  /*2c00*/  F2FP.SATFINITE.E4M3.F32.PACK_AB_MERGE_C R89, RZ, R84, RZ ;  /* 0x00000054ff59723e */ /* 0x000fe200048070ff */
[C---:B------:R-:W-:Y:S01]  /*2c10*/  @P3 FMUL R143, R2.reuse, R143 ;  /* 0x0000008f028f3220 */ /* 0x040fe20000400000 */
[----:B------:R-:W-:Y:S01]  /*2c20*/  F2FP.SATFINITE.E4M3.F32.PACK_AB_MERGE_C R85, RZ, R85, RZ ;  /* 0x00000055ff55723e */ /* 0x000fe200048070ff */
[C---:B------:R-:W-:Y:S01]  /*2c30*/  @P3 FMUL R117, R2.reuse, R117 ;  /* 0x0000007502753220 */ /* 0x040fe20000400000 */
[----:B------:R-:W-:Y:S01]  /*2c40*/  PRMT R93, R93, 0x5410, R90 ;  /* 0x000054105d5d7816 */ /* 0x000fe2000000005a */
[----:B------:R-:W-:Y:S01]  /*2c50*/  @P3 FMUL R107, R2, R107 ;  /* 0x0000006b026b3220 */ /* 0x000fe20000400000 */
[-C--:B------:R-:W-:Y:S01]  /*2c60*/  @P0 FMNMX R132, R132, |R81|.reuse, !PT ;  /* 0x4000005184840209 */ /* 0x080fe20007800000 */
[----:B------:R-:W-:Y:S01]  /*2c70*/  @P3 FMUL R81, R2, R81 ;  /* 0x0000005102513220 */ /* 0x000fe20000400000 */
[----:B------:R-:W-:Y:S01]  /*2c80*/  PRMT R70, R70, 0x7604, R69 ;  /* 0x0000760446467816 */ /* 0x000fe20000000045 */
[C---:B------:R-:W-:Y:S01]  /*2c90*/  @P3 FMUL R137, R2.reuse, R137 ;  /* 0x0000008902893220 */ /* 0x040fe20000400000 */
[----:B------:R-:W-:Y:S01]  /*2ca0*/  LOP3.LUT R141, R141, 0xff, RZ, 0xc0, !PT ;  /* 0x000000ff8d8d7812 */ /* 0x000fe200078ec0ff */
[C---:B------:R-:W-:Y:S01]  /*2cb0*/  @P3 FMUL R151, R2.reuse, R151 ;  /* 0x0000009702973220 */ /* 0x040fe20000400000 */
[----:B------:R-:W-:Y:S01]  /*2cc0*/  LOP3.LUT R127, R127, 0xffff, RZ, 0xc0, !PT ;  /* 0x0000ffff7f7f7812 */ /* 0x000fe200078ec0ff */
        /* <DEDUP_REMOVED lines=14> */
[----:B------:R-:W-:Y:S01]  /*2db0*/  @P3 FMUL R96, R2, R96 ;  /* 0x0000006002603220 */ /* 0x000fe20000400000 */
[----:B------:R-:W-:Y:S01]  /*2dc0*/  PRMT R106, R70, 0x5410, R141 ;  /* 0x00005410466a7816 */ /* 0x000fe2000000008d */
[C---:B------:R-:W-:Y:S01]  /*2dd0*/  @P3 FMUL R97, R2.reuse, R97 ;  /* 0x0000006102613220 */ /* 0x040fe20000400000 */
[----:B------:R-:W-:Y:S01]  /*2de0*/  SHF.L.U32 R69, R127, 0x18, RZ ;  /* 0x000000187f457819 */ /* 0x000fe200000006ff */
[----:B------:R-:W-:Y:S01]  /*2df0*/  @P3 FMUL R79, R2, R79 ;  /* 0x0000004f024f3220 */ /* 0x000fe20000400000 */
[----:B------:R-:W-:Y:S01]  /*2e00*/  PRMT R89, R90, 0x7604, R89 ;  /* 0x000076045a597816 */ /* 0x000fe20000000059 */
[----:B------:R-:W-:Y:S01]  /*2e10*/  @P3 FMUL R115, R2, R115 ;  /* 0x0000007302733220 */ /* 0x000fe20000400000 */
[----:B------:R-:W-:Y:S01]  /*2e20*/  LOP3.LUT R86, R86, 0xff, RZ, 0xc0, !PT ;  /* 0x000000ff56567812 */ /* 0x000fe200078ec0ff */
[C---:B------:R-:W-:Y:S01]  /*2e30*/  @P3 FMUL R165, R2.reuse, R165 ;  /* 0x000000a502a53220 */ /* 0x040fe20000400000 */
[----:B------:R-:W-:Y:S01]  /*2e40*/  LOP3.LUT R87, R87, 0xffff, RZ, 0xc0, !PT ;  /* 0x0000ffff57577812 */ /* 0x000fe200078ec0ff */
[----:B------:R-:W-:Y:S01]  /*2e50*/  @P3 FMUL R99, R2, R99 ;  /* 0x0000006302633220 */ /* 0x000fe20000400000 */
[----:B------:R-:W-:-:S02]  /*2e60*/  F2FP.SATFINITE.E4M3.F32.PACK_AB_MERGE_C R71, RZ, R147, RZ ;  /* 0x00000093ff47723e */ /* 0x000fc400048070ff */
[----:B------:R-:W-:Y:S02]  /*2e70*/  F2FP.SATFINITE.E4M3.F32.PACK_AB_MERGE_C R121, RZ, R121, RZ ;  /* 0x00000079ff79723e */ /* 0x000fe400048070ff */
[----:B------:R-:W-:Y:S02]  /*2e80*/  LOP3.LUT R76, R76, 0xff, RZ, 0xc0, !PT ;  /* 0x000000ff4c4c7812 */ /* 0x000fe400078ec0ff */
[----:B------:R-:W-:Y:S02]  /*2e90*/  LOP3.LUT R77, R77, 0xffff, RZ, 0xc0, !PT ;  /* 0x0000ffff4d4d7812 */ /* 0x000fe400078ec0ff */
[----:B------:R-:W-:Y:S02]  /*2ea0*/  F2FP.SATFINITE.E4M3.F32.PACK_AB_MERGE_C R85, RZ, R78, RZ ;  /* 0x0000004eff55723e */ /* 0x000fe400048070ff */
[-C--:B------:R-:W-:Y:S01]  /*2eb0*/  @P0 FMNMX R132, R132, |R82|.reuse, !PT ;  /* 0x4000005284840209 */ /* 0x080fe20007800000 */
[----:B------:R-:W-:Y:S01]  /*2ec0*/  @P3 FMUL R82, R2, R82 ;  /* 0x0000005202523220 */ /* 0x000fe20000400000 */
[----:B------:R-:W-:-:S02]  /*2ed0*/  LOP3.LUT R69, R106, R69, RZ, 0xfc, !PT ;  /* 0x000000456a457212 */ /* 0x000fc400078efcff */
[----:B------:R-:W-:Y:S02]  /*2ee0*/  PRMT R86, R89, 0x5410, R86 ;  /* 0x0000541059567816 */ /* 0x000fe40000000056 */
[----:B------:R-:W-:Y:S02]  /*2ef0*/  SHF.L.U32 R87, R87, 0x18, RZ ;  /* 0x0000001857577819 */ /* 0x000fe400000006ff */
[----:B------:R-:W-:Y:S02]  /*2f00*/  LOP3.LUT R71, R71, 0xff, RZ, 0xc0, !PT ;  /* 0x000000ff47477812 */ /* 0x000fe400078ec0ff */
[----:B------:R-:W-:Y:S02]  /*2f10*/  LOP3.LUT R106, R121, 0xffff, RZ, 0xc0, !PT ;  /* 0x0000ffff796a7812 */ /* 0x000fe400078ec0ff */
[----:B------:R-:W-:Y:S01]  /*2f20*/  F2FP.SATFINITE.E4M3.F32.PACK_AB_MERGE_C R149, RZ, R149, RZ ;  /* 0x00000095ff95723e */ /* 0x000fe200048070ff */
[----:B------:R-:W1:Y:S01]  /*2f30*/  LDC R121, c[0x0][0x210] ;  /* 0x00008400ff797b82 */ /* 0x000e620000000800 */
[----:B------:R-:W-:-:S02]  /*2f40*/  F2FP.SATFINITE.E4M3.F32.PACK_AB_MERGE_C R123, RZ, R123, RZ ;  /* 0x0000007bff7b723e */ /* 0x000fc400048070ff */
[----:B------:R-:W-:Y:S02]  /*2f50*/  PRMT R76, R77, 0x7604, R76 ;  /* 0x000076044d4c7816 */ /* 0x000fe4000000004c */
[----:B------:R-:W-:Y:S02]  /*2f60*/  LOP3.LUT R85, R85, 0xff, RZ, 0xc0, !PT ;  /* 0x000000ff55557812 */ /* 0x000fe400078ec0ff */
[-C--:B------:R-:W-:Y:S01]  /*2f70*/  @P0 FMNMX R132, R132, |R83|.reuse, !PT ;  /* 0x4000005384840209 */ /* 0x080fe20007800000 */
[----:B------:R-:W-:Y:S01]  /*2f80*/  @P3 FMUL R83, R2, R83 ;  /* 0x0000005302533220 */ /* 0x000fe20000400000 */
[----:B------:R-:W-:Y:S02]  /*2f90*/  LOP3.LUT R78, R86, R87, RZ, 0xfc, !PT ;  /* 0x00000057564e7212 */ /* 0x000fe400078efcff */
[----:B------:R-:W-:Y:S02]  /*2fa0*/  PRMT R106, R106, 0x7604, R71 ;  /* 0x000076046a6a7816 */ /* 0x000fe40000000047 */
[----:B------:R-:W-:-:S02]  /*2fb0*/  LOP3.LUT R149, R149, 0xff, RZ, 0xc0, !PT ;  /* 0x000000ff95957812 */ /* 0x000fc400078ec0ff */
[----:B------:R-:W-:Y:S02]  /*2fc0*/  LOP3.LUT R123, R123, 0xffff, RZ, 0xc0, !PT ;  /* 0x0000ffff7b7b7812 */ /* 0x000fe400078ec0ff */
[----:B------:R-:W-:Y:S02]  /*2fd0*/  PRMT R86, R76, 0x5410, R85 ;  /* 0x000054104c567816 */ /* 0x000fe40000000055 */
[----:B------:R-:W-:Y:S02]  /*2fe0*/  F2FP.SATFINITE.E4M3.F32.PACK_AB_MERGE_C R76, RZ, R80, RZ ;  /* 0x00000050ff4c723e */ /* 0x000fe400048070ff */
[----:B------:R-:W-:Y:S02]  /*2ff0*/  F2FP.SATFINITE.E4M3.F32.PACK_AB_MERGE_C R81, RZ, R81, RZ ;  /* 0x00000051ff51723e */ /* 0x000fe400048070ff */
[-C--:B------:R-:W-:Y:S01]  /*3000*/  @P0 FMNMX R132, R132, |R72|.reuse, !PT ;  /* 0x4000004884840209 */ /* 0x080fe20007800000 */
[----:B------:R-:W-:Y:S01]  /*3010*/  @P3 FMUL R72, R2, R72 ;  /* 0x0000004802483220 */ /* 0x000fe20000400000 */
[----:B------:R-:W-:-:S02]  /*3020*/  PRMT R108, R106, 0x5410, R149 ;  /* 0x000054106a6c7816 */ /* 0x000fc40000000095 */
[----:B------:R-:W-:Y:S02]  /*3030*/  SHF.L.U32 R71, R123, 0x18, RZ ;  /* 0x000000187b477819 */ /* 0x000fe400000006ff */
[----:B------:R-:W-:Y:S02]  /*3040*/  LOP3.LUT R76, R76, 0xff, RZ, 0xc0, !PT ;  /* 0x000000ff4c4c7812 */ /* 0x000fe400078ec0ff */
[----:B------:R-:W-:Y:S02]  /*3050*/  LOP3.LUT R81, R81, 0xffff, RZ, 0xc0, !PT ;  /* 0x0000ffff51517812 */ /* 0x000fe400078ec0ff */
[----:B------:R-:W-:Y:S02]  /*3060*/  F2FP.SATFINITE.E4M3.F32.PACK_AB_MERGE_C R96, RZ, R96, RZ ;  /* 0x00000060ff60723e */ /* 0x000fe400048070ff */
[-C--:B------:R-:W-:Y:S01]  /*3070*/  @P0 FMNMX R132, R132, |R73|.reuse, !PT ;  /* 0x4000004984840209 */ /* 0x080fe20007800000 */
[----:B------:R-:W-:Y:S01]  /*3080*/  @P3 FMUL R73, R2, R73 ;  /* 0x0000004902493220 */ /* 0x000fe20000400000 */
[----:B------:R-:W-:-:S02]  /*3090*/  F2FP.SATFINITE.E4M3.F32.PACK_AB_MERGE_C R82, RZ, R82, RZ ;  /* 0x00000052ff52723e */ /* 0x000fc400048070ff */
[----:B------:R-:W-:Y:S02]  /*30a0*/  LOP3.LUT R71, R108, R71, RZ, 0xfc, !PT ;  /* 0x000000476c477212 */ /* 0x000fe400078efcff */
[----:B------:R-:W-:Y:S02]  /*30b0*/  F2FP.SATFINITE.E4M3.F32.PACK_AB_MERGE_C R108, RZ, R155, RZ ;  /* 0x0000009bff6c723e */ /* 0x000fe400048070ff */
[----:B------:R-:W-:Y:S02]  /*30c0*/  F2FP.SATFINITE.E4M3.F32.PACK_AB_MERGE_C R109, RZ, R109, RZ ;  /* 0x0000006dff6d723e */ /* 0x000fe400048070ff */
[----:B------:R-:W-:Y:S02]  /*30d0*/  PRMT R81, R81, 0x7604, R76 ;  /* 0x0000760451517816 */ /* 0x000fe4000000004c */
[----:B------:R-:W-:Y:S02]  /*30e0*/  LOP3.LUT R96, R96, 0xff, RZ, 0xc0, !PT ;  /* 0x000000ff60607812 */ /* 0x000fe400078ec0ff */
[-C--:B------:R-:W-:Y:S01]  /*30f0*/  @P0 FMNMX R132, R132, |R75|.reuse, !PT ;  /* 0x4000004b84840209 */ /* 0x080fe20007800000 */
[----:B------:R-:W-:Y:S01]  /*3100*/  @P3 FMUL R75, R2, R75 ;  /* 0x0000004b024b3220 */ /* 0x000fe20000400000 */
[----:B------:R-:W-:-:S02]  /*3110*/  LOP3.LUT R82, R82, 0xffff, RZ, 0xc0, !PT ;  /* 0x0000ffff52527812 */ /* 0x000fc400078ec0ff */
[----:B------:R-:W-:Y:S02]  /*3120*/  F2FP.SATFINITE.E4M3.F32.PACK_AB_MERGE_C R76, RZ, R83, RZ ;  /* 0x00000053ff4c723e */ /* 0x000fe400048070ff */
[----:B------:R-:W-:Y:S02]  /*3130*/  F2FP.SATFINITE.E4M3.F32.PACK_AB_MERGE_C R72, RZ, R72, RZ ;  /* 0x00000048ff48723e */ /* 0x000fe400048070ff */
[----:B------:R-:W-:Y:S02]  /*3140*/  LOP3.LUT R108, R108, 0xff, RZ, 0xc0, !PT ;  /* 0x000000ff6c6c7812 */ /* 0x000fe400078ec0ff */
[----:B------:R-:W-:Y:S02]  /*3150*/  LOP3.LUT R109, R109, 0xffff, RZ, 0xc0, !PT ;  /* 0x0000ffff6d6d7812 */ /* 0x000fe400078ec0ff */
[----:B------:R-:W-:Y:S02]  /*3160*/  F2FP.SATFINITE.E4M3.F32.PACK_AB_MERGE_C R157, RZ, R157, RZ ;  /* 0x0000009dff9d723e */ /* 0x000fe400048070ff */
[----:B------:R-:W-:-:S02]  /*3170*/  PRMT R89, R81, 0x5410, R96 ;  /* 0x0000541051597816 */ /* 0x000fc40000000060 */
[-C--:B------:R-:W-:Y:S01]  /*3180*/  @P0 FMNMX R132, R132, |R98|.reuse, !PT ;  /* 0x4000006284840209 */ /* 0x080fe20007800000 */
[----:B------:R-:W2:Y:S01]  /*3190*/  @!P1 LDC.64 R80, c[0x0][0x230] ;  /* 0x00008c00ff509b82 */ /* 0x000ea20000000a00 */
[----:B------:R-:W-:Y:S01]  /*31a0*/  SHF.L.U32 R82, R82, 0x18, RZ ;  /* 0x0000001852527819 */ /* 0x000fe200000006ff */
[----:B------:R-:W-:Y:S01]  /*31b0*/  @P3 FMUL R98, R2, R98 ;  /* 0x0000006202623220 */ /* 0x000fe20000400000 */
[----:B------:R-:W-:Y:S02]  /*31c0*/  LOP3.LUT R76, R76, 0xff, RZ, 0xc0, !PT ;  /* 0x000000ff4c4c7812 */ /* 0x000fe400078ec0ff */
[----:B------:R-:W-:Y:S02]  /*31d0*/  LOP3.LUT R77, R72, 0xffff, RZ, 0xc0, !PT ;  /* 0x0000ffff484d7812 */ /* 0x000fe400078ec0ff */
[----:B------:R-:W-:Y:S02]  /*31e0*/  PRMT R108, R109, 0x7604, R108 ;  /* 0x000076046d6c7816 */ /* 0x000fe4000000006c */
[----:B------:R-:W-:-:S02]  /*31f0*/  LOP3.LUT R157, R157, 0xff, RZ, 0xc0, !PT ;  /* 0x000000ff9d9d7812 */ /* 0x000fc400078ec0ff */
[-C--:B------:R-:W-:Y:S01]  /*3200*/  @P0 FMNMX R132, R132, |R104|.reuse, !PT ;  /* 0x4000006884840209 */ /* 0x080fe20007800000 */
[----:B------:R-:W-:Y:S01]  /*3210*/  @P3 FMUL R104, R2, R104 ;  /* 0x0000006802683220 */ /* 0x000fe20000400000 */
[----:B------:R-:W-:Y:S02]  /*3220*/  LOP3.LUT R89, R89, R82, RZ, 0xfc, !PT ;  /* 0x0000005259597212 */ /* 0x000fe400078efcff */
[----:B------:R-:W-:Y:S02]  /*3230*/  PRMT R82, R77, 0x7604, R76 ;  /* 0x000076044d527816 */ /* 0x000fe4000000004c */
[----:B------:R-:W3:Y:S01]  /*3240*/  LDC.64 R76, c[0x0][0x258] ;  /* 0x00009600ff4c7b82 */ /* 0x000ee20000000a00 */
[----:B------:R-:W-:Y:S02]  /*3250*/  F2FP.SATFINITE.E4M3.F32.PACK_AB_MERGE_C R111, RZ, R111, RZ ;  /* 0x0000006fff6f723e */ /* 0x000fe400048070ff */
[----:B------:R-:W-:Y:S02]  /*3260*/  PRMT R110, R108, 0x5410, R157 ;  /* 0x000054106c6e7816 */ /* 0x000fe4000000009d */
[----:B------:R-:W-:-:S02]  /*3270*/  F2FP.SATFINITE.E4M3.F32.PACK_AB_MERGE_C R109, RZ, R159, RZ ;  /* 0x0000009fff6d723e */ /* 0x000fc400048070ff */
[----:B------:R-:W-:Y:S01]  /*3280*/  F2FP.SATFINITE.E4M3.F32.PACK_AB_MERGE_C R108, RZ, R105, RZ ;  /* 0x00000069ff6c723e */ /* 0x000fe200048070ff */
[----:B--2---:R-:W-:Y:S01]  /*3290*/  @!P1 IMAD.WIDE R80, R134, 0x4, R80 ;  /* 0x0000000486509825 */ /* 0x004fe200078e0250 */
[----:B------:R-:W-:-:S03]  /*32a0*/  @P0 FMNMX R132, R132, |R74|, !PT ;  /* 0x4000004a84840209 */ /* 0x000fc60007800000 */
[----:B------:R-:W-:Y:S01]  /*32b0*/  @P3 FMUL R74, R2, R74 ;  /* 0x0000004a024a3220 */ /* 0x000fe20000400000 */
[----:B------:R-:W-:Y:S02]  /*32c0*/  LOP3.LUT R111, R111, 0xffff, RZ, 0xc0, !PT ;  /* 0x0000ffff6f6f7812 */ /* 0x000fe400078ec0ff */
[----:B------:R-:W-:Y:S01]  /*32d0*/  LOP3.LUT R109, R109, 0xff, RZ, 0xc0, !PT ;  /* 0x000000ff6d6d7812 */ /* 0x000fe200078ec0ff */
[----:B------:R2:W-:Y:S01]  /*32e0*/  @!P1 STG.E desc[UR4][R80.64], R0 ;  /* 0x0000000050009986 */ /* 0x0005e2000c101904 */
[----:B------:R-:W-:Y:S02]  /*32f0*/  LOP3.LUT R108, R108, 0xffff, RZ, 0xc0, !PT ;  /* 0x0000ffff6c6c7812 */ /* 0x000fe400078ec0ff */
[----:B------:R-:W-:Y:S02]  /*3300*/  F2FP.SATFINITE.E4M3.F32.PACK_AB_MERGE_C R161, RZ, R161, RZ ;  /* 0x000000a1ffa1723e */ /* 0x000fe400048070ff */
[----:B------:R-:W-:Y:S02]  /*3310*/  F2FP.SATFINITE.E4M3.F32.PACK_AB_MERGE_C R91, RZ, R91, RZ ;  /* 0x0000005bff5b723e */ /* 0x000fe400048070ff */
[-C--:B------:R-:W-:Y:S01]  /*3320*/  @P0 FMNMX R132, R132, |R129|.reuse, !PT ;  /* 0x4000008184840209 */ /* 0x080fe20007800000 */
[----:B------:R-:W-:Y:S01]  /*3330*/  @P3 FMUL R129, R2, R129 ;  /* 0x0000008102813220 */ /* 0x000fe20000400000 */
[----:B------:R-:W-:-:S02]  /*3340*/  F2FP.SATFINITE.E4M3.F32.PACK_AB_MERGE_C R75, RZ, R75, RZ ;  /* 0x0000004bff4b723e */ /* 0x000fc400048070ff */
[----:B------:R-:W-:Y:S02]  /*3350*/  F2FP.SATFINITE.E4M3.F32.PACK_AB_MERGE_C R73, RZ, R73, RZ ;  /* 0x00000049ff49723e */ /* 0x000fe400048070ff */
[----:B------:R-:W-:Y:S02]  /*3360*/  F2FP.SATFINITE.E4M3.F32.PACK_AB_MERGE_C R98, RZ, R98, RZ ;  /* 0x00000062ff62723e */ /* 0x000fe400048070ff */
[----:B------:R-:W-:Y:S02]  /*3370*/  F2FP.SATFINITE.E4M3.F32.PACK_AB_MERGE_C R104, RZ, R104, RZ ;  /* 0x00000068ff68723e */ /* 0x000fe400048070ff */
[----:B------:R-:W-:Y:S02]  /*3380*/  F2FP.SATFINITE.E4M3.F32.PACK_AB_MERGE_C R70, RZ, R143, RZ ;  /* 0x0000008fff46723e */ /* 0x000fe400048070ff */
[----:B------:R-:W-:Y:S02]  /*3390*/  F2FP.SATFINITE.E4M3.F32.PACK_AB_MERGE_C R117, RZ, R117, RZ ;  /* 0x00000075ff75723e */ /* 0x000fe400048070ff */
[----:B------:R-:W-:-:S02]  /*33a0*/  SHF.L.U32 R105, R111, 0x18, RZ ;  /* 0x000000186f697819 */ /* 0x000fc400000006ff */
[----:B------:R-:W-:Y:S02]  /*33b0*/  PRMT R108, R108, 0x7604, R109 ;  /* 0x000076046c6c7816 */ /* 0x000fe4000000006d */
[----:B------:R-:W-:Y:S02]  /*33c0*/  LOP3.LUT R161, R161, 0xff, RZ, 0xc0, !PT ;  /* 0x000000ffa1a17812 */ /* 0x000fe400078ec0ff */
[----:B------:R-:W-:Y:S02]  /*33d0*/  F2FP.SATFINITE.E4M3.F32.PACK_AB_MERGE_C R107, RZ, R107, RZ ;  /* 0x0000006bff6b723e */ /* 0x000fe400048070ff */
[----:B------:R-:W-:Y:S02]  /*33e0*/  LOP3.LUT R91, R91, 0xffff, RZ, 0xc0, !PT ;  /* 0x0000ffff5b5b7812 */ /* 0x000fe400078ec0ff */
[----:B------:R-:W-:Y:S02]  /*33f0*/  F2FP.SATFINITE.E4M3.F32.PACK_AB_MERGE_C R137, RZ, R137, RZ ;  /* 0x00000089ff89723e */ /* 0x000fe400048070ff */
[----:B------:R-:W-:-:S02]  /*3400*/  F2FP.SATFINITE.E4M3.F32.PACK_AB_MERGE_C R106, RZ, R151, RZ ;  /* 0x00000097ff6a723e */ /* 0x000fc400048070ff */
[----:B------:R-:W-:Y:S02]  /*3410*/  F2FP.SATFINITE.E4M3.F32.PACK_AB_MERGE_C R113, RZ, R113, RZ ;  /* 0x00000071ff71723e */ /* 0x000fe400048070ff */
[----:B------:R-:W-:Y:S02]  /*3420*/  LOP3.LUT R75, R75, 0xffff, RZ, 0xc0, !PT ;  /* 0x0000ffff4b4b7812 */ /* 0x000fe400078ec0ff */
[----:B------:R-:W-:Y:S02]  /*3430*/  LOP3.LUT R73, R73, 0xff, RZ, 0xc0, !PT ;  /* 0x000000ff49497812 */ /* 0x000fe400078ec0ff */
[----:B------:R-:W-:Y:S02]  /*3440*/  F2FP.SATFINITE.E4M3.F32.PACK_AB_MERGE_C R131, RZ, R131, RZ ;  /* 0x00000083ff83723e */ /* 0x000fe400048070ff */
[----:B------:R-:W-:Y:S02]  /*3450*/  LOP3.LUT R72, R98, 0xff, RZ, 0xc0, !PT ;  /* 0x000000ff62487812 */ /* 0x000fe400078ec0ff */
[----:B------:R-:W-:-:S02]  /*3460*/  LOP3.LUT R83, R104, 0xffff, RZ, 0xc0, !PT ;  /* 0x0000ffff68537812 */ /* 0x000fc400078ec0ff */
[----:B------:R-:W-:Y:S02]  /*3470*/  F2FP.SATFINITE.E4M3.F32.PACK_AB_MERGE_C R129, RZ, R129, RZ ;  /* 0x00000081ff81723e */ /* 0x000fe400048070ff */
[----:B------:R-:W-:Y:S02]  /*3480*/  F2FP.SATFINITE.E4M3.F32.PACK_AB_MERGE_C R74, RZ, R74, RZ ;  /* 0x0000004aff4a723e */ /* 0x000fe400048070ff */
[----:B------:R-:W-:Y:S02]  /*3490*/  LOP3.LUT R70, R70, 0xff, RZ, 0xc0, !PT ;  /* 0x000000ff46467812 */ /* 0x000fe400078ec0ff */
[----:B------:R-:W-:Y:S02]  /*34a0*/  LOP3.LUT R117, R117, 0xffff, RZ, 0xc0, !PT ;  /* 0x0000ffff75757812 */ /* 0x000fe400078ec0ff */
[----:B------:R-:W-:Y:S02]  /*34b0*/  F2FP.SATFINITE.E4M3.F32.PACK_AB_MERGE_C R145, RZ, R145, RZ ;  /* 0x00000091ff91723e */ /* 0x000fe400048070ff */
[----:B------:R-:W-:-:S02]  /*34c0*/  LOP3.LUT R105, R110, R105, RZ, 0xfc, !PT ;  /* 0x000000696e697212 */ /* 0x000fc400078efcff */
[----:B------:R-:W-:Y:S02]  /*34d0*/  F2FP.SATFINITE.E4M3.F32.PACK_AB_MERGE_C R95, RZ, R95, RZ ;  /* 0x0000005fff5f723e */ /* 0x000fe400048070ff */
[----:B------:R-:W-:Y:S02]  /*34e0*/  F2FP.SATFINITE.E4M3.F32.PACK_AB_MERGE_C R119, RZ, R119, RZ ;  /* 0x00000077ff77723e */ /* 0x000fe400048070ff */
[----:B------:R-:W-:Y:S02]  /*34f0*/  PRMT R110, R108, 0x5410, R161 ;  /* 0x000054106c6e7816 */ /* 0x000fe400000000a1 */
[----:B------:R-:W-:Y:S02]  /*3500*/  LOP3.LUT R107, R107, 0xffff, RZ, 0xc0, !PT ;  /* 0x0000ffff6b6b7812 */ /* 0x000fe400078ec0ff */
[----:B------:R-:W-:Y:S02]  /*3510*/  SHF.L.U32 R84, R91, 0x18, RZ ;  /* 0x000000185b547819 */ /* 0x000fe400000006ff */
[----:B------:R-:W-:-:S02]  /*3520*/  LOP3.LUT R137, R137, 0xff, RZ, 0xc0, !PT ;  /* 0x000000ff89897812 */ /* 0x000fc400078ec0ff */
[----:B------:R-:W-:Y:S02]  /*3530*/  LOP3.LUT R106, R106, 0xff, RZ, 0xc0, !PT ;  /* 0x000000ff6a6a7812 */ /* 0x000fe400078ec0ff */
[----:B------:R-:W-:Y:S02]  /*3540*/  LOP3.LUT R113, R113, 0xffff, RZ, 0xc0, !PT ;  /* 0x0000ffff71717812 */ /* 0x000fe400078ec0ff */
[----:B------:R-:W-:Y:S02]  /*3550*/  F2FP.SATFINITE.E4M3.F32.PACK_AB_MERGE_C R153, RZ, R153, RZ ;  /* 0x00000099ff99723e */ /* 0x000fe400048070ff */
[----:B------:R-:W-:Y:S02]  /*3560*/  F2FP.SATFINITE.E4M3.F32.PACK_AB_MERGE_C R163, RZ, R163, RZ ;  /* 0x000000a3ffa3723e */ /* 0x000fe400048070ff */
[----:B------:R-:W-:Y:S02]  /*3570*/  F2FP.SATFINITE.E4M3.F32.PACK_AB_MERGE_C R108, RZ, R97, RZ ;  /* 0x00000061ff6c723e */ /* 0x000fe400048070ff */
[----:B------:R-:W-:-:S02]  /*3580*/  F2FP.SATFINITE.E4M3.F32.PACK_AB_MERGE_C R79, RZ, R79, RZ ;  /* 0x0000004fff4f723e */ /* 0x000fc400048070ff */
[----:B------:R-:W-:Y:S02]  /*3590*/  SHF.L.U32 R75, R75, 0x18, RZ ;  /* 0x000000184b4b7819 */ /* 0x000fe400000006ff */
[----:B------:R-:W-:Y:S02]  /*35a0*/  PRMT R82, R82, 0x5410, R73 ;  /* 0x0000541052527816 */ /* 0x000fe40000000049 */
[----:B------:R-:W-:Y:S02]  /*35b0*/  LOP3.LUT R131, R131, 0xffff, RZ, 0xc0, !PT ;  /* 0x0000ffff83837812 */ /* 0x000fe400078ec0ff */
[----:B------:R-:W-:Y:S02]  /*35c0*/  F2FP.SATFINITE.E4M3.F32.PACK_AB_MERGE_C R115, RZ, R115, RZ ;  /* 0x00000073ff73723e */ /* 0x000fe400048070ff */
[----:B------:R-:W-:Y:S01]  /*35d0*/  PRMT R83, R83, 0x7604, R72 ;  /* 0x0000760453537816 */ /* 0x000fe20000000048 */
[----:B---3--:R-:W-:Y:S01]  /*35e0*/  IMAD.WIDE.U32 R72, R133, 0x4, R76 ;  /* 0x0000000485487825 */ /* 0x008fe200078e004c */
[----:B------:R-:W-:-:S02]  /*35f0*/  LOP3.LUT R129, R129, 0xffff, RZ, 0xc0, !PT ;  /* 0x0000ffff81817812 */ /* 0x000fc400078ec0ff */
[----:B------:R-:W-:Y:S02]  /*3600*/  LOP3.LUT R74, R74, 0xff, RZ, 0xc0, !PT ;  /* 0x000000ff4a4a7812 */ /* 0x000fe400078ec0ff */
[----:B------:R-:W-:Y:S02]  /*3610*/  PRMT R70, R117, 0x7604, R70 ;  /* 0x0000760475467816 */ /* 0x000fe40000000046 */
[----:B------:R-:W-:Y:S02]  /*3620*/  LOP3.LUT R145, R145, 0xff, RZ, 0xc0, !PT ;  /* 0x000000ff91917812 */ /* 0x000fe400078ec0ff */
[----:B------:R-:W-:Y:S02]  /*3630*/  LOP3.LUT R95, R95, 0xffff, RZ, 0xc0, !PT ;  /* 0x0000ffff5f5f7812 */ /* 0x000fe400078ec0ff */
[----:B------:R-:W-:Y:S02]  /*3640*/  LOP3.LUT R119, R119, 0xffff, RZ, 0xc0, !PT ;  /* 0x0000ffff77777812 */ /* 0x000fe400078ec0ff */
[----:B------:R-:W-:-:S02]  /*3650*/  SHF.L.U32 R97, R107, 0x18, RZ ;  /* 0x000000186b617819 */ /* 0x000fc400000006ff */
[----:B------:R-:W-:Y:S02]  /*3660*/  LOP3.LUT R84, R93, R84, RZ, 0xfc, !PT ;  /* 0x000000545d547212 */ /* 0x000fe400078efcff */
[----:B------:R-:W-:Y:S02]  /*3670*/  PRMT R137, R68, 0x5410, R137 ;  /* 0x0000541044897816 */ /* 0x000fe40000000089 */
[----:B------:R-:W-:Y:S02]  /*3680*/  PRMT R106, R113, 0x7604, R106 ;  /* 0x00007604716a7816 */ /* 0x000fe4000000006a */
[----:B------:R-:W-:Y:S02]  /*3690*/  LOP3.LUT R153, R153, 0xff, RZ, 0xc0, !PT ;  /* 0x000000ff99997812 */ /* 0x000fe400078ec0ff */
[----:B------:R-:W-:Y:S02]  /*36a0*/  LOP3.LUT R107, R163, 0xff, RZ, 0xc0, !PT ;  /* 0x000000ffa36b7812 */ /* 0x000fe400078ec0ff */
[----:B------:R-:W-:-:S02]  /*36b0*/  LOP3.LUT R108, R108, 0xffff, RZ, 0xc0, !PT ;  /* 0x0000ffff6c6c7812 */ /* 0x000fc400078ec0ff */
[----:B------:R-:W-:Y:S02]  /*36c0*/  F2FP.SATFINITE.E4M3.F32.PACK_AB_MERGE_C R165, RZ, R165, RZ ;  /* 0x000000a5ffa5723e */ /* 0x000fe400048070ff */
[----:B------:R-:W-:Y:S02]  /*36d0*/  F2FP.SATFINITE.E4M3.F32.PACK_AB_MERGE_C R99, RZ, R99, RZ ;  /* 0x00000063ff63723e */ /* 0x000fe400048070ff */
[----:B------:R-:W-:Y:S02]  /*36e0*/  LOP3.LUT R79, R79, 0xffff, RZ, 0xc0, !PT ;  /* 0x0000ffff4f4f7812 */ /* 0x000fe400078ec0ff */
[----:B------:R-:W-:Y:S02]  /*36f0*/  LOP3.LUT R93, R82, R75, RZ, 0xfc, !PT ;  /* 0x0000004b525d7212 */ /* 0x000fe400078efcff */
[----:B------:R-:W-:Y:S02]  /*3700*/  SHF.L.U32 R68, R131, 0x18, RZ ;  /* 0x0000001883447819 */ /* 0x000fe400000006ff */
[----:B------:R-:W-:-:S02]  /*3710*/  LOP3.LUT R115, R115, 0xffff, RZ, 0xc0, !PT ;  /* 0x0000ffff73737812 */ /* 0x000fc400078ec0ff */
[----:B------:R-:W-:Y:S02]  /*3720*/  SHF.L.U32 R129, R129, 0x18, RZ ;  /* 0x0000001881817819 */ /* 0x000fe400000006ff */
[----:B------:R-:W-:Y:S02]  /*3730*/  PRMT R74, R83, 0x5410, R74 ;  /* 0x00005410534a7816 */ /* 0x000fe4000000004a */
[----:B------:R-:W-:Y:S02]  /*3740*/  IADD3 R75, R133, 0x20, RZ ;  /* 0x00000020854b7810 */ /* 0x000fe40007ffe0ff */
[----:B------:R-:W-:Y:S02]  /*3750*/  PRMT R145, R70, 0x5410, R145 ;  /* 0x0000541046917816 */ /* 0x000fe40000000091 */
[----:B------:R-:W-:Y:S02]  /*3760*/  SHF.L.U32 R88, R95, 0x18, RZ ;  /* 0x000000185f587819 */ /* 0x000fe400000006ff */
[----:B------:R-:W-:-:S02]  /*3770*/  IADD3 R83, R133, 0x40, RZ ;  /* 0x0000004085537810 */ /* 0x000fc40007ffe0ff */
[----:B------:R-:W-:Y:S02]  /*3780*/  SHF.L.U32 R70, R119, 0x18, RZ ;  /* 0x0000001877467819 */ /* 0x000fe400000006ff */
[----:B------:R-:W-:Y:S01]  /*3790*/  IADD3 R85, R133, 0x60, RZ ;  /* 0x0000006085557810 */ /* 0x000fe20007ffe0ff */
[----:B--2---:R-:W-:Y:S01]  /*37a0*/  IMAD.WIDE.U32 R80, R83, 0x4, R76 ;  /* 0x0000000453507825 */ /* 0x004fe200078e004c */
[----:B------:R-:W-:Y:S02]  /*37b0*/  PRMT R153, R106, 0x5410, R153 ;  /* 0x000054106a997816 */ /* 0x000fe40000000099 */
[----:B------:R-:W-:Y:S01]  /*37c0*/  PRMT R108, R108, 0x7604, R107 ;  /* 0x000076046c6c7816 */ /* 0x000fe2000000006b */
[----:B------:R-:W-:Y:S01]  /*37d0*/  IMAD.WIDE.U32 R82, R85, 0x4, R76 ;  /* 0x0000000455527825 */ /* 0x000fe200078e004c */
[----:B------:R-:W-:Y:S02]  /*37e0*/  LOP3.LUT R165, R165, 0xff, RZ, 0xc0, !PT ;  /* 0x000000ffa5a57812 */ /* 0x000fe400078ec0ff */
[----:B------:R-:W-:-:S02]  /*37f0*/  LOP3.LUT R99, R99, 0xffff, RZ, 0xc0, !PT ;  /* 0x0000ffff63637812 */ /* 0x000fc400078ec0ff */
[----:B------:R-:W-:Y:S02]  /*3800*/  SHF.L.U32 R79, R79, 0x18, RZ ;  /* 0x000000184f4f7819 */ /* 0x000fe400000006ff */
[----:B------:R-:W-:Y:S02]  /*3810*/  IADD3 R87, R133, 0x80, RZ ;  /* 0x0000008085577810 */ /* 0x000fe40007ffe0ff */
[----:B------:R-:W-:Y:S02]  /*3820*/  LOP3.LUT R68, R137, R68, RZ, 0xfc, !PT ;  /* 0x0000004489447212 */ /* 0x000fe400078efcff */
[----:B------:R-:W-:Y:S02]  /*3830*/  SHF.L.U32 R106, R115, 0x18, RZ ;  /* 0x00000018736a7819 */ /* 0x000fe400000006ff */
[----:B------:R-:W-:Y:S01]  /*3840*/  LOP3.LUT R129, R74, R129, RZ, 0xfc, !PT ;  /* 0x000000814a817212 */ /* 0x000fe200078efcff */
[----:B------:R-:W-:Y:S01]  /*3850*/  IMAD.WIDE.U32 R74, R75, 0x4, R76 ;  /* 0x000000044b4a7825 */ /* 0x000fe200078e004c */
[----:B------:R-:W-:Y:S01]  /*3860*/  IADD3 R91, R133, 0xa0, RZ ;  /* 0x000000a0855b7810 */ /* 0x000fe20007ffe0ff */
[----:B------:R2:W-:Y:S01]  /*3870*/  STG.E desc[UR4][R72.64], R68 ;  /* 0x0000004448007986 */ /* 0x0005e2000c101904 */
[----:B------:R-:W-:-:S02]  /*3880*/  LOP3.LUT R88, R101, R88, RZ, 0xfc, !PT ;  /* 0x0000005865587212 */ /* 0x000fc400078efcff */
[----:B------:R-:W-:Y:S01]  /*3890*/  IADD3 R95, R133, 0xc0, RZ ;  /* 0x000000c0855f7810 */ /* 0x000fe20007ffe0ff */
[--C-:B------:R-:W-:Y:S01]  /*38a0*/  IMAD.WIDE.U32 R90, R91, 0x4, R76.reuse ;  /* 0x000000045b5a7825 */ /* 0x100fe200078e004c */
[----:B------:R-:W-:Y:S01]  /*38b0*/  LOP3.LUT R70, R145, R70, RZ, 0xfc, !PT ;  /* 0x0000004691467212 */ /* 0x000fe200078efcff */
[----:B------:R2:W-:Y:S01]  /*38c0*/  STG.E desc[UR4][R74.64], R69 ;  /* 0x000000454a007986 */ /* 0x0005e2000c101904 */
[----:B------:R-:W-:Y:S01]  /*38d0*/  IADD3 R101, R133, 0xe0, RZ ;  /* 0x000000e085657810 */ /* 0x000fe20007ffe0ff */
[----:B------:R-:W-:Y:S01]  /*38e0*/  IMAD.WIDE.U32 R94, R95, 0x4, R76 ;  /* 0x000000045f5e7825 */ /* 0x000fe200078e004c */
[----:B------:R-:W-:Y:S01]  /*38f0*/  PRMT R108, R108, 0x5410, R165 ;  /* 0x000054106c6c7816 */ /* 0x000fe200000000a5 */
[----:B------:R2:W-:Y:S01]  /*3900*/  STG.E desc[UR4][R80.64], R70 ;  /* 0x0000004650007986 */ /* 0x0005e2000c101904 */
[----:B------:R-:W-:Y:S01]  /*3910*/  SHF.L.U32 R99, R99, 0x18, RZ ;  /* 0x0000001863637819 */ /* 0x000fe200000006ff */
[--C-:B------:R-:W-:Y:S01]  /*3920*/  IMAD.WIDE.U32 R100, R101, 0x4, R76.reuse ;  /* 0x0000000465647825 */ /* 0x100fe200078e004c */
[----:B------:R-:W-:Y:S01]  /*3930*/  LOP3.LUT R79, R86, R79, RZ, 0xfc, !PT ;  /* 0x0000004f564f7212 */ /* 0x000fe200078efcff */
[----:B------:R2:W-:Y:S01]  /*3940*/  STG.E desc[UR4][R82.64], R71 ;  /* 0x0000004752007986 */ /* 0x0005e2000c101904 */
[----:B------:R-:W-:Y:S01]  /*3950*/  IADD3 R103, R133, 0x100, RZ ;  /* 0x0000010085677810 */ /* 0x000fe20007ffe0ff */
[----:B------:R-:W-:Y:S01]  /*3960*/  IMAD.WIDE.U32 R86, R87, 0x4, R76 ;  /* 0x0000000457567825 */ /* 0x000fe200078e004c */
[----:B------:R-:W-:-:S02]  /*3970*/  LOP3.LUT R106, R153, R106, RZ, 0xfc, !PT ;  /* 0x0000006a996a7212 */ /* 0x000fc400078efcff */
[----:B------:R-:W-:Y:S01]  /*3980*/  IADD3 R109, R133, 0x120, RZ ;  /* 0x00000120856d7810 */ /* 0x000fe20007ffe0ff */
[--C-:B------:R-:W-:Y:S01]  /*3990*/  IMAD.WIDE.U32 R102, R103, 0x4, R76.reuse ;  /* 0x0000000467667825 */ /* 0x100fe200078e004c */
[C---:B------:R-:W-:Y:S01]  /*39a0*/  IADD3 R111, R133.reuse, 0x140, RZ ;  /* 0x00000140856f7810 */ /* 0x040fe20007ffe0ff */
[----:B------:R2:W-:Y:S01]  /*39b0*/  STG.E desc[UR4][R86.64], R106 ;  /* 0x0000006a56007986 */ /* 0x0005e2000c101904 */
[----:B------:R-:W-:Y:S02]  /*39c0*/  LOP3.LUT R97, R110, R97, RZ, 0xfc, !PT ;  /* 0x000000616e617212 */ /* 0x000fe400078efcff */
[----:B------:R-:W-:Y:S01]  /*39d0*/  IADD3 R113, R133, 0x160, RZ ;  /* 0x0000016085717810 */ /* 0x000fe20007ffe0ff */
[--C-:B------:R-:W-:Y:S01]  /*39e0*/  IMAD.WIDE.U32 R110, R111, 0x4, R76.reuse ;  /* 0x000000046f6e7825 */ /* 0x100fe200078e004c */
[----:B------:R-:W-:Y:S01]  /*39f0*/  LOP3.LUT R99, R108, R99, RZ, 0xfc, !PT ;  /* 0x000000636c637212 */ /* 0x000fe200078efcff */
[----:B------:R2:W-:Y:S01]  /*3a00*/  STG.E desc[UR4][R90.64], R105 ;  /* 0x000000695a007986 */ /* 0x0005e2000c101904 */
[----:B------:R-:W-:Y:S01]  /*3a10*/  IADD3 R115, R133, 0x180, RZ ;  /* 0x0000018085737810 */ /* 0x000fe20007ffe0ff */
[--C-:B------:R-:W-:Y:S01]  /*3a20*/  IMAD.WIDE.U32 R108, R109, 0x4, R76.reuse ;  /* 0x000000046d6c7825 */ /* 0x100fe200078e004c */
[C---:B------:R-:W-:Y:S01]  /*3a30*/  IADD3 R117, R133.reuse, 0x1a0, RZ ;  /* 0x000001a085757810 */ /* 0x040fe20007ffe0ff */
[----:B------:R2:W-:Y:S01]  /*3a40*/  STG.E desc[UR4][R94.64], R97 ;  /* 0x000000615e007986 */ /* 0x0005e2000c101904 */
[----:B------:R-:W-:Y:S01]  /*3a50*/  IADD3 R119, R133, 0x1c0, RZ ;  /* 0x000001c085777810 */ /* 0x000fe20007ffe0ff */
[--C-:B------:R-:W-:Y:S01]  /*3a60*/  IMAD.WIDE.U32 R112, R113, 0x4, R76.reuse ;  /* 0x0000000471707825 */ /* 0x100fe200078e004c */
[----:B------:R-:W-:Y:S01]  /*3a70*/  IADD3 R107, R133, 0x1e0, RZ ;  /* 0x000001e0856b7810 */ /* 0x000fe20007ffe0ff */
[----:B------:R2:W-:Y:S01]  /*3a80*/  STG.E desc[UR4][R100.64], R99 ;  /* 0x0000006364007986 */ /* 0x0005e2000c101904 */
[----:B-1----:R-:W-:Y:S01]  /*3a90*/  LEA R134, R121, R134, 0x2 ;  /* 0x0000008679867211 */ /* 0x002fe200078e10ff */
[----:B------:R-:W-:-:S02]  /*3aa0*/  IMAD.WIDE.U32 R114, R115, 0x4, R76 ;  /* 0x0000000473727825 */ /* 0x000fc400078e004c */
[----:B------:R2:W-:Y:S01]  /*3ab0*/  STG.E desc[UR4][R102.64], R92 ;  /* 0x0000005c66007986 */ /* 0x0005e2000c101904 */
[----:B------:R-:W-:Y:S01]  /*3ac0*/  ISETP.GE.AND P0, PT, R134, UR13, PT ;  /* 0x0000000d86007c0c */ /* 0x000fe2000bf06270 */
[--C-:B------:R-:W-:Y:S02]  /*3ad0*/  IMAD.WIDE.U32 R116, R117, 0x4, R76.reuse ;  /* 0x0000000475747825 */ /* 0x100fe400078e004c */
[----:B------:R2:W-:Y:S02]  /*3ae0*/  STG.E desc[UR4][R108.64], R88 ;  /* 0x000000586c007986 */ /* 0x0005e4000c101904 */
[--C-:B------:R-:W-:Y:S02]  /*3af0*/  IMAD.WIDE.U32 R118, R119, 0x4, R76.reuse ;  /* 0x0000000477767825 */ /* 0x100fe400078e004c */
[----:B------:R2:W-:Y:S02]  /*3b00*/  STG.E desc[UR4][R110.64], R84 ;  /* 0x000000546e007986 */ /* 0x0005e4000c101904 */
[----:B------:R-:W-:-:S02]  /*3b10*/  IMAD.WIDE.U32 R76, R107, 0x4, R76 ;  /* 0x000000046b4c7825 */ /* 0x000fc400078e004c */
[----:B------:R2:W-:Y:S04]  /*3b20*/  STG.E desc[UR4][R112.64], R78 ;  /* 0x0000004e70007986 */ /* 0x0005e8000c101904 */
[----:B------:R2:W-:Y:S04]  /*3b30*/  STG.E desc[UR4][R114.64], R79 ;  /* 0x0000004f72007986 */ /* 0x0005e8000c101904 */
[----:B------:R2:W-:Y:S04]  /*3b40*/  STG.E desc[UR4][R116.64], R89 ;  /* 0x0000005974007986 */ /* 0x0005e8000c101904 */
[----:B------:R2:W-:Y:S04]  /*3b50*/  STG.E desc[UR4][R118.64], R93 ;  /* 0x0000005d76007986 */ /* 0x0005e8000c101904 */
[----:B------:R2:W-:Y:S01]  /*3b60*/  STG.E desc[UR4][R76.64], R129 ;  /* 0x000000814c007986 */ /* 0x0005e2000c101904 */
[----:B------:R-:W-:Y:S05]  /*3b70*/  @!P0 BRA `(.L_x_4672) ;  /* 0xffffffc400cc8947 */ /* 0x000fea000383ffff */
.L_x_4670:
[----:B------:R-:W-:Y:S05]  /*3b80*/  BSYNC B0 ;  /* 0x0000000000007941 */ /* 0x000fea0003800000 */
.L_x_4669:
[----:B------:R-:W-:Y:S02]  /*3b90*/  ULDC.64 UR10, c[0x0][0x288] ;  /* 0x0000a200000a7ab9 */ /* 0x000fe40000000a00 */
[----:B------:R-:W-:-:S04]  /*3ba0*/  ISETP.NE.U32.AND P0, PT, RZ, UR10, PT ;  /* 0x0000000aff007c0c */ /* 0x000fc8000bf05070 */
[----:B------:R-:W-:-:S13]  /*3bb0*/  ISETP.NE.AND.EX P0, PT, RZ, UR11, PT, P0 ;  /* 0x0000000bff007c0c */ /* 0x000fda000bf05300 */
[----:B------:R-:W-:Y:S05]  /*3bc0*/  @!P0 BRA `(.L_x_4673) ;  /* 0x0000000000bc8947 */ /* 0x000fea0003800000 */
[----:B------:R-:W-:-:S03]  /*3bd0*/  UMOV UR10, 0xffffffff ;  /* 0xffffffff000a7882 */ /* 0x000fc60000000000 */
[----:B------:R-:W-:Y:S05]  /*3be0*/  BRA.DIV UR10, `(.L_x_4674) ;  /* 0x000000120a387947 */ /* 0x000fea000b800000 */
[----:B------:R-:W1:Y:S02]  /*3bf0*/  SHFL.DOWN PT, R5, R132, 0x10, 0x1f ;  /* 0x0a001f0084057f89 */ /* 0x000e6400000e0000 */
[----:B-1----:R-:W-:-:S05]  /*3c00*/  FMNMX R5, R5, R132, !PT ;  /* 0x0000008405057209 */ /* 0x002fca0007800000 */
[----:B------:R-:W1:Y:S02]  /*3c10*/  SHFL.DOWN PT, R0, R5, 0x8, 0x1f ;  /* 0x09001f0005007f89 */ /* 0x000e6400000e0000 */
[----:B-1----:R-:W-:-:S05]  /*3c20*/  FMNMX R0, R5, R0, !PT ;  /* 0x0000000005007209 */ /* 0x002fca0007800000 */
[----:B------:R-:W1:Y:S02]  /*3c30*/  SHFL.DOWN PT, R7, R0, 0x4, 0x1f ;  /* 0x08801f0000077f89 */ /* 0x000e6400000e0000 */
[----:B-1----:R-:W-:-:S05]  /*3c40*/  FMNMX R7, R0, R7, !PT ;  /* 0x0000000700077209 */ /* 0x002fca0007800000 */
[----:B------:R-:W1:Y:S02]  /*3c50*/  SHFL.DOWN PT, R4, R7, 0x2, 0x1f ;  /* 0x08401f0007047f89 */ /* 0x000e6400000e0000 */
[----:B-1----:R-:W-:-:S05]  /*3c60*/  FMNMX R4, R7, R4, !PT ;  /* 0x0000000407047209 */ /* 0x002fca0007800000 */
[----:B------:R1:W3:Y:S02]  /*3c70*/  SHFL.DOWN PT, R9, R4, 0x1, 0x1f ;  /* 0x08201f0004097f89 */ /* 0x0002e400000e0000 */
.L_x_4699:
[----:B------:R-:W-:Y:S01]  /*3c80*/  LOP3.LUT P0, RZ, R3, 0x1f, RZ, 0xc0, !PT ;  /* 0x0000001f03ff7812 */ /* 0x000fe2000780c0ff */
[----:B------:R-:W-:Y:S05]  /*3c90*/  WARPSYNC.ALL ;  /* 0x0000000000007948 */ /* 0x000fea0003800000 */
[----:B---3--:R-:W-:Y:S01]  /*3ca0*/  FMNMX R9, R4, R9, !PT ;  /* 0x0000000904097209 */ /* 0x008fe20007800000 */
[----:B------:R-:W-:Y:S01]  /*3cb0*/  BSSY B0, `(.L_x_4675) ;  /* 0x000001a000007945 */ /* 0x000fe20003800000 */
[----:B-1----:R-:W-:Y:S01]  /*3cc0*/  SHF.R.U32.HI R4, RZ, 0x5, R3 ;  /* 0x00000005ff047819 */ /* 0x002fe20000011603 */
[----:B------:R-:W-:-:S04]  /*3cd0*/  HFMA2.MMA R7, -RZ, RZ, 0, 0 ;  /* 0x00000000ff077435 */ /* 0x000fc800000001ff */
[----:B------:R-:W1:Y:S01]  /*3ce0*/  @!P0 S2R R6, SR_CgaCtaId ;  /* 0x0000000000068919 */ /* 0x000e620000008800 */
[----:B------:R-:W-:Y:S02]  /*3cf0*/  @!P0 MOV R5, 0x400 ;  /* 0x0000040000058802 */ /* 0x000fe40000000f00 */
[----:B------:R-:W-:-:S04]  /*3d00*/  @!P0 SHF.R.U32.HI R0, RZ, 0x3, R3 ;  /* 0x00000003ff008819 */ /* 0x000fc80000011603 */
[----:B------:R-:W-:Y:S02]  /*3d10*/  @!P0 LOP3.LUT R0, R0, 0x1ffffffc, RZ, 0xc0, !PT ;  /* 0x1ffffffc00008812 */ /* 0x000fe400078ec0ff */
[----:B-1----:R-:W-:-:S04]  /*3d20*/  @!P0 LEA R5, R6, R5, 0x18 ;  /* 0x0000000506058211 */ /* 0x002fc800078ec0ff */
        /* <DEDUP_REMOVED lines=12> */
[----:B------:R1:W3:Y:S01]  /*3df0*/  @!P0 LDS R0, [R4] ;  /* 0x0000000004008984 */ /* 0x0002e20000000800 */
[----:B------:R-:W-:Y:S05]  /*3e00*/  BRA.DIV UR10, `(.L_x_4677) ;  /* 0x000000120a507947 */ /* 0x000fea000b800000 */
[----:B---3--:R-:W3:Y:S02]  /*3e10*/  SHFL.DOWN PT, R5, R0, 0x2, 0x1f ;  /* 0x08401f0000057f89 */ /* 0x008ee400000e0000 */
[----:B---3--:R-:W-:-:S05]  /*3e20*/  FMNMX R5, R5, R0, !PT ;  /* 0x0000000005057209 */ /* 0x008fca0007800000 */
[----:B-1----:R1:W3:Y:S02]  /*3e30*/  SHFL.DOWN PT, R4, R5, 0x1, 0x1f ;  /* 0x08201f0005047f89 */ /* 0x0022e400000e0000 */
.L_x_4702:
[----:B---3--:R-:W-:-:S07]  /*3e40*/  FMNMX R7, R5, R4, !PT ;  /* 0x0000000405077209 */ /* 0x008fce0007800000 */
.L_x_4676:
[----:B------:R-:W-:Y:S05]  /*3e50*/  BSYNC B0 ;  /* 0x0000000000007941 */ /* 0x000fea0003800000 */
.L_x_4675:
[----:B------:R-:W-:Y:S01]  /*3e60*/  ISETP.NE.AND P0, PT, R3, RZ, PT ;  /* 0x000000ff0300720c */ /* 0x000fe20003f05270 */
[----:B------:R-:W-:-:S12]  /*3e70*/  BSSY B0, `(.L_x_4673) ;  /* 0x0000004000007945 */ /* 0x000fd80003800000 */
[----:B------:R-:W-:Y:S05]  /*3e80*/  @P0 BRA `(.L_x_4678) ;  /* 0x0000000000080947 */ /* 0x000fea0003800000 */
[----:B-1----:R-:W1:Y:S02]  /*3e90*/  LDC.64 R4, c[0x0][0x288] ;  /* 0x0000a200ff047b82 */ /* 0x002e640000000a00 */
[----:B-1----:R3:W-:Y:S02]  /*3ea0*/  REDG.E.MAX.S32.STRONG.GPU desc[UR4][R4.64], R7 ;  /* 0x000000070400798e */ /* 0x0027e4000d10e384 */
.L_x_4678:
[----:B------:R-:W-:Y:S05]  /*3eb0*/  BSYNC B0 ;  /* 0x0000000000007941 */ /* 0x000fea0003800000 */
.L_x_4673:
[----:B------:R-:W-:Y:S05]  /*3ec0*/  @!P3 EXIT ;  /* 0x000000000000b94d */ /* 0x000fea0003800000 */
[----:B------:R-:W4:Y:S01]  /*3ed0*/  S2UR UR14, SR_CTAID.X ;  /* 0x00000000000e79c3 */ /* 0x000f220000002500 */
[----:B------:R-:W-:Y:S02]  /*3ee0*/  ULDC.64 UR10, c[0x0][0x280] ;  /* 0x0000a000000a7ab9 */ /* 0x000fe40000000a00 */
[----:B------:R-:W-:Y:S02]  /*3ef0*/  ISETP.EQ.U32.AND P1, PT, RZ, UR10, PT ;  /* 0x0000000aff007c0c */ /* 0x000fe4000bf22070 */
[----:B----4-:R-:W-:-:S04]  /*3f00*/  LOP3.LUT P0, RZ, R3, UR14, RZ, 0xfc, !PT ;  /* 0x0000000e03ff7c12 */ /* 0x010fc8000f80fcff */
[----:B------:R-:W-:-:S13]  /*3f10*/  ISETP.EQ.OR.EX P0, PT, RZ, UR11, P0, P1 ;  /* 0x0000000bff007c0c */ /* 0x000fda0008702710 */
[----:B------:R-:W-:Y:S05]  /*3f20*/  @P0 EXIT ;  /* 0x000000000000094d */ /* 0x000fea0003800000 */
[----:B-----5:R-:W-:-:S04]  /*3f30*/  IADD3 R0, R2, 0x1800000, RZ ;  /* 0x0180000002007810 */ /* 0x020fc80007ffe0ff */
[----:B------:R-:W-:-:S04]  /*3f40*/  LOP3.LUT R0, R0, 0x7f800000, RZ, 0xc0, !PT ;  /* 0x7f80000000007812 */ /* 0x000fc800078ec0ff */
[----:B------:R-:W-:-:S13]  /*3f50*/  ISETP.GT.U32.AND P0, PT, R0, 0x1ffffff, PT ;  /* 0x01ffffff0000780c */ /* 0x000fda0003f04070 */
[----:B------:R-:W-:Y:S05]  /*3f60*/  @P0 BRA `(.L_x_4679) ;  /* 0x00000000000c0947 */ /* 0x000fea0003800000 */
[----:B------:R-:W-:-:S07]  /*3f70*/  MOV R9, 0x3f90 ;  /* 0x00003f9000097802 */ /* 0x000fce0000000f00 */
[----:B0123--:R-:W-:Y:S05]  /*3f80*/  CALL.REL.NOINC `($__internal_55_$__cuda_sm20_rcp_rn_f32_slowpath) ;  /* 0x0000001000307944 */ /* 0x00ffea0003c00000 */
[----:B------:R-:W-:Y:S05]  /*3f90*/  BRA `(.L_x_4680) ;  /* 0x0000000000107947 */ /* 0x000fea0003800000 */
.L_x_4679:
[----:B-1-3--:R-:W1:Y:S02]  /*3fa0*/  MUFU.RCP R5, R2 ;  /* 0x0000000200057308 */ /* 0x00ae640000001000 */
[----:B-1----:R-:W-:-:S04]  /*3fb0*/  FFMA R0, R2, R5, -1 ;  /* 0xbf80000002007423 */ /* 0x002fc80000000005 */
[----:B------:R-:W-:-:S04]  /*3fc0*/  FADD.FTZ R0, -R0, -RZ ;  /* 0x800000ff00007221 */ /* 0x000fc80000010100 */
[----:B------:R-:W-:-:S07]  /*3fd0*/  FFMA R5, R5, R0, R5 ;  /* 0x0000000005057223 */ /* 0x000fce0000000005 */
.L_x_4680:
[----:B------:R-:W1:Y:S02]  /*3fe0*/  LDC.64 R2, c[0x0][0x280] ;  /* 0x0000a000ff027b82 */ /* 0x000e640000000a00 */
[----:B-1----:R-:W-:Y:S01]  /*3ff0*/  STG.E desc[UR4][R2.64], R5 ;  /* 0x0000000502007986 */ /* 0x002fe2000c101904 */
[----:B------:R-:W-:Y:S05]  /*4000*/  EXIT ;  /* 0x000000000000794d */ /* 0x000fea0003800000 */
.L_x_4671:
        /* <DEDUP_REMOVED lines=8> */
.L_x_4682:
[----:B------:R-:W-:Y:S05]  /*4090*/  BSYNC B1 ;  /* 0x0000000000017941 */ /* 0x000fea0003800000 */
.L_x_4681:
        /* <DEDUP_REMOVED lines=9> */
.L_x_4683:
[----:B------:R-:W-:Y:S01]  /*4130*/  HFMA2.MMA R144, -RZ, RZ, 0, 2.384185791015625e-07 ;  /* 0x00000004ff907435 */ /* 0x000fe200000001ff */
[----:B------:R-:W-:-:S05]  /*4140*/  MOV R135, R140 ;  /* 0x0000008c00877202 */ /* 0x000fca0000000f00 */
[----:B------:R-:W-:-:S05]  /*4150*/  FADD R137, R136, R135 ;  /* 0x0000008788897221 */ /* 0x000fca0000000000 */
[----:B------:R-:W-:-:S07]  /*4160*/  MOV R143, R137 ;  /* 0x00000089008f7202 */ /* 0x000fce0000000f00 */
[----:B------:R-:W-:Y:S05]  /*4170*/  WARPSYNC.COLLECTIVE R142, `(.L_x_4684) ;  /* 0x000000008e087348 */ /* 0x000fea0003c00000 */
[----:B------:R0:W1:Y:S02]  /*4180*/  SHFL.BFLY P0, R140, R143, R144, R145 ;  /* 0x0c0000908f8c7389 */ /* 0x0000640000000091 */
[----:B01----:R-:W-:Y:S01]  /*4190*/  ENDCOLLECTIVE ;  /* 0x000000000000791b */ /* 0x003fe20003800000 */
.L_x_4684:
[----:B------:R-:W-:Y:S01]  /*41a0*/  HFMA2.MMA R144, -RZ, RZ, 0, 4.76837158203125e-07 ;  /* 0x00000008ff907435 */ /* 0x000fe200000001ff */
[----:B------:R-:W-:-:S05]  /*41b0*/  MOV R138, R140 ;  /* 0x0000008c008a7202 */ /* 0x000fca0000000f00 */
[----:B------:R-:W-:-:S05]  /*41c0*/  FADD R138, R137, R138 ;  /* 0x0000008a898a7221 */ /* 0x000fca0000000000 */
[----:B------:R-:W-:-:S07]  /*41d0*/  MOV R143, R138 ;  /* 0x0000008a008f7202 */ /* 0x000fce0000000f00 */
[----:B------:R-:W-:Y:S05]  /*41e0*/  WARPSYNC.COLLECTIVE R142, `(.L_x_4685) ;  /* 0x000000008e087348 */ /* 0x000fea0003c00000 */
[----:B------:R0:W1:Y:S02]  /*41f0*/  SHFL.BFLY P0, R140, R143, R144, R145 ;  /* 0x0c0000908f8c7389 */ /* 0x0000640000000091 */
[----:B01----:R-:W-:Y:S01]  /*4200*/  ENDCOLLECTIVE ;  /* 0x000000000000791b */ /* 0x003fe20003800000 */
.L_x_4685:
[----:B------:R-:W-:Y:S01]  /*4210*/  HFMA2.MMA R144, -RZ, RZ, 0, 9.5367431640625e-07 ;  /* 0x00000010ff907435 */ /* 0x000fe200000001ff */
[----:B------:R-:W-:-:S05]  /*4220*/  MOV R135, R140 ;  /* 0x0000008c00877202 */ /* 0x000fca0000000f00 */
[----:B------:R-:W-:-:S05]  /*4230*/  FADD R139, R138, R135 ;  /* 0x000000878a8b7221 */ /* 0x000fca0000000000 */
[----:B------:R-:W-:-:S07]  /*4240*/  MOV R143, R139 ;  /* 0x0000008b008f7202 */ /* 0x000fce0000000f00 */
[----:B------:R-:W-:Y:S05]  /*4250*/  WARPSYNC.COLLECTIVE R142, `(.L_x_4686) ;  /* 0x000000008e087348 */ /* 0x000fea0003c00000 */
[----:B------:R0:W1:Y:S02]  /*4260*/  SHFL.BFLY P0, R140, R143, R144, R145 ;  /* 0x0c0000908f8c7389 */ /* 0x0000640000000091 */
[----:B01----:R-:W-:Y:S01]  /*4270*/  ENDCOLLECTIVE ;  /* 0x000000000000791b */ /* 0x003fe20003800000 */
.L_x_4686:
        /* <DEDUP_REMOVED lines=135> */
.L_x_4687:
[----:B------:R-:W-:Y:S01]  /*4af0*/  HFMA2.MMA R144, -RZ, RZ, 0, 1.1920928955078125e-07 ;  /* 0x00000002ff907435 */ /* 0x000fe200000001ff */
[----:B------:R-:W-:-:S05]  /*4b00*/  MOV R137, R140 ;  /* 0x0000008c00897202 */ /* 0x000fca0000000f00 */
[----:B------:R-:W-:-:S05]  /*4b10*/  FADD R137, R0, R137 ;  /* 0x0000008900897221 */ /* 0x000fca0000000000 */
[----:B------:R-:W-:-:S07]  /*4b20*/  MOV R143, R137 ;  /* 0x00000089008f7202 */ /* 0x000fce0000000f00 */
[----:B------:R-:W-:Y:S05]  /*4b30*/  WARPSYNC.COLLECTIVE R142, `(.L_x_4688) ;  /* 0x000000008e087348 */ /* 0x000fea0003c00000 */
[----:B------:R0:W1:Y:S02]  /*4b40*/  SHFL.BFLY P0, R140, R143, R144, R145 ;  /* 0x0c0000908f8c7389 */ /* 0x0000640000000091 */
[----:B01----:R-:W-:Y:S01]  /*4b50*/  ENDCOLLECTIVE ;  /* 0x000000000000791b */ /* 0x003fe20003800000 */
.L_x_4688:
[----:B------:R-:W-:Y:S01]  /*4b60*/  HFMA2.MMA R144, -RZ, RZ, 0, 2.384185791015625e-07 ;  /* 0x00000004ff907435 */ /* 0x000fe200000001ff */
[----:B------:R-:W-:-:S05]  /*4b70*/  MOV R136, R140 ;  /* 0x0000008c00887202 */ /* 0x000fca0000000f00 */
[----:B------:R-:W-:-:S05]  /*4b80*/  FADD R136, R137, R136 ;  /* 0x0000008889887221 */ /* 0x000fca0000000000 */
[----:B------:R-:W-:-:S07]  /*4b90*/  MOV R143, R136 ;  /* 0x00000088008f7202 */ /* 0x000fce0000000f00 */
[----:B------:R-:W-:Y:S05]  /*4ba0*/  WARPSYNC.COLLECTIVE R142, `(.L_x_4689) ;  /* 0x000000008e087348 */ /* 0x000fea0003c00000 */
[----:B------:R0:W1:Y:S02]  /*4bb0*/  SHFL.BFLY P0, R140, R143, R144, R145 ;  /* 0x0c0000908f8c7389 */ /* 0x0000640000000091 */
[----:B01----:R-:W-:Y:S01]  /*4bc0*/  ENDCOLLECTIVE ;  /* 0x000000000000791b */ /* 0x003fe20003800000 */
.L_x_4689:
[----:B------:R-:W-:Y:S01]  /*4bd0*/  HFMA2.MMA R144, -RZ, RZ, 0, 4.76837158203125e-07 ;  /* 0x00000008ff907435 */ /* 0x000fe200000001ff */
[----:B------:R-:W-:-:S05]  /*4be0*/  MOV R139, R140 ;  /* 0x0000008c008b7202 */ /* 0x000fca0000000f00 */
[----:B------:R-:W-:-:S05]  /*4bf0*/  FADD R139, R136, R139 ;  /* 0x0000008b888b7221 */ /* 0x000fca0000000000 */
[----:B------:R-:W-:-:S07]  /*4c00*/  MOV R143, R139 ;  /* 0x0000008b008f7202 */ /* 0x000fce0000000f00 */
[----:B------:R-:W-:Y:S05]  /*4c10*/  WARPSYNC.COLLECTIVE R142, `(.L_x_4690) ;  /* 0x000000008e087348 */ /* 0x000fea0003c00000 */
[----:B------:R0:W1:Y:S02]  /*4c20*/  SHFL.BFLY P0, R140, R143, R144, R145 ;  /* 0x0c0000908f8c7389 */ /* 0x0000640000000091 */
[----:B01----:R-:W-:Y:S01]  /*4c30*/  ENDCOLLECTIVE ;  /* 0x000000000000791b */ /* 0x003fe20003800000 */
.L_x_4690:
[----:B------:R-:W-:Y:S01]  /*4c40*/  HFMA2.MMA R144, -RZ, RZ, 0, 9.5367431640625e-07 ;  /* 0x00000010ff907435 */ /* 0x000fe200000001ff */
[----:B------:R-:W-:-:S05]  /*4c50*/  MOV R138, R140 ;  /* 0x0000008c008a7202 */ /* 0x000fca0000000f00 */
[----:B------:R-:W-:-:S05]  /*4c60*/  FADD R138, R139, R138 ;  /* 0x0000008a8b8a7221 */ /* 0x000fca0000000000 */
[----:B------:R-:W-:-:S07]  /*4c70*/  MOV R143, R138 ;  /* 0x0000008a008f7202 */ /* 0x000fce0000000f00 */
[----:B------:R-:W-:Y:S05]  /*4c80*/  WARPSYNC.COLLECTIVE R142, `(.L_x_4691) ;  /* 0x000000008e087348 */ /* 0x000fea0003c00000 */
[----:B------:R0:W1:Y:S02]  /*4c90*/  SHFL.BFLY P0, R140, R143, R144, R145 ;  /* 0x0c0000908f8c7389 */ /* 0x0000640000000091 */
[----:B01----:R-:W-:Y:S01]  /*4ca0*/  ENDCOLLECTIVE ;  /* 0x000000000000791b */ /* 0x003fe20003800000 */
.L_x_4691:
[----:B------:R-:W-:Y:S01]  /*4cb0*/  MOV R141, R140 ;  /* 0x0000008c008d7202 */ /* 0x000fe20000000f00 */
[----:B------:R-:W-:Y:S06]  /*4cc0*/  BRA `(.L_x_4692) ;  /* 0xffffffc4009c7947 */ /* 0x000fec000383ffff */
.L_x_4674:
[----:B------:R-:W-:Y:S01]  /*4cd0*/  HFMA2.MMA R6, -RZ, RZ, 0, 9.5367431640625e-07 ;  /* 0x00000010ff067435 */ /* 0x000fe200000001ff */
[----:B------:R-:W-:Y:S01]  /*4ce0*/  BSSY B0, `(.L_x_4693) ;  /* 0x0000007000007945 */ /* 0x000fe20003800000 */
[----:B------:R-:W-:Y:S02]  /*4cf0*/  MOV R11, R132 ;  /* 0x00000084000b7202 */ /* 0x000fe40000000f00 */
[----:B------:R-:W-:Y:S02]  /*4d00*/  MOV R13, 0x1f ;  /* 0x0000001f000d7802 */ /* 0x000fe40000000f00 */
[----:B------:R-:W-:-:S07]  /*4d10*/  MOV R142, 0xffffffff ;  /* 0xffffffff008e7802 */ /* 0x000fce0000000f00 */
[----:B0-2--5:R-:W-:Y:S05]  /*4d20*/  WARPSYNC.COLLECTIVE R142, `(.L_x_4694) ;  /* 0x000000008e087348 */ /* 0x025fea0003c00000 */
[----:B------:R1:W3:Y:S02]  /*4d30*/  SHFL.DOWN P0, R9, R11, R6, R13 ;  /* 0x080000060b097389 */ /* 0x0002e4000000000d */
[----:B0123-5:R-:W-:Y:S01]  /*4d40*/  ENDCOLLECTIVE ;  /* 0x000000000000791b */ /* 0x02ffe20003800000 */
.L_x_4694:
[----:B------:R-:W-:Y:S05]  /*4d50*/  BSYNC B0 ;  /* 0x0000000000007941 */ /* 0x000fea0003800000 */
.L_x_4693:
        /* <DEDUP_REMOVED lines=9> */
.L_x_4695:
[----:B------:R-:W-:Y:S01]  /*4df0*/  HFMA2.MMA R6, -RZ, RZ, 0, 2.384185791015625e-07 ;  /* 0x00000004ff067435 */ /* 0x000fe200000001ff */
[----:B------:R-:W-:-:S04]  /*4e00*/  MOV R0, R9 ;  /* 0x0000000900007202 */ /* 0x000fc80000000f00 */
[----:B------:R-:W-:-:S04]  /*4e10*/  FMNMX R0, R5, R0, !PT ;  /* 0x0000000005007209 */ /* 0x000fc80007800000 */
[----:B------:R-:W-:-:S07]  /*4e20*/  MOV R11, R0 ;  /* 0x00000000000b7202 */ /* 0x000fce0000000f00 */
[----:B------:R-:W-:Y:S05]  /*4e30*/  WARPSYNC.COLLECTIVE R142, `(.L_x_4696) ;  /* 0x000000008e087348 */ /* 0x000fea0003c00000 */
[----:B------:R0:W1:Y:S02]  /*4e40*/  SHFL.DOWN P0, R9, R11, R6, R13 ;  /* 0x080000060b097389 */ /* 0x000064000000000d */
[----:B01----:R-:W-:Y:S01]  /*4e50*/  ENDCOLLECTIVE ;  /* 0x000000000000791b */ /* 0x003fe20003800000 */
.L_x_4696:
[----:B------:R-:W-:Y:S01]  /*4e60*/  HFMA2.MMA R6, -RZ, RZ, 0, 1.1920928955078125e-07 ;  /* 0x00000002ff067435 */ /* 0x000fe200000001ff */
[----:B------:R-:W-:-:S04]  /*4e70*/  MOV R7, R9 ;  /* 0x0000000900077202 */ /* 0x000fc80000000f00 */
[----:B------:R-:W-:-:S04]  /*4e80*/  FMNMX R7, R0, R7, !PT ;  /* 0x0000000700077209 */ /* 0x000fc80007800000 */
[----:B------:R-:W-:-:S07]  /*4e90*/  MOV R11, R7 ;  /* 0x00000007000b7202 */ /* 0x000fce0000000f00 */
[----:B------:R-:W-:Y:S05]  /*4ea0*/  WARPSYNC.COLLECTIVE R142, `(.L_x_4697) ;  /* 0x000000008e087348 */ /* 0x000fea0003c00000 */
[----:B------:R0:W1:Y:S02]  /*4eb0*/  SHFL.DOWN P0, R9, R11, R6, R13 ;  /* 0x080000060b097389 */ /* 0x000064000000000d */
[----:B01----:R-:W-:Y:S01]  /*4ec0*/  ENDCOLLECTIVE ;  /* 0x000000000000791b */ /* 0x003fe20003800000 */
.L_x_4697:
[----:B------:R-:W-:Y:S01]  /*4ed0*/  HFMA2.MMA R6, -RZ, RZ, 0, 5.9604644775390625e-08 ;  /* 0x00000001ff067435 */ /* 0x000fe200000001ff */
[----:B------:R-:W-:-:S04]  /*4ee0*/  MOV R4, R9 ;  /* 0x0000000900047202 */ /* 0x000fc80000000f00 */
[----:B------:R-:W-:-:S04]  /*4ef0*/  FMNMX R4, R7, R4, !PT ;  /* 0x0000000407047209 */ /* 0x000fc80007800000 */
[----:B------:R-:W-:-:S07]  /*4f00*/  MOV R11, R4 ;  /* 0x00000004000b7202 */ /* 0x000fce0000000f00 */
[----:B------:R-:W-:Y:S05]  /*4f10*/  WARPSYNC.COLLECTIVE R142, `(.L_x_4698) ;  /* 0x000000008e087348 */ /* 0x000fea0003c00000 */
[----:B------:R0:W1:Y:S02]  /*4f20*/  SHFL.DOWN P0, R9, R11, R6, R13 ;  /* 0x080000060b097389 */ /* 0x000064000000000d */
[----:B01----:R-:W-:Y:S01]  /*4f30*/  ENDCOLLECTIVE ;  /* 0x000000000000791b */ /* 0x003fe20003800000 */
.L_x_4698:
[----:B------:R-:W-:Y:S05]  /*4f40*/  BRA `(.L_x_4699) ;  /* 0xffffffec004c7947 */ /* 0x000fea000383ffff */
.L_x_4677:
[----:B------:R-:W-:Y:S01]  /*4f50*/  HFMA2.MMA R6, -RZ, RZ, 0, 1.1920928955078125e-07 ;  /* 0x00000002ff067435 */ /* 0x000fe200000001ff */
[----:B---3--:R-:W-:Y:S02]  /*4f60*/  MOV R11, R0 ;  /* 0x00000000000b7202 */ /* 0x008fe40000000f00 */
[----:B------:R-:W-:Y:S02]  /*4f70*/  MOV R13, 0x1f ;  /* 0x0000001f000d7802 */ /* 0x000fe40000000f00 */
[----:B------:R-:W-:-:S07]  /*4f80*/  MOV R142, 0xffffffff ;  /* 0xffffffff008e7802 */ /* 0x000fce0000000f00 */
[----:B012--5:R-:W-:Y:S05]  /*4f90*/  WARPSYNC.COLLECTIVE R142, `(.L_x_4700) ;  /* 0x000000008e087348 */ /* 0x027fea0003c00000 */
[----:B------:R3:W4:Y:S02]  /*4fa0*/  SHFL.DOWN P0, R9, R11, R6, R13 ;  /* 0x080000060b097389 */ /* 0x000724000000000d */
[----:B012345:R-:W-:Y:S01]  /*4fb0*/  ENDCOLLECTIVE ;  /* 0x000000000000791b */ /* 0x03ffe20003800000 */
.L_x_4700:
[----:B------:R-:W-:Y:S01]  /*4fc0*/  HFMA2.MMA R6, -RZ, RZ, 0, 5.9604644775390625e-08 ;  /* 0x00000001ff067435 */ /* 0x000fe200000001ff */
[----:B------:R-:W-:-:S04]  /*4fd0*/  MOV R5, R9 ;  /* 0x0000000900057202 */ /* 0x000fc80000000f00 */
[----:B------:R-:W-:-:S04]  /*4fe0*/  FMNMX R5, R5, R0, !PT ;  /* 0x0000000005057209 */ /* 0x000fc80007800000 */
[----:B------:R-:W-:-:S07]  /*4ff0*/  MOV R11, R5 ;  /* 0x00000005000b7202 */ /* 0x000fce0000000f00 */
[----:B------:R-:W-:Y:S05]  /*5000*/  WARPSYNC.COLLECTIVE R142, `(.L_x_4701) ;  /* 0x000000008e087348 */ /* 0x000fea0003c00000 */
[----:B------:R0:W1:Y:S02]  /*5010*/  SHFL.DOWN P0, R9, R11, R6, R13 ;  /* 0x080000060b097389 */ /* 0x000064000000000d */
[----:B01----:R-:W-:Y:S01]  /*5020*/  ENDCOLLECTIVE ;  /* 0x000000000000791b */ /* 0x003fe20003800000 */
.L_x_4701:
[----:B------:R-:W-:Y:S01]  /*5030*/  MOV R4, R9 ;  /* 0x0000000900047202 */ /* 0x000fe20000000f00 */
[----:B------:R-:W-:Y:S06]  /*5040*/  BRA `(.L_x_4702) ;  /* 0xffffffec007c7947 */ /* 0x000fec000383ffff */
        .weak           $__internal_55_$__cuda_sm20_rcp_rn_f32_slowpath
        .type           $__internal_55_$__cuda_sm20_rcp_rn_f32_slowpath,@function
        .size           $__internal_55_$__cuda_sm20_rcp_rn_f32_slowpath,(.L_x_5522 - $__internal_55_$__cuda_sm20_rcp_rn_f32_slowpath)
$__internal_55_$__cuda_sm20_rcp_rn_f32_slowpath:
[----:B------:R-:W-:-:S04]  /*5050*/  SHF.L.U32 R0, R2, 0x1, RZ ;  /* 0x0000000102007819 */ /* 0x000fc800000006ff */
[----:B------:R-:W-:Y:S02]  /*5060*/  SHF.R.U32.HI R3, RZ, 0x18, R0 ;  /* 0x00000018ff037819 */ /* 0x000fe40000011600 */
[----:B------:R-:W-:Y:S02]  /*5070*/  MOV R0, R2 ;  /* 0x0000000200007202 */ /* 0x000fe40000000f00 */
        /* <DEDUP_REMOVED lines=12> */
.L_x_4703:
        /* <DEDUP_REMOVED lines=33> */
.L_x_4705:
[----:B------:R0:W1:Y:S02]  /*5350*/  MUFU.RCP R3, R0 ;  /* 0x0000000000037308 */ /* 0x0000640000001000 */
.L_x_4704:
[----:B-1----:R-:W-:Y:S02]  /*5360*/  MOV R5, R3 ;  /* 0x0000000300057202 */ /* 0x002fe40000000f00 */
[----:B------:R-:W-:Y:S02]  /*5370*/  MOV R2, R9 ;  /* 0x0000000900027202 */ /* 0x000fe40000000f00 */
[----:B------:R-:W-:-:S04]  /*5380*/  MOV R3, 0x0 ;  /* 0x0000000000037802 */ /* 0x000fc80000000f00 */
[----:B0-----:R-:W-:Y:S05]  /*5390*/  RET.REL.NODEC R2 `(_ZN18transformer_engine13normalization24rmsnorm_fwd_tuned_kernelINS0_13Kernel_traitsIff13__nv_fp8_e4m3fjLj2048ELj1ELj4ELj1ELj16ENS0_18Kernel_traits_baseILj2048EffS3_fjLj128EEEEEEEvNS0_19ForwardKernelParamsE) ;  /* 0xffffffac02187950 */ /* 0x001fea0003c3ffff */
.L_x_4706:
        /* <DEDUP_REMOVED lines=14> */
.L_x_5522:


//--------------------- .text._ZN18transformer_engine13normalization24rmsnorm_fwd_tuned_kernelINS0_13Kernel_traitsI6__halfS3_13__nv_fp8_e4m3fjLj2048ELj1ELj4ELj1ELj16ENS0_18Kernel_traits_baseILj2048ES3_S3_S4_fjLj128EEEEEEEvNS0_19ForwardKernelParamsE --------------------------
	.section	.text._ZN18transformer_engine13normalization24rmsnorm_fwd_tuned_kernelINS0_13Kernel_traitsI6__halfS3_13__nv_fp8_e4m3fjLj2048ELj1ELj4ELj1ELj16ENS0_18Kernel_traits_baseILj2048ES3_S3_S4_fjLj128EEEEEEEvNS0_19ForwardKernelParamsE,"ax",@progbits
	.align	128
        .global         _ZN18transformer_engine13normalization24rmsnorm_fwd_tuned_kernelINS0_13Kernel_traitsI6__halfS3_13__nv_fp8_e4m3fjLj2048ELj1ELj4ELj1ELj16ENS0_18Kernel_traits_baseILj2048ES3_S3_S4_fjLj128EEEEEEEvNS0_19ForwardKernelParamsE
        .type           _ZN18transformer_engine13normalization24rmsnorm_fwd_tuned_kernelINS0_13Kernel_traitsI6__halfS3_13__nv_fp8_e4m3fjLj2048ELj1ELj4ELj1ELj16ENS0_18Kernel_traits_baseILj2048ES3_S3_S4_fjLj128EEEEEEEvNS0_19ForwardKernelParamsE,@function
        .size           _ZN18transformer_engine13normalization24rmsnorm_fwd_tuned_kernelINS0_13Kernel_traitsI6__halfS3_13__nv_fp8_e4m3fjLj2048ELj1ELj4ELj1ELj16ENS0_18Kernel_traits_baseILj2048ES3_S3_S4_fjLj128EEEEEEEvNS0_19ForwardKernelParamsE,(.L_x_5523 - _ZN18transformer_engine13normalization24rmsnorm_fwd_tuned_kernelINS0_13Kernel_traitsI6__halfS3_13__nv_fp8_e4m3fjLj2048ELj1ELj4ELj1ELj16ENS0_18Kernel_traits_baseILj2048ES3_S3_S4_fjLj128EEEEEEEvNS0_19ForwardKernelParamsE)
        .other          _ZN18transformer_engine13normalization24rmsnorm_fwd_tuned_kernelINS0_13Kernel_traitsI6__halfS3_13__nv_fp8_e4m3fjLj2048ELj1ELj4ELj1ELj16ENS0_18Kernel_traits_baseILj2048ES3_S3_S4_fjLj128EEEEEEEvNS0_19ForwardKernelParamsE,@"STO_CUDA_ENTRY STV_DEFAULT"
_ZN18transformer_engine13normalization24rmsnorm_fwd_tuned_kernelINS0_13Kernel_traitsI6__halfS3_13__nv_fp8_e4m3fjLj2048ELj1ELj4ELj1ELj16ENS0_18Kernel_traits_baseILj2048ES3_S3_S4_fjLj128EEEEEEEvNS0_19ForwardKernelParamsE:
.text._ZN18transformer_engine13normalization24rmsnorm_fwd_tuned_kernelINS0_13Kernel_traitsI6__halfS3_13__nv_fp8_e4m3fjLj2048ELj1ELj4ELj1ELj16ENS0_18Kernel_traits_baseILj2048ES3_S3_S4_fjLj128EEEEEEEvNS0_19ForwardKernelParamsE:
        /* <DEDUP_REMOVED lines=33> */
.L_x_4710:
[----:B--2---:R-:W2:Y:S01]  /*0210*/  LDC.64 R60, c[0x0][0x220] ;  /* 0x00008800ff3c7b82 */ /* 0x004ea20000000a00 */
[----:B0-----:R-:W-:-:S04]  /*0220*/  LOP3.LUT P2, R3, R67, 0x1f, RZ, 0xc0, !PT ;  /* 0x0000001f43037812 */ /* 0x001fc8000784c0ff */
        /* <DEDUP_REMOVED lines=33> */
[--C-:B------:R-:W-:Y:S02]  /*0440*/  HADD2.F32 R34, -RZ, R35.reuse.H0_H0 ;  /* 0x20000023ff227230 */ /* 0x100fe40000004100 */
[----:B------:R-:W-:Y:S01]  /*0450*/  FADD R89, R32, R89 ;  /* 0x0000005920597221 */ /* 0x000fe20000000000 */
[----:B------:R-:W-:Y:S02]  /*0460*/  HADD2.F32 R76, -RZ, R35.H1_H1 ;  /* 0x30000023ff4c7230 */ /* 0x000fe40000004100 */
[--C-:B---3--:R-:W-:Y:S02]  /*0470*/  HADD2.F32 R35, -RZ, R36.reuse.H0_H0 ;  /* 0x20000024ff237230 */ /* 0x108fe40000004100 */
        /* <DEDUP_REMOVED lines=17> */
[----:B------:R-:W-:Y:S02]  /*0590*/  HADD2.F32 R96, -RZ, R47.H1_H1 ;  /* 0x3000002fff607230 */ /* 0x000fe40000004100 */
[----:B------:R-:W-:-:S04]  /*05a0*/  FADD R89, R78, R89 ;  /* 0x000000594e597221 */ /* 0x000fc80000000000 */
[----:B------:R-:W-:Y:S01]  /*05b0*/  FADD R89, R36, R89 ;  /* 0x0000005924597221 */ /* 0x000fe20000000000 */
[----:B------:R-:W-:-:S03]  /*05c0*/  HADD2.F32 R98, -RZ, R49.H1_H1 ;  /* 0x30000031ff627230 */ /* 0x000fc60000004100 */
[----:B------:R-:W-:Y:S01]  /*05d0*/  FADD R0, R84, R89 ;  /* 0x0000005954007221 */ /* 0x000fe20000000000 */
[----:B------:R-:W-:-:S03]  /*05e0*/  HADD2.F32 R100, -RZ, R51.H1_H1 ;  /* 0x30000033ff647230 */ /* 0x000fc60000004100 */
[----:B------:R-:W-:-:S04]  /*05f0*/  FADD R89, R37, R0 ;  /* 0x0000000025597221 */ /* 0x000fc80000000000 */
[----:B------:R-:W-:Y:S01]  /*0600*/  FADD R89, R86, R89 ;  /* 0x0000005956597221 */ /* 0x000fe20000000000 */
[----:B------:R-:W-:-:S03]  /*0610*/  HADD2.F32 R102, -RZ, R54.H0_H0 ;  /* 0x20000036ff667230 */ /* 0x000fc60000004100 */
[----:B------:R-:W-:-:S04]  /*0620*/  FADD R89, R38, R89 ;  /* 0x0000005926597221 */ /* 0x000fc80000000000 */
[----:B------:R-:W-:Y:S01]  /*0630*/  FADD R0, R88, R89 ;  /* 0x0000005958007221 */ /* 0x000fe20000000000 */
[----:B------:R-:W-:Y:S02]  /*0640*/  HADD2.F32 R89, -RZ, R40.H1_H1 ;  /* 0x30000028ff597230 */ /* 0x000fe40000004100 */
[----:B------:R-:W-:Y:S02]  /*0650*/  HADD2.F32 R40, -RZ, R41.H0_H0 ;  /* 0x20000029ff287230 */ /* 0x000fe40000004100 */
[----:B------:R-:W-:Y:S01]  /*0660*/  FADD R0, R39, R0 ;  /* 0x0000000027007221 */ /* 0x000fe20000000000 */
[----:B------:R-:W-:Y:S02]  /*0670*/  HADD2.F32 R41, -RZ, R42.H0_H0 ;  /* 0x2000002aff297230 */ /* 0x000fe40000004100 */
[----:B------:R-:W-:Y:S02]  /*0680*/  HADD2.F32 R104, -RZ, R56.H0_H0 ;  /* 0x20000038ff687230 */ /* 0x000fe40000004100 */
[----:B------:R-:W-:Y:S01]  /*0690*/  FADD R91, R89, R0 ;  /* 0x00000000595b7221 */ /* 0x000fe20000000000 */
[----:B------:R-:W-:-:S02]  /*06a0*/  HADD2.F32 R106, -RZ, R57.H1_H1 ;  /* 0x30000039ff6a7230 */ /* 0x000fc40000004100 */
[----:B------:R-:W-:Y:S02]  /*06b0*/  HADD2.F32 R108, -RZ, R59.H1_H1 ;  /* 0x3000003bff6c7230 */ /* 0x000fe40000004100 */
[----:B------:R-:W-:-:S04]  /*06c0*/  FADD R91, R40, R91 ;  /* 0x0000005b285b7221 */ /* 0x000fc80000000000 */
        /* <DEDUP_REMOVED lines=9> */
[----:B------:R-:W-:Y:S01]  /*0760*/  FADD R0, R92, R93 ;  /* 0x0000005d5c007221 */ /* 0x000fe20000000000 */
[----:B------:R-:W-:Y:S02]  /*0770*/  HADD2.F32 R93, -RZ, R44.H1_H1 ;  /* 0x3000002cff5d7230 */ /* 0x000fe40000004100 */
[----:B------:R-:W-:Y:S02]  /*0780*/  HADD2.F32 R44, -RZ, R45.H0_H0 ;  /* 0x2000002dff2c7230 */ /* 0x000fe40000004100 */
[----:B------:R-:W-:Y:S01]  /*0790*/  FADD R0, R43, R0 ;  /* 0x000000002b007221 */ /* 0x000fe20000000000 */
[----:B------:R-:W-:-:S03]  /*07a0*/  HADD2.F32 R45, -RZ, R46.H0_H0 ;  /* 0x2000002eff2d7230 */ /* 0x000fc60000004100 */
[----:B------:R-:W-:-:S04]  /*07b0*/  FADD R95, R93, R0 ;  /* 0x000000005d5f7221 */ /* 0x000fc80000000000 */
        /* <DEDUP_REMOVED lines=29> */
[----:B------:R-:W-:Y:S02]  /*0990*/  HADD2.F32 R103, -RZ, R54.H1_H1 ;  /* 0x30000036ff677230 */ /* 0x000fe40000004100 */
[--C-:B------:R-:W-:Y:S02]  /*09a0*/  HADD2.F32 R54, -RZ, R55.reuse.H0_H0 ;  /* 0x20000037ff367230 */ /* 0x100fe40000004100 */
[----:B------:R-:W-:Y:S01]  /*09b0*/  FADD R105, R53, R0 ;  /* 0x0000000035697221 */ /* 0x000fe20000000000 */
[----:B------:R-:W-:-:S03]  /*09c0*/  HADD2.F32 R55, -RZ, R55.H1_H1 ;  /* 0x30000037ff377230 */ /* 0x000fc60000004100 */
[----:B------:R-:W-:-:S04]  /*09d0*/  FADD R0, R102, R105 ;  /* 0x0000006966007221 */ /* 0x000fc80000000000 */
[----:B------:R-:W-:-:S04]  /*09e0*/  FADD R105, R103, R0 ;  /* 0x0000000067697221 */ /* 0x000fc80000000000 */
[----:B------:R-:W-:Y:S01]  /*09f0*/  FADD R0, R54, R105 ;  /* 0x0000006936007221 */ /* 0x000fe20000000000 */
[----:B------:R-:W-:Y:S02]  /*0a00*/  HADD2.F32 R105, -RZ, R56.H1_H1 ;  /* 0x30000038ff697230 */ /* 0x000fe40000004100 */
[----:B------:R-:W-:Y:S02]  /*0a10*/  HADD2.F32 R56, -RZ, R57.H0_H0 ;  /* 0x20000039ff387230 */ /* 0x000fe40000004100 */
[----:B------:R-:W-:Y:S01]  /*0a20*/  FADD R107, R55, R0 ;  /* 0x00000000376b7221 */ /* 0x000fe20000000000 */
[--C-:B------:R-:W-:Y:S02]  /*0a30*/  HADD2.F32 R57, -RZ, R58.reuse.H0_H0 ;  /* 0x2000003aff397230 */ /* 0x100fe40000004100 */
[----:B------:R-:W-:Y:S02]  /*0a40*/  HADD2.F32 R58, -RZ, R58.H1_H1 ;  /* 0x3000003aff3a7230 */ /* 0x000fe40000004100 */
[----:B------:R-:W-:-:S04]  /*0a50*/  FADD R0, R104, R107 ;  /* 0x0000006b68007221 */ /* 0x000fc80000000000 */
[----:B------:R-:W-:-:S04]  /*0a60*/  FADD R107, R105, R0 ;  /* 0x00000000696b7221 */ /* 0x000fc80000000000 */
[----:B------:R-:W-:-:S04]  /*0a70*/  FADD R107, R56, R107 ;  /* 0x0000006b386b7221 */ /* 0x000fc80000000000 */
[----:B------:R-:W-:Y:S01]  /*0a80*/  FADD R0, R106, R107 ;  /* 0x0000006b6a007221 */ /* 0x000fe20000000000 */
[----:B------:R-:W-:Y:S02]  /*0a90*/  HADD2.F32 R107, -RZ, R59.H0_H0 ;  /* 0x2000003bff6b7230 */ /* 0x000fe40000004100 */
[----:B------:R-:W-:Y:S02]  /*0aa0*/  HADD2.F32 R59, -RZ, R60.H0_H0 ;  /* 0x2000003cff3b7230 */ /* 0x000fe40000004100 */
[----:B------:R-:W-:-:S04]  /*0ab0*/  FADD R109, R57, R0 ;  /* 0x00000000396d7221 */ /* 0x000fc80000000000 */
        /* <DEDUP_REMOVED lines=165> */
.L_x_4730:
[----:B--2---:R-:W-:Y:S01]  /*1510*/  FADD R119, R116, R119 ;  /* 0x0000007774777221 */ /* 0x004fe20000000000 */
[----:B-1----:R-:W-:Y:S01]  /*1520*/  ISETP.NE.AND P3, PT, R64, RZ, PT ;  /* 0x000000ff4000720c */ /* 0x002fe20003f65270 */
[--C-:B-----5:R-:W-:Y:S01]  /*1530*/  HADD2.F32 R112, -RZ, R80.reuse.H0_H0 ;  /* 0x20000050ff707230 */ /* 0x120fe20000004100 */
[----:B------:R-:W-:Y:S01]  /*1540*/  LOP3.LUT R69, R69, 0xffffff00, RZ, 0xc0, !PT ;  /* 0xffffff0045457812 */ /* 0x000fe200078ec0ff */
[----:B------:R-:W-:Y:S01]  /*1550*/  FMUL R0, R119, 0.00048828125 ;  /* 0x3a00000077007820 */ /* 0x000fe20000400000 */
[----:B------:R-:W-:Y:S01]  /*1560*/  HADD2.F32 R114, -RZ, R80.H1_H1 ;  /* 0x30000050ff727230 */ /* 0x000fe20000004100 */
[----:B------:R-:W-:Y:S01]  /*1570*/  LOP3.LUT R71, R71, 0xffffff00, RZ, 0xc0, !PT ;  /* 0xffffff0047477812 */ /* 0x000fe200078ec0ff */
[----:B0-----:R-:W-:Y:S02]  /*1580*/  HADD2.F32 R116, -RZ, R27.H1_H1 ;  /* 0x3000001bff747230 */ /* 0x001fe40000004100 */
[----:B------:R-:W-:Y:S01]  /*1590*/  FFMA R0, R113, R113, R0 ;  /* 0x0000007171007223 */ /* 0x000fe20000000000 */
[----:B------:R-:W-:-:S03]  /*15a0*/  LOP3.LUT R77, R77, 0xffffff00, RZ, 0xc0, !PT ;  /* 0xffffff004d4d7812 */ /* 0x000fc600078ec0ff */
[----:B------:R-:W-:Y:S01]  /*15b0*/  FADD R0, R0, UR6 ;  /* 0x0000000600007e21 */ /* 0x000fe20008000000 */
[----:B------:R-:W-:Y:S01]  /*15c0*/  @P3 FADD R112, R112, 1 ;  /* 0x3f80000070703421 */ /* 0x000fe20000000000 */
[----:B------:R-:W-:Y:S01]  /*15d0*/  @P3 FADD R114, R114, 1 ;  /* 0x3f80000072723421 */ /* 0x000fe20000000000 */
[----:B------:R-:W-:Y:S02]  /*15e0*/  @P3 FADD R116, R116, 1 ;  /* 0x3f80000074743421 */ /* 0x000fe40000000000 */
[----:B------:R-:W-:-:S13]  /*15f0*/  FSETP.GEU.AND P0, PT, |R0|, 1.175494350822287508e-38, PT ;  /* 0x008000000000780b */ /* 0x000fda0003f0e200 */
[----:B------:R-:W-:-:S04]  /*1600*/  @!P0 FMUL R0, R0, 16777216 ;  /* 0x4b80000000008820 */ /* 0x000fc80000400000 */
[----:B------:R-:W0:Y:S02]  /*1610*/  MUFU.RSQ R113, R0 ;  /* 0x0000000000717308 */ /* 0x000e240000001400 */
[----:B0-----:R-:W-:Y:S01]  /*1620*/  @!P0 FMUL R113, R113, 4096 ;  /* 0x4580000071718820 */ /* 0x001fe20000400000 */
[----:B------:R-:W-:-:S03]  /*1630*/  ISETP.NE.U32.AND P0, PT, RZ, UR8, PT ;  /* 0x00000008ff007c0c */ /* 0x000fc6000bf05070 */
[-C--:B------:R-:W-:Y:S01]  /*1640*/  FMUL R117, R70, R113.reuse ;  /* 0x0000007146757220 */ /* 0x080fe20000400000 */
[-C--:B------:R-:W-:Y:S01]  /*1650*/  FMUL R115, R2, R113.reuse ;  /* 0x0000007102737220 */ /* 0x080fe20000400000 */
[--C-:B------:R-:W-:Y:S02]  /*1660*/  HADD2.F32 R70, -RZ, R81.reuse.H0_H0 ;  /* 0x20000051ff467230 */ /* 0x100fe40000004100 */
[----:B------:R-:W-:Y:S01]  /*1670*/  FMUL R35, R35, R113 ;  /* 0x0000007123237220 */ /* 0x000fe20000400000 */
[----:B------:R-:W-:Y:S01]  /*1680*/  FMUL R0, R114, R117 ;  /* 0x0000007572007220 */ /* 0x000fe20000400000 */
[----:B------:R-:W-:Y:S01]  /*1690*/  FMUL R2, R112, R115 ;  /* 0x0000007370027220 */ /* 0x000fe20000400000 */
[-C--:B------:R-:W-:Y:S01]  /*16a0*/  FMUL R115, R32, R113.reuse ;  /* 0x0000007120737220 */ /* 0x080fe20000400000 */
[----:B------:R-:W-:Y:S01]  /*16b0*/  @P3 FADD R70, R70, 1 ;  /* 0x3f80000046463421 */ /* 0x000fe20000000000 */
[----:B------:R-:W-:Y:S02]  /*16c0*/  HADD2.F32 R112, -RZ, R81.H1_H1 ;  /* 0x30000051ff707230 */ /* 0x000fe40000004100 */
[----:B------:R-:W-:Y:S01]  /*16d0*/  FMUL R117, R33, R113 ;  /* 0x0000007121757220 */ /* 0x000fe20000400000 */
[----:B------:R-:W-:-:S02]  /*16e0*/  HADD2.F32 R114, -RZ, R82.H0_H0 ;  /* 0x20000052ff727230 */ /* 0x000fc40000004100 */
[----:B------:R-:W-:Y:S01]  /*16f0*/  FMUL R32, R70, R115 ;  /* 0x0000007346207220 */ /* 0x000fe20000400000 */
[-C--:B------:R-:W-:Y:S01]  /*1700*/  FMUL R115, R72, R113.reuse ;  /* 0x0000007148737220 */ /* 0x080fe20000400000 */
[----:B------:R-:W-:Y:S01]  /*1710*/  @P3 FADD R112, R112, 1 ;  /* 0x3f80000070703421 */ /* 0x000fe20000000000 */
[----:B------:R-:W-:Y:S02]  /*1720*/  HADD2.F32 R72, -RZ, R82.H1_H1 ;  /* 0x30000052ff487230 */ /* 0x000fe40000004100 */
[----:B------:R-:W-:Y:S01]  /*1730*/  @P3 FADD R114, R114, 1 ;  /* 0x3f80000072723421 */ /* 0x000fe20000000000 */
[----:B------:R-:W-:Y:S01]  /*1740*/  FMUL R37, R37, R113 ;  /* 0x0000007125257220 */ /* 0x000fe20000400000 */
[----:B------:R-:W-:Y:S01]  /*1750*/  FMUL R33, R112, R115 ;  /* 0x0000007370217220 */ /* 0x000fe20000400000 */
[--C-:B------:R-:W-:Y:S02]  /*1760*/  HADD2.F32 R112, -RZ, R83.reuse.H0_H0 ;  /* 0x20000053ff707230 */ /* 0x100fe40000004100 */
[----:B------:R-:W-:Y:S01]  /*1770*/  FMUL R70, R114, R117 ;  /* 0x0000007572467220 */ /* 0x000fe20000400000 */
[----:B------:R-:W-:Y:S01]  /*1780*/  @P3 FADD R72, R72, 1 ;  /* 0x3f80000048483421 */ /* 0x000fe20000000000 */
[----:B------:R-:W-:Y:S01]  /*1790*/  FMUL R115, R74, R113 ;  /* 0x000000714a737220 */ /* 0x000fe20000400000 */
[----:B------:R-:W-:-:S02]  /*17a0*/  HADD2.F32 R114, -RZ, R83.H1_H1 ;  /* 0x30000053ff727230 */ /* 0x000fc40000004100 */
[----:B------:R-:W-:Y:S01]  /*17b0*/  @P3 FADD R112, R112, 1 ;  /* 0x3f80000070703421 */ /* 0x000fe20000000000 */
[----:B------:R-:W-:Y:S01]  /*17c0*/  FMUL R117, R76, R113 ;  /* 0x000000714c757220 */ /* 0x000fe20000400000 */
[----:B------:R-:W-:Y:S01]  /*17d0*/  FMUL R72, R72, R115 ;  /* 0x0000007348487220 */ /* 0x000fe20000400000 */
[-C--:B------:R-:W-:Y:S01]  /*17e0*/  FMUL R115, R34, R113.reuse ;  /* 0x0000007122737220 */ /* 0x080fe20000400000 */
[----:B------:R-:W-:Y:S01]  /*17f0*/  @P3 FADD R114, R114, 1 ;  /* 0x3f80000072723421 */ /* 0x000fe20000000000 */
[--C-:B------:R-:W-:Y:S02]  /*1800*/  HADD2.F32 R76, -RZ, R28.reuse.H0_H0 ;  /* 0x2000001cff4c7230 */ /* 0x100fe40000004100 */
[----:B------:R-:W-:Y:S01]  /*1810*/  FMUL R39, R39, R113 ;  /* 0x0000007127277220 */ /* 0x000fe20000400000 */
[----:B------:R-:W-:Y:S01]  /*1820*/  FMUL R74, R112, R115 ;  /* 0x00000073704a7220 */ /* 0x000fe20000400000 */
[----:B------:R-:W-:Y:S01]  /*1830*/  FMUL R34, R114, R117 ;  /* 0x0000007572227220 */ /* 0x000fe20000400000 */
[----:B------:R-:W-:-:S02]  /*1840*/  HADD2.F32 R112, -RZ, R28.H1_H1 ;  /* 0x3000001cff707230 */ /* 0x000fc40000004100 */
[----:B------:R-:W-:Y:S01]  /*1850*/  @P3 FADD R76, R76, 1 ;  /* 0x3f8000004c4c3421 */ /* 0x000fe20000000000 */
[--C-:B------:R-:W-:Y:S02]  /*1860*/  HADD2.F32 R114, -RZ, R29.reuse.H0_H0 ;  /* 0x2000001dff727230 */ /* 0x100fe40000004100 */
[-C--:B------:R-:W-:Y:S01]  /*1870*/  FMUL R115, R78, R113.reuse ;  /* 0x000000714e737220 */ /* 0x080fe20000400000 */
[----:B------:R-:W-:Y:S02]  /*1880*/  HADD2.F32 R78, -RZ, R29.H1_H1 ;  /* 0x3000001dff4e7230 */ /* 0x000fe40000004100 */
[----:B------:R-:W-:Y:S01]  /*1890*/  @P3 FADD R112, R112, 1 ;  /* 0x3f80000070703421 */ /* 0x000fe20000000000 */
[----:B------:R-:W-:Y:S01]  /*18a0*/  FMUL R117, R36, R113 ;  /* 0x0000007124757220 */ /* 0x000fe20000400000 */
[----:B------:R-:W-:Y:S01]  /*18b0*/  @P3 FADD R114, R114, 1 ;  /* 0x3f80000072723421 */ /* 0x000fe20000000000 */
[----:B------:R-:W-:Y:S01]  /*18c0*/  FMUL R35, R76, R35 ;  /* 0x000000234c237220 */ /* 0x000fe20000400000 */
[----:B------:R-:W-:Y:S01]  /*18d0*/  FMUL R76, R112, R115 ;  /* 0x00000073704c7220 */ /* 0x000fe20000400000 */
[----:B------:R-:W-:-:S02]  /*18e0*/  HADD2.F32 R112, -RZ, R30.H0_H0 ;  /* 0x2000001eff707230 */ /* 0x000fc40000004100 */
[----:B------:R-:W-:Y:S01]  /*18f0*/  FMUL R36, R114, R117 ;  /* 0x0000007572247220 */ /* 0x000fe20000400000 */
[----:B------:R-:W-:Y:S01]  /*1900*/  @P3 FADD R78, R78, 1 ;  /* 0x3f8000004e4e3421 */ /* 0x000fe20000000000 */
[-C--:B------:R-:W-:Y:S01]  /*1910*/  FMUL R115, R84, R113.reuse ;  /* 0x0000007154737220 */ /* 0x080fe20000400000 */
[----:B------:R-:W-:Y:S02]  /*1920*/  HADD2.F32 R114, -RZ, R30.H1_H1 ;  /* 0x3000001eff727230 */ /* 0x000fe40000004100 */
[----:B------:R-:W-:Y:S01]  /*1930*/  @P3 FADD R112, R112, 1 ;  /* 0x3f80000070703421 */ /* 0x000fe20000000000 */
[----:B------:R-:W-:Y:S01]  /*1940*/  FMUL R89, R89, R113 ;  /* 0x0000007159597220 */ /* 0x000fe20000400000 */
[----:B------:R-:W-:Y:S01]  /*1950*/  FMUL R78, R78, R115 ;  /* 0x000000734e4e7220 */ /* 0x000fe20000400000 */
[----:B------:R-:W-:Y:S01]  /*1960*/  FMUL R115, R86, R113 ;  /* 0x0000007156737220 */ /* 0x000fe20000400000 */
[----:B------:R-:W-:Y:S01]  /*1970*/  @P3 FADD R114, R114, 1 ;  /* 0x3f80000072723421 */ /* 0x000fe20000000000 */
[----:B------:R-:W-:-:S02]  /*1980*/  HADD2.F32 R86, -RZ, R31.H0_H0 ;  /* 0x2000001fff567230 */ /* 0x000fc40000004100 */
[----:B------:R-:W-:Y:S01]  /*1990*/  FMUL R84, R112, R37 ;  /* 0x0000002570547220 */ /* 0x000fe20000400000 */
[----:B------:R-:W-:Y:S02]  /*19a0*/  HADD2.F32 R112, -RZ, R31.H1_H1 ;  /* 0x3000001fff707230 */ /* 0x000fe40000004100 */
[----:B------:R-:W-:Y:S01]  /*19b0*/  FMUL R37, R114, R115 ;  /* 0x0000007372257220 */ /* 0x000fe20000400000 */
[-C--:B------:R-:W-:Y:S01]  /*19c0*/  FMUL R115, R38, R113.reuse ;  /* 0x0000007126737220 */ /* 0x080fe20000400000 */
[----:B------:R-:W-:Y:S01]  /*19d0*/  @P3 FADD R86, R86, 1 ;  /* 0x3f80000056563421 */ /* 0x000fe20000000000 */
[--C-:B------:R-:W-:Y:S02]  /*19e0*/  HADD2.F32 R114, -RZ, R24.reuse.H0_H0 ;  /* 0x20000018ff727230 */ /* 0x100fe40000004100 */
[----:B------:R-:W-:Y:S01]  /*19f0*/  @P3 FADD R112, R112, 1 ;  /* 0x3f80000070703421 */ /* 0x000fe20000000000 */
[----:B------:R-:W-:Y:S01]  /*1a00*/  FMUL R41, R41, R113 ;  /* 0x0000007129297220 */ /* 0x000fe20000400000 */
[----:B------:R-:W-:Y:S01]  /*1a10*/  FMUL R38, R86, R115 ;  /* 0x0000007356267220 */ /* 0x000fe20000400000 */
[----:B------:R-:W-:Y:S01]  /*1a20*/  FMUL R115, R88, R113 ;  /* 0x0000007158737220 */ /* 0x000fe20000400000 */
[----:B------:R-:W-:-:S02]  /*1a30*/  HADD2.F32 R88, -RZ, R24.H1_H1 ;  /* 0x30000018ff587230 */ /* 0x000fc40000004100 */
[----:B------:R-:W-:Y:S01]  /*1a40*/  @P3 FADD R114, R114, 1 ;  /* 0x3f80000072723421 */ /* 0x000fe20000000000 */
[----:B------:R-:W-:Y:S01]  /*1a50*/  FMUL R91, R91, R113 ;  /* 0x000000715b5b7220 */ /* 0x000fe20000400000 */
[----:B------:R-:W-:Y:S01]  /*1a60*/  FMUL R86, R112, R115 ;  /* 0x0000007370567220 */ /* 0x000fe20000400000 */
[--C-:B------:R-:W-:Y:S02]  /*1a70*/  HADD2.F32 R112, -RZ, R25.reuse.H0_H0 ;  /* 0x20000019ff707230 */ /* 0x100fe40000004100 */
[----:B------:R-:W-:Y:S01]  /*1a80*/  FMUL R39, R114, R39 ;  /* 0x0000002772277220 */ /* 0x000fe20000400000 */
[----:B------:R-:W-:Y:S01]  /*1a90*/  @P3 FADD R88, R88, 1 ;  /* 0x3f80000058583421 */ /* 0x000fe20000000000 */
[----:B------:R-:W-:Y:S02]  /*1aa0*/  HADD2.F32 R114, -RZ, R25.H1_H1 ;  /* 0x30000019ff727230 */ /* 0x000fe40000004100 */
[----:B------:R-:W-:Y:S01]  /*1ab0*/  FMUL R115, R90, R113 ;  /* 0x000000715a737220 */ /* 0x000fe20000400000 */
[----:B------:R-:W-:Y:S01]  /*1ac0*/  @P3 FADD R112, R112, 1 ;  /* 0x3f80000070703421 */ /* 0x000fe20000000000 */
[----:B------:R-:W-:Y:S01]  /*1ad0*/  FMUL R88, R88, R89 ;  /* 0x0000005958587220 */ /* 0x000fe20000400000 */
[----:B------:R-:W-:Y:S01]  /*1ae0*/  FMUL R89, R40, R113 ;  /* 0x0000007128597220 */ /* 0x000fe20000400000 */
[----:B------:R-:W-:Y:S01]  /*1af0*/  @P3 FADD R114, R114, 1 ;  /* 0x3f80000072723421 */ /* 0x000fe20000000000 */
[----:B------:R-:W-:-:S02]  /*1b00*/  HADD2.F32 R90, -RZ, R26.H0_H0 ;  /* 0x2000001aff5a7230 */ /* 0x000fc40000004100 */
[----:B------:R-:W-:Y:S01]  /*1b10*/  FMUL R43, R43, R113 ;  /* 0x000000712b2b7220 */ /* 0x000fe20000400000 */
[----:B------:R-:W-:Y:S01]  /*1b20*/  FMUL R89, R112, R89 ;  /* 0x0000005970597220 */ /* 0x000fe20000400000 */
[----:B------:R-:W-:Y:S01]  /*1b30*/  FMUL R40, R114, R115 ;  /* 0x0000007372287220 */ /* 0x000fe20000400000 */
[----:B------:R-:W-:Y:S02]  /*1b40*/  HADD2.F32 R112, -RZ, R26.H1_H1 ;  /* 0x3000001aff707230 */ /* 0x000fe40000004100 */
[----:B------:R-:W-:Y:S01]  /*1b50*/  @P3 FADD R90, R90, 1 ;  /* 0x3f8000005a5a3421 */ /* 0x000fe20000000000 */
[----:B------:R-:W-:Y:S02]  /*1b60*/  HADD2.F32 R114, -RZ, R27.H0_H0 ;  /* 0x2000001bff727230 */ /* 0x000fe40000004100 */
[-C--:B------:R-:W-:Y:S01]  /*1b70*/  FMUL R115, R42, R113.reuse ;  /* 0x000000712a737220 */ /* 0x080fe20000400000 */
[----:B------:R-:W-:Y:S01]  /*1b80*/  FMUL R93, R93, R113 ;  /* 0x000000715d5d7220 */ /* 0x000fe20000400000 */
[----:B------:R-:W-:Y:S01]  /*1b90*/  @P3 FADD R112, R112, 1 ;  /* 0x3f80000070703421 */ /* 0x000fe20000000000 */
[----:B------:R-:W-:Y:S01]  /*1ba0*/  FMUL R41, R90, R41 ;  /* 0x000000295a297220 */ /* 0x000fe20000400000 */
[----:B------:R-:W-:Y:S01]  /*1bb0*/  @P3 FADD R114, R114, 1 ;  /* 0x3f80000072723421 */ /* 0x000fe20000000000 */
[----:B------:R-:W-:Y:S01]  /*1bc0*/  FMUL R44, R44, R113 ;  /* 0x000000712c2c7220 */ /* 0x000fe20000400000 */
[----:B------:R-:W-:Y:S01]  /*1bd0*/  FMUL R90, R112, R91 ;  /* 0x0000005b705a7220 */ /* 0x000fe20000400000 */
[----:B------:R-:W-:-:S02]  /*1be0*/  HADD2.F32 R112, -RZ, R20.H0_H0 ;  /* 0x20000014ff707230 */ /* 0x000fc40000004100 */
[----:B------:R-:W-:Y:S01]  /*1bf0*/  FMUL R42, R114, R115 ;  /* 0x00000073722a7220 */ /* 0x000fe20000400000 */
[----:B------:R-:W-:Y:S02]  /*1c00*/  HADD2.F32 R114, -RZ, R20.H1_H1 ;  /* 0x30000014ff727230 */ /* 0x000fe40000004100 */
[-C--:B------:R-:W-:Y:S01]  /*1c10*/  FMUL R91, R92, R113.reuse ;  /* 0x000000715c5b7220 */ /* 0x080fe20000400000 */
[--C-:B------:R-:W-:Y:S02]  /*1c20*/  HADD2.F32 R115, -RZ, R21.reuse.H0_H0 ;  /* 0x20000015ff737230 */ /* 0x100fe40000004100 */
[----:B------:R-:W-:Y:S01]  /*1c30*/  @P3 FADD R112, R112, 1 ;  /* 0x3f80000070703421 */ /* 0x000fe20000000000 */
[-C--:B------:R-:W-:Y:S01]  /*1c40*/  FMUL R94, R94, R113.reuse ;  /* 0x000000715e5e7220 */ /* 0x080fe20000400000 */
[----:B------:R-:W-:Y:S01]  /*1c50*/  @P3 FADD R114, R114, 1 ;  /* 0x3f80000072723421 */ /* 0x000fe20000000000 */
[----:B------:R-:W-:Y:S01]  /*1c60*/  FMUL R95, R95, R113 ;  /* 0x000000715f5f7220 */ /* 0x000fe20000400000 */
[----:B------:R-:W-:Y:S01]  /*1c70*/  FMUL R92, R112, R43 ;  /* 0x0000002b705c7220 */ /* 0x000fe20000400000 */
[----:B------:R-:W-:Y:S01]  /*1c80*/  @P3 FADD R115, R115, 1 ;  /* 0x3f80000073733421 */ /* 0x000fe20000000000 */
[----:B------:R-:W-:Y:S01]  /*1c90*/  FMUL R43, R114, R93 ;  /* 0x0000005d722b7220 */ /* 0x000fe20000400000 */
[----:B------:R-:W-:-:S02]  /*1ca0*/  HADD2.F32 R93, -RZ, R21.H1_H1 ;  /* 0x30000015ff5d7230 */ /* 0x000fc40000004100 */
[-C--:B------:R-:W-:Y:S01]  /*1cb0*/  FMUL R47, R47, R113.reuse ;  /* 0x000000712f2f7220 */ /* 0x080fe20000400000 */
[--C-:B------:R-:W-:Y:S02]  /*1cc0*/  HADD2.F32 R112, -RZ, R22.reuse.H0_H0 ;  /* 0x20000016ff707230 */ /* 0x100fe40000004100 */
[----:B------:R-:W-:Y:S01]  /*1cd0*/  FMUL R44, R115, R44 ;  /* 0x0000002c732c7220 */ /* 0x000fe20000400000 */
[-C--:B------:R-:W-:Y:S01]  /*1ce0*/  FMUL R115, R45, R113.reuse ;  /* 0x000000712d737220 */ /* 0x080fe20000400000 */
[----:B------:R-:W-:Y:S01]  /*1cf0*/  @P3 FADD R93, R93, 1 ;  /* 0x3f8000005d5d3421 */ /* 0x000fe20000000000 */
[----:B------:R-:W-:Y:S02]  /*1d00*/  HADD2.F32 R114, -RZ, R22.H1_H1 ;  /* 0x30000016ff727230 */ /* 0x000fe40000004100 */
[----:B------:R-:W-:Y:S01]  /*1d10*/  @P3 FADD R112, R112, 1 ;  /* 0x3f80000070703421 */ /* 0x000fe20000000000 */
[-C--:B------:R-:W-:Y:S01]  /*1d20*/  FMUL R97, R97, R113.reuse ;  /* 0x0000007161617220 */ /* 0x080fe20000400000 */
[----:B------:R-:W-:Y:S01]  /*1d30*/  FMUL R45, R93, R94 ;  /* 0x0000005e5d2d7220 */ /* 0x000fe20000400000 */
[----:B------:R-:W-:Y:S01]  /*1d40*/  FMUL R49, R49, R113 ;  /* 0x0000007131317220 */ /* 0x000fe20000400000 */
[----:B------:R-:W-:Y:S01]  /*1d50*/  FMUL R93, R112, R115 ;  /* 0x00000073705d7220 */ /* 0x000fe20000400000 */
[----:B------:R-:W-:-:S02]  /*1d60*/  HADD2.F32 R112, -RZ, R23.H0_H0 ;  /* 0x20000017ff707230 */ /* 0x000fc40000004100 */
[----:B------:R-:W-:Y:S01]  /*1d70*/  @P3 FADD R114, R114, 1 ;  /* 0x3f80000072723421 */ /* 0x000fe20000000000 */
[----:B------:R-:W-:Y:S02]  /*1d80*/  HADD2.F32 R115, -RZ, R23.H1_H1 ;  /* 0x30000017ff737230 */ /* 0x000fe40000004100 */
[----:B------:R-:W-:Y:S01]  /*1d90*/  FMUL R99, R99, R113 ;  /* 0x0000007163637220 */ /* 0x000fe20000400000 */
[----:B------:R-:W-:Y:S01]  /*1da0*/  ISETP.NE.AND.EX P0, PT, RZ, UR9, PT, P0 ;  /* 0x00000009ff007c0c */ /* 0x000fe2000bf05300 */
[----:B------:R-:W-:Y:S01]  /*1db0*/  FMUL R94, R114, R95 ;  /* 0x0000005f725e7220 */ /* 0x000fe20000400000 */
[----:B------:R-:W-:Y:S01]  /*1dc0*/  @P3 FADD R112, R112, 1 ;  /* 0x3f80000070703421 */ /* 0x000fe20000000000 */
[-C--:B------:R-:W-:Y:S01]  /*1dd0*/  FMUL R95, R46, R113.reuse ;  /* 0x000000712e5f7220 */ /* 0x080fe20000400000 */
[----:B------:R-:W-:Y:S01]  /*1de0*/  FMUL R46, R96, R113 ;  /* 0x00000071602e7220 */ /* 0x000fe20000400000 */
[--C-:B------:R-:W-:Y:S02]  /*1df0*/  HADD2.F32 R96, -RZ, R16.reuse.H0_H0 ;  /* 0x20000010ff607230 */ /* 0x100fe40000004100 */
[----:B------:R-:W-:Y:S01]  /*1e00*/  @P3 FADD R115, R115, 1 ;  /* 0x3f80000073733421 */ /* 0x000fe20000000000 */
[----:B------:R-:W-:Y:S01]  /*1e10*/  FMUL R95, R112, R95 ;  /* 0x0000005f705f7220 */ /* 0x000fe20000400000 */
[----:B------:R-:W-:-:S02]  /*1e20*/  HADD2.F32 R112, -RZ, R16.H1_H1 ;  /* 0x30000010ff707230 */ /* 0x000fc40000004100 */
[-C--:B------:R-:W-:Y:S01]  /*1e30*/  FMUL R50, R50, R113.reuse ;  /* 0x0000007132327220 */ /* 0x080fe20000400000 */
[----:B------:R-:W-:Y:S02]  /*1e40*/  HADD2.F32 R114, -RZ, R17.H0_H0 ;  /* 0x20000011ff727230 */ /* 0x000fe40000004100 */
[----:B------:R-:W-:Y:S01]  /*1e50*/  @P3 FADD R96, R96, 1 ;  /* 0x3f80000060603421 */ /* 0x000fe20000000000 */
        /* <DEDUP_REMOVED lines=20> */
[----:B------:R-:W-:-:S02]  /*1fa0*/  HADD2.F32 R112, -RZ, R12.H0_H0 ;  /* 0x2000000cff707230 */ /* 0x000fc40000004100 */
[----:B------:R-:W-:Y:S01]  /*1fb0*/  FMUL R50, R115, R50 ;  /* 0x0000003273327220 */ /* 0x000fe20000400000 */
[-C--:B------:R-:W-:Y:S01]  /*1fc0*/  FMUL R115, R51, R113.reuse ;  /* 0x0000007133737220 */ /* 0x080fe20000400000 */
[----:B------:R-:W-:Y:S01]  /*1fd0*/  @P3 FADD R99, R99, 1 ;  /* 0x3f80000063633421 */ /* 0x000fe20000000000 */
[----:B------:R-:W-:Y:S02]  /*1fe0*/  HADD2.F32 R114, -RZ, R12.H1_H1 ;  /* 0x3000000cff727230 */ /* 0x000fe40000004100 */
[----:B------:R-:W-:Y:S01]  /*1ff0*/  @P3 FADD R112, R112, 1 ;  /* 0x3f80000070703421 */ /* 0x000fe20000000000 */
[----:B------:R-:W-:Y:S01]  /*2000*/  @P0 FMNMX R65, R65, |R0|, !PT ;  /* 0x4000000041410209 */ /* 0x000fe20007800000 */
[----:B------:R-:W-:Y:S01]  /*2010*/  FMUL R51, R99, R100 ;  /* 0x0000006463337220 */ /* 0x000fe20000400000 */
[----:B------:R-:W-:Y:S01]  /*2020*/  FMUL R103, R103, R113 ;  /* 0x0000007167677220 */ /* 0x000fe20000400000 */
[----:B------:R-:W-:Y:S01]  /*2030*/  FMUL R99, R112, R115 ;  /* 0x0000007370637220 */ /* 0x000fe20000400000 */
[----:B------:R-:W-:-:S02]  /*2040*/  HADD2.F32 R112, -RZ, R13.H0_H0 ;  /* 0x2000000dff707230 */ /* 0x000fc40000004100 */
[----:B------:R-:W-:Y:S01]  /*2050*/  @P3 FADD R114, R114, 1 ;  /* 0x3f80000072723421 */ /* 0x000fe20000000000 */
[----:B------:R-:W-:Y:S01]  /*2060*/  @P0 FMNMX R65, R65, |R32|, !PT ;  /* 0x4000002041410209 */ /* 0x000fe20007800000 */
[----:B------:R-:W-:Y:S02]  /*2070*/  HADD2.F32 R115, -RZ, R13.H1_H1 ;  /* 0x3000000dff737230 */ /* 0x000fe40000004100 */
[----:B------:R-:W-:Y:S01]  /*2080*/  FMUL R55, R55, R113 ;  /* 0x0000007137377220 */ /* 0x000fe20000400000 */
[----:B------:R-:W-:Y:S01]  /*2090*/  FMUL R100, R114, R101 ;  /* 0x0000006572647220 */ /* 0x000fe20000400000 */
[----:B------:R-:W-:Y:S01]  /*20a0*/  @P3 FADD R112, R112, 1 ;  /* 0x3f80000070703421 */ /* 0x000fe20000000000 */
[-C--:B------:R-:W-:Y:S01]  /*20b0*/  FMUL R101, R52, R113.reuse ;  /* 0x0000007134657220 */ /* 0x080fe20000400000 */
[--C-:B------:R-:W-:Y:S02]  /*20c0*/  HADD2.F32 R114, -RZ, R14.reuse.H0_H0 ;  /* 0x2000000eff727230 */ /* 0x100fe40000004100 */
[----:B------:R-:W-:Y:S01]  /*20d0*/  FMUL R52, R53, R113 ;  /* 0x0000007135347220 */ /* 0x000fe20000400000 */
[----:B------:R-:W-:Y:S01]  /*20e0*/  @P0 FMNMX R65, R65, |R33|, !PT ;  /* 0x4000002141410209 */ /* 0x000fe20007800000 */
[----:B------:R-:W-:Y:S01]  /*20f0*/  FMUL R53, R112, R101 ;  /* 0x0000006570357220 */ /* 0x000fe20000400000 */
[----:B------:R-:W-:-:S02]  /*2100*/  HADD2.F32 R112, -RZ, R14.H1_H1 ;  /* 0x3000000eff707230 */ /* 0x000fc40000004100 */
[----:B------:R-:W-:Y:S01]  /*2110*/  @P3 FADD R114, R114, 1 ;  /* 0x3f80000072723421 */ /* 0x000fe20000000000 */
[----:B------:R-:W-:Y:S01]  /*2120*/  FMUL R101, R102, R113 ;  /* 0x0000007166657220 */ /* 0x000fe20000400000 */
[----:B------:R-:W-:Y:S01]  /*2130*/  @P3 FADD R115, R115, 1 ;  /* 0x3f80000073733421 */ /* 0x000fe20000000000 */
[----:B------:R-:W-:Y:S01]  /*2140*/  @P0 FMNMX R65, R65, |R70|, !PT ;  /* 0x4000004641410209 */ /* 0x000fe20007800000 */
[----:B------:R-:W-:Y:S01]  /*2150*/  @P3 FADD R112, R112, 1 ;  /* 0x3f80000070703421 */ /* 0x000fe20000000000 */
[----:B------:R-:W-:Y:S01]  /*2160*/  FMUL R101, R114, R101 ;  /* 0x0000006572657220 */ /* 0x000fe20000400000 */
[----:B------:R-:W-:Y:S02]  /*2170*/  HADD2.F32 R114, -RZ, R15.H1_H1 ;  /* 0x3000000fff727230 */ /* 0x000fe40000004100 */
[----:B------:R-:W-:Y:S01]  /*2180*/  FMUL R52, R115, R52 ;  /* 0x0000003473347220 */ /* 0x000fe20000400000 */
[----:B------:R-:W-:Y:S01]  /*2190*/  FMUL R102, R112, R103 ;  /* 0x0000006770667220 */ /* 0x000fe20000400000 */
[--C-:B------:R-:W-:Y:S01]  /*21a0*/  HADD2.F32 R103, -RZ, R8.reuse.H0_H0 ;  /* 0x20000008ff677230 */ /* 0x100fe20000004100 */
[----:B------:R-:W-:Y:S01]  /*21b0*/  @P0 FMNMX R65, R65, |R72|, !PT ;  /* 0x4000004841410209 */ /* 0x000fe20007800000 */
[----:B------:R-:W-:Y:S01]  /*21c0*/  @P3 FADD R114, R114, 1 ;  /* 0x3f80000072723421 */ /* 0x000fe20000000000 */
[----:B------:R-:W-:-:S02]  /*21d0*/  HADD2.F32 R112, -RZ, R8.H1_H1 ;  /* 0x30000008ff707230 */ /* 0x000fc40000004100 */
[----:B------:R-:W-:Y:S01]  /*21e0*/  FMUL R104, R104, R113 ;  /* 0x0000007168687220 */ /* 0x000fe20000400000 */
[----:B------:R-:W-:Y:S02]  /*21f0*/  HADD2.F32 R115, -RZ, R15.H0_H0 ;  /* 0x2000000fff737230 */ /* 0x000fe40000004100 */
[----:B------:R-:W-:Y:S01]  /*2200*/  FMUL R55, R114, R55 ;  /* 0x0000003772377220 */ /* 0x000fe20000400000 */
[----:B------:R-:W-:Y:S01]  /*2210*/  @P3 FADD R103, R103, 1 ;  /* 0x3f80000067673421 */ /* 0x000fe20000000000 */
[----:B------:R-:W-:Y:S01]  /*2220*/  @P0 FMNMX R65, R65, |R74|, !PT ;  /* 0x4000004a41410209 */ /* 0x000fe20007800000 */
[----:B------:R-:W-:Y:S01]  /*2230*/  @P3 FADD R112, R112, 1 ;  /* 0x3f80000070703421 */ /* 0x000fe20000000000 */
[-C--:B------:R-:W-:Y:S01]  /*2240*/  FMUL R105, R105, R113.reuse ;  /* 0x0000007169697220 */ /* 0x080fe20000400000 */
[--C-:B------:R-:W-:Y:S02]  /*2250*/  HADD2.F32 R114, -RZ, R9.reuse.H0_H0 ;  /* 0x20000009ff727230 */ /* 0x100fe40000004100 */
[----:B------:R-:W-:Y:S01]  /*2260*/  @P3 FADD R115, R115, 1 ;  /* 0x3f80000073733421 */ /* 0x000fe20000000000 */
[----:B------:R-:W-:Y:S01]  /*2270*/  FMUL R54, R54, R113 ;  /* 0x0000007136367220 */ /* 0x000fe20000400000 */
[----:B------:R-:W-:Y:S01]  /*2280*/  FMUL R104, R103, R104 ;  /* 0x0000006867687220 */ /* 0x000fe20000400000 */
[----:B------:R-:W-:Y:S01]  /*2290*/  @P0 FMNMX R65, R65, |R34|, !PT ;  /* 0x4000002241410209 */ /* 0x000fe20007800000 */
[----:B------:R-:W-:Y:S01]  /*22a0*/  FMUL R103, R112, R105 ;  /* 0x0000006970677220 */ /* 0x000fe20000400000 */
[----:B------:R-:W-:Y:S01]  /*22b0*/  FMUL R54, R115, R54 ;  /* 0x0000003673367220 */ /* 0x000fe20000400000 */
[----:B------:R-:W-:-:S02]  /*22c0*/  HADD2.F32 R112, -RZ, R9.H1_H1 ;  /* 0x30000009ff707230 */ /* 0x000fc40000004100 */
[----:B------:R-:W-:Y:S01]  /*22d0*/  @P3 FADD R114, R114, 1 ;  /* 0x3f80000072723421 */ /* 0x000fe20000000000 */
[----:B------:R-:W-:Y:S01]  /*22e0*/  FMUL R105, R56, R113 ;  /* 0x0000007138697220 */ /* 0x000fe20000400000 */
[--C-:B------:R-:W-:Y:S01]  /*22f0*/  HADD2.F32 R115, -RZ, R10.reuse.H0_H0 ;  /* 0x2000000aff737230 */ /* 0x100fe20000004100 */
[----:B------:R-:W-:Y:S01]  /*2300*/  @P0 FMNMX R65, R65, |R35|, !PT ;  /* 0x4000002341410209 */ /* 0x000fe20007800000 */
[----:B------:R-:W-:Y:S01]  /*2310*/  @P3 FADD R112, R112, 1 ;  /* 0x3f80000070703421 */ /* 0x000fe20000000000 */
[----:B------:R-:W-:Y:S01]  /*2320*/  FMUL R56, R114, R105 ;  /* 0x0000006972387220 */ /* 0x000fe20000400000 */
[-C--:B------:R-:W-:Y:S01]  /*2330*/  FMUL R105, R106, R113.reuse ;  /* 0x000000716a697220 */ /* 0x080fe20000400000 */
[----:B------:R-:W-:Y:S01]  /*2340*/  @P3 FADD R115, R115, 1 ;  /* 0x3f80000073733421 */ /* 0x000fe20000000000 */
[----:B------:R-:W-:Y:S01]  /*2350*/  FMUL R106, R57, R113 ;  /* 0x00000071396a7220 */ /* 0x000fe20000400000 */
        /* <DEDUP_REMOVED lines=8> */
[----:B------:R-:W-:Y:S01]  /*23e0*/  HADD2.F32 R112, -RZ, R11.H1_H1 ;  /* 0x3000000bff707230 */ /* 0x000fe20000004100 */
[----:B------:R-:W-:Y:S01]  /*23f0*/  @P0 FMNMX R65, R65, |R78|, !PT ;  /* 0x4000004e41410209 */ /* 0x000fe20007800000 */
[----:B------:R-:W-:Y:S01]  /*2400*/  @P3 FADD R106, R106, 1 ;  /* 0x3f8000006a6a3421 */ /* 0x000fe20000000000 */
[----:B------:R-:W-:Y:S01]  /*2410*/  FMUL R58, R114, R115 ;  /* 0x00000073723a7220 */ /* 0x000fe20000400000 */
[-C--:B------:R-:W-:Y:S01]  /*2420*/  FMUL R107, R107, R113.reuse ;  /* 0x000000716b6b7220 */ /* 0x080fe20000400000 */
[----:B------:R-:W-:Y:S01]  /*2430*/  @P3 FADD R112, R112, 1 ;  /* 0x3f80000070703421 */ /* 0x000fe20000000000 */
[----:B------:R-:W-:Y:S01]  /*2440*/  FMUL R115, R108, R113 ;  /* 0x000000716c737220 */ /* 0x000fe20000400000 */
[----:B------:R-:W-:Y:S01]  /*2450*/  @P0 FMNMX R65, R65, |R84|, !PT ;  /* 0x4000005441410209 */ /* 0x000fe20007800000 */
[----:B------:R-:W-:Y:S01]  /*2460*/  FMUL R107, R106, R107 ;  /* 0x0000006b6a6b7220 */ /* 0x000fe20000400000 */
[----:B------:R-:W-:-:S02]  /*2470*/  HADD2.F32 R108, -RZ, R4.H0_H0 ;  /* 0x20000004ff6c7230 */ /* 0x000fc40000004100 */
[----:B------:R-:W-:Y:S01]  /*2480*/  FMUL R106, R112, R115 ;  /* 0x00000073706a7220 */ /* 0x000fe20000400000 */
[----:B------:R-:W-:Y:S01]  /*2490*/  HADD2.F32 R112, -RZ, R4.H1_H1 ;  /* 0x30000004ff707230 */ /* 0x000fe20000004100 */
[----:B------:R-:W-:Y:S01]  /*24a0*/  @P0 FMNMX R65, R65, |R37|, !PT ;  /* 0x4000002541410209 */ /* 0x000fe20007800000 */
[-C--:B------:R-:W-:Y:S01]  /*24b0*/  FMUL R59, R59, R113.reuse ;  /* 0x000000713b3b7220 */ /* 0x080fe20000400000 */
[----:B------:R-:W-:Y:S01]  /*24c0*/  @P3 FADD R108, R108, 1 ;  /* 0x3f8000006c6c3421 */ /* 0x000fe20000000000 */
[--C-:B------:R-:W-:Y:S01]  /*24d0*/  HADD2.F32 R114, -RZ, R5.reuse.H0_H0 ;  /* 0x20000005ff727230 */ /* 0x100fe20000004100 */
[----:B------:R-:W-:Y:S01]  /*24e0*/  @P0 FMNMX R65, R65, |R38|, !PT ;  /* 0x4000002641410209 */ /* 0x000fe20007800000 */
[----:B------:R-:W-:Y:S01]  /*24f0*/  @P3 FADD R112, R112, 1 ;  /* 0x3f80000070703421 */ /* 0x000fe20000000000 */
[----:B------:R-:W-:Y:S01]  /*2500*/  FMUL R109, R109, R113 ;  /* 0x000000716d6d7220 */ /* 0x000fe20000400000 */
[----:B------:R-:W-:Y:S01]  /*2510*/  FMUL R59, R108, R59 ;  /* 0x0000003b6c3b7220 */ /* 0x000fe20000400000 */
[----:B------:R-:W-:Y:S01]  /*2520*/  @P0 FMNMX R65, R65, |R86|, !PT ;  /* 0x4000005641410209 */ /* 0x000fe20007800000 */
[----:B------:R-:W-:Y:S01]  /*2530*/  @P3 FADD R114, R114, 1 ;  /* 0x3f80000072723421 */ /* 0x000fe20000000000 */
[----:B------:R-:W-:Y:S01]  /*2540*/  FMUL R108, R112, R109 ;  /* 0x0000006d706c7220 */ /* 0x000fe20000400000 */
[----:B------:R-:W-:Y:S01]  /*2550*/  FMUL R115, R60, R113 ;  /* 0x000000713c737220 */ /* 0x000fe20000400000 */
[----:B------:R-:W-:Y:S01]  /*2560*/  HADD2.F32 R109, -RZ, R5.H1_H1 ;  /* 0x30000005ff6d7230 */ /* 0x000fe20000004100 */
[----:B------:R-:W-:Y:S01]  /*2570*/  @P0 FMNMX R65, R65, |R39|, !PT ;  /* 0x4000002741410209 */ /* 0x000fe20007800000 */
[----:B------:R-:W-:Y:S01]  /*2580*/  FMUL R112, R61, R113 ;  /* 0x000000713d707220 */ /* 0x000fe20000400000 */
[----:B------:R-:W-:Y:S01]  /*2590*/  FMUL R60, R114, R115 ;  /* 0x00000073723c7220 */ /* 0x000fe20000400000 */
[----:B------:R-:W-:-:S02]  /*25a0*/  HADD2.F32 R114, -RZ, R6.H0_H0 ;  /* 0x20000006ff727230 */ /* 0x000fc40000004100 */
[----:B------:R-:W-:Y:S01]  /*25b0*/  @P3 FADD R109, R109, 1 ;  /* 0x3f8000006d6d3421 */ /* 0x000fe20000000000 */
[----:B------:R-:W-:Y:S01]  /*25c0*/  @P0 FMNMX R65, R65, |R88|, !PT ;  /* 0x4000005841410209 */ /* 0x000fe20007800000 */
[-C--:B------:R-:W-:Y:S01]  /*25d0*/  FMUL R115, R110, R113.reuse ;  /* 0x000000716e737220 */ /* 0x080fe20000400000 */
[----:B------:R-:W-:Y:S01]  /*25e0*/  FMUL R111, R111, R113 ;  /* 0x000000716f6f7220 */ /* 0x000fe20000400000 */
[----:B------:R-:W-:Y:S01]  /*25f0*/  FMUL R61, R109, R112 ;  /* 0x000000706d3d7220 */ /* 0x000fe20000400000 */
[----:B------:R-:W-:Y:S01]  /*2600*/  @P3 FADD R114, R114, 1 ;  /* 0x3f80000072723421 */ /* 0x000fe20000000000 */
[--C-:B------:R-:W-:Y:S01]  /*2610*/  HADD2.F32 R112, -RZ, R7.reuse.H0_H0 ;  /* 0x20000007ff707230 */ /* 0x100fe20000004100 */
[----:B------:R-:W-:Y:S01]  /*2620*/  @P0 FMNMX R65, R65, |R89|, !PT ;  /* 0x4000005941410209 */ /* 0x000fe20007800000 */
[----:B------:R-:W-:Y:S01]  /*2630*/  @P1 FMUL R2, R68, R2 ;  /* 0x0000000244021220 */ /* 0x000fe20000400000 */
[----:B------:R-:W-:Y:S01]  /*2640*/  FMUL R109, R114, R115 ;  /* 0x00000073726d7220 */ /* 0x000fe20000400000 */
[----:B------:R-:W-:Y:S01]  /*2650*/  HADD2.F32 R114, -RZ, R7.H1_H1 ;  /* 0x30000007ff727230 */ /* 0x000fe20000004100 */
[----:B------:R-:W-:Y:S01]  /*2660*/  @P0 FMNMX R65, R65, |R40|, !PT ;  /* 0x4000002841410209 */ /* 0x000fe20007800000 */
[----:B------:R-:W-:Y:S01]  /*2670*/  @P3 FADD R112, R112, 1 ;  /* 0x3f80000070703421 */ /* 0x000fe20000000000 */
[----:B------:R-:W-:Y:S01]  /*2680*/  @P1 FMUL R0, R68, R0 ;  /* 0x0000000044001220 */ /* 0x000fe20000400000 */
[----:B------:R-:W-:Y:S01]  /*2690*/  FMUL R115, R62, R113 ;  /* 0x000000713e737220 */ /* 0x000fe20000400000 */
[----:B------:R-:W-:Y:S01]  /*26a0*/  @P0 FMNMX R65, R65, |R41|, !PT ;  /* 0x4000002941410209 */ /* 0x000fe20007800000 */
[----:B------:R-:W-:Y:S01]  /*26b0*/  FMUL R62, R112, R111 ;  /* 0x0000006f703e7220 */ /* 0x000fe20000400000 */
[----:B------:R-:W-:Y:S01]  /*26c0*/  @P3 FADD R114, R114, 1 ;  /* 0x3f80000072723421 */ /* 0x000fe20000000000 */
[----:B------:R-:W-:Y:S01]  /*26d0*/  FMUL R63, R63, R113 ;  /* 0x000000713f3f7220 */ /* 0x000fe20000400000 */
[----:B------:R-:W-:Y:S01]  /*26e0*/  F2FP.SATFINITE.E4M3.F32.PACK_AB_MERGE_C R111, RZ, R2, RZ ;  /* 0x00000002ff6f723e */ /* 0x000fe200048070ff */
[C---:B------:R-:W-:Y:S01]  /*26f0*/  @P1 FMUL R32, R68.reuse, R32 ;  /* 0x0000002044201220 */ /* 0x040fe20000400000 */
[----:B------:R-:W-:Y:S01]  /*2700*/  F2FP.SATFINITE.E4M3.F32.PACK_AB_MERGE_C R2, RZ, R0, RZ ;  /* 0x00000000ff02723e */ /* 0x000fe200048070ff */
[----:B------:R-:W-:Y:S01]  /*2710*/  @P1 FMUL R70, R68, R70 ;  /* 0x0000004644461220 */ /* 0x000fe20000400000 */
[----:B------:R-:W-:Y:S01]  /*2720*/  @P0 FMNMX R65, R65, |R90|, !PT ;  /* 0x4000005a41410209 */ /* 0x000fe20007800000 */
[----:B------:R-:W-:Y:S01]  /*2730*/  FMUL R0, R114, R63 ;  /* 0x0000003f72007220 */ /* 0x000fe20000400000 */
[----:B------:R-:W-:Y:S01]  /*2740*/  FMUL R91, R116, R91 ;  /* 0x0000005b745b7220 */ /* 0x000fe20000400000 */
[----:B------:R-:W-:Y:S01]  /*2750*/  LOP3.LUT R63, R111, 0xff, RZ, 0xc0, !PT ;  /* 0x000000ff6f3f7812 */ /* 0x000fe200078ec0ff */
[----:B------:R-:W-:Y:S01]  /*2760*/  @P1 FMUL R72, R68, R72 ;  /* 0x0000004844481220 */ /* 0x000fe20000400000 */
[----:B------:R-:W-:Y:S01]  /*2770*/  SHF.L.U32 R2, R2, 0x8, RZ ;  /* 0x0000000802027819 */ /* 0x000fe200000006ff */
[C---:B------:R-:W-:Y:S01]  /*2780*/  @P1 FMUL R33, R68.reuse, R33 ;  /* 0x0000002144211220 */ /* 0x040fe20000400000 */
[----:B------:R-:W-:Y:S01]  /*2790*/  F2FP.SATFINITE.E4M3.F32.PACK_AB_MERGE_C R32, RZ, R32, RZ ;  /* 0x00000020ff20723e */ /* 0x000fe200048070ff */
[C---:B------:R-:W-:Y:S01]  /*27a0*/  @P1 FMUL R74, R68.reuse, R74 ;  /* 0x0000004a444a1220 */ /* 0x040fe20000400000 */
[----:B------:R-:W-:Y:S01]  /*27b0*/  @P0 FMNMX R65, R65, |R42|, !PT ;  /* 0x4000002a41410209 */ /* 0x000fe20007800000 */
[C---:B------:R-:W-:Y:S01]  /*27c0*/  @P1 FMUL R35, R68.reuse, R35 ;  /* 0x0000002344231220 */ /* 0x040fe20000400000 */
[----:B------:R-:W-:Y:S01]  /*27d0*/  F2FP.SATFINITE.E4M3.F32.PACK_AB_MERGE_C R70, RZ, R70, RZ ;  /* 0x00000046ff46723e */ /* 0x000fe200048070ff */
[C---:B------:R-:W-:Y:S01]  /*27e0*/  @P1 FMUL R76, R68.reuse, R76 ;  /* 0x0000004c444c1220 */ /* 0x040fe20000400000 */
[----:B------:R-:W-:Y:S01]  /*27f0*/  LOP3.LUT R63, R63, 0xffff, R2, 0xf8, !PT ;  /* 0x0000ffff3f3f7812 */ /* 0x000fe200078ef802 */
[----:B------:R-:W-:Y:S01]  /*2800*/  @P1 FMUL R36, R68, R36 ;  /* 0x0000002444241220 */ /* 0x000fe20000400000 */
[----:B------:R-:W-:Y:S01]  /*2810*/  SHF.L.U32 R2, R32, 0x10, RZ ;  /* 0x0000001020027819 */ /* 0x000fe200000006ff */
[C---:B------:R-:W-:Y:S01]  /*2820*/  @P1 FMUL R78, R68.reuse, R78 ;  /* 0x0000004e444e1220 */ /* 0x040fe20000400000 */
[----:B------:R-:W-:Y:S01]  /*2830*/  @P0 FMNMX R65, R65, |R91|, !PT ;  /* 0x4000005b41410209 */ /* 0x000fe20007800000 */
[C---:B------:R-:W-:Y:S01]  /*2840*/  @P1 FMUL R84, R68.reuse, R84 ;  /* 0x0000005444541220 */ /* 0x040fe20000400000 */
[----:B------:R-:W-:Y:S01]  /*2850*/  LOP3.LUT R69, R69, 0xffff, R70, 0xf8, !PT ;  /* 0x0000ffff45457812 */ /* 0x000fe200078ef846 */
[C---:B------:R-:W-:Y:S01]  /*2860*/  @P1 FMUL R37, R68.reuse, R37 ;  /* 0x0000002544251220 */ /* 0x040fe20000400000 */
[----:B------:R-:W-:Y:S01]  /*2870*/  F2FP.SATFINITE.E4M3.F32.PACK_AB_MERGE_C R32, RZ, R72, RZ ;  /* 0x00000048ff20723e */ /* 0x000fe200048070ff */
[C---:B------:R-:W-:Y:S01]  /*2880*/  @P1 FMUL R38, R68.reuse, R38 ;  /* 0x0000002644261220 */ /* 0x040fe20000400000 */
[----:B------:R-:W-:Y:S01]  /*2890*/  LOP3.LUT R63, R63, 0xff0000, R2, 0xf8, !PT ;  /* 0x00ff00003f3f7812 */ /* 0x000fe200078ef802 */
[----:B------:R-:W-:Y:S01]  /*28a0*/  HADD2.F32 R116, -RZ, R17.H1_H1 ;  /* 0x30000011ff747230 */ /* 0x000fe20000004100 */
[----:B------:R-:W-:Y:S01]  /*28b0*/  @P0 FMNMX R65, R65, |R92|, !PT ;  /* 0x4000005c41410209 */ /* 0x000fe20007800000 */
[C---:B------:R-:W-:Y:S01]  /*28c0*/  @P1 FMUL R34, R68.reuse, R34 ;  /* 0x0000002244221220 */ /* 0x040fe20000400000 */
[----:B------:R-:W-:Y:S01]  /*28d0*/  F2FP.SATFINITE.E4M3.F32.PACK_AB_MERGE_C R2, RZ, R33, RZ ;  /* 0x00000021ff02723e */ /* 0x000fe200048070ff */
[C---:B------:R-:W-:Y:S01]  /*28e0*/  @P1 FMUL R39, R68.reuse, R39 ;  /* 0x0000002744271220 */ /* 0x040fe20000400000 */
[----:B------:R-:W-:Y:S01]  /*28f0*/  LOP3.LUT R33, R69, 0xff, RZ, 0xc0, !PT ;  /* 0x000000ff45217812 */ /* 0x000fe200078ec0ff */
[----:B------:R-:W-:Y:S01]  /*2900*/  @P1 FMUL R88, R68, R88 ;  /* 0x0000005844581220 */ /* 0x000fe20000400000 */
[----:B------:R-:W-:Y:S01]  /*2910*/  PRMT R32, R32, 0x7104, RZ ;  /* 0x0000710420207816 */ /* 0x000fe200000000ff */
[----:B------:R-:W-:Y:S01]  /*2920*/  @P3 FADD R116, R116, 1 ;  /* 0x3f80000074743421 */ /* 0x000fe20000000000 */
[----:B------:R-:W-:Y:S01]  /*2930*/  F2FP.SATFINITE.E4M3.F32.PACK_AB_MERGE_C R74, RZ, R74, RZ ;  /* 0x0000004aff4a723e */ /* 0x000fe200048070ff */
[----:B------:R-:W-:Y:S01]  /*2940*/  @P1 FMUL R89, R68, R89 ;  /* 0x0000005944591220 */ /* 0x000fe20000400000 */
[----:B------:R-:W-:Y:S01]  /*2950*/  @P0 FMNMX R65, R65, |R43|, !PT ;  /* 0x4000002b41410209 */ /* 0x000fe20007800000 */
[----:B------:R-:W-:Y:S01]  /*2960*/  FMUL R97, R116, R97 ;  /* 0x0000006174617220 */ /* 0x000fe20000400000 */
        /* <DEDUP_REMOVED lines=10> */
[----:B------:R-:W-:Y:S01]  /*2a10*/  F2FP.SATFINITE.E4M3.F32.PACK_AB_MERGE_C R76, RZ, R76, RZ ;  /* 0x0000004cff4c723e */ /* 0x000fe200048070ff */
[C---:B------:R-:W-:Y:S01]  /*2a20*/  @P1 FMUL R42, R68.reuse, R42 ;  /* 0x0000002a442a1220 */ /* 0x040fe20000400000 */
[-C--:B------:R-:W-:Y:S01]  /*2a30*/  @P0 FMNMX R65, R65, |R45|.reuse, !PT ;  /* 0x4000002d41410209 */ /* 0x080fe20007800000 */
[C---:B------:R-:W-:Y:S01]  /*2a40*/  @P1 FMUL R44, R68.reuse, R44 ;  /* 0x0000002c442c1220 */ /* 0x040fe20000400000 */
[----:B------:R-:W-:Y:S01]  /*2a50*/  LOP3.LUT R33, R33, 0xff, RZ, 0xc0, !PT ;  /* 0x000000ff21217812 */ /* 0x000fe200078ec0ff */
[----:B------:R-:W-:Y:S01]  /*2a60*/  @P1 FMUL R45, R68, R45 ;  /* 0x0000002d442d1220 */ /* 0x000fe20000400000 */
[----:B------:R-:W-:Y:S01]  /*2a70*/  SHF.L.U32 R76, R76, 0x8, RZ ;  /* 0x000000084c4c7819 */ /* 0x000fe200000006ff */
[C---:B------:R-:W-:Y:S01]  /*2a80*/  @P1 FMUL R86, R68.reuse, R86 ;  /* 0x0000005644561220 */ /* 0x040fe20000400000 */
[----:B------:R-:W-:Y:S01]  /*2a90*/  F2FP.SATFINITE.E4M3.F32.PACK_AB_MERGE_C R32, RZ, R36, RZ ;  /* 0x00000024ff20723e */ /* 0x000fe200048070ff */
[----:B------:R-:W-:Y:S01]  /*2aa0*/  HADD2.F32 R110, -RZ, R6.H1_H1 ;  /* 0x30000006ff6e7230 */ /* 0x000fe20000004100 */
[-C--:B------:R-:W-:Y:S01]  /*2ab0*/  @P0 FMNMX R65, R65, |R93|.reuse, !PT ;  /* 0x4000005d41410209 */ /* 0x080fe20007800000 */
[C---:B------:R-:W-:Y:S01]  /*2ac0*/  @P1 FMUL R93, R68.reuse, R93 ;  /* 0x0000005d445d1220 */ /* 0x040fe20000400000 */
[----:B------:R-:W-:Y:S01]  /*2ad0*/  LOP3.LUT R35, R33, 0xffff, R76, 0xf8, !PT ;  /* 0x0000ffff21237812 */ /* 0x000fe200078ef84c */
[----:B------:R-:W-:Y:S01]  /*2ae0*/  @P1 FMUL R91, R68, R91 ;  /* 0x0000005b445b1220 */ /* 0x000fe20000400000 */
[----:B------:R-:W-:Y:S01]  /*2af0*/  F2FP.SATFINITE.E4M3.F32.PACK_AB_MERGE_C R33, RZ, R78, RZ ;  /* 0x0000004eff21723e */ /* 0x000fe200048070ff */
[----:B------:R-:W-:Y:S01]  /*2b00*/  @P3 FADD R110, R110, 1 ;  /* 0x3f8000006e6e3421 */ /* 0x000fe20000000000 */
[----:B------:R-:W-:-:S02]  /*2b10*/  SHF.L.U32 R32, R32, 0x10, RZ ;  /* 0x0000001020207819 */ /* 0x000fc400000006ff */
[-C--:B------:R-:W-:Y:S01]  /*2b20*/  @P0 FMNMX R65, R65, |R94|.reuse, !PT ;  /* 0x4000005e41410209 */ /* 0x080fe20007800000 */
[----:B------:R-:W-:Y:S01]  /*2b30*/  @P1 FMUL R94, R68, R94 ;  /* 0x0000005e445e1220 */ /* 0x000fe20000400000 */
[----:B------:R-:W-:Y:S01]  /*2b40*/  F2FP.SATFINITE.E4M3.F32.PACK_AB_MERGE_C R84, RZ, R84, RZ ;  /* 0x00000054ff54723e */ /* 0x000fe200048070ff */
[----:B------:R-:W-:Y:S01]  /*2b50*/  FMUL R110, R110, R115 ;  /* 0x000000736e6e7220 */ /* 0x000fe20000400000 */
[----:B------:R-:W-:Y:S02]  /*2b60*/  LOP3.LUT R33, R33, 0xffff, RZ, 0xc0, !PT ;  /* 0x0000ffff21217812 */ /* 0x000fe400078ec0ff */
[----:B------:R-:W-:Y:S02]  /*2b70*/  LOP3.LUT R70, R35, 0xff0000, R32, 0xf8, !PT ;  /* 0x00ff000023467812 */ /* 0x000fe400078ef820 */
[-C--:B------:R-:W-:Y:S01]  /*2b80*/  @P0 FMNMX R65, R65, |R95|.reuse, !PT ;  /* 0x4000005f41410209 */ /* 0x080fe20007800000 */
[----:B------:R-:W-:Y:S01]  /*2b90*/  @P1 FMUL R95, R68, R95 ;  /* 0x0000005f445f1220 */ /* 0x000fe20000400000 */
[----:B------:R-:W-:-:S02]  /*2ba0*/  LOP3.LUT R35, R71, 0xffff, R84, 0xf8, !PT ;  /* 0x0000ffff47237812 */ /* 0x000fc400078ef854 */
[----:B------:R-:W-:Y:S02]  /*2bb0*/  F2FP.SATFINITE.E4M3.F32.PACK_AB_MERGE_C R32, RZ, R37, RZ ;  /* 0x00000025ff20723e */ /* 0x000fe400048070ff */
[----:B------:R-:W-:Y:S02]  /*2bc0*/  SHF.L.U32 R33, R33, 0x18, RZ ;  /* 0x0000001821217819 */ /* 0x000fe400000006ff */
[-C--:B------:R-:W-:Y:S01]  /*2bd0*/  @P0 FMNMX R65, R65, |R46|.reuse, !PT ;  /* 0x4000002e41410209 */ /* 0x080fe20007800000 */
[----:B------:R-:W-:Y:S01]  /*2be0*/  @P1 FMUL R46, R68, R46 ;  /* 0x0000002e442e1220 */ /* 0x000fe20000400000 */
[----:B------:R-:W-:Y:S02]  /*2bf0*/  LOP3.LUT R35, R35, 0xff, RZ, 0xc0, !PT ;  /* 0x000000ff23237812 */ /* 0x000fe400078ec0ff */
[----:B------:R-:W-:Y:S02]  /*2c00*/  PRMT R32, R32, 0x7104, RZ ;  /* 0x0000710420207816 */ /* 0x000fe400000000ff */
[----:B------:R-:W-:-:S02]  /*2c10*/  F2FP.SATFINITE.E4M3.F32.PACK_AB_MERGE_C R38, RZ, R38, RZ ;  /* 0x00000026ff26723e */ /* 0x000fc400048070ff */
[----:B------:R-:W-:Y:S02]  /*2c20*/  LOP3.LUT R70, R70, 0xff000000, R33, 0xf8, !PT ;  /* 0xff00000046467812 */ /* 0x000fe400078ef821 */
[-C--:B------:R-:W-:Y:S01]  /*2c30*/  @P0 FMNMX R65, R65, |R47|.reuse, !PT ;  /* 0x4000002f41410209 */ /* 0x080fe20007800000 */
[----:B------:R-:W-:Y:S01]  /*2c40*/  @P1 FMUL R47, R68, R47 ;  /* 0x0000002f442f1220 */ /* 0x000fe20000400000 */
[----:B------:R-:W-:Y:S02]  /*2c50*/  LOP3.LUT R33, R35, 0xff00, R32, 0xf8, !PT ;  /* 0x0000ff0023217812 */ /* 0x000fe400078ef820 */
[----:B------:R-:W-:Y:S02]  /*2c60*/  SHF.L.U32 R38, R38, 0x10, RZ ;  /* 0x0000001026267819 */ /* 0x000fe400000006ff */
[----:B------:R-:W-:Y:S02]  /*2c70*/  F2FP.SATFINITE.E4M3.F32.PACK_AB_MERGE_C R34, RZ, R34, RZ ;  /* 0x00000022ff22723e */ /* 0x000fe400048070ff */
[-C--:B------:R-:W-:Y:S01]  /*2c80*/  @P0 FMNMX R65, R65, |R96|.reuse, !PT ;  /* 0x4000006041410209 */ /* 0x080fe20007800000 */
[----:B------:R-:W-:Y:S01]  /*2c90*/  @P1 FMUL R96, R68, R96 ;  /* 0x0000006044601220 */ /* 0x000fe20000400000 */
[----:B------:R-:W-:-:S02]  /*2ca0*/  LOP3.LUT R38, R33, 0xff0000, R38, 0xf8, !PT ;  /* 0x00ff000021267812 */ /* 0x000fc400078ef826 */
[----:B------:R-:W-:Y:S02]  /*2cb0*/  F2FP.SATFINITE.E4M3.F32.PACK_AB_MERGE_C R33, RZ, R39, RZ ;  /* 0x00000027ff21723e */ /* 0x000fe400048070ff */
[----:B------:R-:W-:Y:S02]  /*2cc0*/  F2FP.SATFINITE.E4M3.F32.PACK_AB_MERGE_C R88, RZ, R88, RZ ;  /* 0x00000058ff58723e */ /* 0x000fe400048070ff */
[----:B------:R-:W-:Y:S02]  /*2cd0*/  LOP3.LUT R34, R34, 0xffff, RZ, 0xc0, !PT ;  /* 0x0000ffff22227812 */ /* 0x000fe400078ec0ff */
[-C--:B------:R-:W-:Y:S01]  /*2ce0*/  @P0 FMNMX R65, R65, |R48|.reuse, !PT ;  /* 0x4000003041410209 */ /* 0x080fe20007800000 */
[----:B------:R-:W-:Y:S01]  /*2cf0*/  @P1 FMUL R48, R68, R48 ;  /* 0x0000003044301220 */ /* 0x000fe20000400000 */
[----:B------:R-:W-:Y:S02]  /*2d00*/  LOP3.LUT R33, R33, 0xff, RZ, 0xc0, !PT ;  /* 0x000000ff21217812 */ /* 0x000fe400078ec0ff */
[----:B------:R-:W-:-:S02]  /*2d10*/  SHF.L.U32 R88, R88, 0x8, RZ ;  /* 0x0000000858587819 */ /* 0x000fc400000006ff */
[----:B------:R-:W-:Y:S02]  /*2d20*/  F2FP.SATFINITE.E4M3.F32.PACK_AB_MERGE_C R32, RZ, R89, RZ ;  /* 0x00000059ff20723e */ /* 0x000fe400048070ff */
[----:B------:R-:W-:Y:S02]  /*2d30*/  SHF.L.U32 R34, R34, 0x18, RZ ;  /* 0x0000001822227819 */ /* 0x000fe400000006ff */
[-C--:B------:R-:W-:Y:S01]  /*2d40*/  @P0 FMNMX R65, R65, |R97|.reuse, !PT ;  /* 0x4000006141410209 */ /* 0x080fe20007800000 */
[----:B------:R-:W-:Y:S01]  /*2d50*/  @P1 FMUL R97, R68, R97 ;  /* 0x0000006144611220 */ /* 0x000fe20000400000 */
[----:B------:R-:W-:Y:S02]  /*2d60*/  LOP3.LUT R33, R33, 0xffff, R88, 0xf8, !PT ;  /* 0x0000ffff21217812 */ /* 0x000fe400078ef858 */
[----:B------:R-:W-:Y:S02]  /*2d70*/  SHF.L.U32 R32, R32, 0x10, RZ ;  /* 0x0000001020207819 */ /* 0x000fe400000006ff */
[----:B------:R-:W-:-:S02]  /*2d80*/  LOP3.LUT R69, R69, R34, RZ, 0xfc, !PT ;  /* 0x0000002245457212 */ /* 0x000fc400078efcff */
[-C--:B------:R-:W-:Y:S01]  /*2d90*/  @P0 FMNMX R65, R65, |R98|.reuse, !PT ;  /* 0x4000006241410209 */ /* 0x080fe20007800000 */
[C---:B------:R-:W-:Y:S01]  /*2da0*/  @P1 FMUL R98, R68.reuse, R98 ;  /* 0x0000006244621220 */ /* 0x040fe20000400000 */
[----:B------:R-:W-:Y:S02]  /*2db0*/  LOP3.LUT R34, R73, 0xffffff00, RZ, 0xc0, !PT ;  /* 0xffffff0049227812 */ /* 0x000fe400078ec0ff */
[----:B------:R-:W-:Y:S02]  /*2dc0*/  LOP3.LUT R73, R33, 0xff0000, R32, 0xf8, !PT ;  /* 0x00ff000021497812 */ /* 0x000fe400078ef820 */
[----:B------:R-:W-:Y:S02]  /*2dd0*/  F2FP.SATFINITE.E4M3.F32.PACK_AB_MERGE_C R32, RZ, R40, RZ ;  /* 0x00000028ff20723e */ /* 0x000fe400048070ff */
[-C--:B------:R-:W-:Y:S01]  /*2de0*/  @P0 FMNMX R65, R65, |R49|.reuse, !PT ;  /* 0x4000003141410209 */ /* 0x080fe20007800000 */
[----:B------:R-:W-:Y:S01]  /*2df0*/  @P1 FMUL R49, R68, R49 ;  /* 0x0000003144311220 */ /* 0x000fe20000400000 */
[----:B------:R-:W-:-:S02]  /*2e00*/  LOP3.LUT R32, R32, 0xffff, RZ, 0xc0, !PT ;  /* 0x0000ffff20207812 */ /* 0x000fc400078ec0ff */
[-C--:B------:R-:W-:Y:S01]  /*2e10*/  @P0 FMNMX R65, R65, |R50|.reuse, !PT ;  /* 0x4000003241410209 */ /* 0x080fe20007800000 */
[----:B------:R-:W-:Y:S01]  /*2e20*/  @P1 FMUL R50, R68, R50 ;  /* 0x0000003244321220 */ /* 0x000fe20000400000 */
[----:B------:R-:W-:Y:S02]  /*2e30*/  F2FP.SATFINITE.E4M3.F32.PACK_AB_MERGE_C R41, RZ, R41, RZ ;  /* 0x00000029ff29723e */ /* 0x000fe400048070ff */
[----:B------:R-:W-:Y:S02]  /*2e40*/  SHF.L.U32 R32, R32, 0x18, RZ ;  /* 0x0000001820207819 */ /* 0x000fe400000006ff */
[-C--:B------:R-:W-:Y:S01]  /*2e50*/  @P0 FMNMX R65, R65, |R51|.reuse, !PT ;  /* 0x4000003341410209 */ /* 0x080fe20007800000 */
[----:B------:R-:W-:Y:S01]  /*2e60*/  @P1 FMUL R51, R68, R51 ;  /* 0x0000003344331220 */ /* 0x000fe20000400000 */
[----:B------:R-:W-:Y:S02]  /*2e70*/  LOP3.LUT R34, R34, 0xffff, R41, 0xf8, !PT ;  /* 0x0000ffff22227812 */ /* 0x000fe400078ef829 */
[----:B------:R-:W-:-:S02]  /*2e80*/  F2FP.SATFINITE.E4M3.F32.PACK_AB_MERGE_C R33, RZ, R90, RZ ;  /* 0x0000005aff21723e */ /* 0x000fc400048070ff */
[----:B------:R-:W-:Y:S02]  /*2e90*/  LOP3.LUT R72, R73, 0xff000000, R32, 0xf8, !PT ;  /* 0xff00000049487812 */ /* 0x000fe400078ef820 */
[----:B------:R-:W-:Y:S02]  /*2ea0*/  F2FP.SATFINITE.E4M3.F32.PACK_AB_MERGE_C R32, RZ, R92, RZ ;  /* 0x0000005cff20723e */ /* 0x000fe400048070ff */
[----:B------:R-:W-:Y:S02]  /*2eb0*/  F2FP.SATFINITE.E4M3.F32.PACK_AB_MERGE_C R43, RZ, R43, RZ ;  /* 0x0000002bff2b723e */ /* 0x000fe400048070ff */
[-C--:B------:R-:W-:Y:S01]  /*2ec0*/  @P0 FMNMX R65, R65, |R99|.reuse, !PT ;  /* 0x4000006341410209 */ /* 0x080fe20007800000 */
[----:B------:R-:W-:Y:S01]  /*2ed0*/  @P1 FMUL R99, R68, R99 ;  /* 0x0000006344631220 */ /* 0x000fe20000400000 */
[----:B------:R-:W-:Y:S02]  /*2ee0*/  LOP3.LUT R34, R34, 0xff, RZ, 0xc0, !PT ;  /* 0x000000ff22227812 */ /* 0x000fe400078ec0ff */
[----:B------:R-:W-:-:S02]  /*2ef0*/  PRMT R33, R33, 0x7104, RZ ;  /* 0x0000710421217816 */ /* 0x000fc400000000ff */
[----:B------:R-:W-:Y:S02]  /*2f00*/  F2FP.SATFINITE.E4M3.F32.PACK_AB_MERGE_C R42, RZ, R42, RZ ;  /* 0x0000002aff2a723e */ /* 0x000fe400048070ff */
[----:B------:R-:W-:Y:S02]  /*2f10*/  LOP3.LUT R32, R32, 0xff, RZ, 0xc0, !PT ;  /* 0x000000ff20207812 */ /* 0x000fe400078ec0ff */
[----:B------:R-:W-:Y:S02]  /*2f20*/  SHF.L.U32 R43, R43, 0x8, RZ ;  /* 0x000000082b2b7819 */ /* 0x000fe400000006ff */
[-C--:B------:R-:W-:Y:S01]  /*2f30*/  @P0 FMNMX R65, R65, |R100|.reuse, !PT ;  /* 0x4000006441410209 */ /* 0x080fe20007800000 */
[----:B------:R-:W-:Y:S01]  /*2f40*/  @P1 FMUL R100, R68, R100 ;  /* 0x0000006444641220 */ /* 0x000fe20000400000 */
[----:B------:R-:W-:Y:S02]  /*2f50*/  LOP3.LUT R33, R34, 0xff00, R33, 0xf8, !PT ;  /* 0x0000ff0022217812 */ /* 0x000fe400078ef821 */
[----:B------:R-:W-:-:S02]  /*2f60*/  SHF.L.U32 R42, R42, 0x10, RZ ;  /* 0x000000102a2a7819 */ /* 0x000fc400000006ff */
[----:B------:R-:W-:Y:S02]  /*2f70*/  F2FP.SATFINITE.E4M3.F32.PACK_AB_MERGE_C R44, RZ, R44, RZ ;  /* 0x0000002cff2c723e */ /* 0x000fe400048070ff */
[----:B------:R-:W-:Y:S02]  /*2f80*/  LOP3.LUT R34, R75, 0xffffff00, RZ, 0xc0, !PT ;  /* 0xffffff004b227812 */ /* 0x000fe400078ec0ff */
[----:B------:R-:W-:Y:S02]  /*2f90*/  F2FP.SATFINITE.E4M3.F32.PACK_AB_MERGE_C R93, RZ, R93, RZ ;  /* 0x0000005dff5d723e */ /* 0x000fe400048070ff */
[----:B------:R-:W-:Y:S02]  /*2fa0*/  LOP3.LUT R43, R32, 0xffff, R43, 0xf8, !PT ;  /* 0x0000ffff202b7812 */ /* 0x000fe400078ef82b */
[-C--:B------:R-:W-:Y:S01]  /*2fb0*/  @P0 FMNMX R65, R65, |R53|.reuse, !PT ;  /* 0x4000003541410209 */ /* 0x080fe20007800000 */
[----:B------:R-:W-:Y:S01]  /*2fc0*/  @P1 FMUL R53, R68, R53 ;  /* 0x0000003544351220 */ /* 0x000fe20000400000 */
[----:B------:R-:W-:-:S02]  /*2fd0*/  LOP3.LUT R42, R33, 0xff0000, R42, 0xf8, !PT ;  /* 0x00ff0000212a7812 */ /* 0x000fc400078ef82a */
[----:B------:R-:W-:Y:S02]  /*2fe0*/  SHF.L.U32 R32, R44, 0x10, RZ ;  /* 0x000000102c207819 */ /* 0x000fe400000006ff */
[----:B------:R-:W-:Y:S02]  /*2ff0*/  LOP3.LUT R34, R34, 0xffff, R93, 0xf8, !PT ;  /* 0x0000ffff22227812 */ /* 0x000fe400078ef85d */
[----:B------:R-:W-:Y:S02]  /*3000*/  F2FP.SATFINITE.E4M3.F32.PACK_AB_MERGE_C R33, RZ, R94, RZ ;  /* 0x0000005eff21723e */ /* 0x000fe400048070ff */
[----:B------:R-:W-:Y:S02]  /*3010*/  F2FP.SATFINITE.E4M3.F32.PACK_AB_MERGE_C R45, RZ, R45, RZ ;  /* 0x0000002dff2d723e */ /* 0x000fe400048070ff */
[-C--:B------:R-:W-:Y:S01]  /*3020*/  @P0 FMNMX R65, R65, |R52|.reuse, !PT ;  /* 0x4000003441410209 */ /* 0x080fe20007800000 */
[----:B------:R-:W-:Y:S01]  /*3030*/  @P1 FMUL R52, R68, R52 ;  /* 0x0000003444341220 */ /* 0x000fe20000400000 */
[----:B------:R-:W-:-:S02]  /*3040*/  LOP3.LUT R43, R43, 0xff0000, R32, 0xf8, !PT ;  /* 0x00ff00002b2b7812 */ /* 0x000fc400078ef820 */
[----:B------:R-:W-:Y:S02]  /*3050*/  LOP3.LUT R34, R34, 0xff, RZ, 0xc0, !PT ;  /* 0x000000ff22227812 */ /* 0x000fe400078ec0ff */
[----:B------:R-:W-:Y:S02]  /*3060*/  PRMT R33, R33, 0x7104, RZ ;  /* 0x0000710421217816 */ /* 0x000fe400000000ff */
[----:B------:R-:W-:Y:S02]  /*3070*/  LOP3.LUT R32, R45, 0xffff, RZ, 0xc0, !PT ;  /* 0x0000ffff2d207812 */ /* 0x000fe400078ec0ff */
[-C--:B------:R-:W-:Y:S01]  /*3080*/  @P0 FMNMX R65, R65, |R101|.reuse, !PT ;  /* 0x4000006541410209 */ /* 0x080fe20007800000 */
[----:B------:R-:W-:Y:S01]  /*3090*/  @P1 FMUL R101, R68, R101 ;  /* 0x0000006544651220 */ /* 0x000fe20000400000 */
[----:B------:R-:W-:Y:S02]  /*30a0*/  LOP3.LUT R34, R34, 0xff00, R33, 0xf8, !PT ;  /* 0x0000ff0022227812 */ /* 0x000fe400078ef821 */
[----:B------:R-:W-:-:S02]  /*30b0*/  SHF.L.U32 R32, R32, 0x18, RZ ;  /* 0x0000001820207819 */ /* 0x000fc400000006ff */
[----:B------:R-:W-:Y:S02]  /*30c0*/  F2FP.SATFINITE.E4M3.F32.PACK_AB_MERGE_C R33, RZ, R47, RZ ;  /* 0x0000002fff21723e */ /* 0x000fe400048070ff */
[----:B------:R-:W-:Y:S02]  /*30d0*/  F2FP.SATFINITE.E4M3.F32.PACK_AB_MERGE_C R96, RZ, R96, RZ ;  /* 0x00000060ff60723e */ /* 0x000fe400048070ff */
[-C--:B------:R-:W-:Y:S01]  /*30e0*/  @P0 FMNMX R65, R65, |R102|.reuse, !PT ;  /* 0x4000006641410209 */ /* 0x080fe20007800000 */
[----:B------:R-:W-:Y:S01]  /*30f0*/  @P1 FMUL R102, R68, R102 ;  /* 0x0000006644661220 */ /* 0x000fe20000400000 */
[----:B------:R-:W-:Y:S02]  /*3100*/  LOP3.LUT R74, R43, 0xff000000, R32, 0xf8, !PT ;  /* 0xff0000002b4a7812 */ /* 0x000fe400078ef820 */
[----:B------:R-:W-:Y:S02]  /*3110*/  F2FP.SATFINITE.E4M3.F32.PACK_AB_MERGE_C R95, RZ, R95, RZ ;  /* 0x0000005fff5f723e */ /* 0x000fe400048070ff */
[----:B------:R-:W-:-:S02]  /*3120*/  LOP3.LUT R33, R33, 0xff, RZ, 0xc0, !PT ;  /* 0x000000ff21217812 */ /* 0x000fc400078ec0ff */
[----:B------:R-:W-:Y:S02]  /*3130*/  SHF.L.U32 R96, R96, 0x8, RZ ;  /* 0x0000000860607819 */ /* 0x000fe400000006ff */
[----:B------:R-:W-:Y:S02]  /*3140*/  F2FP.SATFINITE.E4M3.F32.PACK_AB_MERGE_C R32, RZ, R48, RZ ;  /* 0x00000030ff20723e */ /* 0x000fe400048070ff */
[-C--:B------:R-:W-:Y:S01]  /*3150*/  @P0 FMNMX R65, R65, |R54|.reuse, !PT ;  /* 0x4000003641410209 */ /* 0x080fe20007800000 */
[----:B------:R-:W-:Y:S01]  /*3160*/  @P1 FMUL R54, R68, R54 ;  /* 0x0000003644361220 */ /* 0x000fe20000400000 */
[----:B------:R-:W-:Y:S02]  /*3170*/  SHF.L.U32 R95, R95, 0x10, RZ ;  /* 0x000000105f5f7819 */ /* 0x000fe400000006ff */
[----:B------:R-:W-:Y:S02]  /*3180*/  LOP3.LUT R33, R33, 0xffff, R96, 0xf8, !PT ;  /* 0x0000ffff21217812 */ /* 0x000fe400078ef860 */
[----:B------:R-:W-:-:S02]  /*3190*/  SHF.L.U32 R32, R32, 0x10, RZ ;  /* 0x0000001020207819 */ /* 0x000fc400000006ff */
[----:B------:R-:W-:Y:S02]  /*31a0*/  F2FP.SATFINITE.E4M3.F32.PACK_AB_MERGE_C R98, RZ, R98, RZ ;  /* 0x00000062ff62723e */ /* 0x000fe400048070ff */
[-C--:B------:R-:W-:Y:S01]  /*31b0*/  @P0 FMNMX R65, R65, |R55|.reuse, !PT ;  /* 0x4000003741410209 */ /* 0x080fe20007800000 */
[----:B------:R-:W-:Y:S01]  /*31c0*/  @P1 FMUL R55, R68, R55 ;  /* 0x0000003744371220 */ /* 0x000fe20000400000 */
[----:B------:R-:W-:Y:S02]  /*31d0*/  LOP3.LUT R75, R34, 0xff0000, R95, 0xf8, !PT ;  /* 0x00ff0000224b7812 */ /* 0x000fe400078ef85f */
[----:B------:R-:W-:Y:S02]  /*31e0*/  LOP3.LUT R37, R33, 0xff0000, R32, 0xf8, !PT ;  /* 0x00ff000021257812 */ /* 0x000fe400078ef820 */
[----:B------:R-:W-:Y:S02]  /*31f0*/  LOP3.LUT R34, R77, 0xffff, R98, 0xf8, !PT ;  /* 0x0000ffff4d227812 */ /* 0x000fe400078ef862 */
[----:B------:R-:W-:-:S02]  /*3200*/  F2FP.SATFINITE.E4M3.F32.PACK_AB_MERGE_C R32, RZ, R97, RZ ;  /* 0x00000061ff20723e */ /* 0x000fc400048070ff */
[----:B------:R-:W-:Y:S02]  /*3210*/  F2FP.SATFINITE.E4M3.F32.PACK_AB_MERGE_C R33, RZ, R49, RZ ;  /* 0x00000031ff21723e */ /* 0x000fe400048070ff */
[-C--:B------:R-:W-:Y:S01]  /*3220*/  @P0 FMNMX R65, R65, |R104|.reuse, !PT ;  /* 0x4000006841410209 */ /* 0x080fe20007800000 */
[----:B------:R-:W-:Y:S01]  /*3230*/  @P1 FMUL R104, R68, R104 ;  /* 0x0000006844681220 */ /* 0x000fe20000400000 */
[----:B------:R-:W-:Y:S02]  /*3240*/  LOP3.LUT R32, R32, 0xffff, RZ, 0xc0, !PT ;  /* 0x0000ffff20207812 */ /* 0x000fe400078ec0ff */
[----:B------:R-:W-:Y:S02]  /*3250*/  LOP3.LUT R34, R34, 0xff, RZ, 0xc0, !PT ;  /* 0x000000ff22227812 */ /* 0x000fe400078ec0ff */
[----:B------:R-:W-:Y:S02]  /*3260*/  PRMT R33, R33, 0x7104, RZ ;  /* 0x0000710421217816 */ /* 0x000fe400000000ff */
[-C--:B------:R-:W-:Y:S01]  /*3270*/  @P0 FMNMX R65, R65, |R103|.reuse, !PT ;  /* 0x4000006741410209 */ /* 0x080fe20007800000 */
[----:B------:R-:W-:Y:S01]  /*3280*/  @P1 FMUL R103, R68, R103 ;  /* 0x0000006744671220 */ /* 0x000fe20000400000 */
[----:B------:R-:W-:-:S02]  /*3290*/  LOP3.LUT R35, R34, 0xff00, R33, 0xf8, !PT ;  /* 0x0000ff0022237812 */ /* 0x000fc400078ef821 */
[----:B------:R-:W-:Y:S02]  /*32a0*/  SHF.L.U32 R32, R32, 0x18, RZ ;  /* 0x0000001820207819 */ /* 0x000fe400000006ff */
[-C--:B------:R-:W-:Y:S01]  /*32b0*/  @P0 FMNMX R65, R65, |R56|.reuse, !PT ;  /* 0x4000003841410209 */ /* 0x080fe20007800000 */
[C---:B------:R-:W-:Y:S01]  /*32c0*/  @P1 FMUL R56, R68.reuse, R56 ;  /* 0x0000003844381220 */ /* 0x040fe20000400000 */
[----:B------:R-:W-:Y:S02]  /*32d0*/  F2FP.SATFINITE.E4M3.F32.PACK_AB_MERGE_C R33, RZ, R99, RZ ;  /* 0x00000063ff21723e */ /* 0x000fe400048070ff */
[----:B------:R-:W-:Y:S02]  /*32e0*/  F2FP.SATFINITE.E4M3.F32.PACK_AB_MERGE_C R100, RZ, R100, RZ ;  /* 0x00000064ff64723e */ /* 0x000fe400048070ff */
[----:B------:R-:W-:Y:S02]  /*32f0*/  LOP3.LUT R76, R37, 0xff000000, R32, 0xf8, !PT ;  /* 0xff000000254c7812 */ /* 0x000fe400078ef820 */
[-C--:B------:R-:W-:Y:S01]  /*3300*/  @P0 FMNMX R65, R65, |R57|.reuse, !PT ;  /* 0x4000003941410209 */ /* 0x080fe20007800000 */
[----:B------:R-:W-:Y:S01]  /*3310*/  @P1 FMUL R57, R68, R57 ;  /* 0x0000003944391220 */ /* 0x000fe20000400000 */
[----:B------:R-:W-:-:S02]  /*3320*/  LOP3.LUT R33, R33, 0xff, RZ, 0xc0, !PT ;  /* 0x000000ff21217812 */ /* 0x000fc400078ec0ff */
[----:B------:R-:W-:Y:S02]  /*3330*/  SHF.L.U32 R100, R100, 0x8, RZ ;  /* 0x0000000864647819 */ /* 0x000fe400000006ff */
[----:B------:R-:W-:Y:S02]  /*3340*/  F2FP.SATFINITE.E4M3.F32.PACK_AB_MERGE_C R32, RZ, R53, RZ ;  /* 0x00000035ff20723e */ /* 0x000fe400048070ff */
[-C--:B------:R-:W-:Y:S01]  /*3350*/  @P0 FMNMX R65, R65, |R105|.reuse, !PT ;  /* 0x4000006941410209 */ /* 0x080fe20007800000 */
[----:B------:R-:W-:Y:S01]  /*3360*/  @P1 FMUL R105, R68, R105 ;  /* 0x0000006944691220 */ /* 0x000fe20000400000 */
[----:B------:R-:W-:Y:S01]  /*3370*/  LOP3.LUT R33, R33, 0xffff, R100, 0xf8, !PT ;  /* 0x0000ffff21217812 */ /* 0x000fe200078ef864 */
[----:B------:R-:W0:Y:S01]  /*3380*/  LDC R53, c[0x0][0x210] ;  /* 0x00008400ff357b82 */ /* 0x000e220000000800 */
[----:B------:R-:W-:Y:S02]  /*3390*/  SHF.L.U32 R32, R32, 0x10, RZ ;  /* 0x0000001020207819 */ /* 0x000fe400000006ff */
[----:B------:R-:W-:-:S02]  /*33a0*/  LOP3.LUT R34, R79, 0xffffff00, RZ, 0xc0, !PT ;  /* 0xffffff004f227812 */ /* 0x000fc400078ec0ff */
[----:B------:R-:W-:Y:S02]  /*33b0*/  F2FP.SATFINITE.E4M3.F32.PACK_AB_MERGE_C R101, RZ, R101, RZ ;  /* 0x00000065ff65723e */ /* 0x000fe400048070ff */
[-C--:B------:R-:W-:Y:S01]  /*33c0*/  @P0 FMNMX R65, R65, |R58|.reuse, !PT ;  /* 0x4000003a41410209 */ /* 0x080fe20007800000 */
[----:B------:R-:W-:Y:S01]  /*33d0*/  @P1 FMUL R58, R68, R58 ;  /* 0x0000003a443a1220 */ /* 0x000fe20000400000 */
[----:B------:R-:W-:Y:S02]  /*33e0*/  LOP3.LUT R79, R33, 0xff0000, R32, 0xf8, !PT ;  /* 0x00ff0000214f7812 */ /* 0x000fe400078ef820 */
[----:B------:R-:W-:Y:S02]  /*33f0*/  LOP3.LUT R33, R34, 0xffff, R101, 0xf8, !PT ;  /* 0x0000ffff22217812 */ /* 0x000fe400078ef865 */
[----:B------:R-:W-:Y:S02]  /*3400*/  F2FP.SATFINITE.E4M3.F32.PACK_AB_MERGE_C R32, RZ, R102, RZ ;  /* 0x00000066ff20723e */ /* 0x000fe400048070ff */
[-C--:B------:R-:W-:Y:S01]  /*3410*/  @P0 FMNMX R65, R65, |R107|.reuse, !PT ;  /* 0x4000006b41410209 */ /* 0x080fe20007800000 */
[----:B------:R-:W-:Y:S01]  /*3420*/  @P1 FMUL R107, R68, R107 ;  /* 0x0000006b446b1220 */ /* 0x000fe20000400000 */
[----:B------:R-:W-:-:S02]  /*3430*/  LOP3.LUT R33, R33, 0xff, RZ, 0xc0, !PT ;  /* 0x000000ff21217812 */ /* 0x000fc400078ec0ff */
[----:B------:R-:W-:Y:S02]  /*3440*/  PRMT R32, R32, 0x7104, RZ ;  /* 0x0000710420207816 */ /* 0x000fe400000000ff */
[----:B------:R-:W-:Y:S02]  /*3450*/  F2FP.SATFINITE.E4M3.F32.PACK_AB_MERGE_C R52, RZ, R52, RZ ;  /* 0x00000034ff34723e */ /* 0x000fe400048070ff */
[-C--:B------:R-:W-:Y:S01]  /*3460*/  @P0 FMNMX R65, R65, |R106|.reuse, !PT ;  /* 0x4000006a41410209 */ /* 0x080fe20007800000 */
[----:B------:R-:W-:Y:S01]  /*3470*/  @P1 FMUL R106, R68, R106 ;  /* 0x0000006a446a1220 */ /* 0x000fe20000400000 */
[----:B------:R-:W-:Y:S02]  /*3480*/  LOP3.LUT R33, R33, 0xff00, R32, 0xf8, !PT ;  /* 0x0000ff0021217812 */ /* 0x000fe400078ef820 */
[----:B------:R-:W-:Y:S02]  /*3490*/  LOP3.LUT R32, R52, 0xffff, RZ, 0xc0, !PT ;  /* 0x0000ffff34207812 */ /* 0x000fe400078ec0ff */
[-C--:B------:R-:W-:Y:S01]  /*34a0*/  @P0 FMNMX R65, R65, |R59|.reuse, !PT ;  /* 0x4000003b41410209 */ /* 0x080fe20007800000 */
[----:B------:R-:W-:Y:S01]  /*34b0*/  @P1 FMUL R59, R68, R59 ;  /* 0x0000003b443b1220 */ /* 0x000fe20000400000 */
[----:B------:R-:W-:-:S02]  /*34c0*/  SHF.L.U32 R32, R32, 0x18, RZ ;  /* 0x0000001820207819 */ /* 0x000fc400000006ff */
[-C--:B------:R-:W-:Y:S01]  /*34d0*/  @P0 FMNMX R65, R65, |R108|.reuse, !PT ;  /* 0x4000006c41410209 */ /* 0x080fe20007800000 */
[C---:B------:R-:W-:Y:S01]  /*34e0*/  @P1 FMUL R108, R68.reuse, R108 ;  /* 0x0000006c446c1220 */ /* 0x040fe20000400000 */
[----:B------:R-:W-:Y:S02]  /*34f0*/  LOP3.LUT R78, R79, 0xff000000, R32, 0xf8, !PT ;  /* 0xff0000004f4e7812 */ /* 0x000fe400078ef820 */
[----:B------:R-:W-:Y:S02]  /*3500*/  F2FP.SATFINITE.E4M3.F32.PACK_AB_MERGE_C R32, RZ, R104, RZ ;  /* 0x00000068ff20723e */ /* 0x000fe400048070ff */
[----:B------:R-:W-:Y:S02]  /*3510*/  F2FP.SATFINITE.E4M3.F32.PACK_AB_MERGE_C R103, RZ, R103, RZ ;  /* 0x00000067ff67723e */ /* 0x000fe400048070ff */
        /* <DEDUP_REMOVED lines=8> */
[----:B------:R-:W-:Y:S02]  /*35a0*/  LOP3.LUT R86, R86, 0xffff, RZ, 0xc0, !PT ;  /* 0x0000ffff56567812 */ /* 0x000fe400078ec0ff */
[----:B------:R-:W-:-:S02]  /*35b0*/  LOP3.LUT R34, R85, 0xffffff00, RZ, 0xc0, !PT ;  /* 0xffffff0055227812 */ /* 0x000fc400078ec0ff */
[----:B------:R-:W-:Y:S02]  /*35c0*/  F2FP.SATFINITE.E4M3.F32.PACK_AB_MERGE_C R105, RZ, R105, RZ ;  /* 0x00000069ff69723e */ /* 0x000fe400048070ff */
[----:B------:R-:W-:Y:S02]  /*35d0*/  SHF.L.U32 R50, R50, 0x10, RZ ;  /* 0x0000001032327819 */ /* 0x000fe400000006ff */
[----:B------:R-:W-:Y:S02]  /*35e0*/  LOP3.LUT R103, R32, 0xffff, R103, 0xf8, !PT ;  /* 0x0000ffff20677812 */ /* 0x000fe400078ef867 */
[-C--:B------:R-:W-:Y:S01]  /*35f0*/  @P0 FMNMX R65, R65, |R109|.reuse, !PT ;  /* 0x4000006d41410209 */ /* 0x080fe20007800000 */
[----:B------:R-:W-:Y:S01]  /*3600*/  @P1 FMUL R109, R68, R109 ;  /* 0x0000006d446d1220 */ /* 0x000fe20000400000 */
[----:B------:R-:W-:Y:S02]  /*3610*/  SHF.L.U32 R71, R86, 0x18, RZ ;  /* 0x0000001856477819 */ /* 0x000fe400000006ff */
[----:B------:R-:W-:-:S02]  /*3620*/  F2FP.SATFINITE.E4M3.F32.PACK_AB_MERGE_C R54, RZ, R54, RZ ;  /* 0x00000036ff36723e */ /* 0x000fc400048070ff */
[----:B------:R-:W-:Y:S02]  /*3630*/  LOP3.LUT R34, R34, 0xffff, R105, 0xf8, !PT ;  /* 0x0000ffff22227812 */ /* 0x000fe400078ef869 */
[----:B------:R-:W-:Y:S02]  /*3640*/  F2FP.SATFINITE.E4M3.F32.PACK_AB_MERGE_C R32, RZ, R58, RZ ;  /* 0x0000003aff20723e */ /* 0x000fe400048070ff */
[----:B------:R-:W-:Y:S02]  /*3650*/  LOP3.LUT R50, R35, 0xff0000, R50, 0xf8, !PT ;  /* 0x00ff000023327812 */ /* 0x000fe400078ef832 */
[-C--:B------:R-:W-:Y:S01]  /*3660*/  @P0 FMNMX R65, R65, |R110|.reuse, !PT ;  /* 0x4000006e41410209 */ /* 0x080fe20007800000 */
[----:B------:R-:W-:Y:S01]  /*3670*/  @P1 FMUL R110, R68, R110 ;  /* 0x0000006e446e1220 */ /* 0x000fe20000400000 */
[----:B------:R-:W-:Y:S02]  /*3680*/  LOP3.LUT R71, R38, R71, RZ, 0xfc, !PT ;  /* 0x0000004726477212 */ /* 0x000fe400078efcff */
[----:B------:R-:W-:-:S02]  /*3690*/  SHF.L.U32 R54, R54, 0x10, RZ ;  /* 0x0000001036367819 */ /* 0x000fc400000006ff */
[----:B------:R-:W-:Y:S02]  /*36a0*/  LOP3.LUT R35, R34, 0xff, RZ, 0xc0, !PT ;  /* 0x000000ff22237812 */ /* 0x000fe400078ec0ff */
[----:B------:R-:W-:Y:S02]  /*36b0*/  PRMT R32, R32, 0x7104, RZ ;  /* 0x0000710420207816 */ /* 0x000fe400000000ff */
[----:B------:R-:W-:Y:S02]  /*36c0*/  LOP3.LUT R38, R87, 0xffffff00, RZ, 0xc0, !PT ;  /* 0xffffff0057267812 */ /* 0x000fe400078ec0ff */
[----:B------:R-:W-:Y:S02]  /*36d0*/  F2FP.SATFINITE.E4M3.F32.PACK_AB_MERGE_C R109, RZ, R109, RZ ;  /* 0x0000006dff6d723e */ /* 0x000fe400048070ff */
[----:B------:R-:W-:Y:S02]  /*36e0*/  LOP3.LUT R54, R33, 0xff0000, R54, 0xf8, !PT ;  /* 0x00ff000021367812 */ /* 0x000fe400078ef836 */
[----:B------:R-:W-:-:S02]  /*36f0*/  LOP3.LUT R36, R35, 0xff00, R32, 0xf8, !PT ;  /* 0x0000ff0023247812 */ /* 0x000fc400078ef820 */
[----:B------:R-:W-:Y:S01]  /*3700*/  F2FP.SATFINITE.E4M3.F32.PACK_AB_MERGE_C R33, RZ, R59, RZ ;  /* 0x0000003bff21723e */ /* 0x000fe200048070ff */
[----:B------:R-:W1:Y:S01]  /*3710*/  @!P2 LDC.64 R34, c[0x0][0x230] ;  /* 0x00008c00ff22ab82 */ /* 0x000e620000000a00 */
[----:B------:R-:W-:Y:S02]  /*3720*/  F2FP.SATFINITE.E4M3.F32.PACK_AB_MERGE_C R108, RZ, R108, RZ ;  /* 0x0000006cff6c723e */ /* 0x000fe400048070ff */
[----:B------:R-:W-:Y:S02]  /*3730*/  LOP3.LUT R37, R38, 0xffff, R109, 0xf8, !PT ;  /* 0x0000ffff26257812 */ /* 0x000fe400078ef86d */
[----:B------:R-:W-:Y:S02]  /*3740*/  F2FP.SATFINITE.E4M3.F32.PACK_AB_MERGE_C R32, RZ, R110, RZ ;  /* 0x0000006eff20723e */ /* 0x000fe400048070ff */
[----:B------:R-:W-:Y:S02]  /*3750*/  LOP3.LUT R33, R33, 0xff, RZ, 0xc0, !PT ;  /* 0x000000ff21217812 */ /* 0x000fe400078ec0ff */
[----:B------:R-:W-:-:S02]  /*3760*/  SHF.L.U32 R108, R108, 0x8, RZ ;  /* 0x000000086c6c7819 */ /* 0x000fc400000006ff */
[----:B------:R-:W-:Y:S02]  /*3770*/  LOP3.LUT R37, R37, 0xff, RZ, 0xc0, !PT ;  /* 0x000000ff25257812 */ /* 0x000fe400078ec0ff */
[----:B------:R-:W-:Y:S02]  /*3780*/  PRMT R32, R32, 0x7104, RZ ;  /* 0x0000710420207816 */ /* 0x000fe400000000ff */
[----:B------:R-:W-:Y:S02]  /*3790*/  LOP3.LUT R108, R33, 0xffff, R108, 0xf8, !PT ;  /* 0x0000ffff216c7812 */ /* 0x000fe400078ef86c */
[----:B------:R-:W-:Y:S02]  /*37a0*/  LOP3.LUT R37, R37, 0xff00, R32, 0xf8, !PT ;  /* 0x0000ff0025257812 */ /* 0x000fe400078ef820 */
[----:B------:R-:W-:Y:S02]  /*37b0*/  F2FP.SATFINITE.E4M3.F32.PACK_AB_MERGE_C R32, RZ, R56, RZ ;  /* 0x00000038ff20723e */ /* 0x000fe400048070ff */
[----:B------:R-:W-:-:S02]  /*37c0*/  F2FP.SATFINITE.E4M3.F32.PACK_AB_MERGE_C R33, RZ, R60, RZ ;  /* 0x0000003cff21723e */ /* 0x000fc400048070ff */
[----:B------:R-:W-:Y:S01]  /*37d0*/  SHF.L.U32 R32, R32, 0x10, RZ ;  /* 0x0000001020207819 */ /* 0x000fe200000006ff */
[----:B-1----:R-:W-:Y:S01]  /*37e0*/  @!P2 IMAD.WIDE R34, R66, 0x4, R34 ;  /* 0x000000044222a825 */ /* 0x002fe200078e0222 */
[----:B------:R-:W-:Y:S02]  /*37f0*/  SHF.L.U32 R33, R33, 0x10, RZ ;  /* 0x0000001021217819 */ /* 0x000fe400000006ff */
[-C--:B------:R-:W-:Y:S01]  /*3800*/  @P0 FMNMX R65, R65, |R62|.reuse, !PT ;  /* 0x4000003e41410209 */ /* 0x080fe20007800000 */
[----:B------:R-:W-:Y:S01]  /*3810*/  @P1 FMUL R62, R68, R62 ;  /* 0x0000003e443e1220 */ /* 0x000fe20000400000 */
[----:B------:R-:W-:Y:S01]  /*3820*/  LOP3.LUT R103, R103, 0xff0000, R32, 0xf8, !PT ;  /* 0x00ff000067677812 */ /* 0x000fe200078ef820 */
[----:B------:R1:W-:Y:S01]  /*3830*/  @!P2 STG.E desc[UR4][R34.64], R113 ;  /* 0x000000712200a986 */ /* 0x0003e2000c101904 */
[----:B------:R-:W-:Y:S02]  /*3840*/  LOP3.LUT R108, R108, 0xff0000, R33, 0xf8, !PT ;  /* 0x00ff00006c6c7812 */ /* 0x000fe400078ef821 */
[----:B------:R-:W1:Y:S01]  /*3850*/  LDC.64 R32, c[0x0][0x258] ;  /* 0x00009600ff207b82 */ /* 0x000e620000000a00 */
[----:B------:R-:W-:-:S02]  /*3860*/  F2FP.SATFINITE.E4M3.F32.PACK_AB_MERGE_C R107, RZ, R107, RZ ;  /* 0x0000006bff6b723e */ /* 0x000fc400048070ff */
[----:B------:R-:W-:Y:S02]  /*3870*/  F2FP.SATFINITE.E4M3.F32.PACK_AB_MERGE_C R62, RZ, R62, RZ ;  /* 0x0000003eff3e723e */ /* 0x000fe400048070ff */
[----:B------:R-:W-:Y:S02]  /*3880*/  SHF.L.U32 R107, R107, 0x10, RZ ;  /* 0x000000106b6b7819 */ /* 0x000fe400000006ff */
[----:B------:R-:W-:Y:S02]  /*3890*/  SHF.L.U32 R62, R62, 0x10, RZ ;  /* 0x000000103e3e7819 */ /* 0x000fe400000006ff */
[----:B------:R-:W-:Y:S02]  /*38a0*/  LOP3.LUT R38, R36, 0xff0000, R107, 0xf8, !PT ;  /* 0x00ff000024267812 */ /* 0x000fe400078ef86b */
[----:B------:R-:W-:Y:S02]  /*38b0*/  LOP3.LUT R87, R37, 0xff0000, R62, 0xf8, !PT ;  /* 0x00ff000025577812 */ /* 0x000fe400078ef83e */
[----:B------:R-:W-:-:S02]  /*38c0*/  F2FP.SATFINITE.E4M3.F32.PACK_AB_MERGE_C R51, RZ, R51, RZ ;  /* 0x00000033ff33723e */ /* 0x000fc400048070ff */
[----:B------:R-:W-:Y:S02]  /*38d0*/  F2FP.SATFINITE.E4M3.F32.PACK_AB_MERGE_C R36, RZ, R57, RZ ;  /* 0x00000039ff24723e */ /* 0x000fe400048070ff */
[----:B------:R-:W-:Y:S02]  /*38e0*/  F2FP.SATFINITE.E4M3.F32.PACK_AB_MERGE_C R37, RZ, R61, RZ ;  /* 0x0000003dff25723e */ /* 0x000fe400048070ff */
[----:B------:R-:W-:Y:S02]  /*38f0*/  F2FP.SATFINITE.E4M3.F32.PACK_AB_MERGE_C R106, RZ, R106, RZ ;  /* 0x0000006aff6a723e */ /* 0x000fe400048070ff */
[-C--:B------:R-:W-:Y:S01]  /*3900*/  @P0 FMNMX R65, R65, |R0|.reuse, !PT ;  /* 0x4000000041410209 */ /* 0x080fe20007800000 */
[----:B------:R-:W-:Y:S01]  /*3910*/  @P1 FMUL R0, R68, R0 ;  /* 0x0000000044001220 */ /* 0x000fe20000400000 */
[----:B------:R-:W-:Y:S02]  /*3920*/  F2FP.SATFINITE.E4M3.F32.PACK_AB_MERGE_C R91, RZ, R91, RZ ;  /* 0x0000005bff5b723e */ /* 0x000fe400048070ff */
[----:B------:R-:W-:-:S02]  /*3930*/  LOP3.LUT R51, R51, 0xffff, RZ, 0xc0, !PT ;  /* 0x0000ffff33337812 */ /* 0x000fc400078ec0ff */
[----:B------:R-:W-:Y:S02]  /*3940*/  LOP3.LUT R36, R36, 0xffff, RZ, 0xc0, !PT ;  /* 0x0000ffff24247812 */ /* 0x000fe400078ec0ff */
[----:B------:R-:W-:Y:S02]  /*3950*/  LOP3.LUT R37, R37, 0xffff, RZ, 0xc0, !PT ;  /* 0x0000ffff25257812 */ /* 0x000fe400078ec0ff */
[----:B------:R-:W-:Y:S02]  /*3960*/  F2FP.SATFINITE.E4M3.F32.PACK_AB_MERGE_C R46, RZ, R46, RZ ;  /* 0x0000002eff2e723e */ /* 0x000fe400048070ff */
[----:B------:R-:W-:Y:S02]  /*3970*/  LOP3.LUT R2, R2, 0xffff, RZ, 0xc0, !PT ;  /* 0x0000ffff02027812 */ /* 0x000fe400078ec0ff */
[----:B------:R-:W-:Y:S02]  /*3980*/  LOP3.LUT R106, R106, 0xffff, RZ, 0xc0, !PT ;  /* 0x0000ffff6a6a7812 */ /* 0x000fe400078ec0ff */
[----:B------:R-:W-:-:S02]  /*3990*/  F2FP.SATFINITE.E4M3.F32.PACK_AB_MERGE_C R55, RZ, R55, RZ ;  /* 0x00000037ff37723e */ /* 0x000fc400048070ff */
[----:B------:R-:W-:Y:S02]  /*39a0*/  LOP3.LUT R91, R91, 0xffff, RZ, 0xc0, !PT ;  /* 0x0000ffff5b5b7812 */ /* 0x000fe400078ec0ff */
[----:B------:R-:W-:Y:S02]  /*39b0*/  SHF.L.U32 R51, R51, 0x18, RZ ;  /* 0x0000001833337819 */ /* 0x000fe400000006ff */
[----:B------:R-:W-:Y:S02]  /*39c0*/  SHF.L.U32 R36, R36, 0x18, RZ ;  /* 0x0000001824247819 */ /* 0x000fe400000006ff */
[----:B------:R-:W-:Y:S02]  /*39d0*/  SHF.L.U32 R37, R37, 0x18, RZ ;  /* 0x0000001825257819 */ /* 0x000fe400000006ff */
[----:B------:R-:W-:Y:S02]  /*39e0*/  LOP3.LUT R46, R46, 0xffff, RZ, 0xc0, !PT ;  /* 0x0000ffff2e2e7812 */ /* 0x000fe400078ec0ff */
[----:B------:R-:W-:-:S02]  /*39f0*/  F2FP.SATFINITE.E4M3.F32.PACK_AB_MERGE_C R0, RZ, R0, RZ ;  /* 0x00000000ff00723e */ /* 0x000fc400048070ff */
[----:B------:R-:W-:Y:S02]  /*3a00*/  SHF.L.U32 R2, R2, 0x18, RZ ;  /* 0x0000001802027819 */ /* 0x000fe400000006ff */
[----:B------:R-:W-:Y:S02]  /*3a10*/  SHF.L.U32 R85, R106, 0x18, RZ ;  /* 0x000000186a557819 */ /* 0x000fe400000006ff */
[----:B------:R-:W-:Y:S02]  /*3a20*/  IADD3 R39, R3, 0x20, RZ ;  /* 0x0000002003277810 */ /* 0x000fe40007ffe0ff */
[----:B------:R-:W-:Y:S02]  /*3a30*/  LOP3.LUT R55, R55, 0xffff, RZ, 0xc0, !PT ;  /* 0x0000ffff37377812 */ /* 0x000fe400078ec0ff */
[----:B------:R-:W-:Y:S02]  /*3a40*/  IADD3 R41, R3, 0x40, RZ ;  /* 0x0000004003297810 */ /* 0x000fe40007ffe0ff */
[----:B------:R-:W-:-:S02]  /*3a50*/  SHF.L.U32 R73, R91, 0x18, RZ ;  /* 0x000000185b497819 */ /* 0x000fc400000006ff */
[----:B------:R-:W-:Y:S01]  /*3a60*/  LOP3.LUT R77, R50, R51, RZ, 0xfc, !PT ;  /* 0x00000033324d7212 */ /* 0x000fe200078efcff */
[----:B-1----:R-:W-:Y:S01]  /*3a70*/  IMAD.WIDE.U32 R34, R41, 0x8, R32 ;  /* 0x0000000829227825 */ /* 0x002fe200078e0020 */
[----:B------:R-:W-:Y:S02]  /*3a80*/  LOP3.LUT R84, R103, 0xff000000, R36, 0xf8, !PT ;  /* 0xff00000067547812 */ /* 0x000fe400078ef824 */
[----:B------:R-:W-:Y:S01]  /*3a90*/  LOP3.LUT R86, R108, 0xff000000, R37, 0xf8, !PT ;  /* 0xff0000006c567812 */ /* 0x000fe200078ef825 */
[C-C-:B------:R-:W-:Y:S01]  /*3aa0*/  IMAD.WIDE.U32 R36, R3.reuse, 0x8, R32.reuse ;  /* 0x0000000803247825 */ /* 0x140fe200078e0020 */
[----:B------:R-:W-:Y:S02]  /*3ab0*/  IADD3 R43, R3, 0x60, RZ ;  /* 0x00000060032b7810 */ /* 0x000fe40007ffe0ff */
[----:B------:R-:W-:Y:S02]  /*3ac0*/  SHF.L.U32 R46, R46, 0x18, RZ ;  /* 0x000000182e2e7819 */ /* 0x000fe400000006ff */
[----:B------:R-:W-:Y:S01]  /*3ad0*/  LOP3.LUT R0, R0, 0xffff, RZ, 0xc0, !PT ;  /* 0x0000ffff00007812 */ /* 0x000fe200078ec0ff */
[----:B------:R-:W-:Y:S01]  /*3ae0*/  IMAD.WIDE.U32 R40, R43, 0x8, R32 ;  /* 0x000000082b287825 */ /* 0x000fe200078e0020 */
[----:B------:R-:W-:-:S02]  /*3af0*/  IADD3 R45, R3, 0x80, RZ ;  /* 0x00000080032d7810 */ /* 0x000fc40007ffe0ff */
[C---:B------:R-:W-:Y:S02]  /*3b00*/  IADD3 R47, R3.reuse, 0xa0, RZ ;  /* 0x000000a0032f7810 */ /* 0x040fe40007ffe0ff */
[C---:B------:R-:W-:Y:S02]  /*3b10*/  IADD3 R49, R3.reuse, 0xc0, RZ ;  /* 0x000000c003317810 */ /* 0x040fe40007ffe0ff */
[----:B------:R-:W-:Y:S02]  /*3b20*/  IADD3 R51, R3, 0xe0, RZ ;  /* 0x000000e003337810 */ /* 0x000fe40007ffe0ff */
[----:B------:R-:W-:Y:S02]  /*3b30*/  LOP3.LUT R2, R63, 0xff000000, R2, 0xf8, !PT ;  /* 0xff0000003f027812 */ /* 0x000fe400078ef802 */
[----:B------:R-:W-:Y:S01]  /*3b40*/  LOP3.LUT R85, R38, R85, RZ, 0xfc, !PT ;  /* 0x0000005526557212 */ /* 0x000fe200078efcff */
[----:B------:R-:W-:Y:S01]  /*3b50*/  IMAD.WIDE.U32 R38, R39, 0x8, R32 ;  /* 0x0000000827267825 */ /* 0x000fe200078e0020 */
[----:B------:R-:W-:-:S02]  /*3b60*/  MOV R3, R69 ;  /* 0x0000004500037202 */ /* 0x000fc40000000f00 */
[----:B------:R-:W-:Y:S02]  /*3b70*/  SHF.L.U32 R55, R55, 0x18, RZ ;  /* 0x0000001837377819 */ /* 0x000fe400000006ff */
[----:B------:R-:W-:Y:S01]  /*3b80*/  LOP3.LUT R73, R42, R73, RZ, 0xfc, !PT ;  /* 0x000000492a497212 */ /* 0x000fe200078efcff */
[--C-:B------:R-:W-:Y:S01]  /*3b90*/  IMAD.WIDE.U32 R42, R45, 0x8, R32.reuse ;  /* 0x000000082d2a7825 */ /* 0x100fe200078e0020 */
[----:B------:R-:W-:Y:S01]  /*3ba0*/  LOP3.LUT R75, R75, R46, RZ, 0xfc, !PT ;  /* 0x0000002e4b4b7212 */ /* 0x000fe200078efcff */
[----:B------:R2:W-:Y:S01]  /*3bb0*/  STG.E.64 desc[UR4][R36.64], R2 ;  /* 0x0000000224007986 */ /* 0x0005e2000c101b04 */
[----:B------:R-:W-:Y:S01]  /*3bc0*/  SHF.L.U32 R0, R0, 0x18, RZ ;  /* 0x0000001800007819 */ /* 0x000fe200000006ff */
[--C-:B------:R-:W-:Y:S01]  /*3bd0*/  IMAD.WIDE.U32 R44, R47, 0x8, R32.reuse ;  /* 0x000000082f2c7825 */ /* 0x100fe200078e0020 */
[----:B------:R-:W-:Y:S01]  /*3be0*/  LOP3.LUT R79, R54, R55, RZ, 0xfc, !PT ;  /* 0x00000037364f7212 */ /* 0x000fe200078efcff */
[----:B------:R2:W-:Y:S01]  /*3bf0*/  STG.E.64 desc[UR4][R38.64], R70 ;  /* 0x0000004626007986 */ /* 0x0005e2000c101b04 */
[----:B------:R-:W-:Y:S01]  /*3c00*/  LOP3.LUT R87, R87, R0, RZ, 0xfc, !PT ;  /* 0x0000000057577212 */ /* 0x000fe200078efcff */
[--C-:B------:R-:W-:Y:S01]  /*3c10*/  IMAD.WIDE.U32 R46, R49, 0x8, R32.reuse ;  /* 0x00000008312e7825 */ /* 0x100fe200078e0020 */
[----:B0-----:R-:W-:Y:S01]  /*3c20*/  LEA R66, R53, R66, 0x2 ;  /* 0x0000004235427211 */ /* 0x001fe200078e10ff */
[----:B------:R2:W-:Y:S02]  /*3c30*/  STG.E.64 desc[UR4][R34.64], R72 ;  /* 0x0000004822007986 */ /* 0x0005e4000c101b04 */
[----:B------:R-:W-:Y:S01]  /*3c40*/  IMAD.WIDE.U32 R32, R51, 0x8, R32 ;  /* 0x0000000833207825 */ /* 0x000fe200078e0020 */
[----:B------:R-:W-:Y:S01]  /*3c50*/  ISETP.GE.AND P0, PT, R66, UR7, PT ;  /* 0x0000000742007c0c */ /* 0x000fe2000bf06270 */
[----:B------:R2:W-:Y:S04]  /*3c60*/  STG.E.64 desc[UR4][R40.64], R74 ;  /* 0x0000004a28007986 */ /* 0x0005e8000c101b04 */
[----:B------:R2:W-:Y:S04]  /*3c70*/  STG.E.64 desc[UR4][R42.64], R76 ;  /* 0x0000004c2a007986 */ /* 0x0005e8000c101b04 */
[----:B------:R2:W-:Y:S04]  /*3c80*/  STG.E.64 desc[UR4][R44.64], R78 ;  /* 0x0000004e2c007986 */ /* 0x0005e8000c101b04 */
[----:B------:R2:W-:Y:S04]  /*3c90*/  STG.E.64 desc[UR4][R46.64], R84 ;  /* 0x000000542e007986 */ /* 0x0005e8000c101b04 */
[----:B------:R2:W-:Y:S01]  /*3ca0*/  STG.E.64 desc[UR4][R32.64], R86 ;  /* 0x0000005620007986 */ /* 0x0005e2000c101b04 */
[----:B------:R-:W-:Y:S05]  /*3cb0*/  @!P0 BRA `(.L_x_4710) ;  /* 0xffffffc400548947 */ /* 0x000fea000383ffff */
.L_x_4708:
[----:B------:R-:W-:Y:S05]  /*3cc0*/  BSYNC B0 ;  /* 0x0000000000007941 */ /* 0x000fea0003800000 */
.L_x_4707:
        /* <DEDUP_REMOVED lines=15> */
.L_x_4737:
        /* <DEDUP_REMOVED lines=28> */
.L_x_4740:
[----:B-1----:R-:W-:-:S07]  /*3f80*/  FMNMX R5, R3, R2, !PT ;  /* 0x0000000203057209 */ /* 0x002fce0007800000 */
.L_x_4714:
[----:B------:R-:W-:Y:S05]  /*3f90*/  BSYNC B0 ;  /* 0x0000000000007941 */ /* 0x000fea0003800000 */
.L_x_4713:
[----:B------:R-:W-:Y:S01]  /*3fa0*/  ISETP.NE.AND P0, PT, R67, RZ, PT ;  /* 0x000000ff4300720c */ /* 0x000fe20003f05270 */
[----:B------:R-:W-:-:S12]  /*3fb0*/  BSSY B0, `(.L_x_4711) ;  /* 0x0000004000007945 */ /* 0x000fd80003800000 */
[----:B------:R-:W-:Y:S05]  /*3fc0*/  @P0 BRA `(.L_x_4716) ;  /* 0x0000000000080947 */ /* 0x000fea0003800000 */
[----:B0-----:R-:W0:Y:S02]  /*3fd0*/  LDC.64 R2, c[0x0][0x288] ;  /* 0x0000a200ff027b82 */ /* 0x001e240000000a00 */
[----:B0-----:R1:W-:Y:S02]  /*3fe0*/  REDG.E.MAX.S32.STRONG.GPU desc[UR4][R2.64], R5 ;  /* 0x000000050200798e */ /* 0x0013e4000d10e384 */
.L_x_4716:
[----:B------:R-:W-:Y:S05]  /*3ff0*/  BSYNC B0 ;  /* 0x0000000000007941 */ /* 0x000fea0003800000 */
.L_x_4711:
        /* <DEDUP_REMOVED lines=13> */
[----:B------:R-:W-:-:S07]  /*40d0*/  MOV R8, 0x40f0 ;  /* 0x000040f000087802 */ /* 0x000fce0000000f00 */
[----:B012---:R-:W-:Y:S05]  /*40e0*/  CALL.REL.NOINC `($__internal_56_$__cuda_sm20_rcp_rn_f32_slowpath) ;  /* 0x00000010002c7944 */ /* 0x007fea0003c00000 */
[----:B------:R-:W-:Y:S05]  /*40f0*/  BRA `(.L_x_4718) ;  /* 0x0000000000107947 */ /* 0x000fea0003800000 */
.L_x_4717:
[----:B-1----:R-:W1:Y:S02]  /*4100*/  MUFU.RCP R5, R68 ;  /* 0x0000004400057308 */ /* 0x002e640000001000 */
[----:B-1----:R-:W-:-:S04]  /*4110*/  FFMA R0, R68, R5, -1 ;  /* 0xbf80000044007423 */ /* 0x002fc80000000005 */
[----:B------:R-:W-:-:S04]  /*4120*/  FADD.FTZ R0, -R0, -RZ ;  /* 0x800000ff00007221 */ /* 0x000fc80000010100 */
[----:B------:R-:W-:-:S07]  /*4130*/  FFMA R5, R5, R0, R5 ;  /* 0x0000000005057223 */ /* 0x000fce0000000005 */
.L_x_4718:
[----:B0-2---:R-:W0:Y:S02]  /*4140*/  LDC.64 R2, c[0x0][0x280] ;  /* 0x0000a000ff027b82 */ /* 0x005e240000000a00 */
[----:B0-----:R-:W-:Y:S01]  /*4150*/  STG.E desc[UR4][R2.64], R5 ;  /* 0x0000000502007986 */ /* 0x001fe2000c101904 */
[----:B------:R-:W-:Y:S05]  /*4160*/  EXIT ;  /* 0x000000000000794d */ /* 0x000fea0003800000 */
.L_x_4709:
        /* <DEDUP_REMOVED lines=8> */
.L_x_4720:
[----:B------:R-:W-:Y:S05]  /*41f0*/  BSYNC B1 ;  /* 0x0000000000017941 */ /* 0x000fea0003800000 */
.L_x_4719:
        /* <DEDUP_REMOVED lines=9> */
.L_x_4721:
[----:B------:R-:W-:Y:S01]  /*4290*/  HFMA2.MMA R120, -RZ, RZ, 0, 2.384185791015625e-07 ;  /* 0x00000004ff787435 */ /* 0x000fe200000001ff */
[----:B------:R-:W-:-:S05]  /*42a0*/  MOV R113, R118 ;  /* 0x0000007600717202 */ /* 0x000fca0000000f00 */
[----:B------:R-:W-:-:S05]  /*42b0*/  FADD R115, R114, R113 ;  /* 0x0000007172737221 */ /* 0x000fca0000000000 */
[----:B------:R-:W-:-:S07]  /*42c0*/  MOV R121, R115 ;  /* 0x0000007300797202 */ /* 0x000fce0000000f00 */
[----:B------:R-:W-:Y:S05]  /*42d0*/  WARPSYNC.COLLECTIVE R112, `(.L_x_4722) ;  /* 0x0000000070087348 */ /* 0x000fea0003c00000 */
[----:B------:R0:W1:Y:S02]  /*42e0*/  SHFL.BFLY P0, R118, R121, R120, R123 ;  /* 0x0c00007879767389 */ /* 0x000064000000007b */
[----:B01----:R-:W-:Y:S01]  /*42f0*/  ENDCOLLECTIVE ;  /* 0x000000000000791b */ /* 0x003fe20003800000 */
.L_x_4722:
[----:B------:R-:W-:Y:S01]  /*4300*/  HFMA2.MMA R120, -RZ, RZ, 0, 4.76837158203125e-07 ;  /* 0x00000008ff787435 */ /* 0x000fe200000001ff */
[----:B------:R-:W-:-:S05]  /*4310*/  MOV R116, R118 ;  /* 0x0000007600747202 */ /* 0x000fca0000000f00 */
[----:B------:R-:W-:-:S05]  /*4320*/  FADD R116, R115, R116 ;  /* 0x0000007473747221 */ /* 0x000fca0000000000 */
[----:B------:R-:W-:-:S07]  /*4330*/  MOV R121, R116 ;  /* 0x0000007400797202 */ /* 0x000fce0000000f00 */
[----:B------:R-:W-:Y:S05]  /*4340*/  WARPSYNC.COLLECTIVE R112, `(.L_x_4723) ;  /* 0x0000000070087348 */ /* 0x000fea0003c00000 */
[----:B------:R0:W1:Y:S02]  /*4350*/  SHFL.BFLY P0, R118, R121, R120, R123 ;  /* 0x0c00007879767389 */ /* 0x000064000000007b */
[----:B01----:R-:W-:Y:S01]  /*4360*/  ENDCOLLECTIVE ;  /* 0x000000000000791b */ /* 0x003fe20003800000 */
.L_x_4723:
[----:B------:R-:W-:Y:S01]  /*4370*/  HFMA2.MMA R120, -RZ, RZ, 0, 9.5367431640625e-07 ;  /* 0x00000010ff787435 */ /* 0x000fe200000001ff */
[----:B------:R-:W-:-:S05]  /*4380*/  MOV R113, R118 ;  /* 0x0000007600717202 */ /* 0x000fca0000000f00 */
[----:B------:R-:W-:-:S05]  /*4390*/  FADD R117, R116, R113 ;  /* 0x0000007174757221 */ /* 0x000fca0000000000 */
[----:B------:R-:W-:-:S07]  /*43a0*/  MOV R121, R117 ;  /* 0x0000007500797202 */ /* 0x000fce0000000f00 */
[----:B------:R-:W-:Y:S05]  /*43b0*/  WARPSYNC.COLLECTIVE R112, `(.L_x_4724) ;  /* 0x0000000070087348 */ /* 0x000fea0003c00000 */
[----:B------:R0:W1:Y:S02]  /*43c0*/  SHFL.BFLY P0, R118, R121, R120, R123 ;  /* 0x0c00007879767389 */ /* 0x000064000000007b */
[----:B01----:R-:W-:Y:S01]  /*43d0*/  ENDCOLLECTIVE ;  /* 0x000000000000791b */ /* 0x003fe20003800000 */
.L_x_4724:
        /* <DEDUP_REMOVED lines=135> */
.L_x_4725:
[----:B------:R-:W-:Y:S01]  /*4c50*/  HFMA2.MMA R120, -RZ, RZ, 0, 1.1920928955078125e-07 ;  /* 0x00000002ff787435 */ /* 0x000fe200000001ff */
[----:B------:R-:W-:-:S05]  /*4c60*/  MOV R115, R118 ;  /* 0x0000007600737202 */ /* 0x000fca0000000f00 */
[----:B------:R-:W-:-:S05]  /*4c70*/  FADD R115, R0, R115 ;  /* 0x0000007300737221 */ /* 0x000fca0000000000 */
[----:B------:R-:W-:-:S07]  /*4c80*/  MOV R121, R115 ;  /* 0x0000007300797202 */ /* 0x000fce0000000f00 */
[----:B------:R-:W-:Y:S05]  /*4c90*/  WARPSYNC.COLLECTIVE R112, `(.L_x_4726) ;  /* 0x0000000070087348 */ /* 0x000fea0003c00000 */
[----:B------:R0:W1:Y:S02]  /*4ca0*/  SHFL.BFLY P0, R118, R121, R120, R123 ;  /* 0x0c00007879767389 */ /* 0x000064000000007b */
[----:B01----:R-:W-:Y:S01]  /*4cb0*/  ENDCOLLECTIVE ;  /* 0x000000000000791b */ /* 0x003fe20003800000 */
.L_x_4726:
[----:B------:R-:W-:Y:S01]  /*4cc0*/  HFMA2.MMA R120, -RZ, RZ, 0, 2.384185791015625e-07 ;  /* 0x00000004ff787435 */ /* 0x000fe200000001ff */
[----:B------:R-:W-:-:S05]  /*4cd0*/  MOV R114, R118 ;  /* 0x0000007600727202 */ /* 0x000fca0000000f00 */
[----:B------:R-:W-:-:S05]  /*4ce0*/  FADD R114, R115, R114 ;  /* 0x0000007273727221 */ /* 0x000fca0000000000 */
[----:B------:R-:W-:-:S07]  /*4cf0*/  MOV R121, R114 ;  /* 0x0000007200797202 */ /* 0x000fce0000000f00 */
[----:B------:R-:W-:Y:S05]  /*4d00*/  WARPSYNC.COLLECTIVE R112, `(.L_x_4727) ;  /* 0x0000000070087348 */ /* 0x000fea0003c00000 */
[----:B------:R0:W1:Y:S02]  /*4d10*/  SHFL.BFLY P0, R118, R121, R120, R123 ;  /* 0x0c00007879767389 */ /* 0x000064000000007b */
[----:B01----:R-:W-:Y:S01]  /*4d20*/  ENDCOLLECTIVE ;  /* 0x000000000000791b */ /* 0x003fe20003800000 */
.L_x_4727:
[----:B------:R-:W-:Y:S01]  /*4d30*/  HFMA2.MMA R120, -RZ, RZ, 0, 4.76837158203125e-07 ;  /* 0x00000008ff787435 */ /* 0x000fe200000001ff */
[----:B------:R-:W-:-:S05]  /*4d40*/  MOV R117, R118 ;  /* 0x0000007600757202 */ /* 0x000fca0000000f00 */
[----:B------:R-:W-:-:S05]  /*4d50*/  FADD R117, R114, R117 ;  /* 0x0000007572757221 */ /* 0x000fca0000000000 */
[----:B------:R-:W-:-:S07]  /*4d60*/  MOV R121, R117 ;  /* 0x0000007500797202 */ /* 0x000fce0000000f00 */
[----:B------:R-:W-:Y:S05]  /*4d70*/  WARPSYNC.COLLECTIVE R112, `(.L_x_4728) ;  /* 0x0000000070087348 */ /* 0x000fea0003c00000 */
[----:B------:R0:W1:Y:S02]  /*4d80*/  SHFL.BFLY P0, R118, R121, R120, R123 ;  /* 0x0c00007879767389 */ /* 0x000064000000007b */
[----:B01----:R-:W-:Y:S01]  /*4d90*/  ENDCOLLECTIVE ;  /* 0x000000000000791b */ /* 0x003fe20003800000 */
.L_x_4728:
[----:B------:R-:W-:Y:S01]  /*4da0*/  HFMA2.MMA R120, -RZ, RZ, 0, 9.5367431640625e-07 ;  /* 0x00000010ff787435 */ /* 0x000fe200000001ff */
[----:B------:R-:W-:-:S05]  /*4db0*/  MOV R116, R118 ;  /* 0x0000007600747202 */ /* 0x000fca0000000f00 */
[----:B------:R-:W-:-:S05]  /*4dc0*/  FADD R116, R117, R116 ;  /* 0x0000007475747221 */ /* 0x000fca0000000000 */
[----:B------:R-:W-:-:S07]  /*4dd0*/  MOV R121, R116 ;  /* 0x0000007400797202 */ /* 0x000fce0000000f00 */
[----:B------:R-:W-:Y:S05]  /*4de0*/  WARPSYNC.COLLECTIVE R112, `(.L_x_4729) ;  /* 0x0000000070087348 */ /* 0x000fea0003c00000 */
[----:B------:R0:W1:Y:S02]  /*4df0*/  SHFL.BFLY P0, R118, R121, R120, R123 ;  /* 0x0c00007879767389 */ /* 0x000064000000007b */
[----:B01----:R-:W-:Y:S01]  /*4e00*/  ENDCOLLECTIVE ;  /* 0x000000000000791b */ /* 0x003fe20003800000 */
.L_x_4729:
[----:B------:R-:W-:Y:S01]  /*4e10*/  MOV R119, R118 ;  /* 0x0000007600777202 */ /* 0x000fe20000000f00 */
[----:B------:R-:W-:Y:S06]  /*4e20*/  BRA `(.L_x_4730) ;  /* 0xffffffc400b87947 */ /* 0x000fec000383ffff */
.L_x_4712:
[----:B------:R-:W-:Y:S01]  /*4e30*/  HFMA2.MMA R6, -RZ, RZ, 0, 9.5367431640625e-07 ;  /* 0x00000010ff067435 */ /* 0x000fe200000001ff */
[----:B------:R-:W-:Y:S01]  /*4e40*/  BSSY B0, `(.L_x_4731) ;  /* 0x0000006000007945 */ /* 0x000fe20003800000 */
[----:B------:R-:W-:Y:S02]  /*4e50*/  MOV R7, 0x1f ;  /* 0x0000001f00077802 */ /* 0x000fe40000000f00 */
[----:B------:R-:W-:-:S07]  /*4e60*/  MOV R112, 0xffffffff ;  /* 0xffffffff00707802 */ /* 0x000fce0000000f00 */
[----:B--2--5:R-:W-:Y:S05]  /*4e70*/  WARPSYNC.COLLECTIVE R112, `(.L_x_4732) ;  /* 0x0000000070087348 */ /* 0x024fea0003c00000 */
[----:B------:R0:W1:Y:S02]  /*4e80*/  SHFL.DOWN P0, R4, R65, R6, R7 ;  /* 0x0800000641047389 */ /* 0x0000640000000007 */
[----:B012--5:R-:W-:Y:S01]  /*4e90*/  ENDCOLLECTIVE ;  /* 0x000000000000791b */ /* 0x027fe20003800000 */
.L_x_4732:
[----:B------:R-:W-:Y:S05]  /*4ea0*/  BSYNC B0 ;  /* 0x0000000000007941 */ /* 0x000fea0003800000 */
.L_x_4731:
        /* <DEDUP_REMOVED lines=9> */
.L_x_4733:
[----:B------:R-:W-:Y:S01]  /*4f40*/  HFMA2.MMA R6, -RZ, RZ, 0, 2.384185791015625e-07 ;  /* 0x00000004ff067435 */ /* 0x000fe200000001ff */
[----:B------:R-:W-:-:S04]  /*4f50*/  MOV R3, R4 ;  /* 0x0000000400037202 */ /* 0x000fc80000000f00 */
[----:B------:R-:W-:-:S04]  /*4f60*/  FMNMX R3, R0, R3, !PT ;  /* 0x0000000300037209 */ /* 0x000fc80007800000 */
[----:B------:R-:W-:-:S07]  /*4f70*/  MOV R65, R3 ;  /* 0x0000000300417202 */ /* 0x000fce0000000f00 */
[----:B------:R-:W-:Y:S05]  /*4f80*/  WARPSYNC.COLLECTIVE R112, `(.L_x_4734) ;  /* 0x0000000070087348 */ /* 0x000fea0003c00000 */
[----:B------:R0:W1:Y:S02]  /*4f90*/  SHFL.DOWN P0, R4, R65, R6, R7 ;  /* 0x0800000641047389 */ /* 0x0000640000000007 */
[----:B01----:R-:W-:Y:S01]  /*4fa0*/  ENDCOLLECTIVE ;  /* 0x000000000000791b */ /* 0x003fe20003800000 */
.L_x_4734:
[----:B------:R-:W-:Y:S01]  /*4fb0*/  HFMA2.MMA R6, -RZ, RZ, 0, 1.1920928955078125e-07 ;  /* 0x00000002ff067435 */ /* 0x000fe200000001ff */
[----:B------:R-:W-:-:S04]  /*4fc0*/  MOV R2, R4 ;  /* 0x0000000400027202 */ /* 0x000fc80000000f00 */
[----:B------:R-:W-:-:S04]  /*4fd0*/  FMNMX R2, R3, R2, !PT ;  /* 0x0000000203027209 */ /* 0x000fc80007800000 */
[----:B------:R-:W-:-:S07]  /*4fe0*/  MOV R65, R2 ;  /* 0x0000000200417202 */ /* 0x000fce0000000f00 */
[----:B------:R-:W-:Y:S05]  /*4ff0*/  WARPSYNC.COLLECTIVE R112, `(.L_x_4735) ;  /* 0x0000000070087348 */ /* 0x000fea0003c00000 */
[----:B------:R0:W1:Y:S02]  /*5000*/  SHFL.DOWN P0, R4, R65, R6, R7 ;  /* 0x0800000641047389 */ /* 0x0000640000000007 */
[----:B01----:R-:W-:Y:S01]  /*5010*/  ENDCOLLECTIVE ;  /* 0x000000000000791b */ /* 0x003fe20003800000 */
.L_x_4735:
[----:B------:R-:W-:Y:S01]  /*5020*/  HFMA2.MMA R6, -RZ, RZ, 0, 5.9604644775390625e-08 ;  /* 0x00000001ff067435 */ /* 0x000fe200000001ff */
[----:B------:R-:W-:-:S04]  /*5030*/  MOV R5, R4 ;  /* 0x0000000400057202 */ /* 0x000fc80000000f00 */
[----:B------:R-:W-:-:S04]  /*5040*/  FMNMX R5, R2, R5, !PT ;  /* 0x0000000502057209 */ /* 0x000fc80007800000 */
[----:B------:R-:W-:-:S07]  /*5050*/  MOV R65, R5 ;  /* 0x0000000500417202 */ /* 0x000fce0000000f00 */
[----:B------:R-:W-:Y:S05]  /*5060*/  WARPSYNC.COLLECTIVE R112, `(.L_x_4736) ;  /* 0x0000000070087348 */ /* 0x000fea0003c00000 */
[----:B------:R0:W1:Y:S02]  /*5070*/  SHFL.DOWN P0, R4, R65, R6, R7 ;  /* 0x0800000641047389 */ /* 0x0000640000000007 */
[----:B01----:R-:W-:Y:S01]  /*5080*/  ENDCOLLECTIVE ;  /* 0x000000000000791b */ /* 0x003fe20003800000 */
.L_x_4736:
[----:B------:R-:W-:Y:S05]  /*5090*/  BRA `(.L_x_4737) ;  /* 0xffffffec00487947 */ /* 0x000fea000383ffff */
.L_x_4715:
[----:B------:R-:W-:Y:S01]  /*50a0*/  HFMA2.MMA R6, -RZ, RZ, 0, 1.1920928955078125e-07 ;  /* 0x00000002ff067435 */ /* 0x000fe200000001ff */
[----:B-1----:R-:W-:Y:S02]  /*50b0*/  MOV R65, R0 ;  /* 0x0000000000417202 */ /* 0x002fe40000000f00 */
[----:B------:R-:W-:Y:S02]  /*50c0*/  MOV R7, 0x1f ;  /* 0x0000001f00077802 */ /* 0x000fe40000000f00 */
[----:B------:R-:W-:-:S07]  /*50d0*/  MOV R112, 0xffffffff ;  /* 0xffffffff00707802 */ /* 0x000fce0000000f00 */
[----:B0----5:R-:W-:Y:S05]  /*50e0*/  WARPSYNC.COLLECTIVE R112, `(.L_x_4738) ;  /* 0x0000000070087348 */ /* 0x021fea0003c00000 */
[----:B------:R1:W2:Y:S02]  /*50f0*/  SHFL.DOWN P0, R4, R65, R6, R7 ;  /* 0x0800000641047389 */ /* 0x0002a40000000007 */
[----:B012--5:R-:W-:Y:S01]  /*5100*/  ENDCOLLECTIVE ;  /* 0x000000000000791b */ /* 0x027fe20003800000 */
.L_x_4738:
[----:B------:R-:W-:Y:S01]  /*5110*/  HFMA2.MMA R6, -RZ, RZ, 0, 5.9604644775390625e-08 ;  /* 0x00000001ff067435 */ /* 0x000fe200000001ff */
[----:B------:R-:W-:-:S04]  /*5120*/  MOV R3, R4 ;  /* 0x0000000400037202 */ /* 0x000fc80000000f00 */
[----:B------:R-:W-:-:S04]  /*5130*/  FMNMX R3, R3, R0, !PT ;  /* 0x0000000003037209 */ /* 0x000fc80007800000 */
[----:B------:R-:W-:-:S07]  /*5140*/  MOV R65, R3 ;  /* 0x0000000300417202 */ /* 0x000fce0000000f00 */
[----:B------:R-:W-:Y:S05]  /*5150*/  WARPSYNC.COLLECTIVE R112, `(.L_x_4739) ;  /* 0x0000000070087348 */ /* 0x000fea0003c00000 */
[----:B------:R0:W1:Y:S02]  /*5160*/  SHFL.DOWN P0, R4, R65, R6, R7 ;  /* 0x0800000641047389 */ /* 0x0000640000000007 */
[----:B01----:R-:W-:Y:S01]  /*5170*/  ENDCOLLECTIVE ;  /* 0x000000000000791b */ /* 0x003fe20003800000 */
.L_x_4739:
[----:B------:R-:W-:Y:S01]  /*5180*/  MOV R2, R4 ;  /* 0x0000000400027202 */ /* 0x000fe20000000f00 */
[----:B------:R-:W-:Y:S06]  /*5190*/  BRA `(.L_x_4740) ;  /* 0xffffffec00787947 */ /* 0x000fec000383ffff */
        .weak           $__internal_56_$__cuda_sm20_rcp_rn_f32_slowpath
        .type           $__internal_56_$__cuda_sm20_rcp_rn_f32_slowpath,@function
        .size           $__internal_56_$__cuda_sm20_rcp_rn_f32_slowpath,(.L_x_5523 - $__internal_56_$__cuda_sm20_rcp_rn_f32_slowpath)
$__internal_56_$__cuda_sm20_rcp_rn_f32_slowpath:
        /* <DEDUP_REMOVED lines=15> */
.L_x_4741:
        /* <DEDUP_REMOVED lines=33> */
.L_x_4743:
[----:B------:R0:W1:Y:S02]  /*54a0*/  MUFU.RCP R3, R0 ;  /* 0x0000000000037308 */ /* 0x0000640000001000 */
.L_x_4742:
[----:B-1----:R-:W-:Y:S02]  /*54b0*/  MOV R5, R3 ;  /* 0x0000000300057202 */ /* 0x002fe40000000f00 */
[----:B------:R-:W-:Y:S02]  /*54c0*/  MOV R2, R8 ;  /* 0x0000000800027202 */ /* 0x000fe40000000f00 */
[----:B------:R-:W-:-:S04]  /*54d0*/  MOV R3, 0x0 ;  /* 0x0000000000037802 */ /* 0x000fc80000000f00 */
[----:B0-----:R-:W-:Y:S05]  /*54e0*/  RET.REL.NODEC R2 `(_ZN18transformer_engine13normalization24rmsnorm_fwd_tuned_kernelINS0_13Kernel_traitsI6__halfS3_13__nv_fp8_e4m3fjLj2048ELj1ELj4ELj1ELj16ENS0_18Kernel_traits_baseILj2048ES3_S3_S4_fjLj128EEEEEEEvNS0_19ForwardKernelParamsE) ;  /* 0xffffffa802c47950 */ /* 0x001fea0003c3ffff */
.L_x_4744:
        /* <DEDUP_REMOVED lines=9> */
.L_x_5523:


//--------------------- .text._ZN18transformer_engine13normalization24rmsnorm_fwd_tuned_kernelINS0_13Kernel_traitsI13__nv_bfloat16S3_13__nv_fp8_e4m3fjLj2048ELj1ELj4ELj1ELj16ENS0_18Kernel_traits_baseILj2048ES3_S3_S4_fjLj128EEEEEEEvNS0_19ForwardKernelParamsE --------------------------
	.section	.text._ZN18transformer_engine13normalization24rmsnorm_fwd_tuned_kernelINS0_13Kernel_traitsI13__nv_bfloat16S3_13__nv_fp8_e4m3fjLj2048ELj1ELj4ELj1ELj16ENS0_18Kernel_traits_baseILj2048ES3_S3_S4_fjLj128EEEEEEEvNS0_19ForwardKernelParamsE,"ax",@progbits
	.align	128
        .global         _ZN18transformer_engine13normalization24rmsnorm_fwd_tuned_kernelINS0_13Kernel_traitsI13__nv_bfloat16S3_13__nv_fp8_e4m3fjLj2048ELj1ELj4ELj1ELj16ENS0_18Kernel_traits_baseILj2048ES3_S3_S4_fjLj128EEEEEEEvNS0_19ForwardKernelParamsE
        .type           _ZN18transformer_engine13normalization24rmsnorm_fwd_tuned_kernelINS0_13Kernel_traitsI13__nv_bfloat16S3_13__nv_fp8_e4m3fjLj2048ELj1ELj4ELj1ELj16ENS0_18Kernel_traits_baseILj2048ES3_S3_S4_fjLj128EEEEEEEvNS0_19ForwardKernelParamsE,@function
        .size           _ZN18transformer_engine13normalization24rmsnorm_fwd_tuned_kernelINS0_13Kernel_traitsI13__nv_bfloat16S3_13__nv_fp8_e4m3fjLj2048ELj1ELj4ELj1ELj16ENS0_18Kernel_traits_baseILj2048ES3_S3_S4_fjLj128EEEEEEEvNS0_19ForwardKernelParamsE,(.L_x_5524 - _ZN18transformer_engine13normalization24rmsnorm_fwd_tuned_kernelINS0_13Kernel_traitsI13__nv_bfloat16S3_13__nv_fp8_e4m3fjLj2048ELj1ELj4ELj1ELj16ENS0_18Kernel_traits_baseILj2048ES3_S3_S4_fjLj128EEEEEEEvNS0_19ForwardKernelParamsE)
        .other          _ZN18transformer_engine13normalization24rmsnorm_fwd_tuned_kernelINS0_13Kernel_traitsI13__nv_bfloat16S3_13__nv_fp8_e4m3fjLj2048ELj1ELj4ELj1ELj16ENS0_18Kernel_traits_baseILj2048ES3_S3_S4_fjLj128EEEEEEEvNS0_19ForwardKernelParamsE,@"STO_CUDA_ENTRY STV_DEFAULT"
_ZN18transformer_engine13normalization24rmsnorm_fwd_tuned_kernelINS0_13Kernel_traitsI13__nv_bfloat16S3_13__nv_fp8_e4m3fjLj2048ELj1ELj4ELj1ELj16ENS0_18Kernel_traits_baseILj2048ES3_S3_S4_fjLj128EEEEEEEvNS0_19ForwardKernelParamsE:
.text._ZN18transformer_engine13normalization24rmsnorm_fwd_tuned_kernelINS0_13Kernel_traitsI13__nv_bfloat16S3_13__nv_fp8_e4m3fjLj2048ELj1ELj4ELj1ELj16ENS0_18Kernel_traits_baseILj2048ES3_S3_S4_fjLj128EEEEEEEvNS0_19ForwardKernelParamsE:
        /* <DEDUP_REMOVED lines=33> */
.L_x_4748:
[----:B------:R-:W0:Y:S01]  /*0210*/  LDC.64 R60, c[0x0][0x220] ;  /* 0x00008800ff3c7b82 */ /* 0x000e220000000a00 */
[----:B------:R-:W-:-:S04]  /*0220*/  LOP3.LUT P2, R2, R66, 0x1f, RZ, 0xc0, !PT ;  /* 0x0000001f42027812 */ /* 0x000fc8000784c0ff */
[----:B------:R-:W-:-:S05]  /*0230*/  PRMT R2, R65, 0x2104, R2 ;  /* 0x0000210441027816 */ /* 0x000fca0000000002 */
[----:B0-2---:R-:W-:-:S06]  /*0240*/  IMAD.WIDE.U32 R32, R2, 0x10, R60 ;  /* 0x0000001002207825 */ /* 0x005fcc00078e003c */
        /* <DEDUP_REMOVED lines=34> */
[----:B------:R-:W-:Y:S02]  /*0470*/  SHF.L.U32 R34, R0, 0x10, RZ ;  /* 0x0000001000227819 */ /* 0x000fe400000006ff */
[----:B------:R-:W-:Y:S01]  /*0480*/  PRMT R0, R35, 0x7632, R0 ;  /* 0x0000763223007816 */ /* 0x000fe20000000000 */
[----:B------:R-:W-:Y:S01]  /*0490*/  FADD R89, R33, R74 ;  /* 0x0000004a21597221 */ /* 0x000fe20000000000 */
[----:B------:R-:W-:-:S02]  /*04a0*/  SHF.L.U32 R74, R35, 0x10, RZ ;  /* 0x00000010234a7819 */ /* 0x000fc400000006ff */
[----:B------:R-:W-:Y:S01]  /*04b0*/  SHF.L.U32 R35, R0, 0x10, RZ ;  /* 0x0000001000237819 */ /* 0x000fe200000006ff */
[----:B------:R-:W-:Y:S01]  /*04c0*/  FADD R89, R72, R89 ;  /* 0x0000005948597221 */ /* 0x000fe20000000000 */
[C---:B---3--:R-:W-:Y:S02]  /*04d0*/  PRMT R0, R36.reuse, 0x7632, R0 ;  /* 0x0000763224007816 */ /* 0x048fe40000000000 */
[----:B------:R-:W-:Y:S01]  /*04e0*/  SHF.L.U32 R76, R36, 0x10, RZ ;  /* 0x00000010244c7819 */ /* 0x000fe200000006ff */
[----:B------:R-:W-:Y:S01]  /*04f0*/  FADD R89, R34, R89 ;  /* 0x0000005922597221 */ /* 0x000fe20000000000 */
[----:B------:R-:W-:Y:S02]  /*0500*/  SHF.L.U32 R36, R0, 0x10, RZ ;  /* 0x0000001000247819 */ /* 0x000fe400000006ff */
[----:B------:R-:W-:Y:S01]  /*0510*/  PRMT R0, R37, 0x7632, R0 ;  /* 0x0000763225007816 */ /* 0x000fe20000000000 */
[----:B------:R-:W-:Y:S01]  /*0520*/  FADD R78, R74, R89 ;  /* 0x000000594a4e7221 */ /* 0x000fe20000000000 */
[----:B------:R-:W-:-:S02]  /*0530*/  SHF.L.U32 R84, R38, 0x10, RZ ;  /* 0x0000001026547819 */ /* 0x000fc400000006ff */
[----:B----4-:R-:W-:Y:S01]  /*0540*/  SHF.L.U32 R88, R40, 0x10, RZ ;  /* 0x0000001028587819 */ /* 0x010fe200000006ff */
        /* <DEDUP_REMOVED lines=26> */
[----:B------:R-:W-:Y:S01]  /*06f0*/  SHF.L.U32 R42, R0, 0x10, RZ ;  /* 0x00000010002a7819 */ /* 0x000fe200000006ff */
[----:B------:R-:W-:Y:S01]  /*0700*/  FADD R91, R41, R92 ;  /* 0x0000005c295b7221 */ /* 0x000fe20000000000 */
[C---:B------:R-:W-:Y:S02]  /*0710*/  PRMT R0, R43.reuse, 0x7632, R0 ;  /* 0x000076322b007816 */ /* 0x040fe40000000000 */
[----:B------:R-:W-:Y:S01]  /*0720*/  PRMT R108, R60, 0x7632, R108 ;  /* 0x000076323c6c7816 */ /* 0x000fe2000000006c */
        /* <DEDUP_REMOVED lines=9> */
[----:B------:R-:W-:Y:S01]  /*07c0*/  FADD R93, R43, R94 ;  /* 0x0000005e2b5d7221 */ /* 0x000fe20000000000 */
[C---:B------:R-:W-:Y:S02]  /*07d0*/  PRMT R0, R45.reuse, 0x7632, R0 ;  /* 0x000076322d007816 */ /* 0x040fe40000000000 */
[----:B------:R-:W-:Y:S01]  /*07e0*/  SHF.L.U32 R108, R108, 0x10, RZ ;  /* 0x000000106c6c7819 */ /* 0x000fe200000006ff */
[----:B------:R-:W-:Y:S01]  /*07f0*/  FADD R95, R92, R93 ;  /* 0x0000005d5c5f7221 */ /* 0x000fe20000000000 */
[----:B------:R-:W-:-:S02]  /*0800*/  SHF.L.U32 R93, R45, 0x10, RZ ;  /* 0x000000102d5d7819 */ /* 0x000fc400000006ff */
[----:B------:R-:W-:Y:S01]  /*0810*/  SHF.L.U32 R45, R0, 0x10, RZ ;  /* 0x00000010002d7819 */ /* 0x000fe200000006ff */
[----:B------:R-:W-:Y:S01]  /*0820*/  FADD R94, R44, R95 ;  /* 0x0000005f2c5e7221 */ /* 0x000fe20000000000 */
[----:B------:R-:W-:Y:S02]  /*0830*/  PRMT R0, R46, 0x7632, R0 ;  /* 0x000076322e007816 */ /* 0x000fe40000000000 */
        /* <DEDUP_REMOVED lines=11> */
[----:B------:R-:W-:Y:S02]  /*08f0*/  PRMT R0, R48, 0x7632, R0 ;  /* 0x0000763230007816 */ /* 0x000fe40000000000 */
[----:B------:R-:W-:Y:S01]  /*0900*/  SHF.L.U32 R110, R110, 0x10, RZ ;  /* 0x000000106e6e7819 */ /* 0x000fe200000006ff */
[----:B------:R-:W-:Y:S01]  /*0910*/  FADD R98, R95, R96 ;  /* 0x000000605f627221 */ /* 0x000fe20000000000 */
[----:B------:R-:W-:-:S02]  /*0920*/  SHF.L.U32 R96, R48, 0x10, RZ ;  /* 0x0000001030607819 */ /* 0x000fc400000006ff */
        /* <DEDUP_REMOVED lines=16> */
[----:B------:R-:W-:-:S04]  /*0a30*/  FADD R100, R50, R101 ;  /* 0x0000006532647221 */ /* 0x000fc80000000000 */
[--C-:B------:R-:W-:Y:S01]  /*0a40*/  FADD R0, R99, R100.reuse ;  /* 0x0000006463007221 */ /* 0x100fe20000000000 */
[C---:B------:R-:W-:Y:S02]  /*0a50*/  PRMT R100, R52.reuse, 0x7632, R100 ;  /* 0x0000763234647816 */ /* 0x040fe40000000064 */
[----:B------:R-:W-:Y:S01]  /*0a60*/  SHF.L.U32 R52, R52, 0x10, RZ ;  /* 0x0000001034347819 */ /* 0x000fe200000006ff */
[--C-:B------:R-:W-:Y:S01]  /*0a70*/  FADD R101, R51, R0.reuse ;  /* 0x0000000033657221 */ /* 0x100fe20000000000 */
[----:B------:R-:W-:Y:S02]  /*0a80*/  SHF.L.U32 R100, R100, 0x10, RZ ;  /* 0x0000001064647819 */ /* 0x000fe400000006ff */
[C---:B------:R-:W-:Y:S01]  /*0a90*/  PRMT R0, R53.reuse, 0x7632, R0 ;  /* 0x0000763235007816 */ /* 0x040fe20000000000 */
        /* <DEDUP_REMOVED lines=36> */
[--C-:B------:R-:W-:Y:S01]  /*0ce0*/  FADD R111, R60, R109.reuse ;  /* 0x0000006d3c6f7221 */ /* 0x100fe20000000000 */
[C---:B------:R-:W-:Y:S02]  /*0cf0*/  PRMT R109, R61.reuse, 0x7632, R109 ;  /* 0x000076323d6d7816 */ /* 0x040fe4000000006d */
[----:B------:R-:W-:Y:S01]  /*0d00*/  SHF.L.U32 R61, R61, 0x10, RZ ;  /* 0x000000103d3d7819 */ /* 0x000fe200000006ff */
[----:B------:R-:W-:Y:S01]  /*0d10*/  FADD R0, R108, R111 ;  /* 0x0000006f6c007221 */ /* 0x000fe20000000000 */
[----:B------:R-:W-:-:S03]  /*0d20*/  SHF.L.U32 R109, R109, 0x10, RZ ;  /* 0x000000106d6d7819 */ /* 0x000fc600000006ff */
[----:B------:R-:W-:-:S04]  /*0d30*/  FADD R0, R61, R0 ;  /* 0x000000003d007221 */ /* 0x000fc80000000000 */
[--C-:B------:R-:W-:Y:S01]  /*0d40*/  FADD R111, R109, R0.reuse ;  /* 0x000000006d6f7221 */ /* 0x100fe20000000000 */
[----:B------:R-:W-:-:S03]  /*0d50*/  PRMT R0, R63, 0x7632, R0 ;  /* 0x000076323f007816 */ /* 0x000fc60000000000 */
        /* <DEDUP_REMOVED lines=155> */
.L_x_4768:
[----:B--2---:R-:W-:Y:S01]  /*1710*/  FADD R119, R116, R119 ;  /* 0x0000007774777221 */ /* 0x004fe20000000000 */
[----:B-1----:R-:W-:Y:S02]  /*1720*/  ISETP.NE.AND P3, PT, R3, RZ, PT ;  /* 0x000000ff0300720c */ /* 0x002fe40003f65270 */
[----:B-----5:R-:W-:Y:S01]  /*1730*/  PRMT R114, R80, 0x7632, R114 ;  /* 0x0000763250727816 */ /* 0x020fe20000000072 */
[----:B------:R-:W-:Y:S01]  /*1740*/  FMUL R0, R119, 0.00048828125 ;  /* 0x3a00000077007820 */ /* 0x000fe20000400000 */
[----:B0-----:R-:W-:Y:S02]  /*1750*/  PRMT R116, R81, 0x7632, R116 ;  /* 0x0000763251747816 */ /* 0x001fe40000000074 */
[----:B------:R-:W-:Y:S01]  /*1760*/  SHF.L.U32 R114, R114, 0x10, RZ ;  /* 0x0000001072727819 */ /* 0x000fe200000006ff */
[----:B------:R-:W-:Y:S01]  /*1770*/  FFMA R0, R113, R113, R0 ;  /* 0x0000007171007223 */ /* 0x000fe20000000000 */
[----:B------:R-:W-:Y:S02]  /*1780*/  SHF.L.U32 R116, R116, 0x10, RZ ;  /* 0x0000001074747819 */ /* 0x000fe400000006ff */
[----:B------:R-:W-:Y:S01]  /*1790*/  LOP3.LUT R69, R69, 0xffffff00, RZ, 0xc0, !PT ;  /* 0xffffff0045457812 */ /* 0x000fe200078ec0ff */
[----:B------:R-:W-:Y:S01]  /*17a0*/  FADD R112, R0, UR6 ;  /* 0x0000000600707e21 */ /* 0x000fe20008000000 */
[----:B------:R-:W-:Y:S01]  /*17b0*/  SHF.L.U32 R0, R80, 0x10, RZ ;  /* 0x0000001050007819 */ /* 0x000fe200000006ff */
[----:B------:R-:W-:Y:S01]  /*17c0*/  @P3 FADD R114, R114, 1 ;  /* 0x3f80000072723421 */ /* 0x000fe20000000000 */
[----:B------:R-:W-:Y:S01]  /*17d0*/  @P3 FADD R116, R116, 1 ;  /* 0x3f80000074743421 */ /* 0x000fe20000000000 */
[----:B------:R-:W-:-:S02]  /*17e0*/  LOP3.LUT R85, R85, 0xffffff00, RZ, 0xc0, !PT ;  /* 0xffffff0055557812 */ /* 0x000fc400078ec0ff */
[----:B------:R-:W-:Y:S01]  /*17f0*/  FSETP.GEU.AND P0, PT, |R112|, 1.175494350822287508e-38, PT ;  /* 0x008000007000780b */ /* 0x000fe20003f0e200 */
[----:B------:R-:W-:Y:S01]  /*1800*/  @P3 FADD R0, R0, 1 ;  /* 0x3f80000000003421 */ /* 0x000fe20000000000 */
[----:B------:R-:W-:-:S11]  /*1810*/  LOP3.LUT R87, R87, 0xffffff00, RZ, 0xc0, !PT ;  /* 0xffffff0057577812 */ /* 0x000fd600078ec0ff */
[----:B------:R-:W-:-:S04]  /*1820*/  @!P0 FMUL R112, R112, 16777216 ;  /* 0x4b80000070708820 */ /* 0x000fc80000400000 */
[----:B------:R0:W1:Y:S02]  /*1830*/  MUFU.RSQ R113, R112 ;  /* 0x0000007000717308 */ /* 0x0000640000001400 */
[----:B0-----:R-:W-:Y:S01]  /*1840*/  PRMT R112, R82, 0x7632, R112 ;  /* 0x0000763252707816 */ /* 0x001fe20000000070 */
[----:B-1----:R-:W-:Y:S01]  /*1850*/  @!P0 FMUL R113, R113, 4096 ;  /* 0x4580000071718820 */ /* 0x002fe20000400000 */
[----:B------:R-:W-:-:S03]  /*1860*/  ISETP.NE.U32.AND P0, PT, RZ, UR8, PT ;  /* 0x00000008ff007c0c */ /* 0x000fc6000bf05070 */
[-C--:B------:R-:W-:Y:S01]  /*1870*/  FMUL R115, R68, R113.reuse ;  /* 0x0000007144737220 */ /* 0x080fe20000400000 */
[----:B------:R-:W-:Y:S01]  /*1880*/  SHF.L.U32 R68, R81, 0x10, RZ ;  /* 0x0000001051447819 */ /* 0x000fe200000006ff */
[----:B------:R-:W-:Y:S01]  /*1890*/  FMUL R117, R74, R113 ;  /* 0x000000714a757220 */ /* 0x000fe20000400000 */
[----:B------:R-:W-:Y:S01]  /*18a0*/  SHF.L.U32 R74, R28, 0x10, RZ ;  /* 0x000000101c4a7819 */ /* 0x000fe200000006ff */
[----:B------:R-:W-:Y:S01]  /*18b0*/  FMUL R0, R0, R115 ;  /* 0x0000007300007220 */ /* 0x000fe20000400000 */
[-C--:B------:R-:W-:Y:S01]  /*18c0*/  FMUL R115, R32, R113.reuse ;  /* 0x0000007120737220 */ /* 0x080fe20000400000 */
[----:B------:R-:W-:Y:S01]  /*18d0*/  @P3 FADD R68, R68, 1 ;  /* 0x3f80000044443421 */ /* 0x000fe20000000000 */
[----:B------:R-:W-:Y:S01]  /*18e0*/  FMUL R35, R35, R113 ;  /* 0x0000007123237220 */ /* 0x000fe20000400000 */
[----:B------:R-:W-:Y:S01]  /*18f0*/  @P3 FADD R74, R74, 1 ;  /* 0x3f8000004a4a3421 */ /* 0x000fe20000000000 */
[----:B------:R-:W-:Y:S01]  /*1900*/  FMUL R32, R114, R115 ;  /* 0x0000007372207220 */ /* 0x000fe20000400000 */
[-C--:B------:R-:W-:Y:S01]  /*1910*/  FMUL R115, R70, R113.reuse ;  /* 0x0000007146737220 */ /* 0x080fe20000400000 */
[----:B------:R-:W-:Y:S01]  /*1920*/  SHF.L.U32 R70, R82, 0x10, RZ ;  /* 0x0000001052467819 */ /* 0x000fe200000006ff */
[----:B------:R-:W-:Y:S01]  /*1930*/  FMUL R37, R37, R113 ;  /* 0x0000007125257220 */ /* 0x000fe20000400000 */
[C---:B------:R-:W-:Y:S01]  /*1940*/  SHF.L.U32 R114, R83.reuse, 0x10, RZ ;  /* 0x0000001053727819 */ /* 0x040fe200000006ff */
[----:B------:R-:W-:Y:S01]  /*1950*/  FMUL R68, R68, R115 ;  /* 0x0000007344447220 */ /* 0x000fe20000400000 */
[----:B------:R-:W-:Y:S01]  /*1960*/  FMUL R115, R72, R113 ;  /* 0x0000007148737220 */ /* 0x000fe20000400000 */
[----:B------:R-:W-:Y:S01]  /*1970*/  @P3 FADD R70, R70, 1 ;  /* 0x3f80000046463421 */ /* 0x000fe20000000000 */
[----:B------:R-:W-:Y:S01]  /*1980*/  SHF.L.U32 R72, R112, 0x10, RZ ;  /* 0x0000001070487819 */ /* 0x000fe200000006ff */
[----:B------:R-:W-:Y:S01]  /*1990*/  @P3 FADD R114, R114, 1 ;  /* 0x3f80000072723421 */ /* 0x000fe20000000000 */
[----:B------:R-:W-:Y:S01]  /*19a0*/  PRMT R112, R83, 0x7632, R112 ;  /* 0x0000763253707816 */ /* 0x000fe20000000070 */
[----:B------:R-:W-:Y:S01]  /*19b0*/  FMUL R70, R70, R115 ;  /* 0x0000007346467220 */ /* 0x000fe20000400000 */
[----:B------:R-:W-:Y:S01]  /*19c0*/  FMUL R115, R34, R113 ;  /* 0x0000007122737220 */ /* 0x000fe20000400000 */
[----:B------:R-:W-:Y:S01]  /*19d0*/  FMUL R34, R114, R117 ;  /* 0x0000007572227220 */ /* 0x000fe20000400000 */
[----:B------:R-:W-:Y:S01]  /*19e0*/  SHF.L.U32 R112, R112, 0x10, RZ ;  /* 0x0000001070707819 */ /* 0x000fe200000006ff */
[----:B------:R-:W-:Y:S01]  /*19f0*/  @P3 FADD R72, R72, 1 ;  /* 0x3f80000048483421 */ /* 0x000fe20000000000 */
[----:B------:R-:W-:Y:S01]  /*1a00*/  PRMT R114, R28, 0x7632, R114 ;  /* 0x000076321c727816 */ /* 0x000fe20000000072 */
[-C--:B------:R-:W-:Y:S01]  /*1a10*/  FMUL R117, R36, R113.reuse ;  /* 0x0000007124757220 */ /* 0x080fe20000400000 */
[----:B------:R-:W-:Y:S01]  /*1a20*/  FMUL R39, R39, R113 ;  /* 0x0000007127277220 */ /* 0x000fe20000400000 */
[----:B------:R-:W-:Y:S01]  /*1a30*/  @P3 FADD R112, R112, 1 ;  /* 0x3f80000070703421 */ /* 0x000fe20000000000 */
[----:B------:R-:W-:Y:S01]  /*1a40*/  SHF.L.U32 R114, R114, 0x10, RZ ;  /* 0x0000001072727819 */ /* 0x000fe200000006ff */
[----:B------:R-:W-:Y:S01]  /*1a50*/  FMUL R72, R72, R115 ;  /* 0x0000007348487220 */ /* 0x000fe20000400000 */
[----:B------:R-:W-:Y:S01]  /*1a60*/  FMUL R115, R76, R113 ;  /* 0x000000714c737220 */ /* 0x000fe20000400000 */
[----:B------:R-:W-:Y:S01]  /*1a70*/  FMUL R35, R112, R35 ;  /* 0x0000002370237220 */ /* 0x000fe20000400000 */
[C---:B------:R-:W-:Y:S01]  /*1a80*/  SHF.L.U32 R76, R29.reuse, 0x10, RZ ;  /* 0x000000101d4c7819 */ /* 0x040fe200000006ff */
[----:B------:R-:W-:Y:S01]  /*1a90*/  @P3 FADD R114, R114, 1 ;  /* 0x3f80000072723421 */ /* 0x000fe20000000000 */
[----:B------:R-:W-:Y:S01]  /*1aa0*/  PRMT R112, R29, 0x7632, R112 ;  /* 0x000076321d707816 */ /* 0x000fe20000000070 */
[----:B------:R-:W-:Y:S01]  /*1ab0*/  FMUL R74, R74, R115 ;  /* 0x000000734a4a7220 */ /* 0x000fe20000400000 */
[----:B------:R-:W-:Y:S01]  /*1ac0*/  FMUL R115, R78, R113 ;  /* 0x000000714e737220 */ /* 0x000fe20000400000 */
[----:B------:R-:W-:Y:S01]  /*1ad0*/  FMUL R36, R114, R117 ;  /* 0x0000007572247220 */ /* 0x000fe20000400000 */
[----:B------:R-:W-:Y:S01]  /*1ae0*/  SHF.L.U32 R78, R112, 0x10, RZ ;  /* 0x00000010704e7819 */ /* 0x000fe200000006ff */
[----:B------:R-:W-:Y:S01]  /*1af0*/  @P3 FADD R76, R76, 1 ;  /* 0x3f8000004c4c3421 */ /* 0x000fe20000000000 */
[C---:B------:R-:W-:Y:S01]  /*1b00*/  SHF.L.U32 R114, R30.reuse, 0x10, RZ ;  /* 0x000000101e727819 */ /* 0x040fe200000006ff */
[----:B------:R-:W-:Y:S01]  /*1b10*/  FMUL R89, R89, R113 ;  /* 0x0000007159597220 */ /* 0x000fe20000400000 */
[----:B------:R-:W-:Y:S01]  /*1b20*/  PRMT R112, R30, 0x7632, R112 ;  /* 0x000076321e707816 */ /* 0x000fe20000000070 */
[----:B------:R-:W-:Y:S01]  /*1b30*/  FMUL R76, R76, R115 ;  /* 0x000000734c4c7220 */ /* 0x000fe20000400000 */
[----:B------:R-:W-:Y:S01]  /*1b40*/  @P3 FADD R78, R78, 1 ;  /* 0x3f8000004e4e3421 */ /* 0x000fe20000000000 */
[----:B------:R-:W-:Y:S01]  /*1b50*/  @P3 FADD R114, R114, 1 ;  /* 0x3f80000072723421 */ /* 0x000fe20000000000 */
[----:B------:R-:W-:Y:S01]  /*1b60*/  FMUL R115, R84, R113 ;  /* 0x0000007154737220 */ /* 0x000fe20000400000 */
[----:B------:R-:W-:Y:S01]  /*1b70*/  SHF.L.U32 R112, R112, 0x10, RZ ;  /* 0x0000001070707819 */ /* 0x000fe200000006ff */
[----:B------:R-:W-:Y:S01]  /*1b80*/  FMUL R78, R78, R37 ;  /* 0x000000254e4e7220 */ /* 0x000fe20000400000 */
[C---:B------:R-:W-:Y:S01]  /*1b90*/  SHF.L.U32 R84, R31.reuse, 0x10, RZ ;  /* 0x000000101f547819 */ /* 0x040fe200000006ff */
[----:B------:R-:W-:Y:S01]  /*1ba0*/  FMUL R37, R114, R115 ;  /* 0x0000007372257220 */ /* 0x000fe20000400000 */
[----:B------:R-:W-:Y:S01]  /*1bb0*/  PRMT R114, R31, 0x7632, R114 ;  /* 0x000076321f727816 */ /* 0x000fe20000000072 */
[----:B------:R-:W-:Y:S01]  /*1bc0*/  @P3 FADD R112, R112, 1 ;  /* 0x3f80000070703421 */ /* 0x000fe20000000000 */
[-C--:B------:R-:W-:Y:S01]  /*1bd0*/  FMUL R115, R38, R113.reuse ;  /* 0x0000007126737220 */ /* 0x080fe20000400000 */
[----:B------:R-:W-:Y:S01]  /*1be0*/  @P3 FADD R84, R84, 1 ;  /* 0x3f80000054543421 */ /* 0x000fe20000000000 */
[----:B------:R-:W-:Y:S01]  /*1bf0*/  SHF.L.U32 R114, R114, 0x10, RZ ;  /* 0x0000001072727819 */ /* 0x000fe200000006ff */
[----:B------:R-:W-:Y:S01]  /*1c00*/  FMUL R41, R41, R113 ;  /* 0x0000007129297220 */ /* 0x000fe20000400000 */
[----:B------:R-:W-:Y:S01]  /*1c10*/  FMUL R38, R112, R115 ;  /* 0x0000007370267220 */ /* 0x000fe20000400000 */
[----:B------:R-:W-:Y:S01]  /*1c20*/  FMUL R115, R86, R113 ;  /* 0x0000007156737220 */ /* 0x000fe20000400000 */
[----:B------:R-:W-:Y:S01]  /*1c30*/  PRMT R112, R24, 0x7632, R112 ;  /* 0x0000763218707816 */ /* 0x000fe20000000070 */
[----:B------:R-:W-:Y:S01]  /*1c40*/  @P3 FADD R114, R114, 1 ;  /* 0x3f80000072723421 */ /* 0x000fe20000000000 */
[----:B------:R-:W-:Y:S01]  /*1c50*/  SHF.L.U32 R86, R24, 0x10, RZ ;  /* 0x0000001018567819 */ /* 0x000fe200000006ff */
[----:B------:R-:W-:Y:S01]  /*1c60*/  FMUL R84, R84, R115 ;  /* 0x0000007354547220 */ /* 0x000fe20000400000 */
[----:B------:R-:W-:Y:S01]  /*1c70*/  FMUL R115, R88, R113 ;  /* 0x0000007158737220 */ /* 0x000fe20000400000 */
[----:B------:R-:W-:Y:S01]  /*1c80*/  FMUL R39, R114, R39 ;  /* 0x0000002772277220 */ /* 0x000fe20000400000 */
[C---:B------:R-:W-:Y:S01]  /*1c90*/  SHF.L.U32 R114, R25.reuse, 0x10, RZ ;  /* 0x0000001019727819 */ /* 0x040fe200000006ff */
[----:B------:R-:W-:Y:S01]  /*1ca0*/  @P3 FADD R86, R86, 1 ;  /* 0x3f80000056563421 */ /* 0x000fe20000000000 */
[----:B------:R-:W-:Y:S01]  /*1cb0*/  SHF.L.U32 R88, R112, 0x10, RZ ;  /* 0x0000001070587819 */ /* 0x000fe200000006ff */
[----:B------:R-:W-:Y:S01]  /*1cc0*/  FMUL R90, R90, R113 ;  /* 0x000000715a5a7220 */ /* 0x000fe20000400000 */
[----:B------:R-:W-:Y:S01]  /*1cd0*/  PRMT R112, R25, 0x7632, R112 ;  /* 0x0000763219707816 */ /* 0x000fe20000000070 */
[----:B------:R-:W-:Y:S01]  /*1ce0*/  @P3 FADD R114, R114, 1 ;  /* 0x3f80000072723421 */ /* 0x000fe20000000000 */
[----:B------:R-:W-:Y:S01]  /*1cf0*/  FMUL R86, R86, R115 ;  /* 0x0000007356567220 */ /* 0x000fe20000400000 */
[----:B------:R-:W-:Y:S01]  /*1d00*/  FMUL R115, R40, R113 ;  /* 0x0000007128737220 */ /* 0x000fe20000400000 */
[----:B------:R-:W-:Y:S01]  /*1d10*/  SHF.L.U32 R112, R112, 0x10, RZ ;  /* 0x0000001070707819 */ /* 0x000fe200000006ff */
[----:B------:R-:W-:Y:S01]  /*1d20*/  FMUL R40, R114, R89 ;  /* 0x0000005972287220 */ /* 0x000fe20000400000 */
[----:B------:R-:W-:Y:S01]  /*1d30*/  PRMT R114, R26, 0x7632, R114 ;  /* 0x000076321a727816 */ /* 0x000fe20000000072 */
[----:B------:R-:W-:Y:S01]  /*1d40*/  @P3 FADD R88, R88, 1 ;  /* 0x3f80000058583421 */ /* 0x000fe20000000000 */
[----:B------:R-:W-:Y:S01]  /*1d50*/  SHF.L.U32 R89, R26, 0x10, RZ ;  /* 0x000000101a597819 */ /* 0x000fe200000006ff */
[----:B------:R-:W-:Y:S01]  /*1d60*/  @P3 FADD R112, R112, 1 ;  /* 0x3f80000070703421 */ /* 0x000fe20000000000 */
[----:B------:R-:W-:Y:S01]  /*1d70*/  SHF.L.U32 R114, R114, 0x10, RZ ;  /* 0x0000001072727819 */ /* 0x000fe200000006ff */
[----:B------:R-:W-:Y:S01]  /*1d80*/  FMUL R88, R88, R115 ;  /* 0x0000007358587220 */ /* 0x000fe20000400000 */
[----:B------:R-:W-:Y:S01]  /*1d90*/  FMUL R115, R42, R113 ;  /* 0x000000712a737220 */ /* 0x000fe20000400000 */
[----:B------:R-:W-:Y:S01]  /*1da0*/  FMUL R41, R112, R41 ;  /* 0x0000002970297220 */ /* 0x000fe20000400000 */
[----:B------:R-:W-:Y:S01]  /*1db0*/  @P3 FADD R89, R89, 1 ;  /* 0x3f80000059593421 */ /* 0x000fe20000000000 */
[----:B------:R-:W-:Y:S01]  /*1dc0*/  SHF.L.U32 R112, R27, 0x10, RZ ;  /* 0x000000101b707819 */ /* 0x000fe200000006ff */
[----:B------:R-:W-:Y:S01]  /*1dd0*/  @P3 FADD R114, R114, 1 ;  /* 0x3f80000072723421 */ /* 0x000fe20000000000 */
[----:B------:R-:W-:Y:S01]  /*1de0*/  FMUL R91, R91, R113 ;  /* 0x000000715b5b7220 */ /* 0x000fe20000400000 */
[----:B------:R-:W-:Y:S01]  /*1df0*/  FMUL R89, R89, R90 ;  /* 0x0000005a59597220 */ /* 0x000fe20000400000 */
[----:B------:R-:W-:Y:S01]  /*1e00*/  PRMT R90, R27, 0x7632, R90 ;  /* 0x000076321b5a7816 */ /* 0x000fe2000000005a */
[----:B------:R-:W-:Y:S01]  /*1e10*/  @P3 FADD R112, R112, 1 ;  /* 0x3f80000070703421 */ /* 0x000fe20000000000 */
[----:B------:R-:W-:Y:S01]  /*1e20*/  FMUL R42, R114, R115 ;  /* 0x00000073722a7220 */ /* 0x000fe20000400000 */
[----:B------:R-:W-:Y:S01]  /*1e30*/  SHF.L.U32 R115, R20, 0x10, RZ ;  /* 0x0000001014737819 */ /* 0x000fe200000006ff */
[----:B------:R-:W-:Y:S01]  /*1e40*/  FMUL R43, R43, R113 ;  /* 0x000000712b2b7220 */ /* 0x000fe20000400000 */
[----:B------:R-:W-:Y:S01]  /*1e50*/  SHF.L.U32 R114, R90, 0x10, RZ ;  /* 0x000000105a727819 */ /* 0x000fe200000006ff */
[----:B------:R-:W-:Y:S01]  /*1e60*/  FMUL R90, R112, R91 ;  /* 0x0000005b705a7220 */ /* 0x000fe20000400000 */
[----:B------:R-:W-:Y:S01]  /*1e70*/  PRMT R91, R20, 0x7632, R91 ;  /* 0x00007632145b7816 */ /* 0x000fe2000000005b */
[----:B------:R-:W-:Y:S01]  /*1e80*/  @P3 FADD R115, R115, 1 ;  /* 0x3f80000073733421 */ /* 0x000fe20000000000 */
[-C--:B------:R-:W-:Y:S01]  /*1e90*/  FMUL R92, R92, R113.reuse ;  /* 0x000000715c5c7220 */ /* 0x080fe20000400000 */
[----:B------:R-:W-:Y:S01]  /*1ea0*/  @P3 FADD R114, R114, 1 ;  /* 0x3f80000072723421 */ /* 0x000fe20000000000 */
[----:B------:R-:W-:Y:S01]  /*1eb0*/  SHF.L.U32 R112, R91, 0x10, RZ ;  /* 0x000000105b707819 */ /* 0x000fe200000006ff */
[-C--:B------:R-:W-:Y:S01]  /*1ec0*/  FMUL R93, R93, R113.reuse ;  /* 0x000000715d5d7220 */ /* 0x080fe20000400000 */
[----:B------:R-:W-:Y:S01]  /*1ed0*/  FMUL R33, R33, R113 ;  /* 0x0000007121217220 */ /* 0x000fe20000400000 */
[----:B------:R-:W-:Y:S01]  /*1ee0*/  FMUL R91, R114, R43 ;  /* 0x0000002b725b7220 */ /* 0x000fe20000400000 */
[----:B------:R-:W-:Y:S01]  /*1ef0*/  FMUL R43, R115, R92 ;  /* 0x0000005c732b7220 */ /* 0x000fe20000400000 */
[----:B------:R-:W-:Y:S01]  /*1f00*/  @P3 FADD R112, R112, 1 ;  /* 0x3f80000070703421 */ /* 0x000fe20000000000 */
[-C--:B------:R-:W-:Y:S01]  /*1f10*/  FMUL R115, R44, R113.reuse ;  /* 0x000000712c737220 */ /* 0x080fe20000400000 */
[----:B------:R-:W-:Y:S01]  /*1f20*/  SHF.L.U32 R92, R21, 0x10, RZ ;  /* 0x00000010155c7819 */ /* 0x000fe200000006ff */
[----:B------:R-:W-:Y:S01]  /*1f30*/  FMUL R45, R45, R113 ;  /* 0x000000712d2d7220 */ /* 0x000fe20000400000 */
[----:B------:R-:W-:Y:S01]  /*1f40*/  PRMT R114, R21, 0x7632, R114 ;  /* 0x0000763215727816 */ /* 0x000fe20000000072 */
[----:B------:R-:W-:Y:S01]  /*1f50*/  FMUL R44, R112, R115 ;  /* 0x00000073702c7220 */ /* 0x000fe20000400000 */
[----:B------:R-:W-:Y:S01]  /*1f60*/  SHF.L.U32 R112, R22, 0x10, RZ ;  /* 0x0000001016707819 */ /* 0x000fe200000006ff */
[----:B------:R-:W-:Y:S01]  /*1f70*/  @P3 FADD R92, R92, 1 ;  /* 0x3f8000005c5c3421 */ /* 0x000fe20000000000 */
[----:B------:R-:W-:Y:S01]  /*1f80*/  SHF.L.U32 R114, R114, 0x10, RZ ;  /* 0x0000001072727819 */ /* 0x000fe200000006ff */
[----:B------:R-:W-:Y:S01]  /*1f90*/  FMUL R33, R116, R33 ;  /* 0x0000002174217220 */ /* 0x000fe20000400000 */
[----:B------:R-:W-:Y:S01]  /*1fa0*/  FMUL R47, R47, R113 ;  /* 0x000000712f2f7220 */ /* 0x000fe20000400000 */
[----:B------:R-:W-:Y:S01]  /*1fb0*/  FMUL R92, R92, R93 ;  /* 0x0000005d5c5c7220 */ /* 0x000fe20000400000 */
[----:B------:R-:W-:Y:S01]  /*1fc0*/  @P3 FADD R112, R112, 1 ;  /* 0x3f80000070703421 */ /* 0x000fe20000000000 */
[-C--:B------:R-:W-:Y:S01]  /*1fd0*/  FMUL R93, R94, R113.reuse ;  /* 0x000000715e5d7220 */ /* 0x080fe20000400000 */
[----:B------:R-:W-:Y:S01]  /*1fe0*/  @P3 FADD R114, R114, 1 ;  /* 0x3f80000072723421 */ /* 0x000fe20000000000 */
[----:B------:R-:W-:Y:S01]  /*1ff0*/  SHF.L.U32 R116, R23, 0x10, RZ ;  /* 0x0000001017747819 */ /* 0x000fe200000006ff */
[----:B------:R-:W-:Y:S01]  /*2000*/  FMUL R95, R95, R113 ;  /* 0x000000715f5f7220 */ /* 0x000fe20000400000 */
[----:B------:R-:W-:Y:S01]  /*2010*/  FMUL R93, R112, R93 ;  /* 0x0000005d705d7220 */ /* 0x000fe20000400000 */
[----:B------:R-:W-:Y:S01]  /*2020*/  PRMT R112, R23, 0x7632, R112 ;  /* 0x0000763217707816 */ /* 0x000fe20000000070 */
[----:B------:R-:W-:Y:S01]  /*2030*/  FMUL R45, R114, R45 ;  /* 0x0000002d722d7220 */ /* 0x000fe20000400000 */
[----:B------:R-:W-:Y:S01]  /*2040*/  PRMT R114, R22, 0x7632, R114 ;  /* 0x0000763216727816 */ /* 0x000fe20000000072 */
[----:B------:R-:W-:Y:S01]  /*2050*/  @P3 FADD R116, R116, 1 ;  /* 0x3f80000074743421 */ /* 0x000fe20000000000 */
[----:B------:R-:W-:Y:S01]  /*2060*/  SHF.L.U32 R112, R112, 0x10, RZ ;  /* 0x0000001070707819 */ /* 0x000fe200000006ff */
        /* <DEDUP_REMOVED lines=9> */
[----:B------:R-:W-:Y:S01]  /*2100*/  PRMT R112, R17, 0x7632, R112 ;  /* 0x0000763211707816 */ /* 0x000fe20000000070 */
[----:B------:R-:W-:Y:S01]  /*2110*/  FMUL R94, R94, R115 ;  /* 0x000000735e5e7220 */ /* 0x000fe20000400000 */
[-C--:B------:R-:W-:Y:S01]  /*2120*/  FMUL R49, R49, R113.reuse ;  /* 0x0000007131317220 */ /* 0x080fe20000400000 */
[-C--:B------:R-:W-:Y:S01]  /*2130*/  FMUL R115, R48, R113.reuse ;  /* 0x0000007130737220 */ /* 0x080fe20000400000 */
[----:B------:R-:W-:Y:S01]  /*2140*/  SHF.L.U32 R112, R112, 0x10, RZ ;  /* 0x0000001070707819 */ /* 0x000fe200000006ff */
[----:B------:R-:W-:Y:S01]  /*2150*/  @P3 FADD R95, R95, 1 ;  /* 0x3f8000005f5f3421 */ /* 0x000fe20000000000 */
[-C--:B------:R-:W-:Y:S01]  /*2160*/  FMUL R96, R96, R113.reuse ;  /* 0x0000007160607220 */ /* 0x080fe20000400000 */
[----:B------:R-:W-:Y:S01]  /*2170*/  SHF.L.U32 R48, R17, 0x10, RZ ;  /* 0x0000001011307819 */ /* 0x000fe200000006ff */
[----:B------:R-:W-:Y:S01]  /*2180*/  @P3 FADD R114, R114, 1 ;  /* 0x3f80000072723421 */ /* 0x000fe20000000000 */
[----:B------:R-:W-:Y:S01]  /*2190*/  @P3 FADD R112, R112, 1 ;  /* 0x3f80000070703421 */ /* 0x000fe20000000000 */
[----:B------:R-:W-:Y:S01]  /*21a0*/  FMUL R96, R95, R96 ;  /* 0x000000605f607220 */ /* 0x000fe20000400000 */
[----:B------:R-:W-:Y:S01]  /*21b0*/  FMUL R97, R97, R113 ;  /* 0x0000007161617220 */ /* 0x000fe20000400000 */
[----:B------:R-:W-:Y:S01]  /*21c0*/  FMUL R95, R114, R115 ;  /* 0x00000073725f7220 */ /* 0x000fe20000400000 */
[----:B------:R-:W-:Y:S01]  /*21d0*/  FMUL R49, R112, R49 ;  /* 0x0000003170317220 */ /* 0x000fe20000400000 */
[----:B------:R-:W-:Y:S01]  /*21e0*/  PRMT R112, R19, 0x7632, R112 ;  /* 0x0000763213707816 */ /* 0x000fe20000000070 */
[----:B------:R-:W-:Y:S01]  /*21f0*/  @P3 FADD R48, R48, 1 ;  /* 0x3f80000030303421 */ /* 0x000fe20000000000 */
[----:B------:R-:W-:Y:S01]  /*2200*/  SHF.L.U32 R114, R18, 0x10, RZ ;  /* 0x0000001012727819 */ /* 0x000fe200000006ff */
[----:B------:R-:W-:Y:S01]  /*2210*/  FMUL R51, R51, R113 ;  /* 0x0000007133337220 */ /* 0x000fe20000400000 */
[----:B------:R-:W-:Y:S01]  /*2220*/  SHF.L.U32 R112, R112, 0x10, RZ ;  /* 0x0000001070707819 */ /* 0x000fe200000006ff */
        /* <DEDUP_REMOVED lines=8> */
[----:B------:R-:W-:Y:S01]  /*22b0*/  @P3 FADD R98, R98, 1 ;  /* 0x3f80000062623421 */ /* 0x000fe20000000000 */
        /* <DEDUP_REMOVED lines=11> */
[-C--:B------:R-:W-:Y:S01]  /*2370*/  FMUL R99, R100, R113.reuse ;  /* 0x0000007164637220 */ /* 0x080fe20000400000 */
[----:B------:R-:W-:Y:S01]  /*2380*/  ISETP.NE.AND.EX P0, PT, RZ, UR9, PT, P0 ;  /* 0x00000009ff007c0c */ /* 0x000fe2000bf05300 */
        /* <DEDUP_REMOVED lines=12> */
[----:B------:R-:W-:Y:S01]  /*2450*/  SHF.L.U32 R114, R15, 0x10, RZ ;  /* 0x000000100f727819 */ /* 0x000fe200000006ff */
[-C--:B------:R-:W-:Y:S01]  /*2460*/  FMUL R115, R54, R113.reuse ;  /* 0x0000007136737220 */ /* 0x080fe20000400000 */
[----:B------:R-:W-:Y:S01]  /*2470*/  FMUL R101, R101, R102 ;  /* 0x0000006665657220 */ /* 0x000fe20000400000 */
[----:B------:R-:W-:Y:S01]  /*2480*/  @P3 FADD R112, R112, 1 ;  /* 0x3f80000070703421 */ /* 0x000fe20000000000 */
[----:B------:R-:W-:Y:S01]  /*2490*/  @P0 FMNMX R64, R64, |R0|, !PT ;  /* 0x4000000040400209 */ /* 0x000fe20007800000 */
[----:B------:R-:W-:Y:S01]  /*24a0*/  @P3 FADD R114, R114, 1 ;  /* 0x3f80000072723421 */ /* 0x000fe20000000000 */
[----:B------:R-:W-:Y:S01]  /*24b0*/  PRMT R102, R15, 0x7632, R102 ;  /* 0x000076320f667816 */ /* 0x000fe20000000066 */
[----:B------:R-:W-:Y:S01]  /*24c0*/  FMUL R103, R103, R113 ;  /* 0x0000007167677220 */ /* 0x000fe20000400000 */
[----:B------:R-:W-:Y:S01]  /*24d0*/  FMUL R54, R112, R115 ;  /* 0x0000007370367220 */ /* 0x000fe20000400000 */
[----:B------:R-:W-:Y:S01]  /*24e0*/  @P0 FMNMX R64, R64, |R32|, !PT ;  /* 0x4000002040400209 */ /* 0x000fe20007800000 */
[----:B------:R-:W-:Y:S01]  /*24f0*/  FMUL R55, R55, R113 ;  /* 0x0000007137377220 */ /* 0x000fe20000400000 */
[----:B------:R-:W-:Y:S01]  /*2500*/  SHF.L.U32 R112, R102, 0x10, RZ ;  /* 0x0000001066707819 */ /* 0x000fe200000006ff */
[----:B------:R-:W-:Y:S01]  /*2510*/  FMUL R102, R114, R103 ;  /* 0x0000006772667220 */ /* 0x000fe20000400000 */
[----:B------:R-:W-:Y:S01]  /*2520*/  SHF.L.U32 R115, R8, 0x10, RZ ;  /* 0x0000001008737819 */ /* 0x000fe200000006ff */
[----:B------:R-:W-:Y:S01]  /*2530*/  FMUL R104, R104, R113 ;  /* 0x0000007168687220 */ /* 0x000fe20000400000 */
        /* <DEDUP_REMOVED lines=8> */
[C---:B------:R-:W-:Y:S01]  /*25c0*/  PRMT R112, R9.reuse, 0x7632, R112 ;  /* 0x0000763209707816 */ /* 0x040fe20000000070 */
[----:B------:R-:W-:Y:S01]  /*25d0*/  @P3 FADD R114, R114, 1 ;  /* 0x3f80000072723421 */ /* 0x000fe20000000000 */
        /* <DEDUP_REMOVED lines=14> */
[----:B------:R-:W-:Y:S01]  /*26c0*/  @P3 FADD R114, R114, 1 ;  /* 0x3f80000072723421 */ /* 0x000fe20000000000 */
[----:B------:R-:W-:Y:S01]  /*26d0*/  @P0 FMNMX R64, R64, |R35|, !PT ;  /* 0x4000002340400209 */ /* 0x000fe20007800000 */
[----:B------:R-:W-:Y:S01]  /*26e0*/  FMUL R57, R112, R57 ;  /* 0x0000003970397220 */ /* 0x000fe20000400000 */
[C---:B------:R-:W-:Y:S01]  /*26f0*/  SHF.L.U32 R115, R11.reuse, 0x10, RZ ;  /* 0x000000100b737819 */ /* 0x040fe200000006ff */
[----:B------:R-:W-:Y:S01]  /*2700*/  FMUL R58, R114, R105 ;  /* 0x00000069723a7220 */ /* 0x000fe20000400000 */
[----:B------:R-:W-:Y:S01]  /*2710*/  PRMT R112, R10, 0x7632, R112 ;  /* 0x000076320a707816 */ /* 0x000fe20000000070 */
[-C--:B------:R-:W-:Y:S01]  /*2720*/  FMUL R105, R106, R113.reuse ;  /* 0x000000716a697220 */ /* 0x080fe20000400000 */
[----:B------:R-:W-:Y:S01]  /*2730*/  PRMT R114, R11, 0x7632, R114 ;  /* 0x000076320b727816 */ /* 0x000fe20000000072 */
[----:B------:R-:W-:Y:S01]  /*2740*/  @P3 FADD R115, R115, 1 ;  /* 0x3f80000073733421 */ /* 0x000fe20000000000 */
[----:B------:R-:W-:Y:S01]  /*2750*/  @P0 FMNMX R64, R64, |R74|, !PT ;  /* 0x4000004a40400209 */ /* 0x000fe20007800000 */
[-C--:B------:R-:W-:Y:S01]  /*2760*/  FMUL R106, R59, R113.reuse ;  /* 0x000000713b6a7220 */ /* 0x080fe20000400000 */
        /* <DEDUP_REMOVED lines=24> */
[----:B------:R-:W-:Y:S01]  /*28f0*/  PRMT R112, R5, 0x7632, R112 ;  /* 0x0000763205707816 */ /* 0x000fe20000000070 */
        /* <DEDUP_REMOVED lines=24> */
[C---:B------:R-:W-:Y:S01]  /*2a80*/  @P1 FMUL R0, R67.reuse, R0 ;  /* 0x0000000043001220 */ /* 0x040fe20000400000 */
[----:B------:R-:W-:Y:S01]  /*2a90*/  @P0 FMNMX R64, R64, |R40|, !PT ;  /* 0x4000002840400209 */ /* 0x000fe20007800000 */
[----:B------:R-:W-:Y:S01]  /*2aa0*/  @P1 FMUL R32, R67, R32 ;  /* 0x0000002043201220 */ /* 0x000fe20000400000 */
[----:B------:R-:W-:Y:S01]  /*2ab0*/  FMUL R62, R112, R111 ;  /* 0x0000006f703e7220 */ /* 0x000fe20000400000 */
[----:B------:R-:W-:Y:S01]  /*2ac0*/  @P3 FADD R114, R114, 1 ;  /* 0x3f80000072723421 */ /* 0x000fe20000000000 */
[----:B------:R-:W-:Y:S01]  /*2ad0*/  @P0 FMNMX R64, R64, |R41|, !PT ;  /* 0x4000002940400209 */ /* 0x000fe20007800000 */
[----:B------:R-:W-:Y:S01]  /*2ae0*/  FMUL R63, R63, R113 ;  /* 0x000000713f3f7220 */ /* 0x000fe20000400000 */
[----:B------:R-:W-:Y:S01]  /*2af0*/  F2FP.SATFINITE.E4M3.F32.PACK_AB_MERGE_C R111, RZ, R0, RZ ;  /* 0x00000000ff6f723e */ /* 0x000fe200048070ff */
[C---:B------:R-:W-:Y:S01]  /*2b00*/  @P1 FMUL R68, R67.reuse, R68 ;  /* 0x0000004443441220 */ /* 0x040fe20000400000 */
[----:B------:R-:W-:Y:S01]  /*2b10*/  F2FP.SATFINITE.E4M3.F32.PACK_AB_MERGE_C R32, RZ, R32, RZ ;  /* 0x00000020ff20723e */ /* 0x000fe200048070ff */
[----:B------:R-:W-:Y:S01]  /*2b20*/  FMUL R0, R114, R63 ;  /* 0x0000003f72007220 */ /* 0x000fe20000400000 */
[----:B------:R-:W-:Y:S01]  /*2b30*/  @P0 FMNMX R64, R64, |R89|, !PT ;  /* 0x4000005940400209 */ /* 0x000fe20007800000 */
[----:B------:R-:W-:Y:S01]  /*2b40*/  @P1 FMUL R70, R67, R70 ;  /* 0x0000004643461220 */ /* 0x000fe20000400000 */
[----:B------:R-:W-:Y:S01]  /*2b50*/  LOP3.LUT R63, R111, 0xff, RZ, 0xc0, !PT ;  /* 0x000000ff6f3f7812 */ /* 0x000fe200078ec0ff */
[C---:B------:R-:W-:Y:S01]  /*2b60*/  @P1 FMUL R33, R67.reuse, R33 ;  /* 0x0000002143211220 */ /* 0x040fe20000400000 */
[----:B------:R-:W-:Y:S01]  /*2b70*/  SHF.L.U32 R32, R32, 0x8, RZ ;  /* 0x0000000820207819 */ /* 0x000fe200000006ff */
[C---:B------:R-:W-:Y:S01]  /*2b80*/  @P1 FMUL R72, R67.reuse, R72 ;  /* 0x0000004843481220 */ /* 0x040fe20000400000 */
[----:B------:R-:W-:Y:S01]  /*2b90*/  F2FP.SATFINITE.E4M3.F32.PACK_AB_MERGE_C R68, RZ, R68, RZ ;  /* 0x00000044ff44723e */ /* 0x000fe200048070ff */
[C---:B------:R-:W-:Y:S01]  /*2ba0*/  @P1 FMUL R34, R67.reuse, R34 ;  /* 0x0000002243221220 */ /* 0x040fe20000400000 */
[----:B------:R-:W-:Y:S01]  /*2bb0*/  @P0 FMNMX R64, R64, |R42|, !PT ;  /* 0x4000002a40400209 */ /* 0x000fe20007800000 */
[----:B------:R-:W-:Y:S01]  /*2bc0*/  @P1 FMUL R35, R67, R35 ;  /* 0x0000002343231220 */ /* 0x000fe20000400000 */
[----:B------:R-:W-:Y:S01]  /*2bd0*/  LOP3.LUT R63, R63, 0xffff, R32, 0xf8, !PT ;  /* 0x0000ffff3f3f7812 */ /* 0x000fe200078ef820 */
[C---:B------:R-:W-:Y:S01]  /*2be0*/  @P1 FMUL R74, R67.reuse, R74 ;  /* 0x0000004a434a1220 */ /* 0x040fe20000400000 */
[----:B------:R-:W-:Y:S01]  /*2bf0*/  SHF.L.U32 R32, R68, 0x10, RZ ;  /* 0x0000001044207819 */ /* 0x000fe200000006ff */
[C---:B------:R-:W-:Y:S01]  /*2c00*/  @P1 FMUL R36, R67.reuse, R36 ;  /* 0x0000002443241220 */ /* 0x040fe20000400000 */
[----:B------:R-:W-:Y:S01]  /*2c10*/  @P0 FMNMX R64, R64, |R90|, !PT ;  /* 0x4000005a40400209 */ /* 0x000fe20007800000 */
[C---:B------:R-:W-:Y:S01]  /*2c20*/  @P1 FMUL R76, R67.reuse, R76 ;  /* 0x0000004c434c1220 */ /* 0x040fe20000400000 */
[----:B------:R-:W-:Y:S01]  /*2c30*/  F2FP.SATFINITE.E4M3.F32.PACK_AB_MERGE_C R70, RZ, R70, RZ ;  /* 0x00000046ff46723e */ /* 0x000fe200048070ff */
[----:B------:R-:W-:Y:S01]  /*2c40*/  @P1 FMUL R78, R67, R78 ;  /* 0x0000004e434e1220 */ /* 0x000fe20000400000 */
[----:B------:R-:W-:Y:S01]  /*2c50*/  LOP3.LUT R63, R63, 0xff0000, R32, 0xf8, !PT ;  /* 0x00ff00003f3f7812 */ /* 0x000fe200078ef820 */
[C---:B------:R-:W-:Y:S01]  /*2c60*/  @P1 FMUL R37, R67.reuse, R37 ;  /* 0x0000002543251220 */ /* 0x040fe20000400000 */
[----:B------:R-:W-:Y:S01]  /*2c70*/  F2FP.SATFINITE.E4M3.F32.PACK_AB_MERGE_C R32, RZ, R33, RZ ;  /* 0x00000021ff20723e */ /* 0x000fe200048070ff */
[C---:B------:R-:W-:Y:S01]  /*2c80*/  @P1 FMUL R38, R67.reuse, R38 ;  /* 0x0000002643261220 */ /* 0x040fe20000400000 */
[----:B------:R-:W-:Y:S01]  /*2c90*/  @P0 FMNMX R64, R64, |R91|, !PT ;  /* 0x4000005b40400209 */ /* 0x000fe20007800000 */
[----:B------:R-:W-:Y:S01]  /*2ca0*/  @P1 FMUL R84, R67, R84 ;  /* 0x0000005443541220 */ /* 0x000fe20000400000 */
[----:B------:R-:W-:Y:S01]  /*2cb0*/  LOP3.LUT R68, R69, 0xffff, R70, 0xf8, !PT ;  /* 0x0000ffff45447812 */ /* 0x000fe200078ef846 */
[C---:B------:R-:W-:Y:S01]  /*2cc0*/  @P1 FMUL R86, R67.reuse, R86 ;  /* 0x0000005643561220 */ /* 0x040fe20000400000 */
[----:B------:R-:W-:Y:S01]  /*2cd0*/  F2FP.SATFINITE.E4M3.F32.PACK_AB_MERGE_C R33, RZ, R72, RZ ;  /* 0x00000048ff21723e */ /* 0x000fe200048070ff */
[C---:B------:R-:W-:Y:S01]  /*2ce0*/  @P1 FMUL R88, R67.reuse, R88 ;  /* 0x0000005843581220 */ /* 0x040fe20000400000 */
[----:B------:R-:W-:Y:S01]  /*2cf0*/  @P0 FMNMX R64, R64, |R43|, !PT ;  /* 0x4000002b40400209 */ /* 0x000fe20007800000 */
[C---:B------:R-:W-:Y:S01]  /*2d00*/  @P1 FMUL R40, R67.reuse, R40 ;  /* 0x0000002843281220 */ /* 0x040fe20000400000 */
[----:B------:R-:W-:Y:S01]  /*2d10*/  LOP3.LUT R68, R68, 0xff, RZ, 0xc0, !PT ;  /* 0x000000ff44447812 */ /* 0x000fe200078ec0ff */
[----:B------:R-:W-:Y:S01]  /*2d20*/  @P1 FMUL R89, R67, R89 ;  /* 0x0000005943591220 */ /* 0x000fe20000400000 */
[----:B------:R-:W-:Y:S01]  /*2d30*/  PRMT R33, R33, 0x7104, RZ ;  /* 0x0000710421217816 */ /* 0x000fe200000000ff */
[C---:B------:R-:W-:Y:S01]  /*2d40*/  @P1 FMUL R41, R67.reuse, R41 ;  /* 0x0000002943291220 */ /* 0x040fe20000400000 */
[----:B------:R-:W-:Y:S01]  /*2d50*/  F2FP.SATFINITE.E4M3.F32.PACK_AB_MERGE_C R34, RZ, R34, RZ ;  /* 0x00000022ff22723e */ /* 0x000fe200048070ff */
[C---:B------:R-:W-:Y:S01]  /*2d60*/  @P1 FMUL R42, R67.reuse, R42 ;  /* 0x0000002a432a1220 */ /* 0x040fe20000400000 */
[----:B------:R-:W-:Y:S01]  /*2d70*/  @P0 FMNMX R64, R64, |R44|, !PT ;  /* 0x4000002c40400209 */ /* 0x000fe20007800000 */
[C---:B------:R-:W-:Y:S01]  /*2d80*/  @P1 FMUL R90, R67.reuse, R90 ;  /* 0x0000005a435a1220 */ /* 0x040fe20000400000 */
[----:B------:R-:W-:Y:S01]  /*2d90*/  LOP3.LUT R33, R68, 0xff00, R33, 0xf8, !PT ;  /* 0x0000ff0044217812 */ /* 0x000fe200078ef821 */
[C---:B------:R-:W-:Y:S01]  /*2da0*/  @P1 FMUL R43, R67.reuse, R43 ;  /* 0x0000002b432b1220 */ /* 0x040fe20000400000 */
[----:B------:R-:W-:Y:S01]  /*2db0*/  SHF.L.U32 R34, R34, 0x10, RZ ;  /* 0x0000001022227819 */ /* 0x000fe200000006ff */
[----:B------:R-:W-:Y:S01]  /*2dc0*/  @P1 FMUL R44, R67, R44 ;  /* 0x0000002c432c1220 */ /* 0x000fe20000400000 */
[----:B------:R-:W-:Y:S01]  /*2dd0*/  F2FP.SATFINITE.E4M3.F32.PACK_AB_MERGE_C R35, RZ, R35, RZ ;  /* 0x00000023ff23723e */ /* 0x000fe200048070ff */
[----:B------:R-:W-:Y:S01]  /*2de0*/  FMUL R53, R53, R113 ;  /* 0x0000007135357220 */ /* 0x000fe20000400000 */
[----:B------:R-:W-:Y:S01]  /*2df0*/  LOP3.LUT R32, R32, 0xffff, RZ, 0xc0, !PT ;  /* 0x0000ffff20207812 */ /* 0x000fe200078ec0ff */
[C---:B------:R-:W-:Y:S01]  /*2e00*/  @P1 FMUL R39, R67.reuse, R39 ;  /* 0x0000002743271220 */ /* 0x040fe20000400000 */
[-C--:B------:R-:W-:Y:S01]  /*2e10*/  @P0 FMNMX R64, R64, |R92|.reuse, !PT ;  /* 0x4000005c40400209 */ /* 0x080fe20007800000 */
[----:B------:R-:W-:Y:S01]  /*2e20*/  @P1 FMUL R92, R67, R92 ;  /* 0x0000005c435c1220 */ /* 0x000fe20000400000 */
[----:B------:R-:W-:Y:S01]  /*2e30*/  LOP3.LUT R34, R33, 0xff0000, R34, 0xf8, !PT ;  /* 0x00ff000021227812 */ /* 0x000fe200078ef822 */
[----:B------:R-:W-:Y:S01]  /*2e40*/  @P1 FMUL R91, R67, R91 ;  /* 0x0000005b435b1220 */ /* 0x000fe20000400000 */
[----:B------:R-:W-:-:S02]  /*2e50*/  LOP3.LUT R35, R35, 0xffff, RZ, 0xc0, !PT ;  /* 0x0000ffff23237812 */ /* 0x000fc400078ec0ff */
[----:B------:R-:W-:Y:S02]  /*2e60*/  SHF.L.U32 R32, R32, 0x18, RZ ;  /* 0x0000001820207819 */ /* 0x000fe400000006ff */
[----:B------:R-:W-:Y:S02]  /*2e70*/  F2FP.SATFINITE.E4M3.F32.PACK_AB_MERGE_C R33, RZ, R74, RZ ;  /* 0x0000004aff21723e */ /* 0x000fe400048070ff */
[----:B------:R-:W-:Y:S02]  /*2e80*/  F2FP.SATFINITE.E4M3.F32.PACK_AB_MERGE_C R36, RZ, R36, RZ ;  /* 0x00000024ff24723e */ /* 0x000fe400048070ff */
[-C--:B------:R-:W-:Y:S01]  /*2e90*/  @P0 FMNMX R64, R64, |R45|.reuse, !PT ;  /* 0x4000002d40400209 */ /* 0x080fe20007800000 */
[----:B------:R-:W-:Y:S01]  /*2ea0*/  @P1 FMUL R45, R67, R45 ;  /* 0x0000002d432d1220 */ /* 0x000fe20000400000 */
[----:B------:R-:W-:Y:S02]  /*2eb0*/  SHF.L.U32 R35, R35, 0x18, RZ ;  /* 0x0000001823237819 */ /* 0x000fe400000006ff */
[----:B------:R-:W-:-:S02]  /*2ec0*/  LOP3.LUT R68, R63, 0xff000000, R32, 0xf8, !PT ;  /* 0xff0000003f447812 */ /* 0x000fc400078ef820 */
[----:B------:R-:W-:Y:S02]  /*2ed0*/  LOP3.LUT R33, R33, 0xff, RZ, 0xc0, !PT ;  /* 0x000000ff21217812 */ /* 0x000fe400078ec0ff */
[----:B------:R-:W-:Y:S02]  /*2ee0*/  SHF.L.U32 R36, R36, 0x8, RZ ;  /* 0x0000000824247819 */ /* 0x000fe400000006ff */
[----:B------:R-:W-:Y:S02]  /*2ef0*/  F2FP.SATFINITE.E4M3.F32.PACK_AB_MERGE_C R32, RZ, R76, RZ ;  /* 0x0000004cff20723e */ /* 0x000fe400048070ff */
[-C--:B------:R-:W-:Y:S01]  /*2f00*/  @P0 FMNMX R64, R64, |R93|.reuse, !PT ;  /* 0x4000005d40400209 */ /* 0x080fe20007800000 */
[----:B------:R-:W-:Y:S01]  /*2f10*/  @P1 FMUL R93, R67, R93 ;  /* 0x0000005d435d1220 */ /* 0x000fe20000400000 */
[----:B------:R-:W-:Y:S02]  /*2f20*/  LOP3.LUT R69, R34, R35, RZ, 0xfc, !PT ;  /* 0x0000002322457212 */ /* 0x000fe400078efcff */
[----:B------:R-:W-:-:S02]  /*2f30*/  LOP3.LUT R35, R33, 0xffff, R36, 0xf8, !PT ;  /* 0x0000ffff21237812 */ /* 0x000fc400078ef824 */
[----:B------:R-:W-:Y:S02]  /*2f40*/  F2FP.SATFINITE.E4M3.F32.PACK_AB_MERGE_C R33, RZ, R78, RZ ;  /* 0x0000004eff21723e */ /* 0x000fe400048070ff */
[----:B------:R-:W-:Y:S02]  /*2f50*/  SHF.L.U32 R32, R32, 0x10, RZ ;  /* 0x0000001020207819 */ /* 0x000fe400000006ff */
[----:B------:R-:W-:Y:S02]  /*2f60*/  LOP3.LUT R34, R71, 0xffffff00, RZ, 0xc0, !PT ;  /* 0xffffff0047227812 */ /* 0x000fe400078ec0ff */
[----:B------:R-:W-:Y:S02]  /*2f70*/  F2FP.SATFINITE.E4M3.F32.PACK_AB_MERGE_C R37, RZ, R37, RZ ;  /* 0x00000025ff25723e */ /* 0x000fe400048070ff */
[-C--:B------:R-:W-:Y:S01]  /*2f80*/  @P0 FMNMX R64, R64, |R94|.reuse, !PT ;  /* 0x4000005e40400209 */ /* 0x080fe20007800000 */
[----:B------:R-:W-:Y:S01]  /*2f90*/  @P1 FMUL R94, R67, R94 ;  /* 0x0000005e435e1220 */ /* 0x000fe20000400000 */
[----:B------:R-:W-:-:S02]  /*2fa0*/  LOP3.LUT R33, R33, 0xffff, RZ, 0xc0, !PT ;  /* 0x0000ffff21217812 */ /* 0x000fc400078ec0ff */
[----:B------:R-:W-:Y:S02]  /*2fb0*/  LOP3.LUT R70, R35, 0xff0000, R32, 0xf8, !PT ;  /* 0x00ff000023467812 */ /* 0x000fe400078ef820 */
[----:B------:R-:W-:Y:S02]  /*2fc0*/  LOP3.LUT R34, R34, 0xffff, R37, 0xf8, !PT ;  /* 0x0000ffff22227812 */ /* 0x000fe400078ef825 */
[----:B------:R-:W-:Y:S02]  /*2fd0*/  F2FP.SATFINITE.E4M3.F32.PACK_AB_MERGE_C R32, RZ, R38, RZ ;  /* 0x00000026ff20723e */ /* 0x000fe400048070ff */
[-C--:B------:R-:W-:Y:S01]  /*2fe0*/  @P0 FMNMX R64, R64, |R46|.reuse, !PT ;  /* 0x4000002e40400209 */ /* 0x080fe20007800000 */
[----:B------:R-:W-:Y:S01]  /*2ff0*/  @P1 FMUL R46, R67, R46 ;  /* 0x0000002e432e1220 */ /* 0x000fe20000400000 */
[----:B------:R-:W-:Y:S02]  /*3000*/  SHF.L.U32 R33, R33, 0x18, RZ ;  /* 0x0000001821217819 */ /* 0x000fe400000006ff */
[----:B------:R-:W-:-:S02]  /*3010*/  LOP3.LUT R35, R34, 0xff, RZ, 0xc0, !PT ;  /* 0x000000ff22237812 */ /* 0x000fc400078ec0ff */
[----:B------:R-:W-:Y:S02]  /*3020*/  PRMT R32, R32, 0x7104, RZ ;  /* 0x0000710420207816 */ /* 0x000fe400000000ff */
[----:B------:R-:W-:Y:S02]  /*3030*/  F2FP.SATFINITE.E4M3.F32.PACK_AB_MERGE_C R84, RZ, R84, RZ ;  /* 0x00000054ff54723e */ /* 0x000fe400048070ff */
[-C--:B------:R-:W-:Y:S01]  /*3040*/  @P0 FMNMX R64, R64, |R47|.reuse, !PT ;  /* 0x4000002f40400209 */ /* 0x080fe20007800000 */
[----:B------:R-:W-:Y:S01]  /*3050*/  @P1 FMUL R47, R67, R47 ;  /* 0x0000002f432f1220 */ /* 0x000fe20000400000 */
[----:B------:R-:W-:Y:S02]  /*3060*/  LOP3.LUT R70, R70, 0xff000000, R33, 0xf8, !PT ;  /* 0xff00000046467812 */ /* 0x000fe400078ef821 */
[----:B------:R-:W-:Y:S02]  /*3070*/  LOP3.LUT R33, R35, 0xff00, R32, 0xf8, !PT ;  /* 0x0000ff0023217812 */ /* 0x000fe400078ef820 */
[----:B------:R-:W-:-:S02]  /*3080*/  SHF.L.U32 R84, R84, 0x10, RZ ;  /* 0x0000001054547819 */ /* 0x000fc400000006ff */
[-C--:B------:R-:W-:Y:S01]  /*3090*/  @P0 FMNMX R64, R64, |R96|.reuse, !PT ;  /* 0x4000006040400209 */ /* 0x080fe20007800000 */
[----:B------:R-:W-:Y:S01]  /*30a0*/  @P1 FMUL R96, R67, R96 ;  /* 0x0000006043601220 */ /* 0x000fe20000400000 */
[----:B------:R-:W-:Y:S02]  /*30b0*/  LOP3.LUT R84, R33, 0xff0000, R84, 0xf8, !PT ;  /* 0x00ff000021547812 */ /* 0x000fe400078ef854 */
[-C--:B------:R-:W-:Y:S01]  /*30c0*/  @P0 FMNMX R64, R64, |R95|.reuse, !PT ;  /* 0x4000005f40400209 */ /* 0x080fe20007800000 */
[C---:B------:R-:W-:Y:S01]  /*30d0*/  @P1 FMUL R95, R67.reuse, R95 ;  /* 0x0000005f435f1220 */ /* 0x040fe20000400000 */
[----:B------:R-:W-:Y:S02]  /*30e0*/  F2FP.SATFINITE.E4M3.F32.PACK_AB_MERGE_C R33, RZ, R86, RZ ;  /* 0x00000056ff21723e */ /* 0x000fe400048070ff */
[----:B------:R-:W-:Y:S02]  /*30f0*/  F2FP.SATFINITE.E4M3.F32.PACK_AB_MERGE_C R88, RZ, R88, RZ ;  /* 0x00000058ff58723e */ /* 0x000fe400048070ff */
[-C--:B------:R-:W-:Y:S01]  /*3100*/  @P0 FMNMX R64, R64, |R48|.reuse, !PT ;  /* 0x4000003040400209 */ /* 0x080fe20007800000 */
[----:B------:R-:W-:Y:S01]  /*3110*/  @P1 FMUL R48, R67, R48 ;  /* 0x0000003043301220 */ /* 0x000fe20000400000 */
[----:B------:R-:W-:-:S02]  /*3120*/  LOP3.LUT R33, R33, 0xff, RZ, 0xc0, !PT ;  /* 0x000000ff21217812 */ /* 0x000fc400078ec0ff */
[----:B------:R-:W-:Y:S02]  /*3130*/  SHF.L.U32 R88, R88, 0x8, RZ ;  /* 0x0000000858587819 */ /* 0x000fe400000006ff */
[----:B------:R-:W-:Y:S02]  /*3140*/  F2FP.SATFINITE.E4M3.F32.PACK_AB_MERGE_C R32, RZ, R40, RZ ;  /* 0x00000028ff20723e */ /* 0x000fe400048070ff */
[-C--:B------:R-:W-:Y:S01]  /*3150*/  @P0 FMNMX R64, R64, |R49|.reuse, !PT ;  /* 0x4000003140400209 */ /* 0x080fe20007800000 */
[----:B------:R-:W-:Y:S01]  /*3160*/  @P1 FMUL R49, R67, R49 ;  /* 0x0000003143311220 */ /* 0x000fe20000400000 */
[----:B------:R-:W-:Y:S02]  /*3170*/  LOP3.LUT R33, R33, 0xffff, R88, 0xf8, !PT ;  /* 0x0000ffff21217812 */ /* 0x000fe400078ef858 */
[----:B------:R-:W-:Y:S02]  /*3180*/  SHF.L.U32 R32, R32, 0x10, RZ ;  /* 0x0000001020207819 */ /* 0x000fe400000006ff */
[----:B------:R-:W-:-:S02]  /*3190*/  LOP3.LUT R34, R73, 0xffffff00, RZ, 0xc0, !PT ;  /* 0xffffff0049227812 */ /* 0x000fc400078ec0ff */
[-C--:B------:R-:W-:Y:S01]  /*31a0*/  @P0 FMNMX R64, R64, |R97|.reuse, !PT ;  /* 0x4000006140400209 */ /* 0x080fe20007800000 */
[----:B------:R-:W-:Y:S01]  /*31b0*/  @P1 FMUL R97, R67, R97 ;  /* 0x0000006143611220 */ /* 0x000fe20000400000 */
[----:B------:R-:W-:Y:S02]  /*31c0*/  LOP3.LUT R73, R33, 0xff0000, R32, 0xf8, !PT ;  /* 0x00ff000021497812 */ /* 0x000fe400078ef820 */
[----:B------:R-:W-:Y:S02]  /*31d0*/  F2FP.SATFINITE.E4M3.F32.PACK_AB_MERGE_C R89, RZ, R89, RZ ;  /* 0x00000059ff59723e */ /* 0x000fe400048070ff */
[----:B------:R-:W-:Y:S02]  /*31e0*/  F2FP.SATFINITE.E4M3.F32.PACK_AB_MERGE_C R32, RZ, R41, RZ ;  /* 0x00000029ff20723e */ /* 0x000fe400048070ff */
[-C--:B------:R-:W-:Y:S01]  /*31f0*/  @P0 FMNMX R64, R64, |R50|.reuse, !PT ;  /* 0x4000003240400209 */ /* 0x080fe20007800000 */
[----:B------:R-:W-:Y:S01]  /*3200*/  @P1 FMUL R50, R67, R50 ;  /* 0x0000003243321220 */ /* 0x000fe20000400000 */
[----:B------:R-:W-:-:S02]  /*3210*/  LOP3.LUT R34, R34, 0xffff, R89, 0xf8, !PT ;  /* 0x0000ffff22227812 */ /* 0x000fc400078ef859 */
[----:B------:R-:W-:Y:S02]  /*3220*/  F2FP.SATFINITE.E4M3.F32.PACK_AB_MERGE_C R33, RZ, R42, RZ ;  /* 0x0000002aff21723e */ /* 0x000fe400048070ff */
[----:B------:R-:W-:Y:S02]  /*3230*/  LOP3.LUT R32, R32, 0xffff, RZ, 0xc0, !PT ;  /* 0x0000ffff20207812 */ /* 0x000fe400078ec0ff */
[-C--:B------:R-:W-:Y:S01]  /*3240*/  @P0 FMNMX R64, R64, |R98|.reuse, !PT ;  /* 0x4000006240400209 */ /* 0x080fe20007800000 */
[----:B------:R-:W-:Y:S01]  /*3250*/  @P1 FMUL R98, R67, R98 ;  /* 0x0000006243621220 */ /* 0x000fe20000400000 */
[----:B------:R-:W-:Y:S02]  /*3260*/  PRMT R116, R13, 0x7632, R116 ;  /* 0x000076320d747816 */ /* 0x000fe40000000074 */
[----:B------:R-:W-:Y:S02]  /*3270*/  LOP3.LUT R34, R34, 0xff, RZ, 0xc0, !PT ;  /* 0x000000ff22227812 */ /* 0x000fe400078ec0ff */
[----:B------:R-:W-:-:S02]  /*3280*/  PRMT R33, R33, 0x7104, RZ ;  /* 0x0000710421217816 */ /* 0x000fc400000000ff */
[----:B------:R-:W-:Y:S02]  /*3290*/  F2FP.SATFINITE.E4M3.F32.PACK_AB_MERGE_C R90, RZ, R90, RZ ;  /* 0x0000005aff5a723e */ /* 0x000fe400048070ff */
[----:B------:R-:W-:Y:S02]  /*32a0*/  SHF.L.U32 R32, R32, 0x18, RZ ;  /* 0x0000001820207819 */ /* 0x000fe400000006ff */
[-C--:B------:R-:W-:Y:S01]  /*32b0*/  @P0 FMNMX R64, R64, |R51|.reuse, !PT ;  /* 0x4000003340400209 */ /* 0x080fe20007800000 */
[----:B------:R-:W-:Y:S01]  /*32c0*/  @P1 FMUL R51, R67, R51 ;  /* 0x0000003343331220 */ /* 0x000fe20000400000 */
[----:B------:R-:W-:Y:S02]  /*32d0*/  SHF.L.U32 R116, R116, 0x10, RZ ;  /* 0x0000001074747819 */ /* 0x000fe400000006ff */
[----:B------:R-:W-:Y:S02]  /*32e0*/  LOP3.LUT R33, R34, 0xff00, R33, 0xf8, !PT ;  /* 0x0000ff0022217812 */ /* 0x000fe400078ef821 */
[----:B------:R-:W-:Y:S01]  /*32f0*/  SHF.L.U32 R90, R90, 0x10, RZ ;  /* 0x000000105a5a7819 */ /* 0x000fe200000006ff */
[----:B------:R-:W-:Y:S01]  /*3300*/  @P3 FADD R116, R116, 1 ;  /* 0x3f80000074743421 */ /* 0x000fe20000000000 */
[----:B------:R-:W-:-:S02]  /*3310*/  LOP3.LUT R72, R73, 0xff000000, R32, 0xf8, !PT ;  /* 0xff00000049487812 */ /* 0x000fc400078ef820 */
[----:B------:R-:W-:Y:S01]  /*3320*/  LOP3.LUT R32, R75, 0xffffff00, RZ, 0xc0, !PT ;  /* 0xffffff004b207812 */ /* 0x000fe200078ec0ff */
[----:B------:R-:W-:Y:S01]  /*3330*/  FMUL R53, R116, R53 ;  /* 0x0000003574357220 */ /* 0x000fe20000400000 */
[----:B------:R-:W-:Y:S02]  /*3340*/  F2FP.SATFINITE.E4M3.F32.PACK_AB_MERGE_C R93, RZ, R93, RZ ;  /* 0x0000005dff5d723e */ /* 0x000fe400048070ff */
[-C--:B------:R-:W-:Y:S01]  /*3350*/  @P0 FMNMX R64, R64, |R52|.reuse, !PT ;  /* 0x4000003440400209 */ /* 0x080fe20007800000 */
[----:B------:R-:W-:Y:S01]  /*3360*/  @P1 FMUL R52, R67, R52 ;  /* 0x0000003443341220 */ /* 0x000fe20000400000 */
[----:B------:R-:W-:Y:S02]  /*3370*/  LOP3.LUT R90, R33, 0xff0000, R90, 0xf8, !PT ;  /* 0x00ff0000215a7812 */ /* 0x000fe400078ef85a */
[----:B------:R-:W-:Y:S02]  /*3380*/  F2FP.SATFINITE.E4M3.F32.PACK_AB_MERGE_C R33, RZ, R43, RZ ;  /* 0x0000002bff21723e */ /* 0x000fe400048070ff */
[----:B------:R-:W-:-:S02]  /*3390*/  F2FP.SATFINITE.E4M3.F32.PACK_AB_MERGE_C R44, RZ, R44, RZ ;  /* 0x0000002cff2c723e */ /* 0x000fc400048070ff */
[----:B------:R-:W-:Y:S02]  /*33a0*/  LOP3.LUT R32, R32, 0xffff, R93, 0xf8, !PT ;  /* 0x0000ffff20207812 */ /* 0x000fe400078ef85d */
[----:B------:R-:W-:Y:S02]  /*33b0*/  F2FP.SATFINITE.E4M3.F32.PACK_AB_MERGE_C R94, RZ, R94, RZ ;  /* 0x0000005eff5e723e */ /* 0x000fe400048070ff */
[-C--:B------:R-:W-:Y:S01]  /*33c0*/  @P0 FMNMX R64, R64, |R100|.reuse, !PT ;  /* 0x4000006440400209 */ /* 0x080fe20007800000 */
[----:B------:R-:W-:Y:S01]  /*33d0*/  @P1 FMUL R100, R67, R100 ;  /* 0x0000006443641220 */ /* 0x000fe20000400000 */
[----:B------:R-:W-:Y:S02]  /*33e0*/  LOP3.LUT R33, R33, 0xff, RZ, 0xc0, !PT ;  /* 0x000000ff21217812 */ /* 0x000fe400078ec0ff */
[----:B------:R-:W-:Y:S02]  /*33f0*/  SHF.L.U32 R44, R44, 0x8, RZ ;  /* 0x000000082c2c7819 */ /* 0x000fe400000006ff */
[----:B------:R-:W-:-:S02]  /*3400*/  LOP3.LUT R35, R32, 0xff, RZ, 0xc0, !PT ;  /* 0x000000ff20237812 */ /* 0x000fc400078ec0ff */
[----:B------:R-:W-:Y:S02]  /*3410*/  PRMT R32, R94, 0x7104, RZ ;  /* 0x000071045e207816 */ /* 0x000fe400000000ff */
[-C--:B------:R-:W-:Y:S01]  /*3420*/  @P0 FMNMX R64, R64, |R99|.reuse, !PT ;  /* 0x4000006340400209 */ /* 0x080fe20007800000 */
[----:B------:R-:W-:Y:S01]  /*3430*/  @P1 FMUL R99, R67, R99 ;  /* 0x0000006343631220 */ /* 0x000fe20000400000 */
[----:B------:R-:W-:Y:S02]  /*3440*/  F2FP.SATFINITE.E4M3.F32.PACK_AB_MERGE_C R92, RZ, R92, RZ ;  /* 0x0000005cff5c723e */ /* 0x000fe400048070ff */
[----:B------:R-:W-:Y:S02]  /*3450*/  LOP3.LUT R37, R33, 0xffff, R44, 0xf8, !PT ;  /* 0x0000ffff21257812 */ /* 0x000fe400078ef82c */
[----:B------:R-:W-:Y:S02]  /*3460*/  LOP3.LUT R33, R35, 0xff00, R32, 0xf8, !PT ;  /* 0x0000ff0023217812 */ /* 0x000fe400078ef820 */
[-C--:B------:R-:W-:Y:S01]  /*3470*/  @P0 FMNMX R64, R64, |R53|.reuse, !PT ;  /* 0x4000003540400209 */ /* 0x080fe20007800000 */
[----:B------:R-:W-:Y:S01]  /*3480*/  @P1 FMUL R53, R67, R53 ;  /* 0x0000003543351220 */ /* 0x000fe20000400000 */
[----:B------:R-:W-:-:S02]  /*3490*/  SHF.L.U32 R32, R92, 0x10, RZ ;  /* 0x000000105c207819 */ /* 0x000fc400000006ff */
        /* <DEDUP_REMOVED lines=8> */
[----:B------:R-:W-:Y:S02]  /*3520*/  F2FP.SATFINITE.E4M3.F32.PACK_AB_MERGE_C R32, RZ, R96, RZ ;  /* 0x00000060ff20723e */ /* 0x000fe400048070ff */
[----:B------:R-:W-:Y:S02]  /*3530*/  F2FP.SATFINITE.E4M3.F32.PACK_AB_MERGE_C R95, RZ, R95, RZ ;  /* 0x0000005fff5f723e */ /* 0x000fe400048070ff */
[-C--:B------:R-:W-:Y:S01]  /*3540*/  @P0 FMNMX R64, R64, |R102|.reuse, !PT ;  /* 0x4000006640400209 */ /* 0x080fe20007800000 */
[----:B------:R-:W-:Y:S01]  /*3550*/  @P1 FMUL R102, R67, R102 ;  /* 0x0000006643661220 */ /* 0x000fe20000400000 */
[----:B------:R-:W-:Y:S02]  /*3560*/  LOP3.LUT R32, R32, 0xff, RZ, 0xc0, !PT ;  /* 0x000000ff20207812 */ /* 0x000fe400078ec0ff */
[----:B------:R-:W-:Y:S02]  /*3570*/  SHF.L.U32 R95, R95, 0x8, RZ ;  /* 0x000000085f5f7819 */ /* 0x000fe400000006ff */
[-C--:B------:R-:W-:Y:S01]  /*3580*/  @P0 FMNMX R64, R64, |R103|.reuse, !PT ;  /* 0x4000006740400209 */ /* 0x080fe20007800000 */
[----:B------:R-:W-:Y:S01]  /*3590*/  @P1 FMUL R103, R67, R103 ;  /* 0x0000006743671220 */ /* 0x000fe20000400000 */
[----:B------:R-:W-:-:S02]  /*35a0*/  LOP3.LUT R95, R32, 0xffff, R95, 0xf8, !PT ;  /* 0x0000ffff205f7812 */ /* 0x000fc400078ef85f */
[----:B------:R-:W-:Y:S02]  /*35b0*/  F2FP.SATFINITE.E4M3.F32.PACK_AB_MERGE_C R46, RZ, R46, RZ ;  /* 0x0000002eff2e723e */ /* 0x000fe400048070ff */
[----:B------:R-:W-:Y:S02]  /*35c0*/  F2FP.SATFINITE.E4M3.F32.PACK_AB_MERGE_C R32, RZ, R48, RZ ;  /* 0x00000030ff20723e */ /* 0x000fe400048070ff */
[-C--:B------:R-:W-:Y:S01]  /*35d0*/  @P0 FMNMX R64, R64, |R55|.reuse, !PT ;  /* 0x4000003740400209 */ /* 0x080fe20007800000 */
[C---:B------:R-:W-:Y:S01]  /*35e0*/  @P1 FMUL R55, R67.reuse, R55 ;  /* 0x0000003743371220 */ /* 0x040fe20000400000 */
[----:B------:R-:W-:Y:S02]  /*35f0*/  SHF.L.U32 R46, R46, 0x10, RZ ;  /* 0x000000102e2e7819 */ /* 0x000fe400000006ff */
[----:B------:R-:W-:Y:S02]  /*3600*/  SHF.L.U32 R32, R32, 0x10, RZ ;  /* 0x0000001020207819 */ /* 0x000fe400000006ff */
[-C--:B------:R-:W-:Y:S01]  /*3610*/  @P0 FMNMX R64, R64, |R56|.reuse, !PT ;  /* 0x4000003840400209 */ /* 0x080fe20007800000 */
[----:B------:R-:W-:Y:S01]  /*3620*/  @P1 FMUL R56, R67, R56 ;  /* 0x0000003843381220 */ /* 0x000fe20000400000 */
[----:B------:R-:W-:-:S02]  /*3630*/  LOP3.LUT R34, R77, 0xffffff00, RZ, 0xc0, !PT ;  /* 0xffffff004d227812 */ /* 0x000fc400078ec0ff */
[----:B------:R-:W-:Y:S02]  /*3640*/  F2FP.SATFINITE.E4M3.F32.PACK_AB_MERGE_C R97, RZ, R97, RZ ;  /* 0x00000061ff61723e */ /* 0x000fe400048070ff */
[----:B------:R-:W-:Y:S02]  /*3650*/  LOP3.LUT R46, R33, 0xff0000, R46, 0xf8, !PT ;  /* 0x00ff0000212e7812 */ /* 0x000fe400078ef82e */
[----:B------:R-:W-:Y:S02]  /*3660*/  LOP3.LUT R95, R95, 0xff0000, R32, 0xf8, !PT ;  /* 0x00ff00005f5f7812 */ /* 0x000fe400078ef820 */
[-C--:B------:R-:W-:Y:S01]  /*3670*/  @P0 FMNMX R64, R64, |R104|.reuse, !PT ;  /* 0x4000006840400209 */ /* 0x080fe20007800000 */
[----:B------:R-:W-:Y:S01]  /*3680*/  @P1 FMUL R104, R67, R104 ;  /* 0x0000006843681220 */ /* 0x000fe20000400000 */
        /* <DEDUP_REMOVED lines=12> */
[----:B------:R-:W-:Y:S02]  /*3750*/  F2FP.SATFINITE.E4M3.F32.PACK_AB_MERGE_C R33, RZ, R52, RZ ;  /* 0x00000034ff21723e */ /* 0x000fe400048070ff */
[----:B------:R-:W-:Y:S02]  /*3760*/  F2FP.SATFINITE.E4M3.F32.PACK_AB_MERGE_C R100, RZ, R100, RZ ;  /* 0x00000064ff64723e */ /* 0x000fe400048070ff */
[-C--:B------:R-:W-:Y:S01]  /*3770*/  @P0 FMNMX R64, R64, |R105|.reuse, !PT ;  /* 0x4000006940400209 */ /* 0x080fe20007800000 */
[----:B------:R-:W-:Y:S01]  /*3780*/  @P1 FMUL R105, R67, R105 ;  /* 0x0000006943691220 */ /* 0x000fe20000400000 */
[----:B------:R-:W-:Y:S02]  /*3790*/  LOP3.LUT R76, R95, 0xff000000, R32, 0xf8, !PT ;  /* 0xff0000005f4c7812 */ /* 0x000fe400078ef820 */
        /* <DEDUP_REMOVED lines=22> */
[----:B------:R-:W-:Y:S02]  /*3900*/  F2FP.SATFINITE.E4M3.F32.PACK_AB_MERGE_C R98, RZ, R98, RZ ;  /* 0x00000062ff62723e */ /* 0x000fe400048070ff */
[----:B------:R-:W-:-:S02]  /*3910*/  LOP3.LUT R32, R53, 0xffff, RZ, 0xc0, !PT ;  /* 0x0000ffff35207812 */ /* 0x000fc400078ec0ff */
[----:B------:R-:W-:Y:S02]  /*3920*/  F2FP.SATFINITE.E4M3.F32.PACK_AB_MERGE_C R102, RZ, R102, RZ ;  /* 0x00000066ff66723e */ /* 0x000fe400048070ff */
[-C--:B------:R-:W-:Y:S01]  /*3930*/  @P0 FMNMX R64, R64, |R108|.reuse, !PT ;  /* 0x4000006c40400209 */ /* 0x080fe20007800000 */
[----:B------:R-:W-:Y:S01]  /*3940*/  @P1 FMUL R108, R67, R108 ;  /* 0x0000006c436c1220 */ /* 0x000fe20000400000 */
[----:B------:R-:W-:Y:S02]  /*3950*/  F2FP.SATFINITE.E4M3.F32.PACK_AB_MERGE_C R39, RZ, R39, RZ ;  /* 0x00000027ff27723e */ /* 0x000fe400048070ff */
[----:B------:R-:W-:Y:S02]  /*3960*/  SHF.L.U32 R98, R98, 0x10, RZ ;  /* 0x0000001062627819 */ /* 0x000fe400000006ff */
[----:B------:R-:W-:Y:S02]  /*3970*/  SHF.L.U32 R32, R32, 0x18, RZ ;  /* 0x0000001820207819 */ /* 0x000fe400000006ff */
[----:B------:R-:W-:-:S02]  /*3980*/  SHF.L.U32 R102, R102, 0x10, RZ ;  /* 0x0000001066667819 */ /* 0x000fc400000006ff */
[-C--:B------:R-:W-:Y:S01]  /*3990*/  @P0 FMNMX R64, R64, |R61|.reuse, !PT ;  /* 0x4000003d40400209 */ /* 0x080fe20007800000 */
[----:B------:R-:W-:Y:S01]  /*39a0*/  @P1 FMUL R61, R67, R61 ;  /* 0x0000003d433d1220 */ /* 0x000fe20000400000 */
[----:B------:R-:W-:Y:S02]  /*39b0*/  F2FP.SATFINITE.E4M3.F32.PACK_AB_MERGE_C R58, RZ, R58, RZ ;  /* 0x0000003aff3a723e */ /* 0x000fe400048070ff */
[----:B------:R-:W-:Y:S02]  /*39c0*/  LOP3.LUT R39, R39, 0xffff, RZ, 0xc0, !PT ;  /* 0x0000ffff27277812 */ /* 0x000fe400078ec0ff */
[----:B------:R-:W-:Y:S02]  /*39d0*/  LOP3.LUT R98, R35, 0xff0000, R98, 0xf8, !PT ;  /* 0x00ff000023627812 */ /* 0x000fe400078ef862 */
[----:B------:R-:W-:Y:S02]  /*39e0*/  LOP3.LUT R78, R79, 0xff000000, R32, 0xf8, !PT ;  /* 0xff0000004f4e7812 */ /* 0x000fe400078ef820 */
[----:B------:R-:W-:-:S02]  /*39f0*/  LOP3.LUT R102, R33, 0xff0000, R102, 0xf8, !PT ;  /* 0x00ff000021667812 */ /* 0x000fc400078ef866 */
[-C--:B------:R-:W-:Y:S01]  /*3a00*/  @P0 FMNMX R64, R64, |R110|.reuse, !PT ;  /* 0x4000006e40400209 */ /* 0x080fe20007800000 */
[----:B------:R-:W-:Y:S01]  /*3a10*/  @P1 FMUL R110, R67, R110 ;  /* 0x0000006e436e1220 */ /* 0x000fe20000400000 */
[----:B------:R-:W-:Y:S02]  /*3a20*/  F2FP.SATFINITE.E4M3.F32.PACK_AB_MERGE_C R33, RZ, R55, RZ ;  /* 0x00000037ff21723e */ /* 0x000fe400048070ff */
[----:B------:R-:W-:Y:S02]  /*3a30*/  F2FP.SATFINITE.E4M3.F32.PACK_AB_MERGE_C R56, RZ, R56, RZ ;  /* 0x00000038ff38723e */ /* 0x000fe400048070ff */
[----:B------:R-:W-:Y:S02]  /*3a40*/  LOP3.LUT R35, R85, 0xffff, R58, 0xf8, !PT ;  /* 0x0000ffff55237812 */ /* 0x000fe400078ef83a */
[----:B------:R-:W-:Y:S02]  /*3a50*/  F2FP.SATFINITE.E4M3.F32.PACK_AB_MERGE_C R32, RZ, R105, RZ ;  /* 0x00000069ff20723e */ /* 0x000fe400048070ff */
[----:B------:R-:W-:-:S02]  /*3a60*/  SHF.L.U32 R39, R39, 0x18, RZ ;  /* 0x0000001827277819 */ /* 0x000fc400000006ff */
[-C--:B------:R-:W-:Y:S01]  /*3a70*/  @P0 FMNMX R64, R64, |R109|.reuse, !PT ;  /* 0x4000006d40400209 */ /* 0x080fe20007800000 */
[----:B------:R-:W-:Y:S01]  /*3a80*/  @P1 FMUL R109, R67, R109 ;  /* 0x0000006d436d1220 */ /* 0x000fe20000400000 */
[----:B------:R-:W-:Y:S02]  /*3a90*/  LOP3.LUT R33, R33, 0xff, RZ, 0xc0, !PT ;  /* 0x000000ff21217812 */ /* 0x000fe400078ec0ff */
[----:B------:R-:W-:Y:S02]  /*3aa0*/  SHF.L.U32 R56, R56, 0x8, RZ ;  /* 0x0000000838387819 */ /* 0x000fe400000006ff */
[----:B------:R-:W-:Y:S02]  /*3ab0*/  LOP3.LUT R35, R35, 0xff, RZ, 0xc0, !PT ;  /* 0x000000ff23237812 */ /* 0x000fe400078ec0ff */
[----:B------:R-:W-:Y:S02]  /*3ac0*/  PRMT R32, R32, 0x7104, RZ ;  /* 0x0000710420207816 */ /* 0x000fe400000000ff */
[----:B------:R-:W-:-:S02]  /*3ad0*/  F2FP.SATFINITE.E4M3.F32.PACK_AB_MERGE_C R110, RZ, R110, RZ ;  /* 0x0000006eff6e723e */ /* 0x000fc400048070ff */
[----:B------:R-:W-:Y:S02]  /*3ae0*/  LOP3.LUT R71, R84, R39, RZ, 0xfc, !PT ;  /* 0x0000002754477212 */ /* 0x000fe400078efcff */
[----:B------:R-:W-:Y:S02]  /*3af0*/  LOP3.LUT R74, R37, 0xff000000, R74, 0xf8, !PT ;  /* 0xff000000254a7812 */ /* 0x000fe400078ef84a */
[----:B------:R-:W-:Y:S02]  /*3b00*/  LOP3.LUT R39, R33, 0xffff, R56, 0xf8, !PT ;  /* 0x0000ffff21277812 */ /* 0x000fe400078ef838 */
[----:B------:R-:W-:Y:S02]  /*3b10*/  LOP3.LUT R36, R35, 0xff00, R32, 0xf8, !PT ;  /* 0x0000ff0023247812 */ /* 0x000fe400078ef820 */
[----:B------:R-:W-:Y:S01]  /*3b20*/  F2FP.SATFINITE.E4M3.F32.PACK_AB_MERGE_C R33, RZ, R107, RZ ;  /* 0x0000006bff21723e */ /* 0x000fe200048070ff */
[----:B------:R-:W0:Y:S01]  /*3b30*/  @!P2 LDC.64 R34, c[0x0][0x230] ;  /* 0x00008c00ff22ab82 */ /* 0x000e220000000a00 */
[----:B------:R-:W-:-:S02]  /*3b40*/  F2FP.SATFINITE.E4M3.F32.PACK_AB_MERGE_C R60, RZ, R60, RZ ;  /* 0x0000003cff3c723e */ /* 0x000fc400048070ff */
[----:B------:R-:W-:Y:S02]  /*3b50*/  LOP3.LUT R37, R87, 0xffff, R110, 0xf8, !PT ;  /* 0x0000ffff57257812 */ /* 0x000fe400078ef86e */
[----:B------:R-:W-:Y:S02]  /*3b60*/  F2FP.SATFINITE.E4M3.F32.PACK_AB_MERGE_C R32, RZ, R109, RZ ;  /* 0x0000006dff20723e */ /* 0x000fe400048070ff */
[----:B------:R-:W-:Y:S02]  /*3b70*/  LOP3.LUT R33, R33, 0xff, RZ, 0xc0, !PT ;  /* 0x000000ff21217812 */ /* 0x000fe400078ec0ff */
[----:B------:R-:W-:Y:S02]  /*3b80*/  SHF.L.U32 R60, R60, 0x8, RZ ;  /* 0x000000083c3c7819 */ /* 0x000fe400000006ff */
[----:B------:R-:W-:Y:S02]  /*3b90*/  LOP3.LUT R37, R37, 0xff, RZ, 0xc0, !PT ;  /* 0x000000ff25257812 */ /* 0x000fe400078ec0ff */
[----:B------:R-:W-:-:S02]  /*3ba0*/  PRMT R32, R32, 0x7104, RZ ;  /* 0x0000710420207816 */ /* 0x000fc400000000ff */
[----:B------:R-:W-:Y:S02]  /*3bb0*/  LOP3.LUT R60, R33, 0xffff, R60, 0xf8, !PT ;  /* 0x0000ffff213c7812 */ /* 0x000fe400078ef83c */
[-C--:B------:R-:W-:Y:S01]  /*3bc0*/  @P0 FMNMX R64, R64, |R62|.reuse, !PT ;  /* 0x4000003e40400209 */ /* 0x080fe20007800000 */
[----:B------:R-:W-:Y:S01]  /*3bd0*/  @P1 FMUL R62, R67, R62 ;  /* 0x0000003e433e1220 */ /* 0x000fe20000400000 */
[----:B------:R-:W-:Y:S02]  /*3be0*/  LOP3.LUT R37, R37, 0xff00, R32, 0xf8, !PT ;  /* 0x0000ff0025257812 */ /* 0x000fe400078ef820 */
[----:B------:R-:W-:Y:S02]  /*3bf0*/  F2FP.SATFINITE.E4M3.F32.PACK_AB_MERGE_C R32, RZ, R104, RZ ;  /* 0x00000068ff20723e */ /* 0x000fe400048070ff */
[----:B------:R-:W-:Y:S01]  /*3c00*/  F2FP.SATFINITE.E4M3.F32.PACK_AB_MERGE_C R33, RZ, R108, RZ ;  /* 0x0000006cff21723e */ /* 0x000fe200048070ff */
[----:B0-----:R-:W-:Y:S01]  /*3c10*/  @!P2 IMAD.WIDE R34, R65, 0x4, R34 ;  /* 0x000000044122a825 */ /* 0x001fe200078e0222 */
[----:B------:R-:W-:-:S03]  /*3c20*/  @P0 FMNMX R64, R64, |R0|, !PT ;  /* 0x4000000040400209 */ /* 0x000fc60007800000 */
[----:B------:R-:W-:Y:S01]  /*3c30*/  @P1 FMUL R0, R67, R0 ;  /* 0x0000000043001220 */ /* 0x000fe20000400000 */
[----:B------:R-:W-:Y:S02]  /*3c40*/  SHF.L.U32 R32, R32, 0x10, RZ ;  /* 0x0000001020207819 */ /* 0x000fe400000006ff */
[----:B------:R-:W-:Y:S01]  /*3c50*/  SHF.L.U32 R33, R33, 0x10, RZ ;  /* 0x0000001021217819 */ /* 0x000fe200000006ff */
[----:B------:R0:W-:Y:S01]  /*3c60*/  @!P2 STG.E desc[UR4][R34.64], R113 ;  /* 0x000000712200a986 */ /* 0x0001e2000c101904 */
[----:B------:R-:W-:Y:S02]  /*3c70*/  F2FP.SATFINITE.E4M3.F32.PACK_AB_MERGE_C R59, RZ, R59, RZ ;  /* 0x0000003bff3b723e */ /* 0x000fe400048070ff */
[----:B------:R-:W-:Y:S02]  /*3c80*/  LOP3.LUT R39, R39, 0xff0000, R32, 0xf8, !PT ;  /* 0x00ff000027277812 */ /* 0x000fe400078ef820 */
[----:B------:R-:W-:Y:S02]  /*3c90*/  LOP3.LUT R60, R60, 0xff0000, R33, 0xf8, !PT ;  /* 0x00ff00003c3c7812 */ /* 0x000fe400078ef821 */
[----:B------:R-:W-:Y:S01]  /*3ca0*/  F2FP.SATFINITE.E4M3.F32.PACK_AB_MERGE_C R0, RZ, R0, RZ ;  /* 0x00000000ff00723e */ /* 0x000fe200048070ff */
[----:B------:R-:W0:Y:S01]  /*3cb0*/  LDC.64 R32, c[0x0][0x258] ;  /* 0x00009600ff207b82 */ /* 0x000e220000000a00 */
[----:B------:R-:W-:-:S02]  /*3cc0*/  F2FP.SATFINITE.E4M3.F32.PACK_AB_MERGE_C R62, RZ, R62, RZ ;  /* 0x0000003eff3e723e */ /* 0x000fc400048070ff */
[----:B------:R-:W-:Y:S02]  /*3cd0*/  SHF.L.U32 R59, R59, 0x10, RZ ;  /* 0x000000103b3b7819 */ /* 0x000fe400000006ff */
[----:B------:R-:W-:Y:S02]  /*3ce0*/  LOP3.LUT R0, R0, 0xffff, RZ, 0xc0, !PT ;  /* 0x0000ffff00007812 */ /* 0x000fe400078ec0ff */
[----:B------:R-:W-:Y:S02]  /*3cf0*/  SHF.L.U32 R62, R62, 0x10, RZ ;  /* 0x000000103e3e7819 */ /* 0x000fe400000006ff */
[----:B------:R-:W-:Y:S02]  /*3d00*/  LOP3.LUT R38, R36, 0xff0000, R59, 0xf8, !PT ;  /* 0x00ff000024267812 */ /* 0x000fe400078ef83b */
[----:B------:R-:W-:Y:S02]  /*3d10*/  F2FP.SATFINITE.E4M3.F32.PACK_AB_MERGE_C R36, RZ, R57, RZ ;  /* 0x00000039ff24723e */ /* 0x000fe400048070ff */
[----:B------:R-:W-:-:S02]  /*3d20*/  SHF.L.U32 R0, R0, 0x18, RZ ;  /* 0x0000001800007819 */ /* 0x000fc400000006ff */
[----:B------:R-:W-:Y:S02]  /*3d30*/  LOP3.LUT R87, R37, 0xff0000, R62, 0xf8, !PT ;  /* 0x00ff000025577812 */ /* 0x000fe400078ef83e */
[----:B------:R-:W-:Y:S02]  /*3d40*/  F2FP.SATFINITE.E4M3.F32.PACK_AB_MERGE_C R47, RZ, R47, RZ ;  /* 0x0000002fff2f723e */ /* 0x000fe400048070ff */
[----:B------:R-:W-:Y:S02]  /*3d50*/  F2FP.SATFINITE.E4M3.F32.PACK_AB_MERGE_C R37, RZ, R61, RZ ;  /* 0x0000003dff25723e */ /* 0x000fe400048070ff */
[----:B------:R-:W-:Y:S02]  /*3d60*/  LOP3.LUT R36, R36, 0xffff, RZ, 0xc0, !PT ;  /* 0x0000ffff24247812 */ /* 0x000fe400078ec0ff */
[----:B------:R-:W-:Y:S02]  /*3d70*/  F2FP.SATFINITE.E4M3.F32.PACK_AB_MERGE_C R106, RZ, R106, RZ ;  /* 0x0000006aff6a723e */ /* 0x000fe400048070ff */
[----:B------:R-:W-:-:S02]  /*3d80*/  LOP3.LUT R87, R87, R0, RZ, 0xfc, !PT ;  /* 0x0000000057577212 */ /* 0x000fc400078efcff */
[----:B------:R-:W-:Y:S01]  /*3d90*/  F2FP.SATFINITE.E4M3.F32.PACK_AB_MERGE_C R51, RZ, R51, RZ ;  /* 0x00000033ff33723e */ /* 0x000fe200048070ff */
[----:B------:R-:W1:Y:S01]  /*3da0*/  LDC R0, c[0x0][0x210] ;  /* 0x00008400ff007b82 */ /* 0x000e620000000800 */
[----:B------:R-:W-:Y:S02]  /*3db0*/  F2FP.SATFINITE.E4M3.F32.PACK_AB_MERGE_C R91, RZ, R91, RZ ;  /* 0x0000005bff5b723e */ /* 0x000fe400048070ff */
[----:B------:R-:W-:Y:S02]  /*3dc0*/  LOP3.LUT R47, R47, 0xffff, RZ, 0xc0, !PT ;  /* 0x0000ffff2f2f7812 */ /* 0x000fe400078ec0ff */
[----:B------:R-:W-:Y:S02]  /*3dd0*/  LOP3.LUT R37, R37, 0xffff, RZ, 0xc0, !PT ;  /* 0x0000ffff25257812 */ /* 0x000fe400078ec0ff */
[----:B------:R-:W-:Y:S02]  /*3de0*/  SHF.L.U32 R36, R36, 0x18, RZ ;  /* 0x0000001824247819 */ /* 0x000fe400000006ff */
[----:B------:R-:W-:-:S02]  /*3df0*/  LOP3.LUT R106, R106, 0xffff, RZ, 0xc0, !PT ;  /* 0x0000ffff6a6a7812 */ /* 0x000fc400078ec0ff */
[----:B------:R-:W-:Y:S02]  /*3e00*/  LOP3.LUT R51, R51, 0xffff, RZ, 0xc0, !PT ;  /* 0x0000ffff33337812 */ /* 0x000fe400078ec0ff */
[----:B------:R-:W-:Y:S02]  /*3e10*/  F2FP.SATFINITE.E4M3.F32.PACK_AB_MERGE_C R103, RZ, R103, RZ ;  /* 0x00000067ff67723e */ /* 0x000fe400048070ff */
[----:B------:R-:W-:Y:S02]  /*3e20*/  LOP3.LUT R91, R91, 0xffff, RZ, 0xc0, !PT ;  /* 0x0000ffff5b5b7812 */ /* 0x000fe400078ec0ff */
[----:B------:R-:W-:Y:S02]  /*3e30*/  SHF.L.U32 R47, R47, 0x18, RZ ;  /* 0x000000182f2f7819 */ /* 0x000fe400000006ff */
[----:B------:R-:W-:Y:S02]  /*3e40*/  SHF.L.U32 R37, R37, 0x18, RZ ;  /* 0x0000001825257819 */ /* 0x000fe400000006ff */
[----:B------:R-:W-:-:S02]  /*3e50*/  LOP3.LUT R84, R39, 0xff000000, R36, 0xf8, !PT ;  /* 0xff00000027547812 */ /* 0x000fc400078ef824 */
[----:B------:R-:W-:Y:S02]  /*3e60*/  SHF.L.U32 R85, R106, 0x18, RZ ;  /* 0x000000186a557819 */ /* 0x000fe400000006ff */
[C---:B------:R-:W-:Y:S02]  /*3e70*/  IADD3 R39, R2.reuse, 0x20, RZ ;  /* 0x0000002002277810 */ /* 0x040fe40007ffe0ff */
[----:B------:R-:W-:Y:S02]  /*3e80*/  SHF.L.U32 R51, R51, 0x18, RZ ;  /* 0x0000001833337819 */ /* 0x000fe400000006ff */
[----:B------:R-:W-:Y:S02]  /*3e90*/  LOP3.LUT R103, R103, 0xffff, RZ, 0xc0, !PT ;  /* 0x0000ffff67677812 */ /* 0x000fe400078ec0ff */
[----:B------:R-:W-:Y:S02]  /*3ea0*/  IADD3 R41, R2, 0x40, RZ ;  /* 0x0000004002297810 */ /* 0x000fe40007ffe0ff */
[----:B------:R-:W-:-:S02]  /*3eb0*/  SHF.L.U32 R73, R91, 0x18, RZ ;  /* 0x000000185b497819 */ /* 0x000fc400000006ff */
[----:B------:R-:W-:Y:S01]  /*3ec0*/  IADD3 R43, R2, 0x60, RZ ;  /* 0x00000060022b7810 */ /* 0x000fe20007ffe0ff */
[----:B0-----:R-:W-:Y:S01]  /*3ed0*/  IMAD.WIDE.U32 R34, R41, 0x8, R32 ;  /* 0x0000000829227825 */ /* 0x001fe200078e0020 */
[----:B------:R-:W-:Y:S02]  /*3ee0*/  LOP3.LUT R75, R46, R47, RZ, 0xfc, !PT ;  /* 0x0000002f2e4b7212 */ /* 0x000fe400078efcff */
[----:B------:R-:W-:Y:S01]  /*3ef0*/  LOP3.LUT R86, R60, 0xff000000, R37, 0xf8, !PT ;  /* 0xff0000003c567812 */ /* 0x000fe200078ef825 */
[C-C-:B------:R-:W-:Y:S01]  /*3f00*/  IMAD.WIDE.U32 R36, R2.reuse, 0x8, R32.reuse ;  /* 0x0000000802247825 */ /* 0x140fe200078e0020 */
[----:B------:R-:W-:Y:S02]  /*3f10*/  IADD3 R45, R2, 0x80, RZ ;  /* 0x00000080022d7810 */ /* 0x000fe40007ffe0ff */
[----:B------:R-:W-:Y:S01]  /*3f20*/  LOP3.LUT R85, R38, R85, RZ, 0xfc, !PT ;  /* 0x0000005526557212 */ /* 0x000fe200078efcff */
[--C-:B------:R-:W-:Y:S01]  /*3f30*/  IMAD.WIDE.U32 R38, R39, 0x8, R32.reuse ;  /* 0x0000000827267825 */ /* 0x100fe200078e0020 */
[----:B------:R-:W-:Y:S01]  /*3f40*/  IADD3 R47, R2, 0xa0, RZ ;  /* 0x000000a0022f7810 */ /* 0x000fe20007ffe0ff */
[----:B------:R2:W-:Y:S01]  /*3f50*/  STG.E.64 desc[UR4][R36.64], R68 ;  /* 0x0000004424007986 */ /* 0x0005e2000c101b04 */
[----:B------:R-:W-:Y:S01]  /*3f60*/  LOP3.LUT R77, R98, R51, RZ, 0xfc, !PT ;  /* 0x00000033624d7212 */ /* 0x000fe200078efcff */
[--C-:B------:R-:W-:Y:S01]  /*3f70*/  IMAD.WIDE.U32 R40, R43, 0x8, R32.reuse ;  /* 0x000000082b287825 */ /* 0x100fe200078e0020 */
[----:B------:R-:W-:Y:S01]  /*3f80*/  SHF.L.U32 R79, R103, 0x18, RZ ;  /* 0x00000018674f7819 */ /* 0x000fe200000006ff */
[----:B------:R2:W-:Y:S01]  /*3f90*/  STG.E.64 desc[UR4][R38.64], R70 ;  /* 0x0000004626007986 */ /* 0x0005e2000c101b04 */
[----:B------:R-:W-:Y:S01]  /*3fa0*/  IADD3 R49, R2, 0xc0, RZ ;  /* 0x000000c002317810 */ /* 0x000fe20007ffe0ff */
[----:B------:R-:W-:Y:S01]  /*3fb0*/  IMAD.WIDE.U32 R42, R45, 0x8, R32 ;  /* 0x000000082d2a7825 */ /* 0x000fe200078e0020 */
[----:B------:R-:W-:-:S02]  /*3fc0*/  LOP3.LUT R73, R90, R73, RZ, 0xfc, !PT ;  /* 0x000000495a497212 */ /* 0x000fc400078efcff */
[----:B------:R-:W-:Y:S01]  /*3fd0*/  IADD3 R51, R2, 0xe0, RZ ;  /* 0x000000e002337810 */ /* 0x000fe20007ffe0ff */
[--C-:B------:R-:W-:Y:S01]  /*3fe0*/  IMAD.WIDE.U32 R44, R47, 0x8, R32.reuse ;  /* 0x000000082f2c7825 */ /* 0x100fe200078e0020 */
[----:B------:R-:W-:Y:S01]  /*3ff0*/  LOP3.LUT R79, R102, R79, RZ, 0xfc, !PT ;  /* 0x0000004f664f7212 */ /* 0x000fe200078efcff */
[----:B------:R2:W-:Y:S01]  /*4000*/  STG.E.64 desc[UR4][R34.64], R72 ;  /* 0x0000004822007986 */ /* 0x0005e2000c101b04 */
[----:B-1----:R-:W-:Y:S01]  /*4010*/  LEA R65, R0, R65, 0x2 ;  /* 0x0000004100417211 */ /* 0x002fe200078e10ff */
[--C-:B------:R-:W-:Y:S02]  /*4020*/  IMAD.WIDE.U32 R46, R49, 0x8, R32.reuse ;  /* 0x00000008312e7825 */ /* 0x100fe400078e0020 */
[----:B------:R2:W-:Y:S01]  /*4030*/  STG.E.64 desc[UR4][R40.64], R74 ;  /* 0x0000004a28007986 */ /* 0x0005e2000c101b04 */
[----:B------:R-:W-:Y:S01]  /*4040*/  ISETP.GE.AND P0, PT, R65, UR7, PT ;  /* 0x0000000741007c0c */ /* 0x000fe2000bf06270 */
[----:B------:R-:W-:Y:S02]  /*4050*/  IMAD.WIDE.U32 R32, R51, 0x8, R32 ;  /* 0x0000000833207825 */ /* 0x000fe400078e0020 */
[----:B------:R2:W-:Y:S04]  /*4060*/  STG.E.64 desc[UR4][R42.64], R76 ;  /* 0x0000004c2a007986 */ /* 0x0005e8000c101b04 */
[----:B------:R2:W-:Y:S04]  /*4070*/  STG.E.64 desc[UR4][R44.64], R78 ;  /* 0x0000004e2c007986 */ /* 0x0005e8000c101b04 */
[----:B------:R2:W-:Y:S04]  /*4080*/  STG.E.64 desc[UR4][R46.64], R84 ;  /* 0x000000542e007986 */ /* 0x0005e8000c101b04 */
[----:B------:R2:W-:Y:S01]  /*4090*/  STG.E.64 desc[UR4][R32.64], R86 ;  /* 0x0000005620007986 */ /* 0x0005e2000c101b04 */
[----:B------:R-:W-:Y:S05]  /*40a0*/  @!P0 BRA `(.L_x_4748) ;  /* 0xffffffc000588947 */ /* 0x000fea000383ffff */
.L_x_4746:
[----:B------:R-:W-:Y:S05]  /*40b0*/  BSYNC B0 ;  /* 0x0000000000007941 */ /* 0x000fea0003800000 */
.L_x_4745:
        /* <DEDUP_REMOVED lines=15> */
.L_x_4775:
        /* <DEDUP_REMOVED lines=28> */
.L_x_4778:
[----:B-1----:R-:W-:-:S07]  /*4370*/  FMNMX R5, R3, R2, !PT ;  /* 0x0000000203057209 */ /* 0x002fce0007800000 */
.L_x_4752:
[----:B------:R-:W-:Y:S05]  /*4380*/  BSYNC B0 ;  /* 0x0000000000007941 */ /* 0x000fea0003800000 */
.L_x_4751:
[----:B------:R-:W-:Y:S01]  /*4390*/  ISETP.NE.AND P0, PT, R66, RZ, PT ;  /* 0x000000ff4200720c */ /* 0x000fe20003f05270 */
[----:B------:R-:W-:-:S12]  /*43a0*/  BSSY B0, `(.L_x_4749) ;  /* 0x0000004000007945 */ /* 0x000fd80003800000 */
[----:B------:R-:W-:Y:S05]  /*43b0*/  @P0 BRA `(.L_x_4754) ;  /* 0x0000000000080947 */ /* 0x000fea0003800000 */
[----:B0-----:R-:W0:Y:S02]  /*43c0*/  LDC.64 R2, c[0x0][0x288] ;  /* 0x0000a200ff027b82 */ /* 0x001e240000000a00 */
[----:B0-----:R1:W-:Y:S02]  /*43d0*/  REDG.E.MAX.S32.STRONG.GPU desc[UR4][R2.64], R5 ;  /* 0x000000050200798e */ /* 0x0013e4000d10e384 */
.L_x_4754:
[----:B------:R-:W-:Y:S05]  /*43e0*/  BSYNC B0 ;  /* 0x0000000000007941 */ /* 0x000fea0003800000 */
.L_x_4749:
        /* <DEDUP_REMOVED lines=14> */
[----:B012---:R-:W-:Y:S05]  /*44d0*/  CALL.REL.NOINC `($__internal_57_$__cuda_sm20_rcp_rn_f32_slowpath) ;  /* 0x0000001000307944 */ /* 0x007fea0003c00000 */
[----:B------:R-:W-:Y:S05]  /*44e0*/  BRA `(.L_x_4756) ;  /* 0x0000000000107947 */ /* 0x000fea0003800000 */
.L_x_4755:
[----:B------:R-:W1:Y:S02]  /*44f0*/  MUFU.RCP R0, R67 ;  /* 0x0000004300007308 */ /* 0x000e640000001000 */
[----:B-1----:R-:W-:-:S04]  /*4500*/  FFMA R2, R67, R0, -1 ;  /* 0xbf80000043027423 */ /* 0x002fc80000000000 */
[----:B------:R-:W-:-:S04]  /*4510*/  FADD.FTZ R5, -R2, -RZ ;  /* 0x800000ff02057221 */ /* 0x000fc80000010100 */
[----:B------:R-:W-:-:S07]  /*4520*/  FFMA R5, R0, R5, R0 ;  /* 0x0000000500057223 */ /* 0x000fce0000000000 */
.L_x_4756:
[----:B0-----:R-:W0:Y:S02]  /*4530*/  LDC.64 R2, c[0x0][0x280] ;  /* 0x0000a000ff027b82 */ /* 0x001e240000000a00 */
[----:B0-----:R-:W-:Y:S01]  /*4540*/  STG.E desc[UR4][R2.64], R5 ;  /* 0x0000000502007986 */ /* 0x001fe2000c101904 */
[----:B------:R-:W-:Y:S05]  /*4550*/  EXIT ;  /* 0x000000000000794d */ /* 0x000fea0003800000 */
.L_x_4747:
        /* <DEDUP_REMOVED lines=8> */
.L_x_4758:
[----:B------:R-:W-:Y:S05]  /*45e0*/  BSYNC B1 ;  /* 0x0000000000017941 */ /* 0x000fea0003800000 */
.L_x_4757:
        /* <DEDUP_REMOVED lines=9> */
.L_x_4759:
[----:B------:R-:W-:Y:S01]  /*4680*/  HFMA2.MMA R120, -RZ, RZ, 0, 2.384185791015625e-07 ;  /* 0x00000004ff787435 */ /* 0x000fe200000001ff */
[----:B------:R-:W-:-:S05]  /*4690*/  MOV R113, R118 ;  /* 0x0000007600717202 */ /* 0x000fca0000000f00 */
[----:B------:R-:W-:-:S05]  /*46a0*/  FADD R115, R114, R113 ;  /* 0x0000007172737221 */ /* 0x000fca0000000000 */
[----:B------:R-:W-:-:S07]  /*46b0*/  MOV R121, R115 ;  /* 0x0000007300797202 */ /* 0x000fce0000000f00 */
[----:B------:R-:W-:Y:S05]  /*46c0*/  WARPSYNC.COLLECTIVE R112, `(.L_x_4760) ;  /* 0x0000000070087348 */ /* 0x000fea0003c00000 */
[----:B------:R0:W1:Y:S02]  /*46d0*/  SHFL.BFLY P0, R118, R121, R120, R123 ;  /* 0x0c00007879767389 */ /* 0x000064000000007b */
[----:B01----:R-:W-:Y:S01]  /*46e0*/  ENDCOLLECTIVE ;  /* 0x000000000000791b */ /* 0x003fe20003800000 */
.L_x_4760:
[----:B------:R-:W-:Y:S01]  /*46f0*/  HFMA2.MMA R120, -RZ, RZ, 0, 4.76837158203125e-07 ;  /* 0x00000008ff787435 */ /* 0x000fe200000001ff */
[----:B------:R-:W-:-:S05]  /*4700*/  MOV R116, R118 ;  /* 0x0000007600747202 */ /* 0x000fca0000000f00 */
[----:B------:R-:W-:-:S05]  /*4710*/  FADD R116, R115, R116 ;  /* 0x0000007473747221 */ /* 0x000fca0000000000 */
[----:B------:R-:W-:-:S07]  /*4720*/  MOV R121, R116 ;  /* 0x0000007400797202 */ /* 0x000fce0000000f00 */
[----:B------:R-:W-:Y:S05]  /*4730*/  WARPSYNC.COLLECTIVE R112, `(.L_x_4761) ;  /* 0x0000000070087348 */ /* 0x000fea0003c00000 */
[----:B------:R0:W1:Y:S02]  /*4740*/  SHFL.BFLY P0, R118, R121, R120, R123 ;  /* 0x0c00007879767389 */ /* 0x000064000000007b */
[----:B01----:R-:W-:Y:S01]  /*4750*/  ENDCOLLECTIVE ;  /* 0x000000000000791b */ /* 0x003fe20003800000 */
.L_x_4761:
[----:B------:R-:W-:Y:S01]  /*4760*/  HFMA2.MMA R120, -RZ, RZ, 0, 9.5367431640625e-07 ;  /* 0x00000010ff787435 */ /* 0x000fe200000001ff */
[----:B------:R-:W-:-:S05]  /*4770*/  MOV R113, R118 ;  /* 0x0000007600717202 */ /* 0x000fca0000000f00 */
[----:B------:R-:W-:-:S05]  /*4780*/  FADD R117, R116, R113 ;  /* 0x0000007174757221 */ /* 0x000fca0000000000 */
[----:B------:R-:W-:-:S07]  /*4790*/  MOV R121, R117 ;  /* 0x0000007500797202 */ /* 0x000fce0000000f00 */
[----:B------:R-:W-:Y:S05]  /*47a0*/  WARPSYNC.COLLECTIVE R112, `(.L_x_4762) ;  /* 0x0000000070087348 */ /* 0x000fea0003c00000 */
[----:B------:R0:W1:Y:S02]  /*47b0*/  SHFL.BFLY P0, R118, R121, R120, R123 ;  /* 0x0c00007879767389 */ /* 0x000064000000007b */
[----:B01----:R-:W-:Y:S01]  /*47c0*/  ENDCOLLECTIVE ;  /* 0x000000000000791b */ /* 0x003fe20003800000 */
.L_x_4762:
        /* <DEDUP_REMOVED lines=135> */
.L_x_4763:
[----:B------:R-:W-:Y:S01]  /*5040*/  HFMA2.MMA R120, -RZ, RZ, 0, 1.1920928955078125e-07 ;  /* 0x00000002ff787435 */ /* 0x000fe200000001ff */
[----:B------:R-:W-:-:S05]  /*5050*/  MOV R115, R118 ;  /* 0x0000007600737202 */ /* 0x000fca0000000f00 */
[----:B------:R-:W-:-:S05]  /*5060*/  FADD R115, R0, R115 ;  /* 0x0000007300737221 */ /* 0x000fca0000000000 */
[----:B------:R-:W-:-:S07]  /*5070*/  MOV R121, R115 ;  /* 0x0000007300797202 */ /* 0x000fce0000000f00 */
[----:B------:R-:W-:Y:S05]  /*5080*/  WARPSYNC.COLLECTIVE R112, `(.L_x_4764) ;  /* 0x0000000070087348 */ /* 0x000fea0003c00000 */
[----:B------:R0:W1:Y:S02]  /*5090*/  SHFL.BFLY P0, R118, R121, R120, R123 ;  /* 0x0c00007879767389 */ /* 0x000064000000007b */
[----:B01----:R-:W-:Y:S01]  /*50a0*/  ENDCOLLECTIVE ;  /* 0x000000000000791b */ /* 0x003fe20003800000 */
.L_x_4764:
[----:B------:R-:W-:Y:S01]  /*50b0*/  HFMA2.MMA R120, -RZ, RZ, 0, 2.384185791015625e-07 ;  /* 0x00000004ff787435 */ /* 0x000fe200000001ff */
[----:B------:R-:W-:-:S05]  /*50c0*/  MOV R114, R118 ;  /* 0x0000007600727202 */ /* 0x000fca0000000f00 */
[----:B------:R-:W-:-:S05]  /*50d0*/  FADD R114, R115, R114 ;  /* 0x0000007273727221 */ /* 0x000fca0000000000 */
[----:B------:R-:W-:-:S07]  /*50e0*/  MOV R121, R114 ;  /* 0x0000007200797202 */ /* 0x000fce0000000f00 */
[----:B------:R-:W-:Y:S05]  /*50f0*/  WARPSYNC.COLLECTIVE R112, `(.L_x_4765) ;  /* 0x0000000070087348 */ /* 0x000fea0003c00000 */
[----:B------:R0:W1:Y:S02]  /*5100*/  SHFL.BFLY P0, R118, R121, R120, R123 ;  /* 0x0c00007879767389 */ /* 0x000064000000007b */
[----:B01----:R-:W-:Y:S01]  /*5110*/  ENDCOLLECTIVE ;  /* 0x000000000000791b */ /* 0x003fe20003800000 */
.L_x_4765:
[----:B------:R-:W-:Y:S01]  /*5120*/  HFMA2.MMA R120, -RZ, RZ, 0, 4.76837158203125e-07 ;  /* 0x00000008ff787435 */ /* 0x000fe200000001ff */
[----:B------:R-:W-:-:S05]  /*5130*/  MOV R117, R118 ;  /* 0x0000007600757202 */ /* 0x000fca0000000f00 */
[----:B------:R-:W-:-:S05]  /*5140*/  FADD R117, R114, R117 ;  /* 0x0000007572757221 */ /* 0x000fca0000000000 */
[----:B------:R-:W-:-:S07]  /*5150*/  MOV R121, R117 ;  /* 0x0000007500797202 */ /* 0x000fce0000000f00 */
[----:B------:R-:W-:Y:S05]  /*5160*/  WARPSYNC.COLLECTIVE R112, `(.L_x_4766) ;  /* 0x0000000070087348 */ /* 0x000fea0003c00000 */
[----:B------:R0:W1:Y:S02]  /*5170*/  SHFL.BFLY P0, R118, R121, R120, R123 ;  /* 0x0c00007879767389 */ /* 0x000064000000007b */
[----:B01----:R-:W-:Y:S01]  /*5180*/  ENDCOLLECTIVE ;  /* 0x000000000000791b */ /* 0x003fe20003800000 */
.L_x_4766:
[----:B------:R-:W-:Y:S01]  /*5190*/  HFMA2.MMA R120, -RZ, RZ, 0, 9.5367431640625e-07 ;  /* 0x00000010ff787435 */ /* 0x000fe200000001ff */
[----:B------:R-:W-:-:S05]  /*51a0*/  MOV R116, R118 ;  /* 0x0000007600747202 */ /* 0x000fca0000000f00 */
[----:B------:R-:W-:-:S05]  /*51b0*/  FADD R116, R117, R116 ;  /* 0x0000007475747221 */ /* 0x000fca0000000000 */
[----:B------:R-:W-:-:S07]  /*51c0*/  MOV R121, R116 ;  /* 0x0000007400797202 */ /* 0x000fce0000000f00 */
[----:B------:R-:W-:Y:S05]  /*51d0*/  WARPSYNC.COLLECTIVE R112, `(.L_x_4767) ;  /* 0x0000000070087348 */ /* 0x000fea0003c00000 */
[----:B------:R0:W1:Y:S02]  /*51e0*/  SHFL.BFLY P0, R118, R121, R120, R123 ;  /* 0x0c00007879767389 */ /* 0x000064000000007b */
[----:B01----:R-:W-:Y:S01]  /*51f0*/  ENDCOLLECTIVE ;  /* 0x000000000000791b */ /* 0x003fe20003800000 */
.L_x_4767:
[----:B------:R-:W-:Y:S01]  /*5200*/  MOV R119, R118 ;  /* 0x0000007600777202 */ /* 0x000fe20000000f00 */
[----:B------:R-:W-:Y:S06]  /*5210*/  BRA `(.L_x_4768) ;  /* 0xffffffc4003c7947 */ /* 0x000fec000383ffff */
.L_x_4750:
[----:B------:R-:W-:Y:S01]  /*5220*/  HFMA2.MMA R4, -RZ, RZ, 0, 9.5367431640625e-07 ;  /* 0x00000010ff047435 */ /* 0x000fe200000001ff */
[----:B------:R-:W-:Y:S01]  /*5230*/  BSSY B0, `(.L_x_4769) ;  /* 0x0000007000007945 */ /* 0x000fe20003800000 */
[----:B------:R-:W-:Y:S02]  /*5240*/  MOV R9, R64 ;  /* 0x0000004000097202 */ /* 0x000fe40000000f00 */
[----:B------:R-:W-:Y:S02]  /*5250*/  MOV R11, 0x1f ;  /* 0x0000001f000b7802 */ /* 0x000fe40000000f00 */
[----:B------:R-:W-:-:S07]  /*5260*/  MOV R112, 0xffffffff ;  /* 0xffffffff00707802 */ /* 0x000fce0000000f00 */
[----:B--2--5:R-:W-:Y:S05]  /*5270*/  WARPSYNC.COLLECTIVE R112, `(.L_x_4770) ;  /* 0x0000000070087348 */ /* 0x024fea0003c00000 */
[----:B------:R0:W1:Y:S02]  /*5280*/  SHFL.DOWN P0, R7, R9, R4, R11 ;  /* 0x0800000409077389 */ /* 0x000064000000000b */
[----:B012--5:R-:W-:Y:S01]  /*5290*/  ENDCOLLECTIVE ;  /* 0x000000000000791b */ /* 0x027fe20003800000 */
.L_x_4770:
[----:B------:R-:W-:Y:S05]  /*52a0*/  BSYNC B0 ;  /* 0x0000000000007941 */ /* 0x000fea0003800000 */
.L_x_4769:
        /* <DEDUP_REMOVED lines=9> */
.L_x_4771:
[----:B------:R-:W-:Y:S01]  /*5340*/  HFMA2.MMA R4, -RZ, RZ, 0, 2.384185791015625e-07 ;  /* 0x00000004ff047435 */ /* 0x000fe200000001ff */
[----:B------:R-:W-:-:S04]  /*5350*/  MOV R0, R7 ;  /* 0x0000000700007202 */ /* 0x000fc80000000f00 */
[----:B------:R-:W-:-:S04]  /*5360*/  FMNMX R0, R3, R0, !PT ;  /* 0x0000000003007209 */ /* 0x000fc80007800000 */
[----:B------:R-:W-:-:S07]  /*5370*/  MOV R9, R0 ;  /* 0x0000000000097202 */ /* 0x000fce0000000f00 */
[----:B------:R-:W-:Y:S05]  /*5380*/  WARPSYNC.COLLECTIVE R112, `(.L_x_4772) ;  /* 0x0000000070087348 */ /* 0x000fea0003c00000 */
[----:B------:R0:W1:Y:S02]  /*5390*/  SHFL.DOWN P0, R7, R9, R4, R11 ;  /* 0x0800000409077389 */ /* 0x000064000000000b */
[----:B01----:R-:W-:Y:S01]  /*53a0*/  ENDCOLLECTIVE ;  /* 0x000000000000791b */ /* 0x003fe20003800000 */
.L_x_4772:
[----:B------:R-:W-:Y:S01]  /*53b0*/  HFMA2.MMA R4, -RZ, RZ, 0, 1.1920928955078125e-07 ;  /* 0x00000002ff047435 */ /* 0x000fe200000001ff */
[----:B------:R-:W-:-:S04]  /*53c0*/  MOV R5, R7 ;  /* 0x0000000700057202 */ /* 0x000fc80000000f00 */
[----:B------:R-:W-:-:S04]  /*53d0*/  FMNMX R5, R0, R5, !PT ;  /* 0x0000000500057209 */ /* 0x000fc80007800000 */
[----:B------:R-:W-:-:S07]  /*53e0*/  MOV R9, R5 ;  /* 0x0000000500097202 */ /* 0x000fce0000000f00 */
[----:B------:R-:W-:Y:S05]  /*53f0*/  WARPSYNC.COLLECTIVE R112, `(.L_x_4773) ;  /* 0x0000000070087348 */ /* 0x000fea0003c00000 */
[----:B------:R0:W1:Y:S02]  /*5400*/  SHFL.DOWN P0, R7, R9, R4, R11 ;  /* 0x0800000409077389 */ /* 0x000064000000000b */
[----:B01----:R-:W-:Y:S01]  /*5410*/  ENDCOLLECTIVE ;  /* 0x000000000000791b */ /* 0x003fe20003800000 */
.L_x_4773:
[----:B------:R-:W-:Y:S01]  /*5420*/  HFMA2.MMA R4, -RZ, RZ, 0, 5.9604644775390625e-08 ;  /* 0x00000001ff047435 */ /* 0x000fe200000001ff */
[----:B------:R-:W-:-:S04]  /*5430*/  MOV R2, R7 ;  /* 0x0000000700027202 */ /* 0x000fc80000000f00 */
[----:B------:R-:W-:-:S04]  /*5440*/  FMNMX R2, R5, R2, !PT ;  /* 0x0000000205027209 */ /* 0x000fc80007800000 */
[----:B------:R-:W-:-:S07]  /*5450*/  MOV R9, R2 ;  /* 0x0000000200097202 */ /* 0x000fce0000000f00 */
[----:B------:R-:W-:Y:S05]  /*5460*/  WARPSYNC.COLLECTIVE R112, `(.L_x_4774) ;  /* 0x0000000070087348 */ /* 0x000fea0003c00000 */
[----:B------:R0:W1:Y:S02]  /*5470*/  SHFL.DOWN P0, R7, R9, R4, R11 ;  /* 0x0800000409077389 */ /* 0x000064000000000b */
[----:B01----:R-:W-:Y:S01]  /*5480*/  ENDCOLLECTIVE ;  /* 0x000000000000791b */ /* 0x003fe20003800000 */
.L_x_4774:
[----:B------:R-:W-:Y:S05]  /*5490*/  BRA `(.L_x_4775) ;  /* 0xffffffec00447947 */ /* 0x000fea000383ffff */
.L_x_4753:
[----:B------:R-:W-:Y:S01]  /*54a0*/  HFMA2.MMA R4, -RZ, RZ, 0, 1.1920928955078125e-07 ;  /* 0x00000002ff047435 */ /* 0x000fe200000001ff */
[----:B-1----:R-:W-:Y:S02]  /*54b0*/  MOV R9, R0 ;  /* 0x0000000000097202 */ /* 0x002fe40000000f00 */
[----:B------:R-:W-:Y:S02]  /*54c0*/  MOV R11, 0x1f ;  /* 0x0000001f000b7802 */ /* 0x000fe40000000f00 */
[----:B------:R-:W-:-:S07]  /*54d0*/  MOV R112, 0xffffffff ;  /* 0xffffffff00707802 */ /* 0x000fce0000000f00 */
[----:B0-2--5:R-:W-:Y:S05]  /*54e0*/  WARPSYNC.COLLECTIVE R112, `(.L_x_4776) ;  /* 0x0000000070087348 */ /* 0x025fea0003c00000 */
[----:B------:R1:W3:Y:S02]  /*54f0*/  SHFL.DOWN P0, R7, R9, R4, R11 ;  /* 0x0800000409077389 */ /* 0x0002e4000000000b */
[----:B0123-5:R-:W-:Y:S01]  /*5500*/  ENDCOLLECTIVE ;  /* 0x000000000000791b */ /* 0x02ffe20003800000 */
.L_x_4776:
[----:B------:R-:W-:Y:S01]  /*5510*/  HFMA2.MMA R4, -RZ, RZ, 0, 5.9604644775390625e-08 ;  /* 0x00000001ff047435 */ /* 0x000fe200000001ff */
[----:B------:R-:W-:-:S04]  /*5520*/  MOV R3, R7 ;  /* 0x0000000700037202 */ /* 0x000fc80000000f00 */
[----:B------:R-:W-:-:S04]  /*5530*/  FMNMX R3, R3, R0, !PT ;  /* 0x0000000003037209 */ /* 0x000fc80007800000 */
[----:B------:R-:W-:-:S07]  /*5540*/  MOV R9, R3 ;  /* 0x0000000300097202 */ /* 0x000fce0000000f00 */
[----:B------:R-:W-:Y:S05]  /*5550*/  WARPSYNC.COLLECTIVE R112, `(.L_x_4777) ;  /* 0x0000000070087348 */ /* 0x000fea0003c00000 */
[----:B------:R0:W1:Y:S02]  /*5560*/  SHFL.DOWN P0, R7, R9, R4, R11 ;  /* 0x0800000409077389 */ /* 0x000064000000000b */
[----:B01----:R-:W-:Y:S01]  /*5570*/  ENDCOLLECTIVE ;  /* 0x000000000000791b */ /* 0x003fe20003800000 */
.L_x_4777:
[----:B------:R-:W-:Y:S01]  /*5580*/  MOV R2, R7 ;  /* 0x0000000700027202 */ /* 0x000fe20000000f00 */
[----:B------:R-:W-:Y:S06]  /*5590*/  BRA `(.L_x_4778) ;  /* 0xffffffec00747947 */ /* 0x000fec000383ffff */
        .weak           $__internal_57_$__cuda_sm20_rcp_rn_f32_slowpath
        .type           $__internal_57_$__cuda_sm20_rcp_rn_f32_slowpath,@function
        .size           $__internal_57_$__cuda_sm20_rcp_rn_f32_slowpath,(.L_x_5524 - $__internal_57_$__cuda_sm20_rcp_rn_f32_slowpath)
$__internal_57_$__cuda_sm20_rcp_rn_f32_slowpath:
        /* <DEDUP_REMOVED lines=15> */
.L_x_4779:
        /* <DEDUP_REMOVED lines=33> */
.L_x_4781:
[----:B------:R0:W1:Y:S02]  /*58a0*/  MUFU.RCP R3, R0 ;  /* 0x0000000000037308 */ /* 0x0000640000001000 */
.L_x_4780:
[----:B-1----:R-:W-:Y:S02]  /*58b0*/  MOV R5, R3 ;  /* 0x0000000300057202 */ /* 0x002fe40000000f00 */
[----:B------:R-:W-:Y:S02]  /*58c0*/  MOV R2, R8 ;  /* 0x0000000800027202 */ /* 0x000fe40000000f00 */
[----:B------:R-:W-:-:S04]  /*58d0*/  MOV R3, 0x0 ;  /* 0x0000000000037802 */ /* 0x000fc80000000f00 */
[----:B0-----:R-:W-:Y:S05]  /*58e0*/  RET.REL.NODEC R2 `(_ZN18transformer_engine13normalization24rmsnorm_fwd_tuned_kernelINS0_13Kernel_traitsI13__nv_bfloat16S3_13__nv_fp8_e4m3fjLj2048ELj1ELj4ELj1ELj16ENS0_18Kernel_traits_baseILj2048ES3_S3_S4_fjLj128EEEEEEEvNS0_19ForwardKernelParamsE) ;  /* 0xffffffa402c47950 */ /* 0x001fea0003c3ffff */
.L_x_4782:
        /* <DEDUP_REMOVED lines=9> */
.L_x_5524:


//--------------------- .text._ZN18transformer_engine13normalization24rmsnorm_fwd_tuned_kernelINS0_13Kernel_traitsI13__nv_bfloat16S3_S3_fjLj1024ELj1ELj4ELj1ELj16ENS0_18Kernel_traits_baseILj1024ES3_S3_S3_fjLj128EEEEEEEvNS0_19ForwardKernelParamsE --------------------------
	.section	.text._ZN18transformer_engine13normalization24rmsnorm_fwd_tuned_kernelINS0_13Kernel_traitsI13__nv_bfloat16S3_S3_fjLj1024ELj1ELj4ELj1ELj16ENS0_18Kernel_traits_baseILj1024ES3_S3_S3_fjLj128EEEEEEEvNS0_19ForwardKernelParamsE,"ax",@progbits
	.align	128
        .global         _ZN18transformer_engine13normalization24rmsnorm_fwd_tuned_kernelINS0_13Kernel_traitsI13__nv_bfloat16S3_S3_fjLj1024ELj1ELj4ELj1ELj16ENS0_18Kernel_traits_baseILj1024ES3_S3_S3_fjLj128EEEEEEEvNS0_19ForwardKernelParamsE
        .type           _ZN18transformer_engine13normalization24rmsnorm_fwd_tuned_kernelINS0_13Kernel_traitsI13__nv_bfloat16S3_S3_fjLj1024ELj1ELj4ELj1ELj16ENS0_18Kernel_traits_baseILj1024ES3_S3_S3_fjLj128EEEEEEEvNS0_19ForwardKernelParamsE,@function
        .size           _ZN18transformer_engine13normalization24rmsnorm_fwd_tuned_kernelINS0_13Kernel_traitsI13__nv_bfloat16S3_S3_fjLj1024ELj1ELj4ELj1ELj16ENS0_18Kernel_traits_baseILj1024ES3_S3_S3_fjLj128EEEEEEEvNS0_19ForwardKernelParamsE,(.L_x_5525 - _ZN18transformer_engine13normalization24rmsnorm_fwd_tuned_kernelINS0_13Kernel_traitsI13__nv_bfloat16S3_S3_fjLj1024ELj1ELj4ELj1ELj16ENS0_18Kernel_traits_baseILj1024ES3_S3_S3_fjLj128EEEEEEEvNS0_19ForwardKernelParamsE)
        .other          _ZN18transformer_engine13normalization24rmsnorm_fwd_tuned_kernelINS0_13Kernel_traitsI13__nv_bfloat16S3_S3_fjLj1024ELj1ELj4ELj1ELj16ENS0_18Kernel_traits_baseILj1024ES3_S3_S3_fjLj128EEEEEEEvNS0_19ForwardKernelParamsE,@"STO_CUDA_ENTRY STV_DEFAULT"
_ZN18transformer_engine13normalization24rmsnorm_fwd_tuned_kernelINS0_13Kernel_traitsI13__nv_bfloat16S3_S3_fjLj1024ELj1ELj4ELj1ELj16ENS0_18Kernel_traits_baseILj1024ES3_S3_S3_fjLj128EEEEEEEvNS0_19ForwardKernelParamsE:
.text._ZN18transformer_engine13normalization24rmsnorm_fwd_tuned_kernelINS0_13Kernel_traitsI13__nv_bfloat16S3_S3_fjLj1024ELj1ELj4ELj1ELj16ENS0_18Kernel_traits_baseILj1024ES3_S3_S3_fjLj128EEEEEEEvNS0_19ForwardKernelParamsE:
[----:B------:R-:W-:Y:S01]  /*0000*/  LDC R1, c[0x0][0x28] ;  /* 0x00000a00ff017b82 */ /* 0x000fe20000000800 */
[----:B------:R-:W-:Y:S01]  /*0010*/  ULDC.U8 UR4, c[0x0][0x294] ;  /* 0x0000a50000047ab9 */ /* 0x000fe20000000000 */
[----:B------:R-:W-:Y:S01]  /*0020*/  ULDC.64 UR8, c[0x0][0x208] ;  /* 0x0000820000087ab9 */ /* 0x000fe20000000a00 */
[----:B------:R-:W-:Y:S01]  /*0030*/  ISETP.NE.AND P1, PT, RZ, UR4, PT ;  /* 0x00000004ff007c0c */ /* 0x000fe2000bf25270 */
[----:B------:R-:W0:Y:S01]  /*0040*/  S2R R4, SR_TID.X ;  /* 0x0000000000047919 */ /* 0x000e220000002100 */
[----:B------:R-:W-:Y:S01]  /*0050*/  ULDC UR4, c[0x0][0x218] ;  /* 0x0000860000047ab9 */ /* 0x000fe20000000800 */
[----:B------:R-:W-:Y:S01]  /*0060*/  ULDC.64 UR6, c[0x0][0x238] ;  /* 0x00008e0000067ab9 */ /* 0x000fe20000000a00 */
[----:B------:R-:W-:Y:S01]  /*0070*/  ULDC UR14, c[0x0][0x218] ;  /* 0x00008600000e7ab9 */ /* 0x000fe20000000800 */
[----:B------:R-:W1:Y:S01]  /*0080*/  S2R R2, SR_CTAID.X ;  /* 0x0000000000027919 */ /* 0x000e620000002500 */
[----:B------:R-:W-:-:S07]  /*0090*/  ULDC.64 UR10, c[0x0][0x288] ;  /* 0x0000a200000a7ab9 */ /* 0x000fce0000000a00 */
[----:B------:R-:W2:Y:S02]  /*00a0*/  @P1 LDC.64 R8, c[0x0][0x270] ;  /* 0x00009c00ff081b82 */ /* 0x000ea40000000a00 */
[----:B--2---:R-:W2:Y:S01]  /*00b0*/  @P1 LDG.E R8, desc[UR8][R8.64] ;  /* 0x0000000808081981 */ /* 0x004ea2000c1e1900 */
[----:B0-----:R-:W-:Y:S01]  /*00c0*/  SHF.R.U32.HI R3, RZ, 0x5, R4 ;  /* 0x00000005ff037819 */ /* 0x001fe20000011604 */
[----:B------:R-:W-:Y:S01]  /*00d0*/  BSSY B0, `(.L_x_4783) ;  /* 0x00001c7000007945 */ /* 0x000fe20003800000 */
[----:B------:R-:W-:Y:S02]  /*00e0*/  SHF.L.U32 R0, R4, 0x4, RZ ;  /* 0x0000000404007819 */ /* 0x000fe400000006ff */
[----:B-1----:R-:W-:Y:S01]  /*00f0*/  LEA R3, R2, R3, 0x2 ;  /* 0x0000000302037211 */ /* 0x002fe200078e10ff */
[----:B------:R-:W-:Y:S01]  /*0100*/  HFMA2.MMA R2, -RZ, RZ, 0, 0 ;  /* 0x00000000ff027435 */ /* 0x000fe200000001ff */
[----:B------:R-:W-:Y:S02]  /*0110*/  LOP3.LUT R0, R0, 0x1f0, RZ, 0xc0, !PT ;  /* 0x000001f000007812 */ /* 0x000fe400078ec0ff */
[----:B------:R-:W-:-:S02]  /*0120*/  ISETP.GE.AND P0, PT, R3, UR4, PT ;  /* 0x0000000403007c0c */ /* 0x000fc4000bf06270 */
[----:B------:R-:W-:-:S04]  /*0130*/  IADD3 R6, P2, R0, UR6, RZ ;  /* 0x0000000600067c10 */ /* 0x000fc8000ff5e0ff */
[----:B------:R-:W-:Y:S01]  /*0140*/  IADD3.X R7, RZ, UR7, RZ, P2, !PT ;  /* 0x00000007ff077c10 */ /* 0x000fe200097fe4ff */
[----:B------:R-:W-:Y:S01]  /*0150*/  ULDC UR7, c[0x0][0x268] ;  /* 0x00009a0000077ab9 */ /* 0x000fe20000000800 */
[----:B--2---:R-:W-:-:S05]  /*0160*/  @P1 R2UR UR5, R8 ;  /* 0x00000000080512ca */ /* 0x004fca00000e0000 */
[----:B------:R-:W-:Y:S10]  /*0170*/  @P0 BRA `(.L_x_4784) ;  /* 0x0000001800f00947 */ /* 0x000ff40003800000 */
[----:B------:R0:W5:Y:S01]  /*0180*/  LDG.E.128 R20, desc[UR8][R6.64] ;  /* 0x0000000806147981 */ /* 0x000162000c1e1d00 */
[----:B------:R-:W1:Y:S03]  /*0190*/  LDC.U8 R0, c[0x0][0x250] ;  /* 0x00009400ff007b82 */ /* 0x000e660000000000 */
[----:B------:R0:W5:Y:S04]  /*01a0*/  LDG.E.128 R16, desc[UR8][R6.64+0x200] ;  /* 0x0002000806107981 */ /* 0x000168000c1e1d00 */
[----:B------:R0:W5:Y:S04]  /*01b0*/  LDG.E.128 R12, desc[UR8][R6.64+0x400] ;  /* 0x00040008060c7981 */ /* 0x000168000c1e1d00 */
[----:B------:R0:W5:Y:S01]  /*01c0*/  LDG.E.128 R8, desc[UR8][R6.64+0x600] ;  /* 0x0006000806087981 */ /* 0x000162000c1e1d00 */
[----:B------:R-:W-:-:S07]  /*01d0*/  MOV R2, RZ ;  /* 0x000000ff00027202 */ /* 0x000fce0000000f00 */
.L_x_4786:
[----:B--2---:R-:W2:Y:S01]  /*01e0*/  LDC.64 R36, c[0x0][0x220] ;  /* 0x00008800ff247b82 */ /* 0x004ea20000000a00 */
[----:B------:R-:W-:Y:S02]  /*01f0*/  LOP3.LUT P2, R5, R4, 0x1f, RZ, 0xc0, !PT ;  /* 0x0000001f04057812 */ /* 0x000fe4000784c0ff */
        /* <DEDUP_REMOVED lines=22> */
[----:B---3--:R-:W-:-:S03]  /*0360*/  PRMT R42, R28, 0x7632, R42 ;  /* 0x000076321c2a7816 */ /* 0x008fc6000000002a */
[--C-:B------:R-:W-:Y:S01]  /*0370*/  FADD R40, R25, R24.reuse ;  /* 0x0000001819287221 */ /* 0x100fe20000000000 */
[C---:B------:R-:W-:Y:S02]  /*0380*/  PRMT R24, R26.reuse, 0x7632, R24 ;  /* 0x000076321a187816 */ /* 0x040fe40000000018 */
[----:B------:R-:W-:Y:S01]  /*0390*/  SHF.L.U32 R26, R26, 0x10, RZ ;  /* 0x000000101a1a7819 */ /* 0x000fe200000006ff */
[----:B------:R-:W-:Y:S01]  /*03a0*/  FADD R41, R7, R40 ;  /* 0x0000002807297221 */ /* 0x000fe20000000000 */
[----:B------:R-:W-:Y:S02]  /*03b0*/  SHF.L.U32 R24, R24, 0x10, RZ ;  /* 0x0000001018187819 */ /* 0x000fe400000006ff */
[C---:B------:R-:W-:Y:S01]  /*03c0*/  SHF.L.U32 R40, R27.reuse, 0x10, RZ ;  /* 0x000000101b287819 */ /* 0x040fe200000006ff */
[--C-:B------:R-:W-:Y:S01]  /*03d0*/  FADD R43, R26, R41.reuse ;  /* 0x000000291a2b7221 */ /* 0x100fe20000000000 */
[----:B------:R-:W-:Y:S02]  /*03e0*/  PRMT R41, R27, 0x7632, R41 ;  /* 0x000076321b297816 */ /* 0x000fe40000000029 */
[----:B----4-:R-:W-:Y:S01]  /*03f0*/  PRMT R54, R35, 0x7632, R54 ;  /* 0x0000763223367816 */ /* 0x010fe20000000036 */
[----:B------:R-:W-:Y:S01]  /*0400*/  FADD R43, R24, R43 ;  /* 0x0000002b182b7221 */ /* 0x000fe20000000000 */
[----:B------:R-:W-:-:S02]  /*0410*/  SHF.L.U32 R27, R41, 0x10, RZ ;  /* 0x00000010291b7819 */ /* 0x000fc400000006ff */
[----:B------:R-:W-:Y:S01]  /*0420*/  SHF.L.U32 R41, R28, 0x10, RZ ;  /* 0x000000101c297819 */ /* 0x000fe200000006ff */
[--C-:B------:R-:W-:Y:S01]  /*0430*/  FADD R44, R40, R43.reuse ;  /* 0x0000002b282c7221 */ /* 0x100fe20000000000 */
[----:B------:R-:W-:Y:S02]  /*0440*/  SHF.L.U32 R28, R42, 0x10, RZ ;  /* 0x000000102a1c7819 */ /* 0x000fe400000006ff */
[----:B------:R-:W-:Y:S01]  /*0450*/  PRMT R43, R29, 0x7632, R43 ;  /* 0x000076321d2b7816 */ /* 0x000fe2000000002b */
[----:B------:R-:W-:Y:S01]  /*0460*/  FADD R44, R27, R44 ;  /* 0x0000002c1b2c7221 */ /* 0x000fe20000000000 */
[----:B------:R-:W-:Y:S02]  /*0470*/  SHF.L.U32 R42, R29, 0x10, RZ ;  /* 0x000000101d2a7819 */ /* 0x000fe400000006ff */
[----:B------:R-:W-:Y:S01]  /*0480*/  SHF.L.U32 R29, R43, 0x10, RZ ;  /* 0x000000102b1d7819 */ /* 0x000fe200000006ff */
        /* <DEDUP_REMOVED lines=10> */
[----:B------:R-:W-:-:S02]  /*0530*/  SHF.L.U32 R52, R35, 0x10, RZ ;  /* 0x0000001023347819 */ /* 0x000fc400000006ff */
[----:B------:R-:W-:Y:S01]  /*0540*/  SHF.L.U32 R54, R54, 0x10, RZ ;  /* 0x0000001036367819 */ /* 0x000fe200000006ff */
[----:B------:R-:W-:Y:S01]  /*0550*/  FADD R45, R43, R46 ;  /* 0x0000002e2b2d7221 */ /* 0x000fe20000000000 */
[C---:B------:R-:W-:Y:S02]  /*0560*/  PRMT R58, R39.reuse, 0x7632, R58 ;  /* 0x00007632273a7816 */ /* 0x040fe4000000003a */
        /* <DEDUP_REMOVED lines=17> */
[----:B------:R-:W-:-:S04]  /*0680*/  FADD R49, R33, R48 ;  /* 0x0000003021317221 */ /* 0x000fc80000000000 */
[----:B------:R-:W-:-:S04]  /*0690*/  FADD R48, R34, R49 ;  /* 0x0000003122307221 */ /* 0x000fc80000000000 */
[--C-:B------:R-:W-:Y:S01]  /*06a0*/  FADD R35, R47, R48.reuse ;  /* 0x000000302f237221 */ /* 0x100fe20000000000 */
[C---:B------:R-:W-:Y:S02]  /*06b0*/  PRMT R48, R37.reuse, 0x7632, R48 ;  /* 0x0000763225307816 */ /* 0x040fe40000000030 */
[----:B------:R-:W-:Y:S01]  /*06c0*/  SHF.L.U32 R37, R37, 0x10, RZ ;  /* 0x0000001025257819 */ /* 0x000fe200000006ff */
[--C-:B------:R-:W-:Y:S01]  /*06d0*/  FADD R49, R52, R35.reuse ;  /* 0x0000002334317221 */ /* 0x100fe20000000000 */
[C---:B------:R-:W-:Y:S02]  /*06e0*/  PRMT R35, R36.reuse, 0x7632, R35 ;  /* 0x0000763224237816 */ /* 0x040fe40000000023 */
[----:B------:R-:W-:Y:S01]  /*06f0*/  SHF.L.U32 R36, R36, 0x10, RZ ;  /* 0x0000001024247819 */ /* 0x000fe200000006ff */
        /* <DEDUP_REMOVED lines=99> */
.L_x_4806:
[----:B--2---:R-:W-:Y:S01]  /*0d30*/  FADD R39, R62, R39 ;  /* 0x000000273e277221 */ /* 0x004fe20000000000 */
[----:B-1----:R-:W-:Y:S02]  /*0d40*/  ISETP.NE.AND P3, PT, R0, RZ, PT ;  /* 0x000000ff0000720c */ /* 0x002fe40003f65270 */
[----:B-----5:R-:W-:Y:S01]  /*0d50*/  SHF.L.U32 R53, R21, 0x10, RZ ;  /* 0x0000001015357819 */ /* 0x020fe200000006ff */
[----:B------:R-:W-:Y:S01]  /*0d60*/  FMUL R60, R39, 0.0009765625 ;  /* 0x3a800000273c7820 */ /* 0x000fe20000400000 */
[----:B------:R-:W-:Y:S02]  /*0d70*/  SHF.L.U32 R55, R23, 0x10, RZ ;  /* 0x0000001017377819 */ /* 0x000fe400000006ff */
[C---:B------:R-:W-:Y:S01]  /*0d80*/  PRMT R51, R20.reuse, 0x7632, R51 ;  /* 0x0000763214337816 */ /* 0x040fe20000000033 */
[----:B------:R-:W-:Y:S01]  /*0d90*/  FFMA R60, R49, R49, R60 ;  /* 0x00000031313c7223 */ /* 0x000fe2000000003c */
[----:B------:R-:W-:Y:S02]  /*0da0*/  SHF.L.U32 R49, R20, 0x10, RZ ;  /* 0x0000001014317819 */ /* 0x000fe400000006ff */
[----:B------:R-:W-:Y:S01]  /*0db0*/  SHF.L.U32 R51, R51, 0x10, RZ ;  /* 0x0000001033337819 */ /* 0x000fe200000006ff */
[----:B------:R-:W-:Y:S01]  /*0dc0*/  FADD R60, R60, UR7 ;  /* 0x000000073c3c7e21 */ /* 0x000fe20008000000 */
[----:B------:R-:W-:Y:S01]  /*0dd0*/  LOP3.LUT R67, R4, 0x1f, RZ, 0xc0, !PT ;  /* 0x0000001f04437812 */ /* 0x000fe200078ec0ff */
[----:B------:R-:W-:Y:S01]  /*0de0*/  @P3 FADD R49, R49, 1 ;  /* 0x3f80000031313421 */ /* 0x000fe20000000000 */
[----:B------:R-:W-:Y:S01]  /*0df0*/  @P3 FADD R53, R53, 1 ;  /* 0x3f80000035353421 */ /* 0x000fe20000000000 */
[----:B------:R-:W-:Y:S01]  /*0e00*/  @P3 FADD R55, R55, 1 ;  /* 0x3f80000037373421 */ /* 0x000fe20000000000 */
[----:B------:R-:W-:Y:S01]  /*0e10*/  FSETP.GEU.AND P0, PT, |R60|, 1.175494350822287508e-38, PT ;  /* 0x008000003c00780b */ /* 0x000fe20003f0e200 */
[----:B------:R-:W-:-:S12]  /*0e20*/  @P3 FADD R51, R51, 1 ;  /* 0x3f80000033333421 */ /* 0x000fd80000000000 */
[----:B------:R-:W-:-:S04]  /*0e30*/  @!P0 FMUL R60, R60, 16777216 ;  /* 0x4b8000003c3c8820 */ /* 0x000fc80000400000 */
[----:B------:R-:W1:Y:S02]  /*0e40*/  MUFU.RSQ R39, R60 ;  /* 0x0000003c00277308 */ /* 0x000e640000001400 */
[----:B-1----:R-:W-:Y:S01]  /*0e50*/  @!P0 FMUL R39, R39, 4096 ;  /* 0x4580000027278820 */ /* 0x002fe20000400000 */
[----:B------:R-:W-:-:S03]  /*0e60*/  ISETP.NE.U32.AND P0, PT, RZ, UR10, PT ;  /* 0x0000000aff007c0c */ /* 0x000fc6000bf05070 */
[-C--:B------:R-:W-:Y:S01]  /*0e70*/  FMUL R6, R6, R39.reuse ;  /* 0x0000002706067220 */ /* 0x080fe20000400000 */
[-C--:B------:R-:W-:Y:S01]  /*0e80*/  FMUL R7, R7, R39.reuse ;  /* 0x0000002707077220 */ /* 0x080fe20000400000 */
[-C--:B------:R-:W-:Y:S01]  /*0e90*/  FMUL R60, R5, R39.reuse ;  /* 0x00000027053c7220 */ /* 0x080fe20000400000 */
[-C--:B0-----:R-:W-:Y:S01]  /*0ea0*/  FMUL R62, R25, R39.reuse ;  /* 0x00000027193e7220 */ /* 0x081fe20000400000 */
[----:B------:R-:W-:Y:S01]  /*0eb0*/  FMUL R49, R49, R6 ;  /* 0x0000000631317220 */ /* 0x000fe20000400000 */
[----:B------:R-:W-:Y:S01]  /*0ec0*/  PRMT R6, R21, 0x7632, R6 ;  /* 0x0000763215067816 */ /* 0x000fe20000000006 */
[-C--:B------:R-:W-:Y:S01]  /*0ed0*/  FMUL R26, R26, R39.reuse ;  /* 0x000000271a1a7220 */ /* 0x080fe20000400000 */
[----:B------:R-:W-:Y:S01]  /*0ee0*/  SHF.L.U32 R5, R22, 0x10, RZ ;  /* 0x0000001016057819 */ /* 0x000fe200000006ff */
[----:B------:R-:W-:Y:S01]  /*0ef0*/  FMUL R25, R53, R62 ;  /* 0x0000003e35197220 */ /* 0x000fe20000400000 */
[----:B------:R-:W-:Y:S01]  /*0f00*/  SHF.L.U32 R6, R6, 0x10, RZ ;  /* 0x0000001006067819 */ /* 0x000fe200000006ff */
[-C--:B------:R-:W-:Y:S01]  /*0f10*/  FMUL R24, R24, R39.reuse ;  /* 0x0000002718187220 */ /* 0x080fe20000400000 */
        /* <DEDUP_REMOVED lines=10> */
[----:B------:R-:W-:Y:S01]  /*0fc0*/  ISETP.NE.AND.EX P0, PT, RZ, UR11, PT, P0 ;  /* 0x0000000bff007c0c */ /* 0x000fe2000bf05300 */
[-C--:B------:R-:W-:Y:S01]  /*0fd0*/  FMUL R29, R29, R39.reuse ;  /* 0x000000271d1d7220 */ /* 0x080fe20000400000 */
[----:B------:R-:W-:Y:S01]  /*0fe0*/  SHF.L.U32 R7, R7, 0x10, RZ ;  /* 0x0000001007077819 */ /* 0x000fe200000006ff */
[-C--:B------:R-:W-:Y:S01]  /*0ff0*/  FMUL R43, R43, R39.reuse ;  /* 0x000000272b2b7220 */ /* 0x080fe20000400000 */
[----:B------:R-:W-:Y:S01]  /*1000*/  FMUL R51, R51, R60 ;  /* 0x0000003c33337220 */ /* 0x000fe20000400000 */
[-C--:B------:R-:W-:Y:S01]  /*1010*/  FMUL R42, R42, R39.reuse ;  /* 0x000000272a2a7220 */ /* 0x080fe20000400000 */
[-C--:B------:R-:W-:Y:S01]  /*1020*/  FMUL R31, R31, R39.reuse ;  /* 0x000000271f1f7220 */ /* 0x080fe20000400000 */
[----:B------:R-:W-:Y:S01]  /*1030*/  @P3 FADD R7, R7, 1 ;  /* 0x3f80000007073421 */ /* 0x000fe20000000000 */
[-C--:B------:R-:W-:Y:S01]  /*1040*/  FMUL R45, R45, R39.reuse ;  /* 0x000000272d2d7220 */ /* 0x080fe20000400000 */
[-C--:B------:R-:W-:Y:S01]  /*1050*/  FMUL R33, R33, R39.reuse ;  /* 0x0000002721217220 */ /* 0x080fe20000400000 */
[----:B------:R-:W0:Y:S01]  /*1060*/  LDC.64 R60, c[0x0][0x258] ;  /* 0x00009600ff3c7b82 */ /* 0x000e220000000a00 */
[----:B------:R-:W-:Y:S01]  /*1070*/  FMUL R26, R7, R24 ;  /* 0x00000018071a7220 */ /* 0x000fe20000400000 */
[----:B------:R-:W-:Y:S01]  /*1080*/  FMUL R7, R55, R40 ;  /* 0x0000002837077220 */ /* 0x000fe20000400000 */
[----:B------:R-:W-:Y:S01]  /*1090*/  SHF.L.U32 R40, R16, 0x10, RZ ;  /* 0x0000001010287819 */ /* 0x000fe200000006ff */
[-C--:B------:R-:W-:Y:S01]  /*10a0*/  FMUL R24, R27, R39.reuse ;  /* 0x000000271b187220 */ /* 0x080fe20000400000 */
[----:B------:R-:W-:Y:S01]  /*10b0*/  SHF.L.U32 R55, R17, 0x10, RZ ;  /* 0x0000001011377819 */ /* 0x000fe200000006ff */
[----:B------:R-:W-:Y:S01]  /*10c0*/  FMUL R34, R34, R39 ;  /* 0x0000002722227220 */ /* 0x000fe20000400000 */
[----:B------:R-:W-:Y:S01]  /*10d0*/  @P0 FMNMX R2, R2, |R49|, !PT ;  /* 0x4000003102020209 */ /* 0x000fe20007800000 */
[----:B------:R-:W-:Y:S01]  /*10e0*/  FMUL R27, R53, R24 ;  /* 0x00000018351b7220 */ /* 0x000fe20000400000 */
[----:B------:R-:W-:Y:S01]  /*10f0*/  @P3 FADD R40, R40, 1 ;  /* 0x3f80000028283421 */ /* 0x000fe20000000000 */
[----:B------:R-:W-:Y:S01]  /*1100*/  PRMT R24, R16, 0x7632, R24 ;  /* 0x0000763210187816 */ /* 0x000fe20000000018 */
[----:B------:R-:W-:Y:S01]  /*1110*/  FMUL R53, R28, R39 ;  /* 0x000000271c357220 */ /* 0x000fe20000400000 */
[----:B------:R-:W-:Y:S01]  /*1120*/  @P3 FADD R55, R55, 1 ;  /* 0x3f80000037373421 */ /* 0x000fe20000000000 */
[----:B------:R-:W-:Y:S01]  /*1130*/  FMUL R41, R40, R41 ;  /* 0x0000002928297220 */ /* 0x000fe20000400000 */
[----:B------:R-:W-:Y:S01]  /*1140*/  SHF.L.U32 R40, R24, 0x10, RZ ;  /* 0x0000001018287819 */ /* 0x000fe200000006ff */
[-C--:B------:R-:W-:Y:S01]  /*1150*/  FMUL R47, R47, R39.reuse ;  /* 0x000000272f2f7220 */ /* 0x080fe20000400000 */
        /* <DEDUP_REMOVED lines=11> */
[----:B------:R-:W-:Y:S01]  /*1210*/  FMUL R55, R30, R39 ;  /* 0x000000271e377220 */ /* 0x000fe20000400000 */
[----:B------:R-:W-:Y:S01]  /*1220*/  @P0 FMNMX R2, R2, |R6|, !PT ;  /* 0x4000000602020209 */ /* 0x000fe20007800000 */
[----:B------:R-:W-:Y:S01]  /*1230*/  FMUL R29, R24, R29 ;  /* 0x0000001d181d7220 */ /* 0x000fe20000400000 */
[----:B------:R-:W-:Y:S01]  /*1240*/  @P3 FADD R40, R40, 1 ;  /* 0x3f80000028283421 */ /* 0x000fe20000000000 */
[----:B------:R-:W-:Y:S01]  /*1250*/  PRMT R24, R18, 0x7632, R24 ;  /* 0x0000763212187816 */ /* 0x000fe20000000018 */
[----:B------:R-:W-:Y:S01]  /*1260*/  @P1 FMUL R25, R25, UR5 ;  /* 0x0000000519191c20 */ /* 0x000fe20008400000 */
[----:B------:R-:W-:Y:S01]  /*1270*/  @P0 FMNMX R2, R2, |R5|, !PT ;  /* 0x4000000502020209 */ /* 0x000fe20007800000 */
[----:B------:R-:W-:Y:S01]  /*1280*/  FMUL R43, R40, R43 ;  /* 0x0000002b282b7220 */ /* 0x000fe20000400000 */
[----:B------:R-:W-:Y:S01]  /*1290*/  SHF.L.U32 R24, R24, 0x10, RZ ;  /* 0x0000001018187819 */ /* 0x000fe200000006ff */
[----:B------:R-:W-:Y:S01]  /*12a0*/  @P1 FMUL R6, R6, UR5 ;  /* 0x0000000506061c20 */ /* 0x000fe20008400000 */
[----:B------:R-:W-:Y:S01]  /*12b0*/  PRMT R40, R19, 0x7632, R40 ;  /* 0x0000763213287816 */ /* 0x000fe20000000028 */
[----:B------:R-:W-:Y:S01]  /*12c0*/  @P1 FMUL R5, R5, UR5 ;  /* 0x0000000505051c20 */ /* 0x000fe20008400000 */
[----:B------:R-:W-:Y:S01]  /*12d0*/  SHF.L.U32 R42, R19, 0x10, RZ ;  /* 0x00000010132a7819 */ /* 0x000fe200000006ff */
[----:B------:R-:W-:Y:S01]  /*12e0*/  @P3 FADD R24, R24, 1 ;  /* 0x3f80000018183421 */ /* 0x000fe20000000000 */
[----:B------:R-:W-:Y:S01]  /*12f0*/  SHF.L.U32 R40, R40, 0x10, RZ ;  /* 0x0000001028287819 */ /* 0x000fe200000006ff */
[----:B------:R-:W-:Y:S01]  /*1300*/  FMUL R57, R54, R39 ;  /* 0x0000002736397220 */ /* 0x000fe20000400000 */
[----:B------:R-:W-:Y:S01]  /*1310*/  @P0 FMNMX R2, R2, |R26|, !PT ;  /* 0x4000001a02020209 */ /* 0x000fe20007800000 */
[----:B------:R-:W-:Y:S01]  /*1320*/  FMUL R30, R24, R55 ;  /* 0x00000037181e7220 */ /* 0x000fe20000400000 */
[----:B------:R-:W-:Y:S01]  /*1330*/  FMUL R55, R44, R39 ;  /* 0x000000272c377220 */ /* 0x000fe20000400000 */
[----:B------:R-:W-:Y:S01]  /*1340*/  @P3 FADD R40, R40, 1 ;  /* 0x3f80000028283421 */ /* 0x000fe20000000000 */
[----:B------:R-:W-:Y:S01]  /*1350*/  SHF.L.U32 R24, R12, 0x10, RZ ;  /* 0x000000100c187819 */ /* 0x000fe200000006ff */
[----:B------:R-:W-:Y:S01]  /*1360*/  @P3 FADD R42, R42, 1 ;  /* 0x3f8000002a2a3421 */ /* 0x000fe20000000000 */
[----:B------:R-:W-:Y:S01]  /*1370*/  @P0 FMNMX R2, R2, |R7|, !PT ;  /* 0x4000000702020209 */ /* 0x000fe20007800000 */
[----:B------:R-:W-:Y:S01]  /*1380*/  FMUL R40, R40, R55 ;  /* 0x0000003728287220 */ /* 0x000fe20000400000 */
[----:B------:R-:W-:Y:S01]  /*1390*/  FMUL R55, R32, R39 ;  /* 0x0000002720377220 */ /* 0x000fe20000400000 */
[----:B------:R-:W-:Y:S01]  /*13a0*/  @P3 FADD R24, R24, 1 ;  /* 0x3f80000018183421 */ /* 0x000fe20000000000 */
[----:B------:R-:W-:Y:S01]  /*13b0*/  PRMT R32, R12, 0x7632, R32 ;  /* 0x000076320c207816 */ /* 0x000fe20000000020 */
[----:B------:R-:W-:Y:S01]  /*13c0*/  FMUL R31, R42, R31 ;  /* 0x0000001f2a1f7220 */ /* 0x000fe20000400000 */
[C---:B------:R-:W-:Y:S01]  /*13d0*/  SHF.L.U32 R42, R13.reuse, 0x10, RZ ;  /* 0x000000100d2a7819 */ /* 0x040fe200000006ff */
[----:B------:R-:W-:Y:S01]  /*13e0*/  FMUL R55, R24, R55 ;  /* 0x0000003718377220 */ /* 0x000fe20000400000 */
[----:B------:R-:W-:Y:S01]  /*13f0*/  PRMT R24, R13, 0x7632, R24 ;  /* 0x000076320d187816 */ /* 0x000fe20000000018 */
[----:B------:R-:W-:Y:S01]  /*1400*/  @P1 FMUL R26, R26, UR5 ;  /* 0x000000051a1a1c20 */ /* 0x000fe20008400000 */
[----:B------:R-:W-:Y:S01]  /*1410*/  SHF.L.U32 R32, R32, 0x10, RZ ;  /* 0x0000001020207819 */ /* 0x000fe200000006ff */
[----:B------:R-:W-:Y:S01]  /*1420*/  @P3 FADD R42, R42, 1 ;  /* 0x3f8000002a2a3421 */ /* 0x000fe20000000000 */
[----:B------:R-:W-:Y:S01]  /*1430*/  SHF.L.U32 R24, R24, 0x10, RZ ;  /* 0x0000001018187819 */ /* 0x000fe200000006ff */
[----:B------:R-:W-:Y:S01]  /*1440*/  @P1 FMUL R49, R49, UR5 ;  /* 0x0000000531311c20 */ /* 0x000fe20008400000 */
[----:B------:R-:W-:Y:S01]  /*1450*/  @P0 FMNMX R2, R2, |R27|, !PT ;  /* 0x4000001b02020209 */ /* 0x000fe20007800000 */
[----:B------:R-:W-:Y:S01]  /*1460*/  @P3 FADD R32, R32, 1 ;  /* 0x3f80000020203421 */ /* 0x000fe20000000000 */
[----:B------:R-:W-:Y:S01]  /*1470*/  F2FP.BF16.F32.PACK_AB R25, R6, R25 ;  /* 0x000000190619723e */ /* 0x000fe200000010ff */
[----:B------:R-:W-:Y:S01]  /*1480*/  @P3 FADD R24, R24, 1 ;  /* 0x3f80000018183421 */ /* 0x000fe20000000000 */
[----:B------:R-:W-:Y:S01]  /*1490*/  @P0 FMNMX R2, R2, |R41|, !PT ;  /* 0x4000002902020209 */ /* 0x000fe20007800000 */
[----:B------:R-:W-:Y:S01]  /*14a0*/  FMUL R32, R32, R45 ;  /* 0x0000002d20207220 */ /* 0x000fe20000400000 */
[----:B------:R-:W-:Y:S01]  /*14b0*/  FMUL R45, R46, R39 ;  /* 0x000000272e2d7220 */ /* 0x000fe20000400000 */
[----:B------:R-:W-:Y:S01]  /*14c0*/  FMUL R33, R24, R33 ;  /* 0x0000002118217220 */ /* 0x000fe20000400000 */
[----:B------:R-:W-:Y:S01]  /*14d0*/  PRMT R24, R14, 0x7632, R24 ;  /* 0x000076320e187816 */ /* 0x000fe20000000018 */
[----:B------:R-:W-:Y:S01]  /*14e0*/  @P1 FMUL R51, R51, UR5 ;  /* 0x0000000533331c20 */ /* 0x000fe20008400000 */
[----:B------:R-:W-:Y:S01]  /*14f0*/  FMUL R42, R42, R45 ;  /* 0x0000002d2a2a7220 */ /* 0x000fe20000400000 */
[----:B------:R-:W-:Y:S01]  /*1500*/  @P0 FMNMX R2, R2, |R28|, !PT ;  /* 0x4000001c02020209 */ /* 0x000fe20007800000 */
[----:B------:R-:W-:Y:S01]  /*1510*/  FMUL R38, R38, R39 ;  /* 0x0000002726267220 */ /* 0x000fe20000400000 */
[----:B------:R-:W-:Y:S01]  /*1520*/  SHF.L.U32 R45, R14, 0x10, RZ ;  /* 0x000000100e2d7819 */ /* 0x000fe200000006ff */
[----:B------:R-:W-:Y:S01]  /*1530*/  @P1 FMUL R41, R41, UR5 ;  /* 0x0000000529291c20 */ /* 0x000fe20008400000 */
[----:B------:R-:W-:Y:S01]  /*1540*/  SHF.L.U32 R24, R24, 0x10, RZ ;  /* 0x0000001018187819 */ /* 0x000fe200000006ff */
[----:B------:R-:W-:Y:S01]  /*1550*/  @P1 FMUL R28, R28, UR5 ;  /* 0x000000051c1c1c20 */ /* 0x000fe20008400000 */
[----:B------:R-:W-:Y:S01]  /*1560*/  @P0 FMNMX R2, R2, |R53|, !PT ;  /* 0x4000003502020209 */ /* 0x000fe20007800000 */
[----:B------:R-:W-:Y:S01]  /*1570*/  @P3 FADD R45, R45, 1 ;  /* 0x3f8000002d2d3421 */ /* 0x000fe20000000000 */
[----:B------:R-:W-:Y:S01]  /*1580*/  PRMT R6, R8, 0x7632, R6 ;  /* 0x0000763208067816 */ /* 0x000fe20000000006 */
[----:B------:R-:W-:Y:S01]  /*1590*/  @P3 FADD R24, R24, 1 ;  /* 0x3f80000018183421 */ /* 0x000fe20000000000 */
[----:B------:R-:W-:Y:S01]  /*15a0*/  @P0 FMNMX R2, R2, |R29|, !PT ;  /* 0x4000001d02020209 */ /* 0x000fe20007800000 */
[----:B------:R-:W-:Y:S01]  /*15b0*/  FMUL R45, R45, R34 ;  /* 0x000000222d2d7220 */ /* 0x000fe20000400000 */
[----:B------:R-:W-:Y:S01]  /*15c0*/  F2FP.BF16.F32.PACK_AB R26, R26, R5 ;  /* 0x000000051a1a723e */ /* 0x000fe200000010ff */
[----:B------:R-:W-:Y:S01]  /*15d0*/  FMUL R34, R24, R47 ;  /* 0x0000002f18227220 */ /* 0x000fe20000400000 */
[----:B------:R-:W-:Y:S01]  /*15e0*/  SHF.L.U32 R24, R3, 0x7, RZ ;  /* 0x0000000703187819 */ /* 0x000fe200000006ff */
[----:B------:R-:W-:Y:S01]  /*15f0*/  FMUL R47, R52, R39 ;  /* 0x00000027342f7220 */ /* 0x000fe20000400000 */
[----:B------:R-:W-:Y:S01]  /*1600*/  @P0 FMNMX R2, R2, |R43|, !PT ;  /* 0x4000002b02020209 */ /* 0x000fe20007800000 */
[----:B------:R-:W-:Y:S01]  /*1610*/  FMUL R56, R56, R39 ;  /* 0x0000002738387220 */ /* 0x000fe20000400000 */
[----:B------:R-:W-:Y:S01]  /*1620*/  LOP3.LUT R67, R24, 0xffffff80, R67, 0xe2, !PT ;  /* 0xffffff8018437812 */ /* 0x000fe200078ee243 */
[----:B------:R-:W-:Y:S01]  /*1630*/  @P1 FMUL R7, R7, UR5 ;  /* 0x0000000507071c20 */ /* 0x000fe20008400000 */
[----:B------:R-:W-:Y:S01]  /*1640*/  @P0 FMNMX R2, R2, |R30|, !PT ;  /* 0x4000001e02020209 */ /* 0x000fe20007800000 */
[----:B------:R-:W-:Y:S01]  /*1650*/  @P1 FMUL R27, R27, UR5 ;  /* 0x000000051b1b1c20 */ /* 0x000fe20008400000 */
[----:B------:R-:W-:Y:S01]  /*1660*/  IADD3 R65, R67, 0x20, RZ ;  /* 0x0000002043417810 */ /* 0x000fe20007ffe0ff */
[----:B------:R-:W-:Y:S01]  /*1670*/  @P1 FMUL R53, R53, UR5 ;  /* 0x0000000535351c20 */ /* 0x000fe20008400000 */
[----:B------:R-:W-:Y:S01]  /*1680*/  IADD3 R63, R67, 0x40, RZ ;  /* 0x00000040433f7810 */ /* 0x000fe20007ffe0ff */
[----:B------:R-:W-:Y:S01]  /*1690*/  @P1 FMUL R29, R29, UR5 ;  /* 0x000000051d1d1c20 */ /* 0x000fe20008400000 */
[----:B------:R-:W-:Y:S01]  /*16a0*/  @P0 FMNMX R2, R2, |R31|, !PT ;  /* 0x4000001f02020209 */ /* 0x000fe20007800000 */
[----:B0-----:R-:W-:Y:S01]  /*16b0*/  IMAD.WIDE.U32 R64, R65, 0x10, R60 ;  /* 0x0000001041407825 */ /* 0x001fe200078e003c */
[----:B------:R-:W-:-:S03]  /*16c0*/  IADD3 R5, R67, 0x60, RZ ;  /* 0x0000006043057810 */ /* 0x000fc60007ffe0ff */
[----:B------:R-:W-:Y:S01]  /*16d0*/  @P1 FMUL R31, R31, UR5 ;  /* 0x000000051f1f1c20 */ /* 0x000fe20008400000 */
[----:B------:R-:W-:Y:S01]  /*16e0*/  SHF.L.U32 R6, R6, 0x10, RZ ;  /* 0x0000001006067819 */ /* 0x000fe200000006ff */
[----:B------:R-:W-:Y:S01]  /*16f0*/  IMAD.WIDE.U32 R66, R67, 0x10, R60 ;  /* 0x0000001043427825 */ /* 0x000fe200078e003c */
[----:B------:R-:W-:-:S03]  /*1700*/  @P0 FMNMX R2, R2, |R40|, !PT ;  /* 0x4000002802020209 */ /* 0x000fc60007800000 */
[----:B------:R-:W-:Y:S01]  /*1710*/  @P1 FMUL R40, R40, UR5 ;  /* 0x0000000528281c20 */ /* 0x000fe20008400000 */
[----:B------:R-:W-:Y:S01]  /*1720*/  PRMT R46, R15, 0x7632, R46 ;  /* 0x000076320f2e7816 */ /* 0x000fe2000000002e */
[----:B------:R-:W-:-:S04]  /*1730*/  IMAD.WIDE.U32 R62, R63, 0x10, R60 ;  /* 0x000000103f3e7825 */ /* 0x000fc800078e003c */
[----:B------:R-:W-:Y:S01]  /*1740*/  @P3 FADD R6, R6, 1 ;  /* 0x3f80000006063421 */ /* 0x000fe20000000000 */
[----:B------:R-:W-:Y:S01]  /*1750*/  @P0 FMNMX R2, R2, |R55|, !PT ;  /* 0x4000003702020209 */ /* 0x000fe20007800000 */
[----:B------:R-:W-:Y:S01]  /*1760*/  @P1 FMUL R43, R43, UR5 ;  /* 0x000000052b2b1c20 */ /* 0x000fe20008400000 */
[----:B------:R-:W-:Y:S01]  /*1770*/  IMAD.WIDE.U32 R60, R5, 0x10, R60 ;  /* 0x00000010053c7825 */ /* 0x000fe200078e003c */
[----:B------:R-:W-:-:S03]  /*1780*/  SHF.L.U32 R5, R8, 0x10, RZ ;  /* 0x0000001008057819 */ /* 0x000fc600000006ff */
[----:B------:R-:W-:Y:S01]  /*1790*/  FMUL R6, R6, R35 ;  /* 0x0000002306067220 */ /* 0x000fe20000400000 */
[----:B------:R-:W-:Y:S01]  /*17a0*/  SHF.L.U32 R35, R9, 0x10, RZ ;  /* 0x0000001009237819 */ /* 0x000fe200000006ff */
[----:B------:R-:W-:Y:S01]  /*17b0*/  @P1 FMUL R30, R30, UR5 ;  /* 0x000000051e1e1c20 */ /* 0x000fe20008400000 */
[----:B------:R-:W-:Y:S01]  /*17c0*/  @P0 FMNMX R2, R2, |R32|, !PT ;  /* 0x4000002002020209 */ /* 0x000fe20007800000 */
[----:B------:R-:W-:Y:S01]  /*17d0*/  @P3 FADD R5, R5, 1 ;  /* 0x3f80000005053421 */ /* 0x000fe20000000000 */
[----:B------:R-:W-:Y:S01]  /*17e0*/  SHF.L.U32 R44, R15, 0x10, RZ ;  /* 0x000000100f2c7819 */ /* 0x000fe200000006ff */
[----:B------:R-:W-:Y:S01]  /*17f0*/  @P3 FADD R35, R35, 1 ;  /* 0x3f80000023233421 */ /* 0x000fe20000000000 */
[----:B------:R-:W-:Y:S01]  /*1800*/  @P0 FMNMX R2, R2, |R42|, !PT ;  /* 0x4000002a02020209 */ /* 0x000fe20007800000 */
[----:B------:R-:W-:Y:S01]  /*1810*/  FMUL R5, R5, R36 ;  /* 0x0000002405057220 */ /* 0x000fe20000400000 */
        /* <DEDUP_REMOVED lines=13> */
[----:B------:R-:W-:Y:S01]  /*18f0*/  F2FP.BF16.F32.PACK_AB R24, R51, R49 ;  /* 0x000000313318723e */ /* 0x000fe200000010ff */
[----:B------:R-:W-:Y:S01]  /*1900*/  @P3 FADD R35, R35, 1 ;  /* 0x3f80000023233421 */ /* 0x000fe20000000000 */
[----:B------:R-:W-:Y:S01]  /*1910*/  @P0 FMNMX R2, R2, |R44|, !PT ;  /* 0x4000002c02020209 */ /* 0x000fe20007800000 */
[----:B------:R-:W0:Y:S01]  /*1920*/  LDC R48, c[0x0][0x210] ;  /* 0x00008400ff307b82 */ /* 0x000e220000000800 */
[C---:B------:R-:W-:Y:S01]  /*1930*/  SHF.L.U32 R49, R10.reuse, 0x10, RZ ;  /* 0x000000100a317819 */ /* 0x040fe200000006ff */
[----:B------:R-:W-:Y:S01]  /*1940*/  FMUL R36, R35, R36 ;  /* 0x0000002423247220 */ /* 0x000fe20000400000 */
[----:B------:R-:W-:Y:S01]  /*1950*/  PRMT R35, R10, 0x7632, R35 ;  /* 0x000076320a237816 */ /* 0x000fe20000000023 */
[----:B------:R-:W-:Y:S01]  /*1960*/  FMUL R46, R58, R39 ;  /* 0x000000273a2e7220 */ /* 0x000fe20000400000 */
[----:B------:R-:W-:Y:S01]  /*1970*/  @P0 FMNMX R2, R2, |R47|, !PT ;  /* 0x4000002f02020209 */ /* 0x000fe20007800000 */
[----:B------:R-:W-:Y:S01]  /*1980*/  @P3 FADD R49, R49, 1 ;  /* 0x3f80000031313421 */ /* 0x000fe20000000000 */
[----:B------:R-:W-:Y:S01]  /*1990*/  SHF.L.U32 R35, R35, 0x10, RZ ;  /* 0x0000001023237819 */ /* 0x000fe200000006ff */
[----:B------:R-:W-:Y:S01]  /*19a0*/  @P1 FMUL R45, R45, UR5 ;  /* 0x000000052d2d1c20 */ /* 0x000fe20008400000 */
[----:B------:R-:W-:Y:S01]  /*19b0*/  @P0 FMNMX R2, R2, |R5|, !PT ;  /* 0x4000000502020209 */ /* 0x000fe20007800000 */
[----:B------:R-:W-:Y:S01]  /*19c0*/  FMUL R49, R49, R38 ;  /* 0x0000002631317220 */ /* 0x000fe20000400000 */
[----:B------:R-:W-:Y:S01]  /*19d0*/  FMUL R38, R50, R39 ;  /* 0x0000002732267220 */ /* 0x000fe20000400000 */
[----:B------:R-:W-:Y:S01]  /*19e0*/  @P3 FADD R35, R35, 1 ;  /* 0x3f80000023233421 */ /* 0x000fe20000000000 */
[----:B------:R-:W-:Y:S01]  /*19f0*/  @P0 FMNMX R2, R2, |R6|, !PT ;  /* 0x4000000602020209 */ /* 0x000fe20007800000 */
[----:B------:R-:W-:Y:S01]  /*1a00*/  @P1 FMUL R34, R34, UR5 ;  /* 0x0000000522221c20 */ /* 0x000fe20008400000 */
[----:B------:R-:W-:Y:S01]  /*1a10*/  F2FP.BF16.F32.PACK_AB R28, R28, R41 ;  /* 0x000000291c1c723e */ /* 0x000fe200000010ff */
[----:B------:R-:W-:Y:S01]  /*1a20*/  FMUL R38, R35, R38 ;  /* 0x0000002623267220 */ /* 0x000fe20000400000 */
[----:B------:R-:W-:Y:S01]  /*1a30*/  F2FP.BF16.F32.PACK_AB R31, R40, R31 ;  /* 0x0000001f281f723e */ /* 0x000fe200000010ff */
[----:B------:R-:W-:Y:S01]  /*1a40*/  @P1 FMUL R44, R44, UR5 ;  /* 0x000000052c2c1c20 */ /* 0x000fe20008400000 */
[----:B------:R-:W1:Y:S01]  /*1a50*/  @!P2 LDC.64 R40, c[0x0][0x230] ;  /* 0x00008c00ff28ab82 */ /* 0x000e620000000a00 */
[----:B------:R-:W-:Y:S01]  /*1a60*/  @P0 FMNMX R2, R2, |R37|, !PT ;  /* 0x4000002502020209 */ /* 0x000fe20007800000 */
[----:B------:R-:W-:Y:S01]  /*1a70*/  @P1 FMUL R47, R47, UR5 ;  /* 0x000000052f2f1c20 */ /* 0x000fe20008400000 */
[----:B------:R-:W-:Y:S01]  /*1a80*/  SHF.L.U32 R51, R11, 0x10, RZ ;  /* 0x000000100b337819 */ /* 0x000fe200000006ff */
[----:B------:R-:W-:Y:S01]  /*1a90*/  @P1 FMUL R55, R55, UR5 ;  /* 0x0000000537371c20 */ /* 0x000fe20008400000 */
[----:B------:R-:W-:Y:S01]  /*1aa0*/  PRMT R35, R11, 0x7632, R35 ;  /* 0x000076320b237816 */ /* 0x000fe20000000023 */
[----:B------:R-:W-:Y:S01]  /*1ab0*/  @P1 FMUL R32, R32, UR5 ;  /* 0x0000000520201c20 */ /* 0x000fe20008400000 */
[----:B------:R-:W-:Y:S01]  /*1ac0*/  @P0 FMNMX R2, R2, |R36|, !PT ;  /* 0x4000002402020209 */ /* 0x000fe20007800000 */
[----:B------:R-:W-:Y:S01]  /*1ad0*/  @P3 FADD R51, R51, 1 ;  /* 0x3f80000033333421 */ /* 0x000fe20000000000 */
[----:B------:R-:W-:Y:S01]  /*1ae0*/  SHF.L.U32 R35, R35, 0x10, RZ ;  /* 0x0000001023237819 */ /* 0x000fe200000006ff */
[----:B------:R-:W-:Y:S01]  /*1af0*/  @P1 FMUL R42, R42, UR5 ;  /* 0x000000052a2a1c20 */ /* 0x000fe20008400000 */
[----:B------:R-:W-:Y:S01]  /*1b00*/  @P0 FMNMX R2, R2, |R49|, !PT ;  /* 0x4000003102020209 */ /* 0x000fe20007800000 */
[----:B------:R-:W-:Y:S01]  /*1b10*/  FMUL R51, R51, R56 ;  /* 0x0000003833337220 */ /* 0x000fe20000400000 */
[----:B------:R-:W-:Y:S01]  /*1b20*/  @P1 FMUL R33, R33, UR5 ;  /* 0x0000000521211c20 */ /* 0x000fe20008400000 */
[----:B------:R-:W-:Y:S01]  /*1b30*/  @P3 FADD R35, R35, 1 ;  /* 0x3f80000023233421 */ /* 0x000fe20000000000 */
[----:B------:R-:W-:Y:S01]  /*1b40*/  @P0 FMNMX R2, R2, |R38|, !PT ;  /* 0x4000002602020209 */ /* 0x000fe20007800000 */
[----:B------:R-:W-:Y:S01]  /*1b50*/  @P1 FMUL R5, R5, UR5 ;  /* 0x0000000505051c20 */ /* 0x000fe20008400000 */
[----:B------:R-:W-:Y:S01]  /*1b60*/  F2FP.BF16.F32.PACK_AB R34, R34, R45 ;  /* 0x0000002d2222723e */ /* 0x000fe200000010ff */
[----:B------:R-:W-:Y:S01]  /*1b70*/  FMUL R46, R35, R46 ;  /* 0x0000002e232e7220 */ /* 0x000fe20000400000 */
[----:B------:R-:W-:Y:S01]  /*1b80*/  @P0 FMNMX R2, R2, |R51|, !PT ;  /* 0x4000003302020209 */ /* 0x000fe20007800000 */
[----:B------:R-:W-:Y:S01]  /*1b90*/  @P1 FMUL R6, R6, UR5 ;  /* 0x0000000506061c20 */ /* 0x000fe20008400000 */
[----:B------:R-:W-:Y:S01]  /*1ba0*/  F2FP.BF16.F32.PACK_AB R35, R47, R44 ;  /* 0x0000002c2f23723e */ /* 0x000fe200000010ff */
[----:B------:R-:W-:Y:S01]  /*1bb0*/  @P1 FMUL R37, R37, UR5 ;  /* 0x0000000525251c20 */ /* 0x000fe20008400000 */
[----:B------:R-:W-:Y:S01]  /*1bc0*/  @P0 FMNMX R2, R2, |R46|, !PT ;  /* 0x4000002e02020209 */ /* 0x000fe20007800000 */
[----:B------:R-:W-:Y:S01]  /*1bd0*/  @P1 FMUL R36, R36, UR5 ;  /* 0x0000000524241c20 */ /* 0x000fe20008400000 */
[----:B------:R-:W-:Y:S01]  /*1be0*/  @P1 FMUL R49, R49, UR5 ;  /* 0x0000000531311c20 */ /* 0x000fe20008400000 */
[----:B------:R-:W-:Y:S01]  /*1bf0*/  @P1 FMUL R38, R38, UR5 ;  /* 0x0000000526261c20 */ /* 0x000fe20008400000 */
[----:B------:R-:W-:Y:S01]  /*1c00*/  @P1 FMUL R51, R51, UR5 ;  /* 0x0000000533331c20 */ /* 0x000fe20008400000 */
[----:B------:R-:W-:Y:S01]  /*1c10*/  @P1 FMUL R46, R46, UR5 ;  /* 0x000000052e2e1c20 */ /* 0x000fe20008400000 */
[----:B-1----:R-:W-:Y:S01]  /*1c20*/  @!P2 IMAD.WIDE R44, R3, 0x4, R40 ;  /* 0x00000004032ca825 */ /* 0x002fe200078e0228 */
        /* <DEDUP_REMOVED lines=13> */
[----:B0-----:R-:W-:-:S03]  /*1d00*/  LEA R3, R48, R3, 0x2 ;  /* 0x0000000330037211 */ /* 0x001fc600078e10ff */
[----:B------:R2:W-:Y:S01]  /*1d10*/  STG.E.128 desc[UR8][R60.64], R40 ;  /* 0x000000283c007986 */ /* 0x0005e2000c101d08 */
[----:B------:R-:W-:-:S13]  /*1d20*/  ISETP.GE.AND P0, PT, R3, UR14, PT ;  /* 0x0000000e03007c0c */ /* 0x000fda000bf06270 */
[----:B------:R-:W-:Y:S05]  /*1d30*/  @!P0 BRA `(.L_x_4786) ;  /* 0xffffffe400288947 */ /* 0x000fea000383ffff */
.L_x_4784:
[----:B------:R-:W-:Y:S05]  /*1d40*/  BSYNC B0 ;  /* 0x0000000000007941 */ /* 0x000fea0003800000 */
.L_x_4783:
        /* <DEDUP_REMOVED lines=15> */
.L_x_4813:
        /* <DEDUP_REMOVED lines=28> */
.L_x_4816:
[----:B---3--:R-:W-:-:S07]  /*2000*/  FMNMX R5, R3, R2, !PT ;  /* 0x0000000203057209 */ /* 0x008fce0007800000 */
.L_x_4790:
[----:B------:R-:W-:Y:S05]  /*2010*/  BSYNC B0 ;  /* 0x0000000000007941 */ /* 0x000fea0003800000 */
.L_x_4789:
[----:B------:R-:W-:Y:S01]  /*2020*/  ISETP.NE.AND P0, PT, R4, RZ, PT ;  /* 0x000000ff0400720c */ /* 0x000fe20003f05270 */
[----:B------:R-:W-:-:S12]  /*2030*/  BSSY B0, `(.L_x_4787) ;  /* 0x0000004000007945 */ /* 0x000fd80003800000 */
[----:B------:R-:W-:Y:S05]  /*2040*/  @P0 BRA `(.L_x_4792) ;  /* 0x0000000000080947 */ /* 0x000fea0003800000 */
[----:B-1----:R-:W1:Y:S02]  /*2050*/  LDC.64 R2, c[0x0][0x288] ;  /* 0x0000a200ff027b82 */ /* 0x002e640000000a00 */
[----:B-1----:R3:W-:Y:S02]  /*2060*/  REDG.E.MAX.S32.STRONG.GPU desc[UR8][R2.64], R5 ;  /* 0x000000050200798e */ /* 0x0027e4000d10e388 */
.L_x_4792:
[----:B------:R-:W-:Y:S05]  /*2070*/  BSYNC B0 ;  /* 0x0000000000007941 */ /* 0x000fea0003800000 */
.L_x_4787:
        /* <DEDUP_REMOVED lines=9> */
[----:B------:R-:W-:-:S04]  /*2110*/  UIADD3 UR4, UR5, 0x1800000, URZ ;  /* 0x0180000005047890 */ /* 0x000fc8000fffe03f */
[----:B------:R-:W-:-:S04]  /*2120*/  ULOP3.LUT UR4, UR4, 0x7f800000, URZ, 0xc0, !UPT ;  /* 0x7f80000004047892 */ /* 0x000fc8000f8ec03f */
[----:B------:R-:W-:-:S06]  /*2130*/  UISETP.GT.U32.AND UP0, UPT, UR4, 0x1ffffff, UPT ;  /* 0x01ffffff0400788c */ /* 0x000fcc000bf04070 */
[----:B------:R-:W-:-:S13]  /*2140*/  PLOP3.LUT P0, PT, PT, PT, UP0, 0x80, 0x0 ;  /* 0x000000000000781c */ /* 0x000fda0003f0f008 */
[----:B------:R-:W-:Y:S05]  /*2150*/  @P0 BRA `(.L_x_4793) ;  /* 0x00000000000c0947 */ /* 0x000fea0003800000 */
[----:B------:R-:W-:-:S07]  /*2160*/  MOV R7, 0x2180 ;  /* 0x0000218000077802 */ /* 0x000fce0000000f00 */
[----:B0123--:R-:W-:Y:S05]  /*2170*/  CALL.REL.NOINC `($__internal_58_$__cuda_sm20_rcp_rn_f32_slowpath) ;  /* 0x0000000c000c7944 */ /* 0x00ffea0003c00000 */
[----:B------:R-:W-:Y:S05]  /*2180*/  BRA `(.L_x_4794) ;  /* 0x0000000000147947 */ /* 0x000fea0003800000 */
.L_x_4793:
[----:B---3--:R-:W3:Y:S01]  /*2190*/  MUFU.RCP R5, UR5 ;  /* 0x0000000500057d08 */ /* 0x008ee20008001000 */
[----:B------:R-:W-:-:S05]  /*21a0*/  MOV R0, UR5 ;  /* 0x0000000500007c02 */ /* 0x000fca0008000f00 */
[----:B---3--:R-:W-:-:S04]  /*21b0*/  FFMA R0, R5, R0, -1 ;  /* 0xbf80000005007423 */ /* 0x008fc80000000000 */
[----:B------:R-:W-:-:S04]  /*21c0*/  FADD.FTZ R0, -R0, -RZ ;  /* 0x800000ff00007221 */ /* 0x000fc80000010100 */
[----:B------:R-:W-:-:S07]  /*21d0*/  FFMA R5, R5, R0, R5 ;  /* 0x0000000005057223 */ /* 0x000fce0000000005 */
.L_x_4794:
[----:B-1----:R-:W1:Y:S02]  /*21e0*/  LDC.64 R2, c[0x0][0x280] ;  /* 0x0000a000ff027b82 */ /* 0x002e640000000a00 */
[----:B-1----:R-:W-:Y:S01]  /*21f0*/  STG.E desc[UR8][R2.64], R5 ;  /* 0x0000000502007986 */ /* 0x002fe2000c101908 */
[----:B------:R-:W-:Y:S05]  /*2200*/  EXIT ;  /* 0x000000000000794d */ /* 0x000fea0003800000 */
.L_x_4785:
[----:B------:R-:W-:Y:S01]  /*2210*/  HFMA2.MMA R53, -RZ, RZ, 0, 5.9604644775390625e-08 ;  /* 0x00000001ff357435 */ /* 0x000fe200000001ff */
[----:B------:R-:W-:Y:S01]  /*2220*/  BSSY B1, `(.L_x_4795) ;  /* 0x0000006000017945 */ /* 0x000fe20003800000 */
[----:B------:R-:W-:Y:S02]  /*2230*/  MOV R60, 0x1f ;  /* 0x0000001f003c7802 */ /* 0x000fe40000000f00 */
[----:B------:R-:W-:-:S07]  /*2240*/  MOV R51, 0xffffffff ;  /* 0xffffffff00337802 */ /* 0x000fce0000000f00 */
[----:B-1---5:R-:W-:Y:S05]  /*2250*/  WARPSYNC.COLLECTIVE R51, `(.L_x_4796) ;  /* 0x0000000033087348 */ /* 0x022fea0003c00000 */
[----:B------:R0:W2:Y:S02]  /*2260*/  SHFL.BFLY P0, R39, R55, R53, R60 ;  /* 0x0c00003537277389 */ /* 0x0000a4000000003c */
[----:B012--5:R-:W-:Y:S01]  /*2270*/  ENDCOLLECTIVE ;  /* 0x000000000000791b */ /* 0x027fe20003800000 */
.L_x_4796:
[----:B------:R-:W-:Y:S05]  /*2280*/  BSYNC B1 ;  /* 0x0000000000017941 */ /* 0x000fea0003800000 */
.L_x_4795:
[----:B------:R-:W-:Y:S01]  /*2290*/  FADD R57, R55, R39 ;  /* 0x0000002737397221 */ /* 0x000fe20000000000 */
[----:B------:R-:W-:Y:S01]  /*22a0*/  HFMA2.MMA R53, -RZ, RZ, 0, 1.1920928955078125e-07 ;  /* 0x00000002ff357435 */ /* 0x000fe200000001ff */
[----:B------:R-:W-:Y:S02]  /*22b0*/  MOV R60, 0x1f ;  /* 0x0000001f003c7802 */ /* 0x000fe40000000f00 */
[----:B------:R-:W-:Y:S02]  /*22c0*/  MOV R51, 0xffffffff ;  /* 0xffffffff00337802 */ /* 0x000fe40000000f00 */
[----:B------:R-:W-:-:S07]  /*22d0*/  MOV R55, R57 ;  /* 0x0000003900377202 */ /* 0x000fce0000000f00 */
[----:B------:R-:W-:Y:S05]  /*22e0*/  WARPSYNC.COLLECTIVE R51, `(.L_x_4797) ;  /* 0x0000000033087348 */ /* 0x000fea0003c00000 */
[----:B------:R0:W1:Y:S02]  /*22f0*/  SHFL.BFLY P0, R39, R55, R53, R60 ;  /* 0x0c00003537277389 */ /* 0x000064000000003c */
[----:B01----:R-:W-:Y:S01]  /*2300*/  ENDCOLLECTIVE ;  /* 0x000000000000791b */ /* 0x003fe20003800000 */
.L_x_4797:
[----:B------:R-:W-:Y:S01]  /*2310*/  HFMA2.MMA R53, -RZ, RZ, 0, 2.384185791015625e-07 ;  /* 0x00000004ff357435 */ /* 0x000fe200000001ff */
[----:B------:R-:W-:-:S05]  /*2320*/  FADD R59, R57, R39 ;  /* 0x00000027393b7221 */ /* 0x000fca0000000000 */
[----:B------:R-:W-:-:S07]  /*2330*/  MOV R55, R59 ;  /* 0x0000003b00377202 */ /* 0x000fce0000000f00 */
[----:B------:R-:W-:Y:S05]  /*2340*/  WARPSYNC.COLLECTIVE R51, `(.L_x_4798) ;  /* 0x0000000033087348 */ /* 0x000fea0003c00000 */
[----:B------:R0:W1:Y:S02]  /*2350*/  SHFL.BFLY P0, R39, R55, R53, R60 ;  /* 0x0c00003537277389 */ /* 0x000064000000003c */
[----:B01----:R-:W-:Y:S01]  /*2360*/  ENDCOLLECTIVE ;  /* 0x000000000000791b */ /* 0x003fe20003800000 */
.L_x_4798:
[----:B------:R-:W-:Y:S01]  /*2370*/  HFMA2.MMA R53, -RZ, RZ, 0, 4.76837158203125e-07 ;  /* 0x00000008ff357435 */ /* 0x000fe200000001ff */
[----:B------:R-:W-:-:S05]  /*2380*/  FADD R61, R59, R39 ;  /* 0x000000273b3d7221 */ /* 0x000fca0000000000 */
[----:B------:R-:W-:-:S07]  /*2390*/  MOV R55, R61 ;  /* 0x0000003d00377202 */ /* 0x000fce0000000f00 */
[----:B------:R-:W-:Y:S05]  /*23a0*/  WARPSYNC.COLLECTIVE R51, `(.L_x_4799) ;  /* 0x0000000033087348 */ /* 0x000fea0003c00000 */
[----:B------:R0:W1:Y:S02]  /*23b0*/  SHFL.BFLY P0, R39, R55, R53, R60 ;  /* 0x0c00003537277389 */ /* 0x000064000000003c */
[----:B01----:R-:W-:Y:S01]  /*23c0*/  ENDCOLLECTIVE ;  /* 0x000000000000791b */ /* 0x003fe20003800000 */
.L_x_4799:
[----:B------:R-:W-:Y:S01]  /*23d0*/  HFMA2.MMA R53, -RZ, RZ, 0, 9.5367431640625e-07 ;  /* 0x00000010ff357435 */ /* 0x000fe200000001ff */
[----:B------:R-:W-:-:S05]  /*23e0*/  FADD R62, R61, R39 ;  /* 0x000000273d3e7221 */ /* 0x000fca0000000000 */
[----:B------:R-:W-:-:S07]  /*23f0*/  MOV R55, R62 ;  /* 0x0000003e00377202 */ /* 0x000fce0000000f00 */
[----:B------:R-:W-:Y:S05]  /*2400*/  WARPSYNC.COLLECTIVE R51, `(.L_x_4800) ;  /* 0x0000000033087348 */ /* 0x000fea0003c00000 */
[----:B------:R0:W1:Y:S02]  /*2410*/  SHFL.BFLY P0, R39, R55, R53, R60 ;  /* 0x0c00003537277389 */ /* 0x000064000000003c */
[----:B01----:R-:W-:Y:S01]  /*2420*/  ENDCOLLECTIVE ;  /* 0x000000000000791b */ /* 0x003fe20003800000 */
.L_x_4800:
[----:B------:R-:W-:Y:S01]  /*2430*/  MOV R53, 0x1 ;  /* 0x0000000100357802 */ /* 0x000fe20000000f00 */
[----:B------:R-:W-:-:S04]  /*2440*/  FADD R39, R62, R39 ;  /* 0x000000273e277221 */ /* 0x000fc80000000000 */
[----:B------:R-:W-:-:S04]  /*2450*/  FMUL R49, R39, 0.0009765625 ;  /* 0x3a80000027317820 */ /* 0x000fc80000400000 */
        /* <DEDUP_REMOVED lines=64> */
[----:B------:R-:W-:-:S11]  /*2860*/  HFMA2.MMA R60, -RZ, RZ, 0, 1.847743988037109375e-06 ;  /* 0x0000001fff3c7435 */ /* 0x000fd600000001ff */
[----:B------:R-:W-:Y:S05]  /*2870*/  WARPSYNC.COLLECTIVE R51, `(.L_x_4801) ;  /* 0x0000000033087348 */ /* 0x000fea0003c00000 */
[----:B------:R0:W1:Y:S02]  /*2880*/  SHFL.BFLY P0, R39, R55, R53, R60 ;  /* 0x0c00003537277389 */ /* 0x000064000000003c */
[----:B01----:R-:W-:Y:S01]  /*2890*/  ENDCOLLECTIVE ;  /* 0x000000000000791b */ /* 0x003fe20003800000 */
.L_x_4801:
[----:B------:R-:W-:Y:S01]  /*28a0*/  HFMA2.MMA R53, -RZ, RZ, 0, 1.1920928955078125e-07 ;  /* 0x00000002ff357435 */ /* 0x000fe200000001ff */
[----:B------:R-:W-:-:S05]  /*28b0*/  FADD R57, R55, R39 ;  /* 0x0000002737397221 */ /* 0x000fca0000000000 */
[----:B------:R-:W-:-:S07]  /*28c0*/  MOV R55, R57 ;  /* 0x0000003900377202 */ /* 0x000fce0000000f00 */
[----:B------:R-:W-:Y:S05]  /*28d0*/  WARPSYNC.COLLECTIVE R51, `(.L_x_4802) ;  /* 0x0000000033087348 */ /* 0x000fea0003c00000 */
[----:B------:R0:W1:Y:S02]  /*28e0*/  SHFL.BFLY P0, R39, R55, R53, R60 ;  /* 0x0c00003537277389 */ /* 0x000064000000003c */
[----:B01----:R-:W-:Y:S01]  /*28f0*/  ENDCOLLECTIVE ;  /* 0x000000000000791b */ /* 0x003fe20003800000 */
.L_x_4802:
[----:B------:R-:W-:Y:S01]  /*2900*/  HFMA2.MMA R53, -RZ, RZ, 0, 2.384185791015625e-07 ;  /* 0x00000004ff357435 */ /* 0x000fe200000001ff */
[----:B------:R-:W-:-:S05]  /*2910*/  FADD R59, R57, R39 ;  /* 0x00000027393b7221 */ /* 0x000fca0000000000 */
[----:B------:R-:W-:-:S07]  /*2920*/  MOV R55, R59 ;  /* 0x0000003b00377202 */ /* 0x000fce0000000f00 */
[----:B------:R-:W-:Y:S05]  /*2930*/  WARPSYNC.COLLECTIVE R51, `(.L_x_4803) ;  /* 0x0000000033087348 */ /* 0x000fea0003c00000 */
[----:B------:R0:W1:Y:S02]  /*2940*/  SHFL.BFLY P0, R39, R55, R53, R60 ;  /* 0x0c00003537277389 */ /* 0x000064000000003c */
[----:B01----:R-:W-:Y:S01]  /*2950*/  ENDCOLLECTIVE ;  /* 0x000000000000791b */ /* 0x003fe20003800000 */
.L_x_4803:
[----:B------:R-:W-:Y:S01]  /*2960*/  HFMA2.MMA R53, -RZ, RZ, 0, 4.76837158203125e-07 ;  /* 0x00000008ff357435 */ /* 0x000fe200000001ff */
[----:B------:R-:W-:-:S05]  /*2970*/  FADD R61, R59, R39 ;  /* 0x000000273b3d7221 */ /* 0x000fca0000000000 */
[----:B------:R-:W-:-:S07]  /*2980*/  MOV R55, R61 ;  /* 0x0000003d00377202 */ /* 0x000fce0000000f00 */
[----:B------:R-:W-:Y:S05]  /*2990*/  WARPSYNC.COLLECTIVE R51, `(.L_x_4804) ;  /* 0x0000000033087348 */ /* 0x000fea0003c00000 */
[----:B------:R0:W1:Y:S02]  /*29a0*/  SHFL.BFLY P0, R39, R55, R53, R60 ;  /* 0x0c00003537277389 */ /* 0x000064000000003c */
[----:B01----:R-:W-:Y:S01]  /*29b0*/  ENDCOLLECTIVE ;  /* 0x000000000000791b */ /* 0x003fe20003800000 */
.L_x_4804:
[----:B------:R-:W-:Y:S01]  /*29c0*/  HFMA2.MMA R53, -RZ, RZ, 0, 9.5367431640625e-07 ;  /* 0x00000010ff357435 */ /* 0x000fe200000001ff */
[----:B------:R-:W-:-:S05]  /*29d0*/  FADD R62, R61, R39 ;  /* 0x000000273d3e7221 */ /* 0x000fca0000000000 */
[----:B------:R-:W-:-:S07]  /*29e0*/  MOV R55, R62 ;  /* 0x0000003e00377202 */ /* 0x000fce0000000f00 */
[----:B------:R-:W-:Y:S05]  /*29f0*/  WARPSYNC.COLLECTIVE R51, `(.L_x_4805) ;  /* 0x0000000033087348 */ /* 0x000fea0003c00000 */
[----:B------:R0:W1:Y:S02]  /*2a00*/  SHFL.BFLY P0, R39, R55, R53, R60 ;  /* 0x0c00003537277389 */ /* 0x000064000000003c */
[----:B01----:R-:W-:Y:S01]  /*2a10*/  ENDCOLLECTIVE ;  /* 0x000000000000791b */ /* 0x003fe20003800000 */
.L_x_4805:
[----:B------:R-:W-:Y:S05]  /*2a20*/  BRA `(.L_x_4806) ;  /* 0xffffffe000c07947 */ /* 0x000fea000383ffff */
.L_x_4788:
[----:B------:R-:W-:Y:S01]  /*2a30*/  HFMA2.MMA R9, -RZ, RZ, 0, 9.5367431640625e-07 ;  /* 0x00000010ff097435 */ /* 0x000fe200000001ff */
[----:B------:R-:W-:Y:S01]  /*2a40*/  BSSY B0, `(.L_x_4807) ;  /* 0x0000007000007945 */ /* 0x000fe20003800000 */
[----:B------:R-:W-:Y:S02]  /*2a50*/  MOV R8, R2 ;  /* 0x0000000200087202 */ /* 0x000fe40000000f00 */
[----:B------:R-:W-:Y:S02]  /*2a60*/  MOV R10, 0x1f ;  /* 0x0000001f000a7802 */ /* 0x000fe40000000f00 */
[----:B------:R-:W-:-:S07]  /*2a70*/  MOV R51, 0xffffffff ;  /* 0xffffffff00337802 */ /* 0x000fce0000000f00 */
[----:B--2---:R-:W-:Y:S05]  /*2a80*/  WARPSYNC.COLLECTIVE R51, `(.L_x_4808) ;  /* 0x0000000033087348 */ /* 0x004fea0003c00000 */
[----:B------:R0:W1:Y:S02]  /*2a90*/  SHFL.DOWN P0, R7, R8, R9, R10 ;  /* 0x0800000908077389 */ /* 0x000064000000000a */
[----:B012---:R-:W-:Y:S01]  /*2aa0*/  ENDCOLLECTIVE ;  /* 0x000000000000791b */ /* 0x007fe20003800000 */
.L_x_4808:
[----:B------:R-:W-:Y:S05]  /*2ab0*/  BSYNC B0 ;  /* 0x0000000000007941 */ /* 0x000fea0003800000 */
.L_x_4807:
        /* <DEDUP_REMOVED lines=9> */
.L_x_4809:
[----:B------:R-:W-:Y:S01]  /*2b50*/  HFMA2.MMA R9, -RZ, RZ, 0, 2.384185791015625e-07 ;  /* 0x00000004ff097435 */ /* 0x000fe200000001ff */
[----:B------:R-:W-:-:S04]  /*2b60*/  MOV R0, R7 ;  /* 0x0000000700007202 */ /* 0x000fc80000000f00 */
[----:B------:R-:W-:-:S04]  /*2b70*/  FMNMX R0, R3, R0, !PT ;  /* 0x0000000003007209 */ /* 0x000fc80007800000 */
[----:B------:R-:W-:-:S07]  /*2b80*/  MOV R8, R0 ;  /* 0x0000000000087202 */ /* 0x000fce0000000f00 */
[----:B------:R-:W-:Y:S05]  /*2b90*/  WARPSYNC.COLLECTIVE R51, `(.L_x_4810) ;  /* 0x0000000033087348 */ /* 0x000fea0003c00000 */
[----:B------:R0:W1:Y:S02]  /*2ba0*/  SHFL.DOWN P0, R7, R8, R9, R10 ;  /* 0x0800000908077389 */ /* 0x000064000000000a */
[----:B01----:R-:W-:Y:S01]  /*2bb0*/  ENDCOLLECTIVE ;  /* 0x000000000000791b */ /* 0x003fe20003800000 */
.L_x_4810:
[----:B------:R-:W-:Y:S01]  /*2bc0*/  HFMA2.MMA R9, -RZ, RZ, 0, 1.1920928955078125e-07 ;  /* 0x00000002ff097435 */ /* 0x000fe200000001ff */
[----:B------:R-:W-:-:S04]  /*2bd0*/  MOV R5, R7 ;  /* 0x0000000700057202 */ /* 0x000fc80000000f00 */
[----:B------:R-:W-:-:S04]  /*2be0*/  FMNMX R5, R0, R5, !PT ;  /* 0x0000000500057209 */ /* 0x000fc80007800000 */
[----:B------:R-:W-:-:S07]  /*2bf0*/  MOV R8, R5 ;  /* 0x0000000500087202 */ /* 0x000fce0000000f00 */
[----:B------:R-:W-:Y:S05]  /*2c00*/  WARPSYNC.COLLECTIVE R51, `(.L_x_4811) ;  /* 0x0000000033087348 */ /* 0x000fea0003c00000 */
[----:B------:R0:W1:Y:S02]  /*2c10*/  SHFL.DOWN P0, R7, R8, R9, R10 ;  /* 0x0800000908077389 */ /* 0x000064000000000a */
[----:B01----:R-:W-:Y:S01]  /*2c20*/  ENDCOLLECTIVE ;  /* 0x000000000000791b */ /* 0x003fe20003800000 */
.L_x_4811:
[----:B------:R-:W-:Y:S01]  /*2c30*/  HFMA2.MMA R9, -RZ, RZ, 0, 5.9604644775390625e-08 ;  /* 0x00000001ff097435 */ /* 0x000fe200000001ff */
[----:B------:R-:W-:-:S04]  /*2c40*/  MOV R6, R7 ;  /* 0x0000000700067202 */ /* 0x000fc80000000f00 */
[----:B------:R-:W-:-:S04]  /*2c50*/  FMNMX R6, R5, R6, !PT ;  /* 0x0000000605067209 */ /* 0x000fc80007800000 */
[----:B------:R-:W-:-:S07]  /*2c60*/  MOV R8, R6 ;  /* 0x0000000600087202 */ /* 0x000fce0000000f00 */
[----:B------:R-:W-:Y:S05]  /*2c70*/  WARPSYNC.COLLECTIVE R51, `(.L_x_4812) ;  /* 0x0000000033087348 */ /* 0x000fea0003c00000 */
[----:B------:R0:W1:Y:S02]  /*2c80*/  SHFL.DOWN P0, R7, R8, R9, R10 ;  /* 0x0800000908077389 */ /* 0x000064000000000a */
[----:B01----:R-:W-:Y:S01]  /*2c90*/  ENDCOLLECTIVE ;  /* 0x000000000000791b */ /* 0x003fe20003800000 */
.L_x_4812:
[----:B------:R-:W-:Y:S05]  /*2ca0*/  BRA `(.L_x_4813) ;  /* 0xfffffff000647947 */ /* 0x000fea000383ffff */
.L_x_4791:
[----:B------:R-:W-:Y:S01]  /*2cb0*/  HFMA2.MMA R9, -RZ, RZ, 0, 1.1920928955078125e-07 ;  /* 0x00000002ff097435 */ /* 0x000fe200000001ff */
[----:B---3--:R-:W-:Y:S02]  /*2cc0*/  MOV R8, R0 ;  /* 0x0000000000087202 */ /* 0x008fe40000000f00 */
[----:B------:R-:W-:Y:S02]  /*2cd0*/  MOV R10, 0x1f ;  /* 0x0000001f000a7802 */ /* 0x000fe40000000f00 */
[----:B------:R-:W-:-:S07]  /*2ce0*/  MOV R51, 0xffffffff ;  /* 0xffffffff00337802 */ /* 0x000fce0000000f00 */
[----:B012---:R-:W-:Y:S05]  /*2cf0*/  WARPSYNC.COLLECTIVE R51, `(.L_x_4814) ;  /* 0x0000000033087348 */ /* 0x007fea0003c00000 */
[----:B------:R3:W4:Y:S02]  /*2d00*/  SHFL.DOWN P0, R7, R8, R9, R10 ;  /* 0x0800000908077389 */ /* 0x000724000000000a */
[----:B01234-:R-:W-:Y:S01]  /*2d10*/  ENDCOLLECTIVE ;  /* 0x000000000000791b */ /* 0x01ffe20003800000 */
.L_x_4814:
[----:B------:R-:W-:Y:S01]  /*2d20*/  HFMA2.MMA R9, -RZ, RZ, 0, 5.9604644775390625e-08 ;  /* 0x00000001ff097435 */ /* 0x000fe200000001ff */
[----:B------:R-:W-:-:S04]  /*2d30*/  MOV R3, R7 ;  /* 0x0000000700037202 */ /* 0x000fc80000000f00 */
[----:B------:R-:W-:-:S04]  /*2d40*/  FMNMX R3, R3, R0, !PT ;  /* 0x0000000003037209 */ /* 0x000fc80007800000 */
[----:B------:R-:W-:-:S07]  /*2d50*/  MOV R8, R3 ;  /* 0x0000000300087202 */ /* 0x000fce0000000f00 */
[----:B------:R-:W-:Y:S05]  /*2d60*/  WARPSYNC.COLLECTIVE R51, `(.L_x_4815) ;  /* 0x0000000033087348 */ /* 0x000fea0003c00000 */
[----:B------:R0:W1:Y:S02]  /*2d70*/  SHFL.DOWN P0, R7, R8, R9, R10 ;  /* 0x0800000908077389 */ /* 0x000064000000000a */
[----:B01----:R-:W-:Y:S01]  /*2d80*/  ENDCOLLECTIVE ;  /* 0x000000000000791b */ /* 0x003fe20003800000 */
.L_x_4815:
[----:B------:R-:W-:Y:S01]  /*2d90*/  MOV R2, R7 ;  /* 0x0000000700027202 */ /* 0x000fe20000000f00 */
[----:B------:R-:W-:Y:S06]  /*2da0*/  BRA `(.L_x_4816) ;  /* 0xfffffff000947947 */ /* 0x000fec000383ffff */
        .weak           $__internal_58_$__cuda_sm20_rcp_rn_f32_slowpath
        .type           $__internal_58_$__cuda_sm20_rcp_rn_f32_slowpath,@function
        .size           $__internal_58_$__cuda_sm20_rcp_rn_f32_slowpath,(.L_x_5525 - $__internal_58_$__cuda_sm20_rcp_rn_f32_slowpath)
$__internal_58_$__cuda_sm20_rcp_rn_f32_slowpath:
[----:B------:R-:W-:Y:S02]  /*2db0*/  USHF.L.U32 UR4, UR5, 0x1, URZ ;  /* 0x0000000105047899 */ /* 0x000fe4000800063f */
[----:B------:R-:W-:Y:S02]  /*2dc0*/  MOV R2, UR5 ;  /* 0x0000000500027c02 */ /* 0x000fe40008000f00 */
[----:B------:R-:W-:-:S06]  /*2dd0*/  USHF.R.U32.HI UR4, URZ, 0x18, UR4 ;  /* 0x000000183f047899 */ /* 0x000fcc0008011604 */
[----:B------:R-:W-:-:S13]  /*2de0*/  ISETP.NE.U32.AND P0, PT, RZ, UR4, PT ;  /* 0x00000004ff007c0c */ /* 0x000fda000bf05070 */
        /* <DEDUP_REMOVED lines=11> */
.L_x_4817:
[----:B------:R-:W-:-:S04]  /*2ea0*/  UIADD3 UR6, UR4, -0xfd, URZ ;  /* 0xffffff0304067890 */ /* 0x000fc8000fffe03f */
[----:B------:R-:W-:-:S06]  /*2eb0*/  UISETP.GT.U32.AND UP0, UPT, UR6, 0x1, UPT ;  /* 0x000000010600788c */ /* 0x000fcc000bf04070 */
[----:B------:R-:W-:-:S13]  /*2ec0*/  PLOP3.LUT P0, PT, PT, PT, UP0, 0x80, 0x0 ;  /* 0x000000000000781c */ /* 0x000fda0003f0f008 */
[----:B------:R-:W-:Y:S05]  /*2ed0*/  @P0 BRA `(.L_x_4819) ;  /* 0x0000000000780947 */ /* 0x000fea0003800000 */
[----:B------:R-:W-:Y:S01]  /*2ee0*/  LOP3.LUT R0, R2, 0x7fffff, RZ, 0xc0, !PT ;  /* 0x007fffff02007812 */ /* 0x000fe200078ec0ff */
[----:B------:R-:W-:Y:S01]  /*2ef0*/  HFMA2.MMA R6, -RZ, RZ, 0, 1.78813934326171875e-07 ;  /* 0x00000003ff067435 */ /* 0x000fe200000001ff */
[----:B------:R-:W-:Y:S02]  /*2f00*/  UIADD3 UR4, UR4, -0xfc, URZ ;  /* 0xffffff0404047890 */ /* 0x000fe4000fffe03f */
[----:B------:R-:W-:-:S04]  /*2f10*/  LOP3.LUT R0, R0, 0x3f800000, RZ, 0xfc, !PT ;  /* 0x3f80000000007812 */ /* 0x000fc800078efcff */
[----:B------:R-:W0:Y:S03]  /*2f20*/  MUFU.RCP R3, R0 ;  /* 0x0000000000037308 */ /* 0x000e260000001000 */
[----:B------:R-:W-:Y:S01]  /*2f30*/  SHF.L.U32 R6, R6, UR6, RZ ;  /* 0x0000000606067c19 */ /* 0x000fe200080006ff */
        /* <DEDUP_REMOVED lines=10> */
[----:B------:R-:W-:Y:S02]  /*2fe0*/  SHF.R.U32.HI R6, RZ, UR6, R6 ;  /* 0x00000006ff067c19 */ /* 0x000fe40008011606 */
[--C-:B------:R-:W-:Y:S02]  /*2ff0*/  LOP3.LUT P1, RZ, R4, UR6, R3.reuse, 0xf8, !PT ;  /* 0x0000000604ff7c12 */ /* 0x100fe4000f82f803 */
[C---:B------:R-:W-:Y:S02]  /*3000*/  LOP3.LUT P0, RZ, R6.reuse, 0x1, RZ, 0xc0, !PT ;  /* 0x0000000106ff7812 */ /* 0x040fe4000780c0ff */
[----:B------:R-:W-:Y:S02]  /*3010*/  LOP3.LUT P2, RZ, R6, 0x2, RZ, 0xc0, !PT ;  /* 0x0000000206ff7812 */ /* 0x000fe4000784c0ff */
[----:B------:R-:W-:Y:S02]  /*3020*/  SHF.R.U32.HI R3, RZ, UR4, R3 ;  /* 0x00000004ff037c19 */ /* 0x000fe40008011603 */
        /* <DEDUP_REMOVED lines=9> */
.L_x_4819:
[----:B------:R0:W1:Y:S02]  /*30c0*/  MUFU.RCP R3, R2 ;  /* 0x0000000200037308 */ /* 0x0000640000001000 */
.L_x_4818:
[----:B-1----:R-:W-:Y:S02]  /*30d0*/  MOV R5, R3 ;  /* 0x0000000300057202 */ /* 0x002fe40000000f00 */
[----:B0-----:R-:W-:Y:S02]  /*30e0*/  MOV R2, R7 ;  /* 0x0000000700027202 */ /* 0x001fe40000000f00 */
[----:B------:R-:W-:-:S04]  /*30f0*/  MOV R3, 0x0 ;  /* 0x0000000000037802 */ /* 0x000fc80000000f00 */
[----:B------:R-:W-:Y:S05]  /*3100*/  RET.REL.NODEC R2 `(_ZN18transformer_engine13normalization24rmsnorm_fwd_tuned_kernelINS0_13Kernel_traitsI13__nv_bfloat16S3_S3_fjLj1024ELj1ELj4ELj1ELj16ENS0_18Kernel_traits_baseILj1024ES3_S3_S3_fjLj128EEEEEEEvNS0_19ForwardKernelParamsE) ;  /* 0xffffffcc02bc7950 */ /* 0x000fea0003c3ffff */
.L_x_4820:
        /* <DEDUP_REMOVED lines=15> */
.L_x_5525:


//--------------------- .text._ZN18transformer_engine13normalization24rmsnorm_fwd_tuned_kernelINS0_13Kernel_traitsI6__halfS3_S3_fjLj1024ELj1ELj4ELj1ELj16ENS0_18Kernel_traits_baseILj1024ES3_S3_S3_fjLj128EEEEEEEvNS0_19ForwardKernelParamsE --------------------------
	.section	.text._ZN18transformer_engine13normalization24rmsnorm_fwd_tuned_kernelINS0_13Kernel_traitsI6__halfS3_S3_fjLj1024ELj1ELj4ELj1ELj16ENS0_18Kernel_traits_baseILj1024ES3_S3_S3_fjLj128EEEEEEEvNS0_19ForwardKernelParamsE,"ax",@progbits
	.align	128
        .global         _ZN18transformer_engine13normalization24rmsnorm_fwd_tuned_kernelINS0_13Kernel_traitsI6__halfS3_S3_fjLj1024ELj1ELj4ELj1ELj16ENS0_18Kernel_traits_baseILj1024ES3_S3_S3_fjLj128EEEEEEEvNS0_19ForwardKernelParamsE
        .type           _ZN18transformer_engine13normalization24rmsnorm_fwd_tuned_kernelINS0_13Kernel_traitsI6__halfS3_S3_fjLj1024ELj1ELj4ELj1ELj16ENS0_18Kernel_traits_baseILj1024ES3_S3_S3_fjLj128EEEEEEEvNS0_19ForwardKernelParamsE,@function
        .size           _ZN18transformer_engine13normalization24rmsnorm_fwd_tuned_kernelINS0_13Kernel_traitsI6__halfS3_S3_fjLj1024ELj1ELj4ELj1ELj16ENS0_18Kernel_traits_baseILj1024ES3_S3_S3_fjLj128EEEEEEEvNS0_19ForwardKernelParamsE,(.L_x_5526 - _ZN18transformer_engine13normalization24rmsnorm_fwd_tuned_kernelINS0_13Kernel_traitsI6__halfS3_S3_fjLj1024ELj1ELj4ELj1ELj16ENS0_18Kernel_traits_baseILj1024ES3_S3_S3_fjLj128EEEEEEEvNS0_19ForwardKernelParamsE)
        .other          _ZN18transformer_engine13normalization24rmsnorm_fwd_tuned_kernelINS0_13Kernel_traitsI6__halfS3_S3_fjLj1024ELj1ELj4ELj1ELj16ENS0_18Kernel_traits_baseILj1024ES3_S3_S3_fjLj128EEEEEEEvNS0_19ForwardKernelParamsE,@"STO_CUDA_ENTRY STV_DEFAULT"
_ZN18transformer_engine13normalization24rmsnorm_fwd_tuned_kernelINS0_13Kernel_traitsI6__halfS3_S3_fjLj1024ELj1ELj4ELj1ELj16ENS0_18Kernel_traits_baseILj1024ES3_S3_S3_fjLj128EEEEEEEvNS0_19ForwardKernelParamsE:
.text._ZN18transformer_engine13normalization24rmsnorm_fwd_tuned_kernelINS0_13Kernel_traitsI6__halfS3_S3_fjLj1024ELj1ELj4ELj1ELj16ENS0_18Kernel_traits_baseILj1024ES3_S3_S3_fjLj128EEEEEEEvNS0_19ForwardKernelParamsE:
        /* <DEDUP_REMOVED lines=15> */
[----:B-1----:R-:W-:Y:S02]  /*00f0*/  LEA R2, R3, R2, 0x2 ;  /* 0x0000000203027211 */ /* 0x002fe400078e10ff */
[----:B------:R-:W-:Y:S02]  /*0100*/  LOP3.LUT R0, R0, 0x1f0, RZ, 0xc0, !PT ;  /* 0x000001f000007812 */ /* 0x000fe400078ec0ff */
[----:B------:R-:W-:-:S02]  /*0110*/  ISETP.GE.AND P0, PT, R2, UR4, PT ;  /* 0x0000000402007c0c */ /* 0x000fc4000bf06270 */
[----:B------:R-:W-:Y:S01]  /*0120*/  IADD3 R4, P2, R0, UR6, RZ ;  /* 0x0000000600047c10 */ /* 0x000fe2000ff5e0ff */
[----:B------:R-:W-:-:S03]  /*0130*/  HFMA2.MMA R0, -RZ, RZ, 0, 0 ;  /* 0x00000000ff007435 */ /* 0x000fc600000001ff */
[----:B------:R-:W-:Y:S01]  /*0140*/  IADD3.X R5, RZ, UR7, RZ, P2, !PT ;  /* 0x00000007ff057c10 */ /* 0x000fe200097fe4ff */
[----:B------:R-:W-:Y:S01]  /*0150*/  ULDC UR7, c[0x0][0x268] ;  /* 0x00009a0000077ab9 */ /* 0x000fe20000000800 */
[----:B--2---:R-:W-:-:S05]  /*0160*/  @P1 R2UR UR5, R6 ;  /* 0x00000000060512ca */ /* 0x004fca00000e0000 */
[----:B------:R-:W-:Y:S10]  /*0170*/  @P0 BRA `(.L_x_4822) ;  /* 0x0000001800780947 */ /* 0x000ff40003800000 */
[----:B------:R0:W5:Y:S04]  /*0180*/  LDG.E.128 R52, desc[UR8][R4.64] ;  /* 0x0000000804347981 */ /* 0x000168000c1e1d00 */
[----:B------:R0:W5:Y:S04]  /*0190*/  LDG.E.128 R16, desc[UR8][R4.64+0x200] ;  /* 0x0002000804107981 */ /* 0x000168000c1e1d00 */
[----:B------:R0:W5:Y:S04]  /*01a0*/  LDG.E.128 R12, desc[UR8][R4.64+0x400] ;  /* 0x00040008040c7981 */ /* 0x000168000c1e1d00 */
[----:B------:R0:W5:Y:S01]  /*01b0*/  LDG.E.128 R8, desc[UR8][R4.64+0x600] ;  /* 0x0006000804087981 */ /* 0x000162000c1e1d00 */
[----:B------:R-:W-:-:S07]  /*01c0*/  MOV R0, RZ ;  /* 0x000000ff00007202 */ /* 0x000fce0000000f00 */
.L_x_4824:
[----:B-1----:R-:W1:Y:S01]  /*01d0*/  S2R R3, SR_TID.X ;  /* 0x0000000000037919 */ /* 0x002e620000002100 */
[----:B------:R-:W2:Y:S01]  /*01e0*/  LDC.64 R32, c[0x0][0x220] ;  /* 0x00008800ff207b82 */ /* 0x000ea20000000a00 */
[----:B0-----:R-:W-:Y:S02]  /*01f0*/  SHF.L.U32 R4, R2, 0x7, RZ ;  /* 0x0000000702047819 */ /* 0x001fe400000006ff */
[----:B-1----:R-:W-:-:S04]  /*0200*/  LOP3.LUT P2, R3, R3, 0x1f, RZ, 0xc0, !PT ;  /* 0x0000001f03037812 */ /* 0x002fc8000784c0ff */
        /* <DEDUP_REMOVED lines=15> */
[----:B------:R-:W-:Y:S02]  /*0300*/  HADD2.F32 R4, -RZ, R21.H0_H0 ;  /* 0x20000015ff047230 */ /* 0x000fe40000004100 */
[----:B------:R-:W-:-:S04]  /*0310*/  FADD R6, RZ, R3 ;  /* 0x00000003ff067221 */ /* 0x000fc80000000000 */
[----:B------:R-:W-:Y:S01]  /*0320*/  FADD R7, R5, R6 ;  /* 0x0000000605077221 */ /* 0x000fe20000000000 */
[----:B------:R-:W-:-:S03]  /*0330*/  HADD2.F32 R6, -RZ, R21.H1_H1 ;  /* 0x30000015ff067230 */ /* 0x000fc60000004100 */
        /* <DEDUP_REMOVED lines=8> */
[----:B------:R-:W-:Y:S01]  /*03c0*/  FADD R36, R20, R21 ;  /* 0x0000001514247221 */ /* 0x000fe20000000000 */
[--C-:B---3--:R-:W-:Y:S02]  /*03d0*/  HADD2.F32 R21, -RZ, R24.reuse.H0_H0 ;  /* 0x20000018ff157230 */ /* 0x108fe40000004100 */
        /* <DEDUP_REMOVED lines=45> */
[----:B------:R-:W-:-:S03]  /*06b0*/  HADD2.F32 R47, -RZ, R35.H1_H1 ;  /* 0x30000023ff2f7230 */ /* 0x000fc60000004100 */
        /* <DEDUP_REMOVED lines=87> */
.L_x_4844:
[----:B-1----:R-:W-:Y:S01]  /*0c30*/  FADD R35, R60, R35 ;  /* 0x000000233c237221 */ /* 0x002fe20000000000 */
[----:B------:R-:W1:Y:S01]  /*0c40*/  LDC.U8 R49, c[0x0][0x250] ;  /* 0x00009400ff317b82 */ /* 0x000e620000000000 */
[----:B-----5:R-:W-:Y:S01]  /*0c50*/  HADD2.F32 R51, -RZ, R52.H1_H1 ;  /* 0x30000034ff337230 */ /* 0x020fe20000004100 */
[----:B------:R-:W2:Y:S01]  /*0c60*/  S2R R57, SR_TID.X ;  /* 0x0000000000397919 */ /* 0x000ea20000002100 */
[----:B------:R-:W-:-:S04]  /*0c70*/  FMUL R35, R35, 0.0009765625 ;  /* 0x3a80000023237820 */ /* 0x000fc80000400000 */
[----:B------:R-:W-:Y:S01]  /*0c80*/  FFMA R35, R48, R48, R35 ;  /* 0x0000003030237223 */ /* 0x000fe20000000023 */
[----:B0-----:R-:W0:Y:S03]  /*0c90*/  LDC.64 R60, c[0x0][0x258] ;  /* 0x00009600ff3c7b82 */ /* 0x001e260000000a00 */
[----:B------:R-:W-:-:S05]  /*0ca0*/  FADD R48, R35, UR7 ;  /* 0x0000000723307e21 */ /* 0x000fca0008000000 */
[----:B------:R-:W-:Y:S02]  /*0cb0*/  FSETP.GEU.AND P0, PT, |R48|, 1.175494350822287508e-38, PT ;  /* 0x008000003000780b */ /* 0x000fe40003f0e200 */
[----:B-1----:R-:W-:Y:S01]  /*0cc0*/  ISETP.NE.AND P3, PT, R49, RZ, PT ;  /* 0x000000ff3100720c */ /* 0x002fe20003f65270 */
[----:B------:R-:W-:-:S10]  /*0cd0*/  HADD2.F32 R49, -RZ, R52.H0_H0 ;  /* 0x20000034ff317230 */ /* 0x000fd40000004100 */
[----:B------:R-:W-:-:S04]  /*0ce0*/  @!P0 FMUL R48, R48, 16777216 ;  /* 0x4b80000030308820 */ /* 0x000fc80000400000 */
[----:B------:R1:W3:Y:S01]  /*0cf0*/  MUFU.RSQ R35, R48 ;  /* 0x0000003000237308 */ /* 0x0002e20000001400 */
[----:B--2---:R-:W-:Y:S01]  /*0d00*/  LOP3.LUT R59, R57, 0x1f, RZ, 0xc0, !PT ;  /* 0x0000001f393b7812 */ /* 0x004fe200078ec0ff */
[----:B------:R-:W-:Y:S01]  /*0d10*/  @P3 FADD R49, R49, 1 ;  /* 0x3f80000031313421 */ /* 0x000fe20000000000 */
[----:B------:R-:W-:Y:S01]  /*0d20*/  @P3 FADD R51, R51, 1 ;  /* 0x3f80000033333421 */ /* 0x000fe20000000000 */
[----:B-1----:R-:W-:-:S05]  /*0d30*/  HADD2.F32 R48, -RZ, R53.H0_H0 ;  /* 0x20000035ff307230 */ /* 0x002fca0000004100 */
[----:B------:R-:W-:Y:S01]  /*0d40*/  @P3 FADD R48, R48, 1 ;  /* 0x3f80000030303421 */ /* 0x000fe20000000000 */
[----:B---3--:R-:W-:Y:S01]  /*0d50*/  @!P0 FMUL R35, R35, 4096 ;  /* 0x4580000023238820 */ /* 0x008fe20000400000 */
[----:B------:R-:W-:-:S03]  /*0d60*/  ISETP.NE.U32.AND P0, PT, RZ, UR10, PT ;  /* 0x0000000aff007c0c */ /* 0x000fc6000bf05070 */
[-C--:B------:R-:W-:Y:S01]  /*0d70*/  FMUL R50, R3, R35.reuse ;  /* 0x0000002303327220 */ /* 0x080fe20000400000 */
[-C--:B------:R-:W-:Y:S01]  /*0d80*/  FMUL R56, R5, R35.reuse ;  /* 0x0000002305387220 */ /* 0x080fe20000400000 */
[-C--:B------:R-:W-:Y:S01]  /*0d90*/  FMUL R7, R7, R35.reuse ;  /* 0x0000002307077220 */ /* 0x080fe20000400000 */
[-C--:B------:R-:W-:Y:S01]  /*0da0*/  FMUL R21, R21, R35.reuse ;  /* 0x0000002315157220 */ /* 0x080fe20000400000 */
[----:B------:R-:W-:Y:S01]  /*0db0*/  FMUL R5, R49, R50 ;  /* 0x0000003231057220 */ /* 0x000fe20000400000 */
[----:B------:R-:W-:Y:S02]  /*0dc0*/  HADD2.F32 R50, -RZ, R53.H1_H1 ;  /* 0x30000035ff327230 */ /* 0x000fe40000004100 */
[-C--:B------:R-:W-:Y:S01]  /*0dd0*/  FMUL R49, R4, R35.reuse ;  /* 0x0000002304317220 */ /* 0x080fe20000400000 */
[--C-:B------:R-:W-:Y:S02]  /*0de0*/  HADD2.F32 R4, -RZ, R54.reuse.H0_H0 ;  /* 0x20000036ff047230 */ /* 0x100fe40000004100 */
[----:B------:R-:W-:Y:S01]  /*0df0*/  FMUL R3, R51, R56 ;  /* 0x0000003833037220 */ /* 0x000fe20000400000 */
[----:B------:R-:W-:Y:S01]  /*0e00*/  FMUL R51, R6, R35 ;  /* 0x0000002306337220 */ /* 0x000fe20000400000 */
[----:B------:R-:W-:Y:S01]  /*0e10*/  @P3 FADD R50, R50, 1 ;  /* 0x3f80000032323421 */ /* 0x000fe20000000000 */
[----:B------:R-:W-:Y:S01]  /*0e20*/  FMUL R48, R48, R49 ;  /* 0x0000003130307220 */ /* 0x000fe20000400000 */
[----:B------:R-:W-:-:S02]  /*0e30*/  HADD2.F32 R49, -RZ, R54.H1_H1 ;  /* 0x30000036ff317230 */ /* 0x000fc40000004100 */
[----:B------:R-:W-:Y:S01]  /*0e40*/  @P3 FADD R4, R4, 1 ;  /* 0x3f80000004043421 */ /* 0x000fe20000000000 */
[----:B------:R-:W-:Y:S01]  /*0e50*/  FMUL R6, R50, R51 ;  /* 0x0000003332067220 */ /* 0x000fe20000400000 */
[-C--:B------:R-:W-:Y:S01]  /*0e60*/  FMUL R50, R22, R35.reuse ;  /* 0x0000002316327220 */ /* 0x080fe20000400000 */
[----:B------:R-:W-:Y:S01]  /*0e70*/  FMUL R51, R23, R35 ;  /* 0x0000002317337220 */ /* 0x000fe20000400000 */
[----:B------:R-:W-:Y:S01]  /*0e80*/  FMUL R22, R4, R7 ;  /* 0x0000000704167220 */ /* 0x000fe20000400000 */
[----:B------:R-:W-:Y:S01]  /*0e90*/  @P3 FADD R49, R49, 1 ;  /* 0x3f80000031313421 */ /* 0x000fe20000000000 */
[--C-:B------:R-:W-:Y:S01]  /*0ea0*/  HADD2.F32 R4, -RZ, R55.reuse.H0_H0 ;  /* 0x20000037ff047230 */ /* 0x100fe20000004100 */
[----:B------:R-:W-:Y:S01]  /*0eb0*/  ISETP.NE.AND.EX P0, PT, RZ, UR11, PT, P0 ;  /* 0x0000000bff007c0c */ /* 0x000fe2000bf05300 */
[-C--:B------:R-:W-:Y:S01]  /*0ec0*/  FMUL R25, R25, R35.reuse ;  /* 0x0000002319197220 */ /* 0x080fe20000400000 */
[----:B------:R-:W-:Y:S01]  /*0ed0*/  FMUL R7, R49, R50 ;  /* 0x0000003231077220 */ /* 0x000fe20000400000 */
[----:B------:R-:W-:Y:S01]  /*0ee0*/  FMUL R49, R20, R35 ;  /* 0x0000002314317220 */ /* 0x000fe20000400000 */
[----:B------:R-:W-:Y:S01]  /*0ef0*/  @P3 FADD R4, R4, 1 ;  /* 0x3f80000004043421 */ /* 0x000fe20000000000 */
[----:B------:R-:W-:-:S02]  /*0f00*/  HADD2.F32 R50, -RZ, R55.H1_H1 ;  /* 0x30000037ff327230 */ /* 0x000fc40000004100 */
[-C--:B------:R-:W-:Y:S01]  /*0f10*/  FMUL R27, R27, R35.reuse ;  /* 0x000000231b1b7220 */ /* 0x080fe20000400000 */
[----:B------:R-:W-:Y:S01]  /*0f20*/  FMUL R40, R40, R35 ;  /* 0x0000002328287220 */ /* 0x000fe20000400000 */
[----:B------:R-:W-:Y:S01]  /*0f30*/  FMUL R23, R4, R49 ;  /* 0x0000003104177220 */ /* 0x000fe20000400000 */
[--C-:B------:R-:W-:Y:S02]  /*0f40*/  HADD2.F32 R4, -RZ, R16.reuse.H0_H0 ;  /* 0x20000010ff047230 */ /* 0x100fe40000004100 */
        /* <DEDUP_REMOVED lines=9> */
[----:B------:R-:W-:-:S02]  /*0fe0*/  HADD2.F32 R4, -RZ, R17.H0_H0 ;  /* 0x20000011ff047230 */ /* 0x000fc40000004100 */
[-C--:B------:R-:W-:Y:S01]  /*0ff0*/  FMUL R51, R37, R35.reuse ;  /* 0x0000002325337220 */ /* 0x080fe20000400000 */
[----:B------:R-:W-:Y:S01]  /*1000*/  FMUL R21, R49, R50 ;  /* 0x0000003231157220 */ /* 0x000fe20000400000 */
[----:B------:R-:W-:Y:S01]  /*1010*/  FMUL R49, R36, R35 ;  /* 0x0000002324317220 */ /* 0x000fe20000400000 */
[----:B------:R-:W-:Y:S02]  /*1020*/  HADD2.F32 R50, -RZ, R17.H1_H1 ;  /* 0x30000011ff327230 */ /* 0x000fe40000004100 */
[----:B------:R-:W-:Y:S01]  /*1030*/  @P3 FADD R4, R4, 1 ;  /* 0x3f80000004043421 */ /* 0x000fe20000000000 */
[----:B------:R-:W-:Y:S01]  /*1040*/  @P0 FMNMX R0, R0, |R3|, !PT ;  /* 0x4000000300000209 */ /* 0x000fe20007800000 */
[----:B------:R-:W-:Y:S01]  /*1050*/  FMUL R42, R42, R35 ;  /* 0x000000232a2a7220 */ /* 0x000fe20000400000 */
[----:B------:R-:W-:Y:S01]  /*1060*/  @P1 FMUL R5, R5, UR5 ;  /* 0x0000000505051c20 */ /* 0x000fe20008400000 */
[----:B------:R-:W-:Y:S01]  /*1070*/  FMUL R37, R4, R49 ;  /* 0x0000003104257220 */ /* 0x000fe20000400000 */
[----:B------:R-:W-:-:S02]  /*1080*/  HADD2.F32 R4, -RZ, R18.H0_H0 ;  /* 0x20000012ff047230 */ /* 0x000fc40000004100 */
[----:B------:R-:W-:Y:S01]  /*1090*/  @P3 FADD R50, R50, 1 ;  /* 0x3f80000032323421 */ /* 0x000fe20000000000 */
[----:B------:R-:W-:Y:S01]  /*10a0*/  HADD2.F32 R49, -RZ, R18.H1_H1 ;  /* 0x30000012ff317230 */ /* 0x000fe20000004100 */
[----:B------:R-:W-:Y:S01]  /*10b0*/  @P0 FMNMX R0, R0, |R48|, !PT ;  /* 0x4000003000000209 */ /* 0x000fe20007800000 */
[----:B------:R-:W-:Y:S01]  /*10c0*/  @P1 FMUL R3, R3, UR5 ;  /* 0x0000000503031c20 */ /* 0x000fe20008400000 */
        /* <DEDUP_REMOVED lines=8> */
[-C--:B------:R-:W-:Y:S01]  /*1150*/  FMUL R49, R26, R35.reuse ;  /* 0x000000231a317220 */ /* 0x080fe20000400000 */
[----:B------:R-:W-:Y:S01]  /*1160*/  FMUL R51, R39, R35 ;  /* 0x0000002327337220 */ /* 0x000fe20000400000 */
[----:B------:R-:W-:Y:S01]  /*1170*/  @P0 FMNMX R0, R0, |R22|, !PT ;  /* 0x4000001600000209 */ /* 0x000fe20007800000 */
[----:B------:R-:W-:Y:S01]  /*1180*/  @P3 FADD R4, R4, 1 ;  /* 0x3f80000004043421 */ /* 0x000fe20000000000 */
[----:B------:R-:W-:-:S02]  /*1190*/  HADD2.F32 R50, -RZ, R19.H1_H1 ;  /* 0x30000013ff327230 */ /* 0x000fc40000004100 */
[----:B------:R-:W-:Y:S01]  /*11a0*/  @P1 FMUL R48, R48, UR5 ;  /* 0x0000000530301c20 */ /* 0x000fe20008400000 */
[----:B------:R-:W-:Y:S01]  /*11b0*/  @P0 FMNMX R0, R0, |R7|, !PT ;  /* 0x4000000700000209 */ /* 0x000fe20007800000 */
[----:B------:R-:W-:Y:S01]  /*11c0*/  FMUL R39, R4, R49 ;  /* 0x0000003104277220 */ /* 0x000fe20000400000 */
[--C-:B------:R-:W-:Y:S02]  /*11d0*/  HADD2.F32 R4, -RZ, R12.reuse.H0_H0 ;  /* 0x2000000cff047230 */ /* 0x100fe40000004100 */
[----:B------:R-:W-:Y:S01]  /*11e0*/  @P3 FADD R50, R50, 1 ;  /* 0x3f80000032323421 */ /* 0x000fe20000000000 */
[----:B------:R-:W-:Y:S01]  /*11f0*/  @P0 FMNMX R0, R0, |R23|, !PT ;  /* 0x4000001700000209 */ /* 0x000fe20007800000 */
[----:B------:R-:W-:Y:S02]  /*1200*/  HADD2.F32 R49, -RZ, R12.H1_H1 ;  /* 0x3000000cff317230 */ /* 0x000fe40000004100 */
[----:B------:R-:W-:Y:S01]  /*1210*/  @P1 FMUL R6, R6, UR5 ;  /* 0x0000000506061c20 */ /* 0x000fe20008400000 */
[----:B------:R-:W-:Y:S01]  /*1220*/  @P3 FADD R4, R4, 1 ;  /* 0x3f80000004043421 */ /* 0x000fe20000000000 */
[----:B------:R-:W-:Y:S01]  /*1230*/  @P0 FMNMX R0, R0, |R20|, !PT ;  /* 0x4000001400000209 */ /* 0x000fe20007800000 */
[----:B------:R-:W-:Y:S01]  /*1240*/  FMUL R26, R50, R51 ;  /* 0x00000033321a7220 */ /* 0x000fe20000400000 */
[----:B------:R-:W-:Y:S01]  /*1250*/  @P3 FADD R49, R49, 1 ;  /* 0x3f80000031313421 */ /* 0x000fe20000000000 */
[----:B------:R-:W-:Y:S01]  /*1260*/  FMUL R27, R4, R27 ;  /* 0x0000001b041b7220 */ /* 0x000fe20000400000 */
[--C-:B------:R-:W-:Y:S01]  /*1270*/  HADD2.F32 R4, -RZ, R13.reuse.H0_H0 ;  /* 0x2000000dff047230 */ /* 0x100fe20000004100 */
[----:B------:R-:W-:Y:S01]  /*1280*/  @P0 FMNMX R0, R0, |R24|, !PT ;  /* 0x4000001800000209 */ /* 0x000fe20007800000 */
[----:B------:R-:W-:Y:S01]  /*1290*/  FMUL R40, R49, R40 ;  /* 0x0000002831287220 */ /* 0x000fe20000400000 */
[----:B------:R-:W-:Y:S01]  /*12a0*/  FMUL R49, R28, R35 ;  /* 0x000000231c317220 */ /* 0x000fe20000400000 */
[----:B------:R-:W-:Y:S01]  /*12b0*/  HADD2.F32 R50, -RZ, R13.H1_H1 ;  /* 0x3000000dff327230 */ /* 0x000fe20000004100 */
[----:B------:R-:W-:Y:S01]  /*12c0*/  @P0 FMNMX R0, R0, |R21|, !PT ;  /* 0x4000001500000209 */ /* 0x000fe20007800000 */
[----:B------:R-:W-:Y:S01]  /*12d0*/  @P3 FADD R4, R4, 1 ;  /* 0x3f80000004043421 */ /* 0x000fe20000000000 */
[----:B------:R-:W-:Y:S01]  /*12e0*/  @P1 FMUL R22, R22, UR5 ;  /* 0x0000000516161c20 */ /* 0x000fe20008400000 */
[----:B------:R-:W-:Y:S01]  /*12f0*/  @P1 FMUL R7, R7, UR5 ;  /* 0x0000000507071c20 */ /* 0x000fe20008400000 */
[----:B------:R-:W-:Y:S01]  /*1300*/  @P0 FMNMX R0, R0, |R37|, !PT ;  /* 0x4000002500000209 */ /* 0x000fe20007800000 */
[----:B------:R-:W-:Y:S01]  /*1310*/  FMUL R28, R4, R49 ;  /* 0x00000031041c7220 */ /* 0x000fe20000400000 */
[----:B------:R-:W-:-:S02]  /*1320*/  HADD2.F32 R4, -RZ, R14.H0_H0 ;  /* 0x2000000eff047230 */ /* 0x000fc40000004100 */
[----:B------:R-:W-:Y:S01]  /*1330*/  @P3 FADD R50, R50, 1 ;  /* 0x3f80000032323421 */ /* 0x000fe20000000000 */
[----:B------:R-:W-:Y:S01]  /*1340*/  @P0 FMNMX R0, R0, |R36|, !PT ;  /* 0x4000002400000209 */ /* 0x000fe20007800000 */
[----:B------:R-:W-:Y:S02]  /*1350*/  HADD2.F32 R49, -RZ, R14.H1_H1 ;  /* 0x3000000eff317230 */ /* 0x000fe40000004100 */
[-C--:B------:R-:W-:Y:S01]  /*1360*/  FMUL R41, R41, R35.reuse ;  /* 0x0000002329297220 */ /* 0x080fe20000400000 */
        /* <DEDUP_REMOVED lines=9> */
[----:B------:R-:W-:Y:S01]  /*1400*/  FMUL R41, R50, R41 ;  /* 0x0000002932297220 */ /* 0x000fe20000400000 */
[----:B------:R-:W-:Y:S01]  /*1410*/  @P0 FMNMX R0, R0, |R39|, !PT ;  /* 0x4000002700000209 */ /* 0x000fe20007800000 */
[----:B------:R-:W-:Y:S01]  /*1420*/  @P3 FADD R4, R4, 1 ;  /* 0x3f80000004043421 */ /* 0x000fe20000000000 */
[----:B------:R-:W-:-:S02]  /*1430*/  HADD2.F32 R50, -RZ, R15.H1_H1 ;  /* 0x3000000fff327230 */ /* 0x000fc40000004100 */
[----:B------:R-:W-:Y:S01]  /*1440*/  FMUL R43, R43, R35 ;  /* 0x000000232b2b7220 */ /* 0x000fe20000400000 */
[----:B------:R-:W-:Y:S01]  /*1450*/  @P0 FMNMX R0, R0, |R26|, !PT ;  /* 0x4000001a00000209 */ /* 0x000fe20007800000 */
[----:B------:R-:W-:Y:S01]  /*1460*/  FMUL R30, R4, R49 ;  /* 0x00000031041e7220 */ /* 0x000fe20000400000 */
[----:B------:R-:W-:Y:S01]  /*1470*/  SHF.L.U32 R4, R2, 0x7, RZ ;  /* 0x0000000702047819 */ /* 0x000fe200000006ff */
[----:B------:R-:W-:Y:S01]  /*1480*/  @P3 FADD R50, R50, 1 ;  /* 0x3f80000032323421 */ /* 0x000fe20000000000 */
[----:B------:R-:W-:Y:S01]  /*1490*/  @P0 FMNMX R0, R0, |R27|, !PT ;  /* 0x4000001b00000209 */ /* 0x000fe20007800000 */
[----:B------:R-:W-:Y:S01]  /*14a0*/  FMUL R44, R44, R35 ;  /* 0x000000232c2c7220 */ /* 0x000fe20000400000 */
[----:B------:R-:W-:Y:S01]  /*14b0*/  LOP3.LUT R59, R4, 0xffffff80, R59, 0xe2, !PT ;  /* 0xffffff80043b7812 */ /* 0x000fe200078ee23b */
[----:B------:R-:W-:Y:S01]  /*14c0*/  FMUL R43, R50, R43 ;  /* 0x0000002b322b7220 */ /* 0x000fe20000400000 */
[----:B------:R-:W-:Y:S01]  /*14d0*/  F2FP.F16.F32.PACK_AB R4, R3, R5 ;  /* 0x000000050304723e */ /* 0x000fe200000000ff */
[--C-:B------:R-:W-:Y:S01]  /*14e0*/  HADD2.F32 R3, -RZ, R8.reuse.H0_H0 ;  /* 0x20000008ff037230 */ /* 0x100fe20000004100 */
[----:B------:R-:W-:Y:S01]  /*14f0*/  F2FP.F16.F32.PACK_AB R5, R6, R48 ;  /* 0x000000300605723e */ /* 0x000fe200000000ff */
[-C--:B------:R-:W-:Y:S01]  /*1500*/  FMUL R45, R45, R35.reuse ;  /* 0x000000232d2d7220 */ /* 0x080fe20000400000 */
[----:B------:R-:W-:Y:S01]  /*1510*/  @P0 FMNMX R0, R0, |R40|, !PT ;  /* 0x4000002800000209 */ /* 0x000fe20007800000 */
[-C--:B------:R-:W-:Y:S01]  /*1520*/  FMUL R34, R34, R35.reuse ;  /* 0x0000002322227220 */ /* 0x080fe20000400000 */
[----:B------:R-:W-:Y:S01]  /*1530*/  F2FP.F16.F32.PACK_AB R6, R7, R22 ;  /* 0x000000160706723e */ /* 0x000fe200000000ff */
[----:B------:R-:W-:Y:S01]  /*1540*/  HADD2.F32 R7, -RZ, R9.H0_H0 ;  /* 0x20000009ff077230 */ /* 0x000fe20000004100 */
[----:B------:R-:W-:Y:S01]  /*1550*/  @P0 FMNMX R0, R0, |R28|, !PT ;  /* 0x4000001c00000209 */ /* 0x000fe20007800000 */
[----:B------:R-:W-:Y:S01]  /*1560*/  FMUL R22, R31, R35 ;  /* 0x000000231f167220 */ /* 0x000fe20000400000 */
[----:B------:R-:W-:Y:S01]  /*1570*/  @P3 FADD R3, R3, 1 ;  /* 0x3f80000003033421 */ /* 0x000fe20000000000 */
[----:B------:R-:W-:-:S02]  /*1580*/  HADD2.F32 R31, -RZ, R8.H1_H1 ;  /* 0x30000008ff1f7230 */ /* 0x000fc40000004100 */
[----:B------:R-:W-:Y:S01]  /*1590*/  @P3 FADD R7, R7, 1 ;  /* 0x3f80000007073421 */ /* 0x000fe20000000000 */
[----:B------:R-:W-:Y:S01]  /*15a0*/  @P0 FMNMX R0, R0, |R41|, !PT ;  /* 0x4000002900000209 */ /* 0x000fe20007800000 */
[----:B------:R-:W-:Y:S01]  /*15b0*/  FMUL R3, R3, R22 ;  /* 0x0000001603037220 */ /* 0x000fe20000400000 */
[----:B------:R-:W-:Y:S01]  /*15c0*/  FMUL R22, R33, R35 ;  /* 0x0000002321167220 */ /* 0x000fe20000400000 */
[----:B------:R-:W-:Y:S01]  /*15d0*/  FMUL R32, R7, R32 ;  /* 0x0000002007207220 */ /* 0x000fe20000400000 */
[----:B------:R-:W-:Y:S01]  /*15e0*/  HADD2.F32 R7, -RZ, R10.H0_H0 ;  /* 0x2000000aff077230 */ /* 0x000fe20000004100 */
[----:B------:R-:W-:Y:S01]  /*15f0*/  @P0 FMNMX R0, R0, |R29|, !PT ;  /* 0x4000001d00000209 */ /* 0x000fe20007800000 */
[----:B------:R-:W-:Y:S01]  /*1600*/  @P3 FADD R31, R31, 1 ;  /* 0x3f8000001f1f3421 */ /* 0x000fe20000000000 */
[----:B------:R-:W-:Y:S01]  /*1610*/  @P1 FMUL R23, R23, UR5 ;  /* 0x0000000517171c20 */ /* 0x000fe20008400000 */
[----:B------:R-:W-:Y:S01]  /*1620*/  @P1 FMUL R20, R20, UR5 ;  /* 0x0000000514141c20 */ /* 0x000fe20008400000 */
[----:B------:R-:W-:Y:S01]  /*1630*/  @P0 FMNMX R0, R0, |R42|, !PT ;  /* 0x4000002a00000209 */ /* 0x000fe20007800000 */
[----:B------:R-:W-:Y:S01]  /*1640*/  @P3 FADD R7, R7, 1 ;  /* 0x3f80000007073421 */ /* 0x000fe20000000000 */
[----:B------:R-:W-:Y:S01]  /*1650*/  FMUL R31, R31, R44 ;  /* 0x0000002c1f1f7220 */ /* 0x000fe20000400000 */
[----:B------:R-:W-:Y:S01]  /*1660*/  HADD2.F32 R44, -RZ, R9.H1_H1 ;  /* 0x30000009ff2c7230 */ /* 0x000fe20000004100 */
[----:B------:R-:W-:Y:S01]  /*1670*/  @P0 FMNMX R0, R0, |R30|, !PT ;  /* 0x4000001e00000209 */ /* 0x000fe20007800000 */
[----:B------:R-:W-:Y:S01]  /*1680*/  FMUL R33, R7, R22 ;  /* 0x0000001607217220 */ /* 0x000fe20000400000 */
[----:B------:R-:W-:-:S02]  /*1690*/  HADD2.F32 R7, -RZ, R11.H0_H0 ;  /* 0x2000000bff077230 */ /* 0x000fc40000004100 */
[----:B------:R-:W-:Y:S01]  /*16a0*/  @P1 FMUL R24, R24, UR5 ;  /* 0x0000000518181c20 */ /* 0x000fe20008400000 */
[----:B------:R-:W-:Y:S01]  /*16b0*/  @P0 FMNMX R0, R0, |R43|, !PT ;  /* 0x4000002b00000209 */ /* 0x000fe20007800000 */
[----:B------:R-:W-:Y:S01]  /*16c0*/  @P3 FADD R44, R44, 1 ;  /* 0x3f8000002c2c3421 */ /* 0x000fe20000000000 */
[----:B------:R-:W-:Y:S01]  /*16d0*/  @P1 FMUL R21, R21, UR5 ;  /* 0x0000000515151c20 */ /* 0x000fe20008400000 */
[----:B------:R-:W-:Y:S01]  /*16e0*/  @P3 FADD R7, R7, 1 ;  /* 0x3f80000007073421 */ /* 0x000fe20000000000 */
[----:B------:R-:W-:Y:S01]  /*16f0*/  @P1 FMUL R38, R38, UR5 ;  /* 0x0000000526261c20 */ /* 0x000fe20008400000 */
[----:B------:R-:W-:Y:S01]  /*1700*/  @P1 FMUL R25, R25, UR5 ;  /* 0x0000000519191c20 */ /* 0x000fe20008400000 */
[----:B------:R-:W-:Y:S01]  /*1710*/  @P0 FMNMX R0, R0, |R3|, !PT ;  /* 0x4000000300000209 */ /* 0x000fe20007800000 */
[----:B------:R-:W-:Y:S01]  /*1720*/  FMUL R44, R44, R45 ;  /* 0x0000002d2c2c7220 */ /* 0x000fe20000400000 */
[----:B------:R-:W-:Y:S01]  /*1730*/  FMUL R34, R7, R34 ;  /* 0x0000002207227220 */ /* 0x000fe20000400000 */
[----:B------:R-:W-:Y:S01]  /*1740*/  HADD2.F32 R45, -RZ, R10.H1_H1 ;  /* 0x3000000aff2d7230 */ /* 0x000fe20000004100 */
[----:B------:R-:W-:Y:S01]  /*1750*/  F2FP.F16.F32.PACK_AB R7, R20, R23 ;  /* 0x000000171407723e */ /* 0x000fe200000000ff */
[----:B------:R-:W-:Y:S01]  /*1760*/  FMUL R46, R46, R35 ;  /* 0x000000232e2e7220 */ /* 0x000fe20000400000 */
[----:B------:R-:W-:Y:S01]  /*1770*/  @P0 FMNMX R0, R0, |R31|, !PT ;  /* 0x4000001f00000209 */ /* 0x000fe20007800000 */
[----:B------:R-:W-:Y:S01]  /*1780*/  @P1 FMUL R37, R37, UR5 ;  /* 0x0000000525251c20 */ /* 0x000fe20008400000 */
[----:B------:R-:W-:Y:S01]  /*1790*/  F2FP.F16.F32.PACK_AB R20, R21, R24 ;  /* 0x000000181514723e */ /* 0x000fe200000000ff */
[----:B------:R-:W-:Y:S01]  /*17a0*/  @P3 FADD R45, R45, 1 ;  /* 0x3f8000002d2d3421 */ /* 0x000fe20000000000 */
[----:B------:R-:W-:Y:S01]  /*17b0*/  F2FP.F16.F32.PACK_AB R22, R25, R38 ;  /* 0x000000261916723e */ /* 0x000fe200000000ff */
[----:B------:R-:W-:Y:S01]  /*17c0*/  @P1 FMUL R36, R36, UR5 ;  /* 0x0000000524241c20 */ /* 0x000fe20008400000 */
[----:B------:R-:W1:Y:S01]  /*17d0*/  @!P2 LDC.64 R24, c[0x0][0x230] ;  /* 0x00008c00ff18ab82 */ /* 0x000e620000000a00 */
[----:B------:R-:W-:Y:S01]  /*17e0*/  @P0 FMNMX R0, R0, |R32|, !PT ;  /* 0x4000002000000209 */ /* 0x000fe20007800000 */
[----:B------:R-:W-:Y:S01]  /*17f0*/  FMUL R45, R45, R46 ;  /* 0x0000002e2d2d7220 */ /* 0x000fe20000400000 */
[----:B------:R-:W-:Y:S01]  /*1800*/  HADD2.F32 R46, -RZ, R11.H1_H1 ;  /* 0x3000000bff2e7230 */ /* 0x000fe20000004100 */
[----:B------:R-:W-:Y:S01]  /*1810*/  F2FP.F16.F32.PACK_AB R21, R36, R37 ;  /* 0x000000252415723e */ /* 0x000fe200000000ff */
[----:B------:R-:W-:Y:S01]  /*1820*/  FMUL R47, R47, R35 ;  /* 0x000000232f2f7220 */ /* 0x000fe20000400000 */
[----:B------:R-:W-:Y:S01]  /*1830*/  @P0 FMNMX R0, R0, |R44|, !PT ;  /* 0x4000002c00000209 */ /* 0x000fe20007800000 */
[----:B------:R-:W-:Y:S01]  /*1840*/  @P1 FMUL R28, R28, UR5 ;  /* 0x000000051c1c1c20 */ /* 0x000fe20008400000 */
[----:B------:R-:W2:Y:S01]  /*1850*/  LDC R37, c[0x0][0x210] ;  /* 0x00008400ff257b82 */ /* 0x000ea20000000800 */
[----:B------:R-:W-:Y:S01]  /*1860*/  @P3 FADD R46, R46, 1 ;  /* 0x3f8000002e2e3421 */ /* 0x000fe20000000000 */
[----:B------:R-:W-:Y:S01]  /*1870*/  @P0 FMNMX R0, R0, |R33|, !PT ;  /* 0x4000002100000209 */ /* 0x000fe20007800000 */
[----:B------:R-:W-:Y:S01]  /*1880*/  @P1 FMUL R41, R41, UR5 ;  /* 0x0000000529291c20 */ /* 0x000fe20008400000 */
[----:B------:R-:W-:Y:S01]  /*1890*/  @P1 FMUL R29, R29, UR5 ;  /* 0x000000051d1d1c20 */ /* 0x000fe20008400000 */
[----:B------:R-:W-:Y:S01]  /*18a0*/  FMUL R46, R46, R47 ;  /* 0x0000002f2e2e7220 */ /* 0x000fe20000400000 */
[----:B------:R-:W-:Y:S01]  /*18b0*/  @P0 FMNMX R0, R0, |R45|, !PT ;  /* 0x4000002d00000209 */ /* 0x000fe20007800000 */
[----:B------:R-:W-:Y:S01]  /*18c0*/  @P1 FMUL R42, R42, UR5 ;  /* 0x000000052a2a1c20 */ /* 0x000fe20008400000 */
[----:B------:R-:W-:Y:S01]  /*18d0*/  IADD3 R57, R59, 0x20, RZ ;  /* 0x000000203b397810 */ /* 0x000fe20007ffe0ff */
[----:B------:R-:W-:Y:S01]  /*18e0*/  @P1 FMUL R39, R39, UR5 ;  /* 0x0000000527271c20 */ /* 0x000fe20008400000 */
[----:B------:R-:W-:Y:S01]  /*18f0*/  @P0 FMNMX R0, R0, |R34|, !PT ;  /* 0x4000002200000209 */ /* 0x000fe20007800000 */
[----:B------:R-:W-:Y:S01]  /*1900*/  @P1 FMUL R26, R26, UR5 ;  /* 0x000000051a1a1c20 */ /* 0x000fe20008400000 */
[----:B------:R-:W-:Y:S01]  /*1910*/  IADD3 R51, R59, 0x40, RZ ;  /* 0x000000403b337810 */ /* 0x000fe20007ffe0ff */
[----:B------:R-:W-:Y:S01]  /*1920*/  @P1 FMUL R27, R27, UR5 ;  /* 0x000000051b1b1c20 */ /* 0x000fe20008400000 */
[----:B------:R-:W-:Y:S01]  /*1930*/  @P1 FMUL R40, R40, UR5 ;  /* 0x0000000528281c20 */ /* 0x000fe20008400000 */
[----:B------:R-:W-:Y:S01]  /*1940*/  @P1 FMUL R30, R30, UR5 ;  /* 0x000000051e1e1c20 */ /* 0x000fe20008400000 */
[----:B------:R-:W-:Y:S01]  /*1950*/  @P1 FMUL R43, R43, UR5 ;  /* 0x000000052b2b1c20 */ /* 0x000fe20008400000 */
[----:B------:R-:W-:Y:S01]  /*1960*/  @P0 FMNMX R0, R0, |R46|, !PT ;  /* 0x4000002e00000209 */ /* 0x000fe20007800000 */
[----:B------:R-:W-:Y:S01]  /*1970*/  @P1 FMUL R3, R3, UR5 ;  /* 0x0000000503031c20 */ /* 0x000fe20008400000 */
[----:B------:R-:W-:Y:S01]  /*1980*/  IADD3 R49, R59, 0x60, RZ ;  /* 0x000000603b317810 */ /* 0x000fe20007ffe0ff */
[----:B------:R-:W-:Y:S01]  /*1990*/  @P1 FMUL R31, R31, UR5 ;  /* 0x000000051f1f1c20 */ /* 0x000fe20008400000 */
[----:B------:R-:W-:Y:S01]  /*19a0*/  F2FP.F16.F32.PACK_AB R41, R41, R28 ;  /* 0x0000001c2929723e */ /* 0x000fe200000000ff */
[----:B------:R-:W-:Y:S01]  /*19b0*/  @P1 FMUL R32, R32, UR5 ;  /* 0x0000000520201c20 */ /* 0x000fe20008400000 */
[----:B------:R-:W-:Y:S01]  /*19c0*/  F2FP.F16.F32.PACK_AB R42, R42, R29 ;  /* 0x0000001d2a2a723e */ /* 0x000fe200000000ff */
[----:B------:R-:W-:Y:S01]  /*19d0*/  @P1 FMUL R44, R44, UR5 ;  /* 0x000000052c2c1c20 */ /* 0x000fe20008400000 */
[----:B------:R-:W-:Y:S01]  /*19e0*/  @P1 FMUL R33, R33, UR5 ;  /* 0x0000000521211c20 */ /* 0x000fe20008400000 */
[----:B------:R-:W-:Y:S01]  /*19f0*/  @P1 FMUL R45, R45, UR5 ;  /* 0x000000052d2d1c20 */ /* 0x000fe20008400000 */
[----:B------:R-:W-:Y:S01]  /*1a00*/  @P1 FMUL R34, R34, UR5 ;  /* 0x0000000522221c20 */ /* 0x000fe20008400000 */
[----:B------:R-:W-:Y:S01]  /*1a10*/  @P1 FMUL R46, R46, UR5 ;  /* 0x000000052e2e1c20 */ /* 0x000fe20008400000 */
[----:B-1----:R-:W-:Y:S01]  /*1a20*/  @!P2 IMAD.WIDE R28, R2, 0x4, R24 ;  /* 0x00000004021ca825 */ /* 0x002fe200078e0218 */
[----:B------:R-:W-:-:S02]  /*1a30*/  F2FP.F16.F32.PACK_AB R23, R26, R39 ;  /* 0x000000271a17723e */ /* 0x000fc400000000ff */
[----:B------:R-:W-:Y:S01]  /*1a40*/  F2FP.F16.F32.PACK_AB R40, R40, R27 ;  /* 0x0000001b2828723e */ /* 0x000fe200000000ff */
[--C-:B0-----:R-:W-:Y:S01]  /*1a50*/  IMAD.WIDE.U32 R58, R59, 0x10, R60.reuse ;  /* 0x000000103b3a7825 */ /* 0x101fe200078e003c */
[----:B------:R-:W-:Y:S01]  /*1a60*/  F2FP.F16.F32.PACK_AB R43, R43, R30 ;  /* 0x0000001e2b2b723e */ /* 0x000fe200000000ff */
[----:B------:R1:W-:Y:S01]  /*1a70*/  @!P2 STG.E desc[UR8][R28.64], R35 ;  /* 0x000000231c00a986 */ /* 0x0003e2000c101908 */
[----:B------:R-:W-:Y:S01]  /*1a80*/  F2FP.F16.F32.PACK_AB R24, R31, R3 ;  /* 0x000000031f18723e */ /* 0x000fe200000000ff */
[--C-:B------:R-:W-:Y:S01]  /*1a90*/  IMAD.WIDE.U32 R56, R57, 0x10, R60.reuse ;  /* 0x0000001039387825 */ /* 0x100fe200078e003c */
[----:B------:R-:W-:Y:S01]  /*1aa0*/  F2FP.F16.F32.PACK_AB R25, R44, R32 ;  /* 0x000000202c19723e */ /* 0x000fe200000000ff */
[----:B------:R1:W-:Y:S01]  /*1ab0*/  STG.E.128 desc[UR8][R58.64], R4 ;  /* 0x000000043a007986 */ /* 0x0003e2000c101d08 */
[----:B------:R-:W-:Y:S01]  /*1ac0*/  F2FP.F16.F32.PACK_AB R26, R45, R33 ;  /* 0x000000212d1a723e */ /* 0x000fe200000000ff */
[--C-:B------:R-:W-:Y:S01]  /*1ad0*/  IMAD.WIDE.U32 R50, R51, 0x10, R60.reuse ;  /* 0x0000001033327825 */ /* 0x100fe200078e003c */
[----:B------:R-:W-:Y:S01]  /*1ae0*/  F2FP.F16.F32.PACK_AB R27, R46, R34 ;  /* 0x000000222e1b723e */ /* 0x000fe200000000ff */
[----:B------:R1:W-:Y:S01]  /*1af0*/  STG.E.128 desc[UR8][R56.64], R20 ;  /* 0x0000001438007986 */ /* 0x0003e2000c101d08 */
[----:B--2---:R-:W-:Y:S01]  /*1b00*/  LEA R2, R37, R2, 0x2 ;  /* 0x0000000225027211 */ /* 0x004fe200078e10ff */
[----:B------:R-:W-:-:S02]  /*1b10*/  IMAD.WIDE.U32 R48, R49, 0x10, R60 ;  /* 0x0000001031307825 */ /* 0x000fc400078e003c */
[----:B------:R1:W-:Y:S01]  /*1b20*/  STG.E.128 desc[UR8][R50.64], R40 ;  /* 0x0000002832007986 */ /* 0x0003e2000c101d08 */
[----:B------:R-:W-:-:S03]  /*1b30*/  ISETP.GE.AND P0, PT, R2, UR14, PT ;  /* 0x0000000e02007c0c */ /* 0x000fc6000bf06270 */
[----:B------:R1:W-:Y:S10]  /*1b40*/  STG.E.128 desc[UR8][R48.64], R24 ;  /* 0x0000001830007986 */ /* 0x0003f4000c101d08 */
[----:B------:R-:W-:Y:S05]  /*1b50*/  @!P0 BRA `(.L_x_4824) ;  /* 0xffffffe4009c8947 */ /* 0x000fea000383ffff */
.L_x_4822:
[----:B------:R-:W-:Y:S05]  /*1b60*/  BSYNC B0 ;  /* 0x0000000000007941 */ /* 0x000fea0003800000 */
.L_x_4821:
        /* <DEDUP_REMOVED lines=15> */
.L_x_4851:
[----:B------:R-:W2:Y:S01]  /*1c60*/  S2R R8, SR_TID.X ;  /* 0x0000000000087919 */ /* 0x000ea20000002100 */
[----:B-1----:R-:W-:Y:S01]  /*1c70*/  FMNMX R7, R4, R7, !PT ;  /* 0x0000000704077209 */ /* 0x002fe20007800000 */
[----:B------:R-:W-:Y:S05]  /*1c80*/  WARPSYNC.ALL ;  /* 0x0000000000007948 */ /* 0x000fea0003800000 */
[----:B------:R-:W-:Y:S01]  /*1c90*/  BSSY B0, `(.L_x_4827) ;  /* 0x000001b000007945 */ /* 0x000fe20003800000 */
[----:B------:R-:W-:Y:S01]  /*1ca0*/  HFMA2.MMA R5, -RZ, RZ, 0, 0 ;  /* 0x00000000ff057435 */ /* 0x000fe200000001ff */
[----:B--2---:R-:W-:-:S13]  /*1cb0*/  LOP3.LUT P0, RZ, R8, 0x1f, RZ, 0xc0, !PT ;  /* 0x0000001f08ff7812 */ /* 0x004fda000780c0ff */
        /* <DEDUP_REMOVED lines=23> */
.L_x_4854:
[----:B--2---:R-:W-:-:S07]  /*1e30*/  FMNMX R5, R3, R2, !PT ;  /* 0x0000000203057209 */ /* 0x004fce0007800000 */
.L_x_4828:
[----:B------:R-:W-:Y:S05]  /*1e40*/  BSYNC B0 ;  /* 0x0000000000007941 */ /* 0x000fea0003800000 */
.L_x_4827:
[----:B------:R-:W-:Y:S01]  /*1e50*/  ISETP.NE.AND P0, PT, R8, RZ, PT ;  /* 0x000000ff0800720c */ /* 0x000fe20003f05270 */
[----:B------:R-:W-:-:S12]  /*1e60*/  BSSY B0, `(.L_x_4825) ;  /* 0x0000004000007945 */ /* 0x000fd80003800000 */
[----:B------:R-:W-:Y:S05]  /*1e70*/  @P0 BRA `(.L_x_4830) ;  /* 0x0000000000080947 */ /* 0x000fea0003800000 */
[----:B-1----:R-:W1:Y:S02]  /*1e80*/  LDC.64 R2, c[0x0][0x288] ;  /* 0x0000a200ff027b82 */ /* 0x002e640000000a00 */
[----:B-1----:R2:W-:Y:S02]  /*1e90*/  REDG.E.MAX.S32.STRONG.GPU desc[UR8][R2.64], R5 ;  /* 0x000000050200798e */ /* 0x0025e4000d10e388 */
.L_x_4830:
[----:B------:R-:W-:Y:S05]  /*1ea0*/  BSYNC B0 ;  /* 0x0000000000007941 */ /* 0x000fea0003800000 */
.L_x_4825:
[----:B------:R-:W-:Y:S02]  /*1eb0*/  ULDC.U8 UR4, c[0x0][0x294] ;  /* 0x0000a50000047ab9 */ /* 0x000fe40000000000 */
[----:B------:R-:W-:-:S13]  /*1ec0*/  ISETP.NE.AND P0, PT, RZ, UR4, PT ;  /* 0x00000004ff007c0c */ /* 0x000fda000bf05270 */
[----:B------:R-:W-:Y:S05]  /*1ed0*/  @!P0 EXIT ;  /* 0x000000000000894d */ /* 0x000fea0003800000 */
[----:B------:R-:W3:Y:S01]  /*1ee0*/  S2R R0, SR_TID.X ;  /* 0x0000000000007919 */ /* 0x000ee20000002100 */
        /* <DEDUP_REMOVED lines=11> */
[----:B-1----:R-:W-:-:S07]  /*1fa0*/  MOV R7, 0x1fc0 ;  /* 0x00001fc000077802 */ /* 0x002fce0000000f00 */
[----:B0-2---:R-:W-:Y:S05]  /*1fb0*/  CALL.REL.NOINC `($__internal_59_$__cuda_sm20_rcp_rn_f32_slowpath) ;  /* 0x0000000c00047944 */ /* 0x005fea0003c00000 */
[----:B------:R-:W-:Y:S05]  /*1fc0*/  BRA `(.L_x_4832) ;  /* 0x0000000000147947 */ /* 0x000fea0003800000 */
.L_x_4831:
[----:B-12---:R-:W1:Y:S01]  /*1fd0*/  MUFU.RCP R5, UR5 ;  /* 0x0000000500057d08 */ /* 0x006e620008001000 */
[----:B------:R-:W-:-:S05]  /*1fe0*/  MOV R0, UR5 ;  /* 0x0000000500007c02 */ /* 0x000fca0008000f00 */
[----:B-1----:R-:W-:-:S04]  /*1ff0*/  FFMA R0, R5, R0, -1 ;  /* 0xbf80000005007423 */ /* 0x002fc80000000000 */
[----:B------:R-:W-:-:S04]  /*2000*/  FADD.FTZ R0, -R0, -RZ ;  /* 0x800000ff00007221 */ /* 0x000fc80000010100 */
[----:B------:R-:W-:-:S07]  /*2010*/  FFMA R5, R5, R0, R5 ;  /* 0x0000000005057223 */ /* 0x000fce0000000005 */
.L_x_4832:
[----:B------:R-:W1:Y:S02]  /*2020*/  LDC.64 R2, c[0x0][0x280] ;  /* 0x0000a000ff027b82 */ /* 0x000e640000000a00 */
[----:B-1----:R-:W-:Y:S01]  /*2030*/  STG.E desc[UR8][R2.64], R5 ;  /* 0x0000000502007986 */ /* 0x002fe2000c101908 */
[----:B------:R-:W-:Y:S05]  /*2040*/  EXIT ;  /* 0x000000000000794d */ /* 0x000fea0003800000 */
.L_x_4823:
        /* <DEDUP_REMOVED lines=8> */
.L_x_4834:
[----:B------:R-:W-:Y:S05]  /*20d0*/  BSYNC B1 ;  /* 0x0000000000017941 */ /* 0x000fea0003800000 */
.L_x_4833:
[----:B------:R-:W-:Y:S01]  /*20e0*/  HFMA2.MMA R51, -RZ, RZ, 0, 1.1920928955078125e-07 ;  /* 0x00000002ff337435 */ /* 0x000fe200000001ff */
[----:B------:R-:W-:Y:S01]  /*20f0*/  FADD R57, R56, R35 ;  /* 0x0000002338397221 */ /* 0x000fe20000000000 */
[----:B------:R-:W-:Y:S02]  /*2100*/  MOV R50, 0x1f ;  /* 0x0000001f00327802 */ /* 0x000fe40000000f00 */
[----:B------:R-:W-:-:S07]  /*2110*/  MOV R49, 0xffffffff ;  /* 0xffffffff00317802 */ /* 0x000fce0000000f00 */
[----:B------:R-:W-:Y:S05]  /*2120*/  WARPSYNC.COLLECTIVE R49, `(.L_x_4835) ;  /* 0x0000000031087348 */ /* 0x000fea0003c00000 */
[----:B------:R0:W1:Y:S02]  /*2130*/  SHFL.BFLY P0, R35, R57, R51, R50 ;  /* 0x0c00003339237389 */ /* 0x0000640000000032 */
[----:B01----:R-:W-:Y:S01]  /*2140*/  ENDCOLLECTIVE ;  /* 0x000000000000791b */ /* 0x003fe20003800000 */
.L_x_4835:
[----:B------:R-:W-:Y:S01]  /*2150*/  HFMA2.MMA R51, -RZ, RZ, 0, 2.384185791015625e-07 ;  /* 0x00000004ff337435 */ /* 0x000fe200000001ff */
[----:B------:R-:W-:-:S05]  /*2160*/  FADD R58, R57, R35 ;  /* 0x00000023393a7221 */ /* 0x000fca0000000000 */
[----:B------:R-:W-:-:S07]  /*2170*/  MOV R57, R58 ;  /* 0x0000003a00397202 */ /* 0x000fce0000000f00 */
[----:B------:R-:W-:Y:S05]  /*2180*/  WARPSYNC.COLLECTIVE R49, `(.L_x_4836) ;  /* 0x0000000031087348 */ /* 0x000fea0003c00000 */
[----:B------:R0:W1:Y:S02]  /*2190*/  SHFL.BFLY P0, R35, R57, R51, R50 ;  /* 0x0c00003339237389 */ /* 0x0000640000000032 */
[----:B01----:R-:W-:Y:S01]  /*21a0*/  ENDCOLLECTIVE ;  /* 0x000000000000791b */ /* 0x003fe20003800000 */
.L_x_4836:
[----:B------:R-:W-:Y:S01]  /*21b0*/  HFMA2.MMA R51, -RZ, RZ, 0, 4.76837158203125e-07 ;  /* 0x00000008ff337435 */ /* 0x000fe200000001ff */
[----:B------:R-:W-:-:S05]  /*21c0*/  FADD R59, R58, R35 ;  /* 0x000000233a3b7221 */ /* 0x000fca0000000000 */
[----:B------:R-:W-:-:S07]  /*21d0*/  MOV R57, R59 ;  /* 0x0000003b00397202 */ /* 0x000fce0000000f00 */
[----:B------:R-:W-:Y:S05]  /*21e0*/  WARPSYNC.COLLECTIVE R49, `(.L_x_4837) ;  /* 0x0000000031087348 */ /* 0x000fea0003c00000 */
[----:B------:R0:W1:Y:S02]  /*21f0*/  SHFL.BFLY P0, R35, R57, R51, R50 ;  /* 0x0c00003339237389 */ /* 0x0000640000000032 */
[----:B01----:R-:W-:Y:S01]  /*2200*/  ENDCOLLECTIVE ;  /* 0x000000000000791b */ /* 0x003fe20003800000 */
.L_x_4837:
[----:B------:R-:W-:Y:S01]  /*2210*/  HFMA2.MMA R51, -RZ, RZ, 0, 9.5367431640625e-07 ;  /* 0x00000010ff337435 */ /* 0x000fe200000001ff */
[----:B------:R-:W-:-:S05]  /*2220*/  FADD R60, R59, R35 ;  /* 0x000000233b3c7221 */ /* 0x000fca0000000000 */
[----:B------:R-:W-:-:S07]  /*2230*/  MOV R57, R60 ;  /* 0x0000003c00397202 */ /* 0x000fce0000000f00 */
[----:B------:R-:W-:Y:S05]  /*2240*/  WARPSYNC.COLLECTIVE R49, `(.L_x_4838) ;  /* 0x0000000031087348 */ /* 0x000fea0003c00000 */
[----:B------:R0:W1:Y:S02]  /*2250*/  SHFL.BFLY P0, R35, R57, R51, R50 ;  /* 0x0c00003339237389 */ /* 0x0000640000000032 */
[----:B01----:R-:W-:Y:S01]  /*2260*/  ENDCOLLECTIVE ;  /* 0x000000000000791b */ /* 0x003fe20003800000 */
.L_x_4838:
[----:B------:R-:W-:Y:S01]  /*2270*/  HFMA2.MMA R51, -RZ, RZ, 0, 5.9604644775390625e-08 ;  /* 0x00000001ff337435 */ /* 0x000fe200000001ff */
        /* <DEDUP_REMOVED lines=10> */
[----:B------:R-:W-:Y:S01]  /*2320*/  FFMA R35, R56, R56, R35 ;  /* 0x0000003838237223 */ /* 0x000fe20000000023 */
[----:B------:R-:W-:-:S03]  /*2330*/  FADD R56, R47, -R48 ;  /* 0x800000302f387221 */ /* 0x000fc60000000000 */
        /* <DEDUP_REMOVED lines=53> */
[----:B------:R-:W-:-:S03]  /*2690*/  MOV R50, 0x1f ;  /* 0x0000001f00327802 */ /* 0x000fc60000000f00 */
[----:B------:R-:W-:-:S05]  /*26a0*/  FFMA R56, R56, R56, R35 ;  /* 0x0000003838387223 */ /* 0x000fca0000000023 */
[----:B------:R-:W-:-:S07]  /*26b0*/  MOV R57, R56 ;  /* 0x0000003800397202 */ /* 0x000fce0000000f00 */
[----:B------:R-:W-:Y:S05]  /*26c0*/  WARPSYNC.COLLECTIVE R49, `(.L_x_4839) ;  /* 0x0000000031087348 */ /* 0x000fea0003c00000 */
[----:B------:R0:W1:Y:S02]  /*26d0*/  SHFL.BFLY P0, R35, R57, R51, R50 ;  /* 0x0c00003339237389 */ /* 0x0000640000000032 */
[----:B01----:R-:W-:Y:S01]  /*26e0*/  ENDCOLLECTIVE ;  /* 0x000000000000791b */ /* 0x003fe20003800000 */
.L_x_4839:
[----:B------:R-:W-:Y:S01]  /*26f0*/  HFMA2.MMA R51, -RZ, RZ, 0, 1.1920928955078125e-07 ;  /* 0x00000002ff337435 */ /* 0x000fe200000001ff */
[----:B------:R-:W-:-:S10]  /*2700*/  FADD R57, R56, R35 ;  /* 0x0000002338397221 */ /* 0x000fd40000000000 */
[----:B------:R-:W-:Y:S05]  /*2710*/  WARPSYNC.COLLECTIVE R49, `(.L_x_4840) ;  /* 0x0000000031087348 */ /* 0x000fea0003c00000 */
[----:B------:R0:W1:Y:S02]  /*2720*/  SHFL.BFLY P0, R35, R57, R51, R50 ;  /* 0x0c00003339237389 */ /* 0x0000640000000032 */
[----:B01----:R-:W-:Y:S01]  /*2730*/  ENDCOLLECTIVE ;  /* 0x000000000000791b */ /* 0x003fe20003800000 */
.L_x_4840:
[----:B------:R-:W-:Y:S01]  /*2740*/  HFMA2.MMA R51, -RZ, RZ, 0, 2.384185791015625e-07 ;  /* 0x00000004ff337435 */ /* 0x000fe200000001ff */
[----:B------:R-:W-:-:S05]  /*2750*/  FADD R58, R57, R35 ;  /* 0x00000023393a7221 */ /* 0x000fca0000000000 */
[----:B------:R-:W-:-:S07]  /*2760*/  MOV R57, R58 ;  /* 0x0000003a00397202 */ /* 0x000fce0000000f00 */
[----:B------:R-:W-:Y:S05]  /*2770*/  WARPSYNC.COLLECTIVE R49, `(.L_x_4841) ;  /* 0x0000000031087348 */ /* 0x000fea0003c00000 */
[----:B------:R0:W1:Y:S02]  /*2780*/  SHFL.BFLY P0, R35, R57, R51, R50 ;  /* 0x0c00003339237389 */ /* 0x0000640000000032 */
[----:B01----:R-:W-:Y:S01]  /*2790*/  ENDCOLLECTIVE ;  /* 0x000000000000791b */ /* 0x003fe20003800000 */
.L_x_4841:
[----:B------:R-:W-:Y:S01]  /*27a0*/  HFMA2.MMA R51, -RZ, RZ, 0, 4.76837158203125e-07 ;  /* 0x00000008ff337435 */ /* 0x000fe200000001ff */
[----:B------:R-:W-:-:S05]  /*27b0*/  FADD R59, R58, R35 ;  /* 0x000000233a3b7221 */ /* 0x000fca0000000000 */
[----:B------:R-:W-:-:S07]  /*27c0*/  MOV R57, R59 ;  /* 0x0000003b00397202 */ /* 0x000fce0000000f00 */
[----:B------:R-:W-:Y:S05]  /*27d0*/  WARPSYNC.COLLECTIVE R49, `(.L_x_4842) ;  /* 0x0000000031087348 */ /* 0x000fea0003c00000 */
[----:B------:R0:W1:Y:S02]  /*27e0*/  SHFL.BFLY P0, R35, R57, R51, R50 ;  /* 0x0c00003339237389 */ /* 0x0000640000000032 */
[----:B01----:R-:W-:Y:S01]  /*27f0*/  ENDCOLLECTIVE ;  /* 0x000000000000791b */ /* 0x003fe20003800000 */
.L_x_4842:
[----:B------:R-:W-:Y:S01]  /*2800*/  HFMA2.MMA R51, -RZ, RZ, 0, 9.5367431640625e-07 ;  /* 0x00000010ff337435 */ /* 0x000fe200000001ff */
[----:B------:R-:W-:-:S05]  /*2810*/  FADD R60, R59, R35 ;  /* 0x000000233b3c7221 */ /* 0x000fca0000000000 */
[----:B------:R-:W-:-:S07]  /*2820*/  MOV R57, R60 ;  /* 0x0000003c00397202 */ /* 0x000fce0000000f00 */
[----:B------:R-:W-:Y:S05]  /*2830*/  WARPSYNC.COLLECTIVE R49, `(.L_x_4843) ;  /* 0x0000000031087348 */ /* 0x000fea0003c00000 */
[----:B------:R0:W1:Y:S02]  /*2840*/  SHFL.BFLY P0, R35, R57, R51, R50 ;  /* 0x0c00003339237389 */ /* 0x0000640000000032 */
[----:B01----:R-:W-:Y:S01]  /*2850*/  ENDCOLLECTIVE ;  /* 0x000000000000791b */ /* 0x003fe20003800000 */
.L_x_4843:
[----:B------:R-:W-:Y:S05]  /*2860*/  BRA `(.L_x_4844) ;  /* 0xffffffe000f07947 */ /* 0x000fea000383ffff */
.L_x_4826:
[----:B------:R-:W-:Y:S01]  /*2870*/  HFMA2.MMA R9, -RZ, RZ, 0, 1.847743988037109375e-06 ;  /* 0x0000001fff097435 */ /* 0x000fe200000001ff */
[----:B------:R-:W-:Y:S01]  /*2880*/  BSSY B0, `(.L_x_4845) ;  /* 0x0000006000007945 */ /* 0x000fe20003800000 */
[----:B-1----:R-:W-:Y:S02]  /*2890*/  MOV R6, 0x10 ;  /* 0x0000001000067802 */ /* 0x002fe40000000f00 */
[----:B------:R-:W-:-:S07]  /*28a0*/  MOV R49, 0xffffffff ;  /* 0xffffffff00317802 */ /* 0x000fce0000000f00 */
[----:B------:R-:W-:Y:S05]  /*28b0*/  WARPSYNC.COLLECTIVE R49, `(.L_x_4846) ;  /* 0x0000000031087348 */ /* 0x000fea0003c00000 */
[----:B------:R0:W1:Y:S02]  /*28c0*/  SHFL.DOWN P0, R7, R0, R6, R9 ;  /* 0x0800000600077389 */ /* 0x0000640000000009 */
[----:B01----:R-:W-:Y:S01]  /*28d0*/  ENDCOLLECTIVE ;  /* 0x000000000000791b */ /* 0x003fe20003800000 */
.L_x_4846:
[----:B------:R-:W-:Y:S05]  /*28e0*/  BSYNC B0 ;  /* 0x0000000000007941 */ /* 0x000fea0003800000 */
.L_x_4845:
        /* <DEDUP_REMOVED lines=9> */
.L_x_4847:
[----:B------:R-:W-:Y:S01]  /*2980*/  HFMA2.MMA R6, -RZ, RZ, 0, 2.384185791015625e-07 ;  /* 0x00000004ff067435 */ /* 0x000fe200000001ff */
[----:B------:R-:W-:-:S04]  /*2990*/  MOV R2, R7 ;  /* 0x0000000700027202 */ /* 0x000fc80000000f00 */
[----:B------:R-:W-:-:S04]  /*29a0*/  FMNMX R2, R3, R2, !PT ;  /* 0x0000000203027209 */ /* 0x000fc80007800000 */
[----:B------:R-:W-:-:S07]  /*29b0*/  MOV R0, R2 ;  /* 0x0000000200007202 */ /* 0x000fce0000000f00 */
[----:B------:R-:W-:Y:S05]  /*29c0*/  WARPSYNC.COLLECTIVE R49, `(.L_x_4848) ;  /* 0x0000000031087348 */ /* 0x000fea0003c00000 */
[----:B------:R0:W1:Y:S02]  /*29d0*/  SHFL.DOWN P0, R7, R0, R6, R9 ;  /* 0x0800000600077389 */ /* 0x0000640000000009 */
[----:B01----:R-:W-:Y:S01]  /*29e0*/  ENDCOLLECTIVE ;  /* 0x000000000000791b */ /* 0x003fe20003800000 */
.L_x_4848:
[----:B------:R-:W-:Y:S01]  /*29f0*/  HFMA2.MMA R6, -RZ, RZ, 0, 1.1920928955078125e-07 ;  /* 0x00000002ff067435 */ /* 0x000fe200000001ff */
[----:B------:R-:W-:-:S04]  /*2a00*/  MOV R5, R7 ;  /* 0x0000000700057202 */ /* 0x000fc80000000f00 */
[----:B------:R-:W-:-:S04]  /*2a10*/  FMNMX R5, R2, R5, !PT ;  /* 0x0000000502057209 */ /* 0x000fc80007800000 */
[----:B------:R-:W-:-:S07]  /*2a20*/  MOV R0, R5 ;  /* 0x0000000500007202 */ /* 0x000fce0000000f00 */
[----:B------:R-:W-:Y:S05]  /*2a30*/  WARPSYNC.COLLECTIVE R49, `(.L_x_4849) ;  /* 0x0000000031087348 */ /* 0x000fea0003c00000 */
[----:B------:R0:W1:Y:S02]  /*2a40*/  SHFL.DOWN P0, R7, R0, R6, R9 ;  /* 0x0800000600077389 */ /* 0x0000640000000009 */
[----:B01----:R-:W-:Y:S01]  /*2a50*/  ENDCOLLECTIVE ;  /* 0x000000000000791b */ /* 0x003fe20003800000 */
.L_x_4849:
[----:B------:R-:W-:Y:S01]  /*2a60*/  HFMA2.MMA R6, -RZ, RZ, 0, 5.9604644775390625e-08 ;  /* 0x00000001ff067435 */ /* 0x000fe200000001ff */
[----:B------:R-:W-:-:S04]  /*2a70*/  MOV R4, R7 ;  /* 0x0000000700047202 */ /* 0x000fc80000000f00 */
[----:B------:R-:W-:-:S04]  /*2a80*/  FMNMX R4, R5, R4, !PT ;  /* 0x0000000405047209 */ /* 0x000fc80007800000 */
[----:B------:R-:W-:-:S07]  /*2a90*/  MOV R0, R4 ;  /* 0x0000000400007202 */ /* 0x000fce0000000f00 */
[----:B------:R-:W-:Y:S05]  /*2aa0*/  WARPSYNC.COLLECTIVE R49, `(.L_x_4850) ;  /* 0x0000000031087348 */ /* 0x000fea0003c00000 */
[----:B------:R0:W1:Y:S02]  /*2ab0*/  SHFL.DOWN P0, R7, R0, R6, R9 ;  /* 0x0800000600077389 */ /* 0x0000640000000009 */
[----:B01----:R-:W-:Y:S01]  /*2ac0*/  ENDCOLLECTIVE ;  /* 0x000000000000791b */ /* 0x003fe20003800000 */
.L_x_4850:
[----:B------:R-:W-:Y:S05]  /*2ad0*/  BRA `(.L_x_4851) ;  /* 0xfffffff000607947 */ /* 0x000fea000383ffff */
.L_x_4829:
[----:B------:R-:W-:Y:S01]  /*2ae0*/  HFMA2.MMA R9, -RZ, RZ, 0, 1.847743988037109375e-06 ;  /* 0x0000001fff097435 */ /* 0x000fe200000001ff */
[----:B------:R-:W-:Y:S02]  /*2af0*/  MOV R6, 0x2 ;  /* 0x0000000200067802 */ /* 0x000fe40000000f00 */
[----:B------:R-:W-:-:S08]  /*2b00*/  MOV R49, 0xffffffff ;  /* 0xffffffff00317802 */ /* 0x000fd00000000f00 */
[----:B012---:R-:W-:Y:S05]  /*2b10*/  WARPSYNC.COLLECTIVE R49, `(.L_x_4852) ;  /* 0x0000000031087348 */ /* 0x007fea0003c00000 */
[----:B--2---:R2:W3:Y:S02]  /*2b20*/  SHFL.DOWN P0, R7, R0, R6, R9 ;  /* 0x0800000600077389 */ /* 0x0044e40000000009 */
[----:B0123--:R-:W-:Y:S01]  /*2b30*/  ENDCOLLECTIVE ;  /* 0x000000000000791b */ /* 0x00ffe20003800000 */
.L_x_4852:
[----:B------:R-:W-:Y:S01]  /*2b40*/  HFMA2.MMA R6, -RZ, RZ, 0, 5.9604644775390625e-08 ;  /* 0x00000001ff067435 */ /* 0x000fe200000001ff */
[----:B------:R-:W-:-:S04]  /*2b50*/  MOV R3, R7 ;  /* 0x0000000700037202 */ /* 0x000fc80000000f00 */
[----:B------:R-:W-:-:S04]  /*2b60*/  FMNMX R3, R3, R0, !PT ;  /* 0x0000000003037209 */ /* 0x000fc80007800000 */
[----:B------:R-:W-:-:S07]  /*2b70*/  MOV R0, R3 ;  /* 0x0000000300007202 */ /* 0x000fce0000000f00 */
[----:B------:R-:W-:Y:S05]  /*2b80*/  WARPSYNC.COLLECTIVE R49, `(.L_x_4853) ;  /* 0x0000000031087348 */ /* 0x000fea0003c00000 */
[----:B------:R0:W1:Y:S02]  /*2b90*/  SHFL.DOWN P0, R7, R0, R6, R9 ;  /* 0x0800000600077389 */ /* 0x0000640000000009 */
[----:B01----:R-:W-:Y:S01]  /*2ba0*/  ENDCOLLECTIVE ;  /* 0x000000000000791b */ /* 0x003fe20003800000 */
.L_x_4853:
[----:B------:R-:W-:Y:S01]  /*2bb0*/  MOV R2, R7 ;  /* 0x0000000700027202 */ /* 0x000fe20000000f00 */
[----:B------:R-:W-:Y:S06]  /*2bc0*/  BRA `(.L_x_4854) ;  /* 0xfffffff000987947 */ /* 0x000fec000383ffff */
        .weak           $__internal_59_$__cuda_sm20_rcp_rn_f32_slowpath
        .type           $__internal_59_$__cuda_sm20_rcp_rn_f32_slowpath,@function
        .size           $__internal_59_$__cuda_sm20_rcp_rn_f32_slowpath,(.L_x_5526 - $__internal_59_$__cuda_sm20_rcp_rn_f32_slowpath)
$__internal_59_$__cuda_sm20_rcp_rn_f32_slowpath:
        /* <DEDUP_REMOVED lines=15> */
.L_x_4855:
        /* <DEDUP_REMOVED lines=34> */
.L_x_4857:
[----:B------:R0:W1:Y:S02]  /*2ee0*/  MUFU.RCP R3, R2 ;  /* 0x0000000200037308 */ /* 0x0000640000001000 */
.L_x_4856:
[----:B-1----:R-:W-:Y:S02]  /*2ef0*/  MOV R5, R3 ;  /* 0x0000000300057202 */ /* 0x002fe40000000f00 */
[----:B0-----:R-:W-:Y:S02]  /*2f00*/  MOV R2, R7 ;  /* 0x0000000700027202 */ /* 0x001fe40000000f00 */
[----:B------:R-:W-:-:S04]  /*2f10*/  MOV R3, 0x0 ;  /* 0x0000000000037802 */ /* 0x000fc80000000f00 */
[----:B------:R-:W-:Y:S05]  /*2f20*/  RET.REL.NODEC R2 `(_ZN18transformer_engine13normalization24rmsnorm_fwd_tuned_kernelINS0_13Kernel_traitsI6__halfS3_S3_fjLj1024ELj1ELj4ELj1ELj16ENS0_18Kernel_traits_baseILj1024ES3_S3_S3_fjLj128EEEEEEEvNS0_19ForwardKernelParamsE) ;  /* 0xffffffd002347950 */ /* 0x000fea0003c3ffff */
.L_x_4858:
        /* <DEDUP_REMOVED lines=13> */
.L_x_5526:


//--------------------- .text._ZN18transformer_engine13normalization24rmsnorm_fwd_tuned_kernelINS0_13Kernel_traitsIffffjLj1024ELj1ELj4ELj1ELj16ENS0_18Kernel_traits_baseILj1024EffffjLj128EEEEEEEvNS0_19ForwardKernelParamsE --------------------------
	.section	.text._ZN18transformer_engine13normalization24rmsnorm_fwd_tuned_kernelINS0_13Kernel_traitsIffffjLj1024ELj1ELj4ELj1ELj16ENS0_18Kernel_traits_baseILj1024EffffjLj128EEEEEEEvNS0_19ForwardKernelParamsE,"ax",@progbits
	.align	128
        .global         _ZN18transformer_engine13normalization24rmsnorm_fwd_tuned_kernelINS0_13Kernel_traitsIffffjLj1024ELj1ELj4ELj1ELj16ENS0_18Kernel_traits_baseILj1024EffffjLj128EEEEEEEvNS0_19ForwardKernelParamsE
        .type           _ZN18transformer_engine13normalization24rmsnorm_fwd_tuned_kernelINS0_13Kernel_traitsIffffjLj1024ELj1ELj4ELj1ELj16ENS0_18Kernel_traits_baseILj1024EffffjLj128EEEEEEEvNS0_19ForwardKernelParamsE,@function
        .size           _ZN18transformer_engine13normalization24rmsnorm_fwd_tuned_kernelINS0_13Kernel_traitsIffffjLj1024ELj1ELj4ELj1ELj16ENS0_18Kernel_traits_baseILj1024EffffjLj128EEEEEEEvNS0_19ForwardKernelParamsE,(.L_x_5527 - _ZN18transformer_engine13normalization24rmsnorm_fwd_tuned_kernelINS0_13Kernel_traitsIffffjLj1024ELj1ELj4ELj1ELj16ENS0_18Kernel_traits_baseILj1024EffffjLj128EEEEEEEvNS0_19ForwardKernelParamsE)
        .other          _ZN18transformer_engine13normalization24rmsnorm_fwd_tuned_kernelINS0_13Kernel_traitsIffffjLj1024ELj1ELj4ELj1ELj16ENS0_18Kernel_traits_baseILj1024EffffjLj128EEEEEEEvNS0_19ForwardKernelParamsE,@"STO_CUDA_ENTRY STV_DEFAULT"
_ZN18transformer_engine13normalization24rmsnorm_fwd_tuned_kernelINS0_13Kernel_traitsIffffjLj1024ELj1ELj4ELj1ELj16ENS0_18Kernel_traits_baseILj1024EffffjLj128EEEEEEEvNS0_19ForwardKernelParamsE:
.text._ZN18transformer_engine13normalization24rmsnorm_fwd_tuned_kernelINS0_13Kernel_traitsIffffjLj1024ELj1ELj4ELj1ELj16ENS0_18Kernel_traits_baseILj1024EffffjLj128EEEEEEEvNS0_19ForwardKernelParamsE:
        /* <DEDUP_REMOVED lines=10> */
[----:B------:R-:W-:Y:S01]  /*00a0*/  ULDC.64 UR8, c[0x0][0x288] ;  /* 0x0000a20000087ab9 */ /* 0x000fe20000000a00 */
[----:B------:R-:W-:-:S10]  /*00b0*/  ULDC.64 UR10, c[0x0][0x258] ;  /* 0x00009600000a7ab9 */ /* 0x000fd40000000a00 */
[----:B------:R-:W2:Y:S01]  /*00c0*/  @P2 LDC.64 R2, c[0x0][0x270] ;  /* 0x00009c00ff022b82 */ /* 0x000ea20000000a00 */
[----:B0-----:R-:W-:Y:S02]  /*00d0*/  SHF.L.U32 R4, R0, 0x4, RZ ;  /* 0x0000000400047819 */ /* 0x001fe400000006ff */
[----:B------:R-:W-:Y:S02]  /*00e0*/  SHF.R.U32.HI R5, RZ, 0x5, R0 ;  /* 0x00000005ff057819 */ /* 0x000fe40000011600 */
[----:B------:R-:W-:-:S04]  /*00f0*/  LOP3.LUT R4, R4, 0x1f0, RZ, 0xc0, !PT ;  /* 0x000001f004047812 */ /* 0x000fc800078ec0ff */
[----:B------:R-:W-:Y:S01]  /*0100*/  IADD3 R36, P1, R4, UR6, RZ ;  /* 0x0000000604247c10 */ /* 0x000fe2000ff3e0ff */
[----:B------:R-:W-:Y:S01]  /*0110*/  ULDC UR6, c[0x0][0x218] ;  /* 0x0000860000067ab9 */ /* 0x000fe20000000800 */
[----:B--2---:R1:W5:Y:S02]  /*0120*/  @P2 LDG.E R70, desc[UR4][R2.64] ;  /* 0x0000000402462981 */ /* 0x004364000c1e1900 */
[----:B------:R-:W-:Y:S01]  /*0130*/  IADD3.X R37, RZ, UR7, RZ, P1, !PT ;  /* 0x00000007ff257c10 */ /* 0x000fe20008ffe4ff */
[----:B------:R-:W-:Y:S01]  /*0140*/  ULDC.U8 UR7, c[0x0][0x250] ;  /* 0x0000940000077ab9 */ /* 0x000fe20000000000 */
[----:B------:R-:W-:Y:S01]  /*0150*/  BSSY B0, `(.L_x_4859) ;  /* 0x000018e000007945 */ /* 0x000fe20003800000 */
[----:B-1----:R-:W-:Y:S01]  /*0160*/  LEA R3, R6, R5, 0x2 ;  /* 0x0000000506037211 */ /* 0x002fe200078e10ff */
[----:B------:R-:W-:-:S03]  /*0170*/  HFMA2.MMA R2, -RZ, RZ, 0, 0 ;  /* 0x00000000ff027435 */ /* 0x000fc600000001ff */
        /* <DEDUP_REMOVED lines=12> */
.L_x_4862:
[----:B-1----:R-:W1:Y:S01]  /*0240*/  LDC.64 R40, c[0x0][0x220] ;  /* 0x00008800ff287b82 */ /* 0x002e620000000a00 */
[----:B0-----:R-:W-:-:S04]  /*0250*/  LOP3.LUT P0, R36, R0, 0x1f, RZ, 0xc0, !PT ;  /* 0x0000001f00247812 */ /* 0x001fc8000780c0ff */
[----:B------:R-:W-:-:S04]  /*0260*/  PRMT R69, R3, 0x2104, R36 ;  /* 0x0000210403457816 */ /* 0x000fc80000000024 */
        /* <DEDUP_REMOVED lines=141> */
.L_x_4882:
[----:B-1----:R-:W-:Y:S01]  /*0b40*/  FADD R68, R75, R68 ;  /* 0x000000444b447221 */ /* 0x002fe20000000000 */
[----:B------:R-:W1:Y:S01]  /*0b50*/  @!P0 LDC.64 R72, c[0x0][0x230] ;  /* 0x00008c00ff488b82 */ /* 0x000e620000000a00 */
[----:B0----5:R-:W-:Y:S01]  /*0b60*/  FADD R75, R4, 1 ;  /* 0x3f800000044b7421 */ /* 0x021fe20000000000 */
[----:B------:R-:W-:Y:S01]  /*0b70*/  UISETP.NE.AND UP0, UPT, UR14, URZ, UPT ;  /* 0x0000003f0e00728c */ /* 0x000fe2000bf05270 */
[----:B------:R-:W-:Y:S01]  /*0b80*/  FMUL R71, R68, 0.0009765625 ;  /* 0x3a80000044477820 */ /* 0x000fe20000400000 */
[----:B------:R-:W-:Y:S01]  /*0b90*/  FADD R77, R8, 1 ;  /* 0x3f800000084d7421 */ /* 0x000fe20000000000 */
[----:B------:R-:W-:Y:S02]  /*0ba0*/  FADD R76, R9, 1 ;  /* 0x3f800000094c7421 */ /* 0x000fe40000000000 */
[----:B------:R-:W-:Y:S01]  /*0bb0*/  FFMA R71, R74, R74, R71 ;  /* 0x0000004a4a477223 */ /* 0x000fe20000000047 */
[----:B------:R-:W-:Y:S01]  /*0bc0*/  FADD R74, R5, 1 ;  /* 0x3f800000054a7421 */ /* 0x000fe20000000000 */
[----:B------:R-:W-:-:S02]  /*0bd0*/  PLOP3.LUT P2, PT, PT, PT, UP0, 0x80, 0x0 ;  /* 0x000000000000781c */ /* 0x000fc40003f4f008 */
[----:B------:R-:W-:-:S05]  /*0be0*/  FADD R71, R71, UR6 ;  /* 0x0000000647477e21 */ /* 0x000fca0008000000 */
[----:B------:R-:W-:Y:S01]  /*0bf0*/  FSETP.GEU.AND P1, PT, |R71|, 1.175494350822287508e-38, PT ;  /* 0x008000004700780b */ /* 0x000fe20003f2e200 */
[----:B-1----:R-:W-:-:S12]  /*0c00*/  @!P0 IMAD.WIDE R72, R3, 0x4, R72 ;  /* 0x0000000403488825 */ /* 0x002fd800078e0248 */
[----:B------:R-:W-:-:S04]  /*0c10*/  @!P1 FMUL R71, R71, 16777216 ;  /* 0x4b80000047479820 */ /* 0x000fc80000400000 */
[----:B------:R0:W1:Y:S02]  /*0c20*/  MUFU.RSQ R68, R71 ;  /* 0x0000004700447308 */ /* 0x0000640000001400 */
[----:B0-----:R-:W-:Y:S01]  /*0c30*/  FADD R71, R6, 1 ;  /* 0x3f80000006477421 */ /* 0x001fe20000000000 */
[----:B-1----:R-:W-:Y:S01]  /*0c40*/  @!P1 FMUL R68, R68, 4096 ;  /* 0x4580000044449820 */ /* 0x002fe20000400000 */
[----:B------:R-:W-:-:S03]  /*0c50*/  ISETP.NE.AND P1, PT, RZ, UR7, PT ;  /* 0x00000007ff007c0c */ /* 0x000fc6000bf25270 */
[-C--:B------:R-:W-:Y:S01]  /*0c60*/  FMUL R65, R65, R68.reuse ;  /* 0x0000004441417220 */ /* 0x080fe20000400000 */
[----:B------:R0:W-:Y:S01]  /*0c70*/  @!P0 STG.E desc[UR4][R72.64], R68 ;  /* 0x0000004448008986 */ /* 0x0001e2000c101904 */
[----:B------:R-:W-:Y:S01]  /*0c80*/  ISETP.NE.U32.AND P0, PT, RZ, UR8, PT ;  /* 0x00000008ff007c0c */ /* 0x000fe2000bf05070 */
[----:B------:R-:W-:Y:S01]  /*0c90*/  FMUL R64, R64, R68 ;  /* 0x0000004440407220 */ /* 0x000fe20000400000 */
[----:B------:R-:W-:Y:S01]  /*0ca0*/  FSEL R74, R5, R74, !P1 ;  /* 0x0000004a054a7208 */ /* 0x000fe20004800000 */
[-C--:B------:R-:W-:Y:S01]  /*0cb0*/  FMUL R66, R66, R68.reuse ;  /* 0x0000004442427220 */ /* 0x080fe20000400000 */
[----:B------:R-:W-:Y:S01]  /*0cc0*/  ISETP.NE.AND.EX P0, PT, RZ, UR9, PT, P0 ;  /* 0x00000009ff007c0c */ /* 0x000fe2000bf05300 */
[----:B------:R-:W-:Y:S01]  /*0cd0*/  FMUL R67, R67, R68 ;  /* 0x0000004443437220 */ /* 0x000fe20000400000 */
[----:B------:R-:W-:Y:S01]  /*0ce0*/  FSEL R75, R4, R75, !P1 ;  /* 0x0000004b044b7208 */ /* 0x000fe20004800000 */
[----:B------:R-:W-:Y:S01]  /*0cf0*/  FMUL R65, R65, R74 ;  /* 0x0000004a41417220 */ /* 0x000fe20000400000 */
[----:B------:R-:W-:Y:S01]  /*0d00*/  FADD R74, R7, 1 ;  /* 0x3f800000074a7421 */ /* 0x000fe20000000000 */
[----:B------:R-:W-:Y:S01]  /*0d10*/  FSEL R71, R6, R71, !P1 ;  /* 0x0000004706477208 */ /* 0x000fe20004800000 */
[----:B------:R-:W-:Y:S01]  /*0d20*/  FMUL R60, R60, R68 ;  /* 0x000000443c3c7220 */ /* 0x000fe20000400000 */
[----:B0-----:R-:W0:Y:S01]  /*0d30*/  LDC.64 R72, c[0x0][0x258] ;  /* 0x00009600ff487b82 */ /* 0x001e220000000a00 */
[----:B------:R-:W-:Y:S01]  /*0d40*/  FMUL R64, R75, R64 ;  /* 0x000000404b407220 */ /* 0x000fe20000400000 */
[----:B------:R-:W-:Y:S01]  /*0d50*/  FSEL R74, R7, R74, !P1 ;  /* 0x0000004a074a7208 */ /* 0x000fe20004800000 */
[----:B------:R-:W-:Y:S01]  /*0d60*/  FMUL R66, R66, R71 ;  /* 0x0000004742427220 */ /* 0x000fe20000400000 */
[----:B------:R-:W-:Y:S01]  /*0d70*/  FSEL R77, R8, R77, !P1 ;  /* 0x0000004d084d7208 */ /* 0x000fe20004800000 */
[----:B------:R-:W-:Y:S01]  /*0d80*/  FMUL R61, R61, R68 ;  /* 0x000000443d3d7220 */ /* 0x000fe20000400000 */
[----:B------:R-:W-:Y:S01]  /*0d90*/  @P0 FMNMX R2, R2, |R64|, !PT ;  /* 0x4000004002020209 */ /* 0x000fe20007800000 */
[----:B------:R-:W-:Y:S01]  /*0da0*/  FMUL R67, R67, R74 ;  /* 0x0000004a43437220 */ /* 0x000fe20000400000 */
[----:B------:R-:W-:Y:S01]  /*0db0*/  LOP3.LUT R74, R0, 0x1f, RZ, 0xc0, !PT ;  /* 0x0000001f004a7812 */ /* 0x000fe200078ec0ff */
[----:B------:R-:W-:Y:S01]  /*0dc0*/  @P2 FMUL R64, R70, R64 ;  /* 0x0000004046402220 */ /* 0x000fe20000400000 */
[-C--:B------:R-:W-:Y:S01]  /*0dd0*/  @P0 FMNMX R2, R2, |R65|.reuse, !PT ;  /* 0x4000004102020209 */ /* 0x080fe20007800000 */
[----:B------:R-:W-:Y:S01]  /*0de0*/  @P2 FMUL R65, R70, R65 ;  /* 0x0000004146412220 */ /* 0x000fe20000400000 */
[----:B------:R-:W-:Y:S01]  /*0df0*/  PRMT R71, R3, 0x2104, R74 ;  /* 0x0000210403477816 */ /* 0x000fe2000000004a */
[----:B------:R-:W-:Y:S01]  /*0e00*/  FMUL R60, R60, R77 ;  /* 0x0000004d3c3c7220 */ /* 0x000fe20000400000 */
[-C--:B------:R-:W-:Y:S01]  /*0e10*/  @P0 FMNMX R2, R2, |R66|.reuse, !PT ;  /* 0x4000004202020209 */ /* 0x080fe20007800000 */
[----:B------:R-:W-:Y:S01]  /*0e20*/  @P2 FMUL R66, R70, R66 ;  /* 0x0000004246422220 */ /* 0x000fe20000400000 */
[----:B------:R-:W-:Y:S01]  /*0e30*/  FADD R77, R10, 1 ;  /* 0x3f8000000a4d7421 */ /* 0x000fe20000000000 */
[----:B------:R-:W-:Y:S01]  /*0e40*/  FSEL R76, R9, R76, !P1 ;  /* 0x0000004c094c7208 */ /* 0x000fe20004800000 */
[----:B------:R-:W-:Y:S01]  /*0e50*/  FMUL R62, R62, R68 ;  /* 0x000000443e3e7220 */ /* 0x000fe20000400000 */
[-C--:B------:R-:W-:Y:S01]  /*0e60*/  @P0 FMNMX R2, R2, |R67|.reuse, !PT ;  /* 0x4000004302020209 */ /* 0x080fe20007800000 */
[----:B------:R-:W-:Y:S01]  /*0e70*/  @P2 FMUL R67, R70, R67 ;  /* 0x0000004346432220 */ /* 0x000fe20000400000 */
[----:B------:R-:W-:Y:S01]  /*0e80*/  FSEL R77, R10, R77, !P1 ;  /* 0x0000004d0a4d7208 */ /* 0x000fe20004800000 */
[----:B------:R-:W-:Y:S01]  /*0e90*/  FMUL R61, R61, R76 ;  /* 0x0000004c3d3d7220 */ /* 0x000fe20000400000 */
[----:B------:R-:W-:Y:S01]  /*0ea0*/  @P0 FMNMX R2, R2, |R60|, !PT ;  /* 0x4000003c02020209 */ /* 0x000fe20007800000 */
[----:B0-----:R-:W-:-:S04]  /*0eb0*/  IMAD.WIDE.U32 R74, R71, 0x10, R72 ;  /* 0x00000010474a7825 */ /* 0x001fc800078e0048 */
[----:B------:R-:W-:Y:S01]  /*0ec0*/  FMUL R63, R63, R68 ;  /* 0x000000443f3f7220 */ /* 0x000fe20000400000 */
[----:B------:R-:W-:Y:S01]  /*0ed0*/  FMUL R62, R62, R77 ;  /* 0x0000004d3e3e7220 */ /* 0x000fe20000400000 */
[-C--:B------:R-:W-:Y:S01]  /*0ee0*/  @P0 FMNMX R2, R2, |R61|.reuse, !PT ;  /* 0x4000003d02020209 */ /* 0x080fe20007800000 */
[C---:B------:R-:W-:Y:S01]  /*0ef0*/  @P2 FMUL R60, R70.reuse, R60 ;  /* 0x0000003c463c2220 */ /* 0x040fe20000400000 */
[----:B------:R0:W-:Y:S01]  /*0f00*/  STG.E.128 desc[UR4][R74.64], R64 ;  /* 0x000000404a007986 */ /* 0x0001e2000c101d04 */
[----:B------:R-:W-:Y:S01]  /*0f10*/  @P2 FMUL R61, R70, R61 ;  /* 0x0000003d463d2220 */ /* 0x000fe20000400000 */
[-C--:B------:R-:W-:Y:S01]  /*0f20*/  @P0 FMNMX R2, R2, |R62|.reuse, !PT ;  /* 0x4000003e02020209 */ /* 0x080fe20007800000 */
[----:B------:R-:W-:Y:S01]  /*0f30*/  @P2 FMUL R62, R70, R62 ;  /* 0x0000003e463e2220 */ /* 0x000fe20000400000 */
[----:B------:R-:W-:Y:S01]  /*0f40*/  FADD R77, R12, 1 ;  /* 0x3f8000000c4d7421 */ /* 0x000fe20000000000 */
[-C--:B------:R-:W-:Y:S01]  /*0f50*/  FMUL R44, R44, R68.reuse ;  /* 0x000000442c2c7220 */ /* 0x080fe20000400000 */
[-C--:B------:R-:W-:Y:S01]  /*0f60*/  FMUL R45, R45, R68.reuse ;  /* 0x000000442d2d7220 */ /* 0x080fe20000400000 */
[-C--:B------:R-:W-:Y:S01]  /*0f70*/  FMUL R46, R46, R68.reuse ;  /* 0x000000442e2e7220 */ /* 0x080fe20000400000 */
[-C--:B------:R-:W-:Y:S01]  /*0f80*/  FMUL R47, R47, R68.reuse ;  /* 0x000000442f2f7220 */ /* 0x080fe20000400000 */
[----:B------:R-:W-:Y:S01]  /*0f90*/  FSEL R76, R12, R77, !P1 ;  /* 0x0000004d0c4c7208 */ /* 0x000fe20004800000 */
        /* <DEDUP_REMOVED lines=8> */
[----:B0-----:R-:W-:Y:S01]  /*1020*/  FADD R64, R11, 1 ;  /* 0x3f8000000b407421 */ /* 0x001fe20000000000 */
[----:B------:R-:W-:Y:S01]  /*1030*/  IADD3 R65, R69, 0x20, RZ ;  /* 0x0000002045417810 */ /* 0x000fe20007ffe0ff */
[-C--:B------:R-:W-:Y:S01]  /*1040*/  FMUL R75, R56, R68.reuse ;  /* 0x00000044384b7220 */ /* 0x080fe20000400000 */
[-C--:B------:R-:W-:Y:S01]  /*1050*/  FMUL R66, R59, R68.reuse ;  /* 0x000000443b427220 */ /* 0x080fe20000400000 */
[----:B------:R-:W-:Y:S01]  /*1060*/  FMUL R59, R52, R68 ;  /* 0x00000044343b7220 */ /* 0x000fe20000400000 */
[----:B------:R-:W-:Y:S01]  /*1070*/  FSEL R64, R11, R64, !P1 ;  /* 0x000000400b407208 */ /* 0x000fe20004800000 */
[----:B------:R-:W-:Y:S01]  /*1080*/  FMUL R67, R57, R68 ;  /* 0x0000004439437220 */ /* 0x000fe20000400000 */
[----:B------:R-:W-:Y:S01]  /*1090*/  FMUL R52, R75, R76 ;  /* 0x0000004c4b347220 */ /* 0x000fe20000400000 */
[-C--:B------:R-:W-:Y:S01]  /*10a0*/  FMUL R74, R58, R68.reuse ;  /* 0x000000443a4a7220 */ /* 0x080fe20000400000 */
[----:B------:R-:W-:Y:S01]  /*10b0*/  FMUL R58, R53, R68 ;  /* 0x00000044353a7220 */ /* 0x000fe20000400000 */
[----:B------:R-:W-:Y:S01]  /*10c0*/  FMUL R63, R63, R64 ;  /* 0x000000403f3f7220 */ /* 0x000fe20000400000 */
[----:B------:R-:W-:-:S04]  /*10d0*/  IMAD.WIDE.U32 R64, R65, 0x10, R72 ;  /* 0x0000001041407825 */ /* 0x000fc800078e0048 */
[-C--:B------:R-:W-:Y:S01]  /*10e0*/  FMUL R57, R55, R68.reuse ;  /* 0x0000004437397220 */ /* 0x080fe20000400000 */
[----:B------:R-:W-:Y:S01]  /*10f0*/  FMUL R56, R54, R68 ;  /* 0x0000004436387220 */ /* 0x000fe20000400000 */
[----:B------:R-:W-:Y:S01]  /*1100*/  FADD R75, R18, 1 ;  /* 0x3f800000124b7421 */ /* 0x000fe20000000000 */
[-C--:B------:R-:W-:Y:S01]  /*1110*/  @P0 FMNMX R2, R2, |R63|.reuse, !PT ;  /* 0x4000003f02020209 */ /* 0x080fe20007800000 */
[----:B------:R-:W-:Y:S01]  /*1120*/  @P2 FMUL R63, R70, R63 ;  /* 0x0000003f463f2220 */ /* 0x000fe20000400000 */
[----:B------:R-:W-:Y:S02]  /*1130*/  LOP3.LUT R71, R71, 0xe0, RZ, 0xfc, !PT ;  /* 0x000000e047477812 */ /* 0x000fe400078efcff */
[-C--:B------:R-:W-:Y:S01]  /*1140*/  @P0 FMNMX R2, R2, |R52|.reuse, !PT ;  /* 0x4000003402020209 */ /* 0x080fe20007800000 */
[----:B------:R-:W-:Y:S01]  /*1150*/  @P2 FMUL R52, R70, R52 ;  /* 0x0000003446342220 */ /* 0x000fe20000400000 */
[----:B------:R0:W-:Y:S01]  /*1160*/  STG.E.128 desc[UR4][R64.64], R60 ;  /* 0x0000003c40007986 */ /* 0x0001e2000c101d04 */
[----:B------:R-:W-:Y:S01]  /*1170*/  FSEL R75, R18, R75, !P1 ;  /* 0x0000004b124b7208 */ /* 0x000fe20004800000 */
[----:B0-----:R-:W-:Y:S01]  /*1180*/  FADD R60, R13, 1 ;  /* 0x3f8000000d3c7421 */ /* 0x001fe20000000000 */
[----:B------:R-:W-:Y:S01]  /*1190*/  FADD R61, R14, 1 ;  /* 0x3f8000000e3d7421 */ /* 0x000fe20000000000 */
[-C--:B------:R-:W-:Y:S01]  /*11a0*/  FMUL R63, R36, R68.reuse ;  /* 0x00000044243f7220 */ /* 0x080fe20000400000 */
[----:B------:R-:W-:Y:S01]  /*11b0*/  FMUL R62, R37, R68 ;  /* 0x00000044253e7220 */ /* 0x000fe20000400000 */
[----:B------:R-:W-:-:S02]  /*11c0*/  IADD3 R65, R69, 0x40, RZ ;  /* 0x0000004045417810 */ /* 0x000fc40007ffe0ff */
[----:B------:R-:W-:Y:S01]  /*11d0*/  FSEL R77, R13, R60, !P1 ;  /* 0x0000003c0d4d7208 */ /* 0x000fe20004800000 */
[----:B------:R-:W-:Y:S01]  /*11e0*/  FADD R60, R15, 1 ;  /* 0x3f8000000f3c7421 */ /* 0x000fe20000000000 */
[----:B------:R-:W-:Y:S01]  /*11f0*/  FSEL R61, R14, R61, !P1 ;  /* 0x0000003d0e3d7208 */ /* 0x000fe20004800000 */
[----:B------:R-:W-:-:S04]  /*1200*/  IMAD.WIDE.U32 R64, R65, 0x10, R72 ;  /* 0x0000001041407825 */ /* 0x000fc800078e0048 */
[----:B------:R-:W-:Y:S01]  /*1210*/  FMUL R53, R67, R77 ;  /* 0x0000004d43357220 */ /* 0x000fe20000400000 */
[----:B------:R-:W-:Y:S01]  /*1220*/  FSEL R55, R15, R60, !P1 ;  /* 0x0000003c0f377208 */ /* 0x000fe20004800000 */
[----:B------:R-:W-:Y:S01]  /*1230*/  FADD R67, R16, 1 ;  /* 0x3f80000010437421 */ /* 0x000fe20000000000 */
[----:B------:R-:W-:Y:S01]  /*1240*/  FMUL R54, R74, R61 ;  /* 0x0000003d4a367220 */ /* 0x000fe20000400000 */
[----:B------:R-:W-:Y:S01]  /*1250*/  FADD R74, R19, 1 ;  /* 0x3f800000134a7421 */ /* 0x000fe20000000000 */
[----:B------:R-:W-:Y:S01]  /*1260*/  @P0 FMNMX R2, R2, |R53|, !PT ;  /* 0x4000003502020209 */ /* 0x000fe20007800000 */
[----:B------:R-:W-:Y:S01]  /*1270*/  FMUL R55, R66, R55 ;  /* 0x0000003742377220 */ /* 0x000fe20000400000 */
[C---:B------:R-:W-:Y:S01]  /*1280*/  FADD R66, R17.reuse, 1 ;  /* 0x3f80000011427421 */ /* 0x040fe20000000000 */
[----:B------:R-:W-:Y:S01]  /*1290*/  FSEL R36, R16, R67, !P1 ;  /* 0x0000004310247208 */ /* 0x000fe20004800000 */
[----:B------:R-:W-:Y:S01]  /*12a0*/  FMUL R60, R38, R68 ;  /* 0x00000044263c7220 */ /* 0x000fe20000400000 */
[----:B------:R-:W-:Y:S01]  /*12b0*/  @P0 FMNMX R2, R2, |R54|, !PT ;  /* 0x4000003602020209 */ /* 0x000fe20007800000 */
[----:B------:R-:W-:Y:S01]  /*12c0*/  @P2 FMUL R53, R70, R53 ;  /* 0x0000003546352220 */ /* 0x000fe20000400000 */
[----:B------:R-:W-:Y:S01]  /*12d0*/  FSEL R37, R17, R66, !P1 ;  /* 0x0000004211257208 */ /* 0x000fe20004800000 */
[----:B------:R-:W-:Y:S01]  /*12e0*/  FMUL R36, R59, R36 ;  /* 0x000000243b247220 */ /* 0x000fe20000400000 */
[----:B------:R-:W-:Y:S01]  /*12f0*/  @P0 FMNMX R2, R2, |R55|, !PT ;  /* 0x4000003702020209 */ /* 0x000fe20007800000 */
[----:B------:R-:W-:Y:S01]  /*1300*/  FADD R59, R20, 1 ;  /* 0x3f800000143b7421 */ /* 0x000fe20000000000 */
[----:B------:R-:W-:Y:S01]  /*1310*/  FSEL R74, R19, R74, !P1 ;  /* 0x0000004a134a7208 */ /* 0x000fe20004800000 */
[----:B------:R-:W-:Y:S01]  /*1320*/  FMUL R37, R58, R37 ;  /* 0x000000253a257220 */ /* 0x000fe20000400000 */
[----:B------:R-:W-:Y:S01]  /*1330*/  @P0 FMNMX R2, R2, |R36|, !PT ;  /* 0x4000002402020209 */ /* 0x000fe20007800000 */
[C---:B------:R-:W-:Y:S01]  /*1340*/  @P2 FMUL R54, R70.reuse, R54 ;  /* 0x0000003646362220 */ /* 0x040fe20000400000 */
[----:B------:R-:W-:Y:S01]  /*1350*/  @P2 FMUL R55, R70, R55 ;  /* 0x0000003746372220 */ /* 0x000fe20000400000 */
[----:B------:R-:W-:Y:S01]  /*1360*/  FMUL R38, R56, R75 ;  /* 0x0000004b38267220 */ /* 0x000fe20000400000 */
[----:B------:R-:W-:Y:S01]  /*1370*/  @P0 FMNMX R2, R2, |R37|, !PT ;  /* 0x4000002502020209 */ /* 0x000fe20007800000 */
[----:B------:R-:W-:Y:S01]  /*1380*/  FADD R58, R21, 1 ;  /* 0x3f800000153a7421 */ /* 0x000fe20000000000 */
[----:B------:R-:W-:Y:S01]  /*1390*/  FMUL R61, R39, R68 ;  /* 0x00000044273d7220 */ /* 0x000fe20000400000 */
[----:B------:R-:W-:Y:S01]  /*13a0*/  FSEL R59, R20, R59, !P1 ;  /* 0x0000003b143b7208 */ /* 0x000fe20004800000 */
[----:B------:R-:W-:Y:S01]  /*13b0*/  FMUL R39, R57, R74 ;  /* 0x0000004a39277220 */ /* 0x000fe20000400000 */
[----:B------:R0:W-:Y:S01]  /*13c0*/  STG.E.128 desc[UR4][R64.64], R52 ;  /* 0x0000003440007986 */ /* 0x0001e2000c101d04 */
[----:B------:R-:W-:Y:S01]  /*13d0*/  @P0 FMNMX R2, R2, |R38|, !PT ;  /* 0x4000002602020209 */ /* 0x000fe20007800000 */
[----:B------:R-:W-:Y:S01]  /*13e0*/  @P2 FMUL R36, R70, R36 ;  /* 0x0000002446242220 */ /* 0x000fe20000400000 */
[----:B------:R-:W-:Y:S01]  /*13f0*/  IADD3 R57, R69, 0x60, RZ ;  /* 0x0000006045397810 */ /* 0x000fe20007ffe0ff */
[----:B------:R-:W-:Y:S01]  /*1400*/  FMUL R44, R44, R59 ;  /* 0x0000003b2c2c7220 */ /* 0x000fe20000400000 */
[----:B------:R-:W-:Y:S01]  /*1410*/  FSEL R58, R21, R58, !P1 ;  /* 0x0000003a153a7208 */ /* 0x000fe20004800000 */
[----:B------:R-:W-:Y:S01]  /*1420*/  @P2 FMUL R37, R70, R37 ;  /* 0x0000002546252220 */ /* 0x000fe20000400000 */
[----:B------:R-:W-:Y:S01]  /*1430*/  @P0 FMNMX R2, R2, |R39|, !PT ;  /* 0x4000002702020209 */ /* 0x000fe20007800000 */
[----:B------:R-:W-:-:S04]  /*1440*/  IMAD.WIDE.U32 R56, R57, 0x10, R72 ;  /* 0x0000001039387825 */ /* 0x000fc800078e0048 */
[C---:B------:R-:W-:Y:S01]  /*1450*/  @P2 FMUL R38, R70.reuse, R38 ;  /* 0x0000002646262220 */ /* 0x040fe20000400000 */
[----:B------:R-:W-:Y:S01]  /*1460*/  @P2 FMUL R39, R70, R39 ;  /* 0x0000002746272220 */ /* 0x000fe20000400000 */
[----:B------:R-:W-:Y:S01]  /*1470*/  FMUL R45, R45, R58 ;  /* 0x0000003a2d2d7220 */ /* 0x000fe20000400000 */
[-C--:B------:R-:W-:Y:S01]  /*1480*/  @P0 FMNMX R2, R2, |R44|.reuse, !PT ;  /* 0x4000002c02020209 */ /* 0x080fe20007800000 */
[----:B------:R-:W-:Y:S01]  /*1490*/  FADD R67, R24, 1 ;  /* 0x3f80000018437421 */ /* 0x000fe20000000000 */
[----:B------:R-:W-:Y:S01]  /*14a0*/  FADD R58, R35, 1 ;  /* 0x3f800000233a7421 */ /* 0x000fe20000000000 */
[----:B------:R1:W-:Y:S01]  /*14b0*/  STG.E.128 desc[UR4][R56.64], R36 ;  /* 0x0000002438007986 */ /* 0x0003e2000c101d04 */
[----:B------:R-:W-:Y:S01]  /*14c0*/  @P0 FMNMX R2, R2, |R45|, !PT ;  /* 0x4000002d02020209 */ /* 0x000fe20007800000 */
[----:B------:R-:W-:Y:S01]  /*14d0*/  FADD R59, R34, 1 ;  /* 0x3f800000223b7421 */ /* 0x000fe20000000000 */
[----:B0-----:R-:W-:Y:S01]  /*14e0*/  FADD R65, R22, 1 ;  /* 0x3f80000016417421 */ /* 0x001fe20000000000 */
[----:B------:R-:W-:Y:S01]  /*14f0*/  FADD R64, R23, 1 ;  /* 0x3f80000017407421 */ /* 0x000fe20000000000 */
[----:B------:R-:W-:Y:S01]  /*1500*/  FSEL R67, R24, R67, !P1 ;  /* 0x0000004318437208 */ /* 0x000fe20004800000 */
[C---:B------:R-:W-:Y:S01]  /*1510*/  @P2 FMUL R44, R70.reuse, R44 ;  /* 0x0000002c462c2220 */ /* 0x040fe20000400000 */
[----:B------:R-:W-:Y:S01]  /*1520*/  FSEL R58, R35, R58, !P1 ;  /* 0x0000003a233a7208 */ /* 0x000fe20004800000 */
[----:B------:R-:W-:Y:S01]  /*1530*/  @P2 FMUL R45, R70, R45 ;  /* 0x0000002d462d2220 */ /* 0x000fe20000400000 */
[----:B------:R-:W-:Y:S01]  /*1540*/  FSEL R65, R22, R65, !P1 ;  /* 0x0000004116417208 */ /* 0x000fe20004800000 */
[----:B------:R-:W-:Y:S01]  /*1550*/  FMUL R48, R48, R67 ;  /* 0x0000004330307220 */ /* 0x000fe20000400000 */
[----:B------:R-:W-:Y:S01]  /*1560*/  FSEL R64, R23, R64, !P1 ;  /* 0x0000004017407208 */ /* 0x000fe20004800000 */
[----:B------:R-:W-:Y:S01]  /*1570*/  FMUL R43, R43, R58 ;  /* 0x0000003a2b2b7220 */ /* 0x000fe20000400000 */
[----:B------:R-:W-:Y:S01]  /*1580*/  FSEL R59, R34, R59, !P1 ;  /* 0x0000003b223b7208 */ /* 0x000fe20004800000 */
[----:B------:R-:W-:Y:S01]  /*1590*/  FMUL R46, R46, R65 ;  /* 0x000000412e2e7220 */ /* 0x000fe20000400000 */
[----:B------:R-:W0:Y:S01]  /*15a0*/  LDC R58, c[0x0][0x210] ;  /* 0x00008400ff3a7b82 */ /* 0x000e220000000800 */
[----:B------:R-:W-:Y:S01]  /*15b0*/  FMUL R47, R47, R64 ;  /* 0x000000402f2f7220 */ /* 0x000fe20000400000 */
[----:B------:R-:W-:Y:S01]  /*15c0*/  IADD3 R55, R69, 0x80, RZ ;  /* 0x0000008045377810 */ /* 0x000fe20007ffe0ff */
[----:B-1----:R-:W-:Y:S01]  /*15d0*/  FADD R36, R25, 1 ;  /* 0x3f80000019247421 */ /* 0x002fe20000000000 */
[----:B------:R-:W-:Y:S01]  /*15e0*/  @P0 FMNMX R2, R2, |R46|, !PT ;  /* 0x4000002e02020209 */ /* 0x000fe20007800000 */
[----:B------:R-:W-:Y:S01]  /*15f0*/  FADD R37, R26, 1 ;  /* 0x3f8000001a257421 */ /* 0x000fe20000000000 */
[----:B------:R-:W-:Y:S01]  /*1600*/  FADD R38, R27, 1 ;  /* 0x3f8000001b267421 */ /* 0x000fe20000000000 */
[----:B------:R-:W-:Y:S01]  /*1610*/  FADD R39, R28, 1 ;  /* 0x3f8000001c277421 */ /* 0x000fe20000000000 */
[----:B------:R-:W-:Y:S01]  /*1620*/  FSEL R36, R25, R36, !P1 ;  /* 0x0000002419247208 */ /* 0x000fe20004800000 */
[----:B------:R-:W-:Y:S01]  /*1630*/  FADD R56, R31, 1 ;  /* 0x3f8000001f387421 */ /* 0x000fe20000000000 */
[----:B------:R-:W-:Y:S01]  /*1640*/  @P0 FMNMX R2, R2, |R47|, !PT ;  /* 0x4000002f02020209 */ /* 0x000fe20007800000 */
        /* <DEDUP_REMOVED lines=11> */
[----:B------:R-:W-:Y:S01]  /*1700*/  FADD R39, R30, 1 ;  /* 0x3f8000001e277421 */ /* 0x000fe20000000000 */
[----:B------:R-:W-:Y:S01]  /*1710*/  FMUL R36, R63, R36 ;  /* 0x000000243f247220 */ /* 0x000fe20000400000 */
[----:B------:R-:W-:Y:S01]  /*1720*/  @P0 FMNMX R2, R2, |R50|, !PT ;  /* 0x4000003202020209 */ /* 0x000fe20007800000 */
[----:B------:R-:W-:Y:S01]  /*1730*/  IMAD.WIDE.U32 R54, R55, 0x10, R72 ;  /* 0x0000001037367825 */ /* 0x000fe200078e0048 */
[----:B------:R-:W-:-:S03]  /*1740*/  FSEL R37, R29, R38, !P1 ;  /* 0x000000261d257208 */ /* 0x000fc60004800000 */
[----:B------:R-:W-:Y:S01]  /*1750*/  @P2 FMUL R46, R70, R46 ;  /* 0x0000002e462e2220 */ /* 0x000fe20000400000 */
[----:B------:R-:W-:Y:S01]  /*1760*/  @P0 FMNMX R2, R2, |R51|, !PT ;  /* 0x4000003302020209 */ /* 0x000fe20007800000 */
[----:B------:R-:W-:Y:S01]  /*1770*/  @P2 FMUL R47, R70, R47 ;  /* 0x0000002f462f2220 */ /* 0x000fe20000400000 */
[----:B------:R-:W-:Y:S01]  /*1780*/  FSEL R39, R30, R39, !P1 ;  /* 0x000000271e277208 */ /* 0x000fe20004800000 */
[----:B------:R-:W-:Y:S01]  /*1790*/  FMUL R37, R62, R37 ;  /* 0x000000253e257220 */ /* 0x000fe20000400000 */
        /* <DEDUP_REMOVED lines=8> */
[----:B------:R-:W-:Y:S01]  /*1820*/  IADD3 R53, R69, 0xa0, RZ ;  /* 0x000000a045357810 */ /* 0x000fe20007ffe0ff */
[----:B------:R-:W-:Y:S01]  /*1830*/  FMUL R40, R40, R57 ;  /* 0x0000003928287220 */ /* 0x000fe20000400000 */
[----:B------:R-:W-:Y:S01]  /*1840*/  @P0 FMNMX R2, R2, |R38|, !PT ;  /* 0x4000002602020209 */ /* 0x000fe20007800000 */
[----:B------:R-:W-:Y:S01]  /*1850*/  @P2 FMUL R49, R70, R49 ;  /* 0x0000003146312220 */ /* 0x000fe20000400000 */
[----:B------:R-:W-:Y:S01]  /*1860*/  FSEL R56, R33, R56, !P1 ;  /* 0x0000003821387208 */ /* 0x000fe20004800000 */
[----:B------:R-:W-:Y:S01]  /*1870*/  IMAD.WIDE.U32 R52, R53, 0x10, R72 ;  /* 0x0000001035347825 */ /* 0x000fe200078e0048 */
[----:B------:R-:W-:-:S03]  /*1880*/  @P0 FMNMX R2, R2, |R39|, !PT ;  /* 0x4000002702020209 */ /* 0x000fc60007800000 */
[----:B------:R-:W-:Y:S01]  /*1890*/  @P2 FMUL R50, R70, R50 ;  /* 0x0000003246322220 */ /* 0x000fe20000400000 */
[----:B------:R-:W-:Y:S01]  /*18a0*/  IADD3 R69, R69, 0xc0, RZ ;  /* 0x000000c045457810 */ /* 0x000fe20007ffe0ff */
[----:B------:R-:W-:Y:S01]  /*18b0*/  FMUL R41, R41, R56 ;  /* 0x0000003829297220 */ /* 0x000fe20000400000 */
[----:B------:R-:W-:Y:S01]  /*18c0*/  @P0 FMNMX R2, R2, |R40|, !PT ;  /* 0x4000002802020209 */ /* 0x000fe20007800000 */
[----:B------:R-:W-:Y:S01]  /*18d0*/  @P2 FMUL R51, R70, R51 ;  /* 0x0000003346332220 */ /* 0x000fe20000400000 */
[----:B------:R-:W-:Y:S01]  /*18e0*/  LEA R56, P1, R71, UR10, 0x4 ;  /* 0x0000000a47387c11 */ /* 0x000fe2000f8220ff */
[----:B------:R-:W-:Y:S01]  /*18f0*/  IMAD.WIDE.U32 R72, R69, 0x10, R72 ;  /* 0x0000001045487825 */ /* 0x000fe200078e0048 */
[----:B------:R-:W-:-:S03]  /*1900*/  @P0 FMNMX R2, R2, |R41|, !PT ;  /* 0x4000002902020209 */ /* 0x000fc60007800000 */
[C---:B------:R-:W-:Y:S01]  /*1910*/  @P2 FMUL R36, R70.reuse, R36 ;  /* 0x0000002446242220 */ /* 0x040fe20000400000 */
[C---:B------:R-:W-:Y:S01]  /*1920*/  @P2 FMUL R37, R70.reuse, R37 ;  /* 0x0000002546252220 */ /* 0x040fe20000400000 */
[----:B------:R-:W-:Y:S01]  /*1930*/  @P2 FMUL R38, R70, R38 ;  /* 0x0000002646262220 */ /* 0x000fe20000400000 */
[----:B------:R-:W-:Y:S01]  /*1940*/  @P0 FMNMX R2, R2, |R42|, !PT ;  /* 0x4000002a02020209 */ /* 0x000fe20007800000 */
[C---:B------:R-:W-:Y:S01]  /*1950*/  @P2 FMUL R39, R70.reuse, R39 ;  /* 0x0000002746272220 */ /* 0x040fe20000400000 */
[----:B------:R-:W-:Y:S01]  /*1960*/  LEA.HI.X R57, R71, UR11, RZ, 0x4, P1 ;  /* 0x0000000b47397c11 */ /* 0x000fe200088f24ff */
[----:B------:R-:W-:Y:S01]  /*1970*/  @P2 FMUL R40, R70, R40 ;  /* 0x0000002846282220 */ /* 0x000fe20000400000 */
[----:B------:R-:W-:Y:S01]  /*1980*/  @P0 FMNMX R2, R2, |R43|, !PT ;  /* 0x4000002b02020209 */ /* 0x000fe20007800000 */
[C---:B------:R-:W-:Y:S01]  /*1990*/  @P2 FMUL R41, R70.reuse, R41 ;  /* 0x0000002946292220 */ /* 0x040fe20000400000 */
[C---:B------:R-:W-:Y:S01]  /*19a0*/  @P2 FMUL R42, R70.reuse, R42 ;  /* 0x0000002a462a2220 */ /* 0x040fe20000400000 */
[----:B------:R-:W-:Y:S01]  /*19b0*/  @P2 FMUL R43, R70, R43 ;  /* 0x0000002b462b2220 */ /* 0x000fe20000400000 */
[----:B------:R1:W-:Y:S01]  /*19c0*/  STG.E.128 desc[UR4][R54.64], R44 ;  /* 0x0000002c36007986 */ /* 0x0003e2000c101d04 */
[----:B0-----:R-:W-:-:S03]  /*19d0*/  LEA R3, R58, R3, 0x2 ;  /* 0x000000033a037211 */ /* 0x001fc600078e10ff */
[----:B------:R1:W-:Y:S01]  /*19e0*/  STG.E.128 desc[UR4][R52.64], R48 ;  /* 0x0000003034007986 */ /* 0x0003e2000c101d04 */
[----:B------:R-:W-:-:S03]  /*19f0*/  ISETP.GE.AND P0, PT, R3, UR15, PT ;  /* 0x0000000f03007c0c */ /* 0x000fc6000bf06270 */
[----:B------:R1:W-:Y:S04]  /*1a00*/  STG.E.128 desc[UR4][R72.64], R36 ;  /* 0x0000002448007986 */ /* 0x0003e8000c101d04 */
[----:B------:R1:W-:Y:S06]  /*1a10*/  STG.E.128 desc[UR4][R56.64], R40 ;  /* 0x0000002838007986 */ /* 0x0003ec000c101d04 */
[----:B------:R-:W-:Y:S05]  /*1a20*/  @!P0 BRA `(.L_x_4862) ;  /* 0xffffffe800048947 */ /* 0x000fea000383ffff */
.L_x_4860:
[----:B------:R-:W-:Y:S05]  /*1a30*/  BSYNC B0 ;  /* 0x0000000000007941 */ /* 0x000fea0003800000 */
.L_x_4859:
        /* <DEDUP_REMOVED lines=15> */
.L_x_4889:
[----:B------:R-:W-:Y:S01]  /*1b30*/  LOP3.LUT P0, RZ, R0, 0x1f, RZ, 0xc0, !PT ;  /* 0x0000001f00ff7812 */ /* 0x000fe2000780c0ff */
[----:B------:R-:W-:Y:S05]  /*1b40*/  WARPSYNC.ALL ;  /* 0x0000000000007948 */ /* 0x000fea0003800000 */
[----:B--2---:R-:W-:Y:S01]  /*1b50*/  FMNMX R7, R6, R7, !PT ;  /* 0x0000000706077209 */ /* 0x004fe20007800000 */
[----:B------:R-:W-:Y:S01]  /*1b60*/  BSSY B0, `(.L_x_4865) ;  /* 0x000001a000007945 */ /* 0x000fe20003800000 */
[----:B------:R-:W-:-:S05]  /*1b70*/  HFMA2.MMA R5, -RZ, RZ, 0, 0 ;  /* 0x00000000ff057435 */ /* 0x000fca00000001ff */
[----:B------:R-:W2:Y:S01]  /*1b80*/  @!P0 S2R R4, SR_CgaCtaId ;  /* 0x0000000000048919 */ /* 0x000ea20000008800 */
[----:B------:R-:W-:Y:S02]  /*1b90*/  @!P0 MOV R3, 0x400 ;  /* 0x0000040000038802 */ /* 0x000fe40000000f00 */
[----:B------:R-:W-:-:S04]  /*1ba0*/  @!P0 SHF.R.U32.HI R2, RZ, 0x3, R0 ;  /* 0x00000003ff028819 */ /* 0x000fc80000011600 */
[----:B------:R-:W-:Y:S02]  /*1bb0*/  @!P0 LOP3.LUT R2, R2, 0x1ffffffc, RZ, 0xc0, !PT ;  /* 0x1ffffffc02028812 */ /* 0x000fe400078ec0ff */
[----:B--2---:R-:W-:-:S04]  /*1bc0*/  @!P0 LEA R3, R4, R3, 0x18 ;  /* 0x0000000304038211 */ /* 0x004fc800078ec0ff */
[----:B------:R-:W-:Y:S02]  /*1bd0*/  @!P0 IADD3 R2, R2, R3, RZ ;  /* 0x0000000302028210 */ /* 0x000fe40007ffe0ff */
[----:B------:R-:W-:-:S03]  /*1be0*/  SHF.R.U32.HI R3, RZ, 0x5, R0 ;  /* 0x00000005ff037819 */ /* 0x000fc60000011600 */
[----:B------:R2:W-:Y:S01]  /*1bf0*/  @!P0 STS [R2], R7 ;  /* 0x0000000702008388 */ /* 0x0005e20000000800 */
[----:B------:R-:W-:Y:S01]  /*1c00*/  BAR.SYNC.DEFER_BLOCKING 0x0 ;  /* 0x0000000000007b1d */ /* 0x000fe20000010000 */
[----:B------:R-:W-:-:S13]  /*1c10*/  ISETP.NE.AND P0, PT, R3, RZ, PT ;  /* 0x000000ff0300720c */ /* 0x000fda0003f05270 */
[----:B--2---:R-:W-:Y:S05]  /*1c20*/  @P0 BRA `(.L_x_4866) ;  /* 0x0000000000340947 */ /* 0x004fea0003800000 */
[----:B------:R-:W-:Y:S01]  /*1c30*/  ISETP.GT.U32.AND P0, PT, R0, 0x3, PT ;  /* 0x000000030000780c */ /* 0x000fe20003f04070 */
[----:B------:R-:W-:-:S12]  /*1c40*/  UMOV UR12, 0xffffffff ;  /* 0xffffffff000c7882 */ /* 0x000fd80000000000 */
[----:B------:R-:W2:Y:S01]  /*1c50*/  @!P0 S2R R3, SR_CgaCtaId ;  /* 0x0000000000038919 */ /* 0x000ea20000008800 */
[----:B------:R-:W-:-:S04]  /*1c60*/  @!P0 MOV R2, 0x400 ;  /* 0x0000040000028802 */ /* 0x000fc80000000f00 */
[----:B--2---:R-:W-:Y:S02]  /*1c70*/  @!P0 LEA R3, R3, R2, 0x18 ;  /* 0x0000000203038211 */ /* 0x004fe400078ec0ff */
[----:B------:R-:W-:Y:S02]  /*1c80*/  MOV R2, RZ ;  /* 0x000000ff00027202 */ /* 0x000fe40000000f00 */
[----:B------:R-:W-:-:S05]  /*1c90*/  @!P0 LEA R3, R0, R3, 0x2 ;  /* 0x0000000300038211 */ /* 0x000fca00078e10ff */
[----:B------:R2:W3:Y:S01]  /*1ca0*/  @!P0 LDS R2, [R3] ;  /* 0x0000000003028984 */ /* 0x0004e20000000800 */
[----:B------:R-:W-:Y:S05]  /*1cb0*/  BRA.DIV UR12, `(.L_x_4867) ;  /* 0x0000000e0c247947 */ /* 0x000fea000b800000 */
[----:B--23--:R-:W2:Y:S02]  /*1cc0*/  SHFL.DOWN PT, R3, R2, 0x2, 0x1f ;  /* 0x08401f0002037f89 */ /* 0x00cea400000e0000 */
[----:B--2---:R-:W-:-:S05]  /*1cd0*/  FMNMX R3, R3, R2, !PT ;  /* 0x0000000203037209 */ /* 0x004fca0007800000 */
[----:B------:R2:W3:Y:S02]  /*1ce0*/  SHFL.DOWN PT, R4, R3, 0x1, 0x1f ;  /* 0x08201f0003047f89 */ /* 0x0004e400000e0000 */
.L_x_4892:
[----:B---3--:R-:W-:-:S07]  /*1cf0*/  FMNMX R5, R3, R4, !PT ;  /* 0x0000000403057209 */ /* 0x008fce0007800000 */
.L_x_4866:
[----:B------:R-:W-:Y:S05]  /*1d00*/  BSYNC B0 ;  /* 0x0000000000007941 */ /* 0x000fea0003800000 */
.L_x_4865:
[----:B------:R-:W-:Y:S01]  /*1d10*/  ISETP.NE.AND P0, PT, R0, RZ, PT ;  /* 0x000000ff0000720c */ /* 0x000fe20003f05270 */
[----:B------:R-:W-:-:S12]  /*1d20*/  BSSY B0, `(.L_x_4863) ;  /* 0x0000004000007945 */ /* 0x000fd80003800000 */
[----:B------:R-:W-:Y:S05]  /*1d30*/  @P0 BRA `(.L_x_4868) ;  /* 0x0000000000080947 */ /* 0x000fea0003800000 */
[----:B--2---:R-:W2:Y:S02]  /*1d40*/  LDC.64 R2, c[0x0][0x288] ;  /* 0x0000a200ff027b82 */ /* 0x004ea40000000a00 */
[----:B--2---:R3:W-:Y:S02]  /*1d50*/  REDG.E.MAX.S32.STRONG.GPU desc[UR4][R2.64], R5 ;  /* 0x000000050200798e */ /* 0x0047e4000d10e384 */
.L_x_4868:
[----:B------:R-:W-:Y:S05]  /*1d60*/  BSYNC B0 ;  /* 0x0000000000007941 */ /* 0x000fea0003800000 */
.L_x_4863:
        /* <DEDUP_REMOVED lines=12> */
[----:B0123--:R-:W-:Y:S05]  /*1e30*/  CALL.REL.NOINC `($__internal_60_$__cuda_sm20_rcp_rn_f32_slowpath) ;  /* 0x0000000c00007944 */ /* 0x00ffea0003c00000 */
[----:B------:R-:W-:Y:S05]  /*1e40*/  BRA `(.L_x_4870) ;  /* 0x0000000000107947 */ /* 0x000fea0003800000 */
.L_x_4869:
[----:B---3--:R-:W3:Y:S02]  /*1e50*/  MUFU.RCP R5, R70 ;  /* 0x0000004600057308 */ /* 0x008ee40000001000 */
[----:B---3--:R-:W-:-:S04]  /*1e60*/  FFMA R0, R70, R5, -1 ;  /* 0xbf80000046007423 */ /* 0x008fc80000000005 */
[----:B------:R-:W-:-:S04]  /*1e70*/  FADD.FTZ R0, -R0, -RZ ;  /* 0x800000ff00007221 */ /* 0x000fc80000010100 */
[----:B------:R-:W-:-:S07]  /*1e80*/  FFMA R5, R5, R0, R5 ;  /* 0x0000000005057223 */ /* 0x000fce0000000005 */
.L_x_4870:
[----:B--2---:R-:W2:Y:S02]  /*1e90*/  LDC.64 R2, c[0x0][0x280] ;  /* 0x0000a000ff027b82 */ /* 0x004ea40000000a00 */
[----:B--2---:R-:W-:Y:S01]  /*1ea0*/  STG.E desc[UR4][R2.64], R5 ;  /* 0x0000000502007986 */ /* 0x004fe2000c101904 */
[----:B------:R-:W-:Y:S05]  /*1eb0*/  EXIT ;  /* 0x000000000000794d */ /* 0x000fea0003800000 */
.L_x_4861:
        /* <DEDUP_REMOVED lines=8> */
.L_x_4872:
[----:B------:R-:W-:Y:S05]  /*1f40*/  BSYNC B1 ;  /* 0x0000000000017941 */ /* 0x000fea0003800000 */
.L_x_4871:
[----:B------:R-:W-:Y:S01]  /*1f50*/  HFMA2.MMA R73, -RZ, RZ, 0, 1.1920928955078125e-07 ;  /* 0x00000002ff497435 */ /* 0x000fe200000001ff */
[----:B------:R-:W-:Y:S01]  /*1f60*/  FADD R76, R75, R68 ;  /* 0x000000444b4c7221 */ /* 0x000fe20000000000 */
[----:B------:R-:W-:Y:S02]  /*1f70*/  MOV R72, 0x1f ;  /* 0x0000001f00487802 */ /* 0x000fe40000000f00 */
[----:B------:R-:W-:-:S07]  /*1f80*/  MOV R71, 0xffffffff ;  /* 0xffffffff00477802 */ /* 0x000fce0000000f00 */
[----:B------:R-:W-:Y:S05]  /*1f90*/  WARPSYNC.COLLECTIVE R71, `(.L_x_4873) ;  /* 0x0000000047087348 */ /* 0x000fea0003c00000 */
[----:B------:R0:W1:Y:S02]  /*1fa0*/  SHFL.BFLY P1, R68, R76, R73, R72 ;  /* 0x0c0000494c447389 */ /* 0x0000640000020048 */
[----:B01----:R-:W-:Y:S01]  /*1fb0*/  ENDCOLLECTIVE ;  /* 0x000000000000791b */ /* 0x003fe20003800000 */
.L_x_4873:
[----:B------:R-:W-:Y:S01]  /*1fc0*/  HFMA2.MMA R73, -RZ, RZ, 0, 2.384185791015625e-07 ;  /* 0x00000004ff497435 */ /* 0x000fe200000001ff */
[----:B------:R-:W-:-:S05]  /*1fd0*/  FADD R77, R76, R68 ;  /* 0x000000444c4d7221 */ /* 0x000fca0000000000 */
[----:B------:R-:W-:-:S07]  /*1fe0*/  MOV R76, R77 ;  /* 0x0000004d004c7202 */ /* 0x000fce0000000f00 */
[----:B------:R-:W-:Y:S05]  /*1ff0*/  WARPSYNC.COLLECTIVE R71, `(.L_x_4874) ;  /* 0x0000000047087348 */ /* 0x000fea0003c00000 */
[----:B------:R0:W1:Y:S02]  /*2000*/  SHFL.BFLY P1, R68, R76, R73, R72 ;  /* 0x0c0000494c447389 */ /* 0x0000640000020048 */
[----:B01----:R-:W-:Y:S01]  /*2010*/  ENDCOLLECTIVE ;  /* 0x000000000000791b */ /* 0x003fe20003800000 */
.L_x_4874:
[----:B------:R-:W-:Y:S01]  /*2020*/  HFMA2.MMA R73, -RZ, RZ, 0, 4.76837158203125e-07 ;  /* 0x00000008ff497435 */ /* 0x000fe200000001ff */
[----:B------:R-:W-:-:S05]  /*2030*/  FADD R77, R77, R68 ;  /* 0x000000444d4d7221 */ /* 0x000fca0000000000 */
[----:B------:R-:W-:-:S07]  /*2040*/  MOV R76, R77 ;  /* 0x0000004d004c7202 */ /* 0x000fce0000000f00 */
[----:B------:R-:W-:Y:S05]  /*2050*/  WARPSYNC.COLLECTIVE R71, `(.L_x_4875) ;  /* 0x0000000047087348 */ /* 0x000fea0003c00000 */
[----:B------:R0:W1:Y:S02]  /*2060*/  SHFL.BFLY P1, R68, R76, R73, R72 ;  /* 0x0c0000494c447389 */ /* 0x0000640000020048 */
[----:B01----:R-:W-:Y:S01]  /*2070*/  ENDCOLLECTIVE ;  /* 0x000000000000791b */ /* 0x003fe20003800000 */
.L_x_4875:
[----:B------:R-:W-:Y:S01]  /*2080*/  HFMA2.MMA R73, -RZ, RZ, 0, 9.5367431640625e-07 ;  /* 0x00000010ff497435 */ /* 0x000fe200000001ff */
[----:B------:R-:W-:-:S05]  /*2090*/  FADD R74, R77, R68 ;  /* 0x000000444d4a7221 */ /* 0x000fca0000000000 */
[----:B------:R-:W-:-:S07]  /*20a0*/  MOV R76, R74 ;  /* 0x0000004a004c7202 */ /* 0x000fce0000000f00 */
[----:B------:R-:W-:Y:S05]  /*20b0*/  WARPSYNC.COLLECTIVE R71, `(.L_x_4876) ;  /* 0x0000000047087348 */ /* 0x000fea0003c00000 */
[----:B------:R0:W1:Y:S02]  /*20c0*/  SHFL.BFLY P1, R68, R76, R73, R72 ;  /* 0x0c0000494c447389 */ /* 0x0000640000020048 */
[----:B01----:R-:W-:Y:S01]  /*20d0*/  ENDCOLLECTIVE ;  /* 0x000000000000791b */ /* 0x003fe20003800000 */
.L_x_4876:
        /* <DEDUP_REMOVED lines=72> */
.L_x_4877:
[----:B------:R-:W-:Y:S01]  /*2560*/  HFMA2.MMA R73, -RZ, RZ, 0, 1.1920928955078125e-07 ;  /* 0x00000002ff497435 */ /* 0x000fe200000001ff */
[----:B------:R-:W-:-:S10]  /*2570*/  FADD R76, R75, R68 ;  /* 0x000000444b4c7221 */ /* 0x000fd40000000000 */
[----:B------:R-:W-:Y:S05]  /*2580*/  WARPSYNC.COLLECTIVE R71, `(.L_x_4878) ;  /* 0x0000000047087348 */ /* 0x000fea0003c00000 */
[----:B------:R0:W1:Y:S02]  /*2590*/  SHFL.BFLY P1, R68, R76, R73, R72 ;  /* 0x0c0000494c447389 */ /* 0x0000640000020048 */
[----:B01----:R-:W-:Y:S01]  /*25a0*/  ENDCOLLECTIVE ;  /* 0x000000000000791b */ /* 0x003fe20003800000 */
.L_x_4878:
[----:B------:R-:W-:Y:S01]  /*25b0*/  HFMA2.MMA R73, -RZ, RZ, 0, 2.384185791015625e-07 ;  /* 0x00000004ff497435 */ /* 0x000fe200000001ff */
[----:B------:R-:W-:-:S05]  /*25c0*/  FADD R77, R76, R68 ;  /* 0x000000444c4d7221 */ /* 0x000fca0000000000 */
[----:B------:R-:W-:-:S07]  /*25d0*/  MOV R76, R77 ;  /* 0x0000004d004c7202 */ /* 0x000fce0000000f00 */
[----:B------:R-:W-:Y:S05]  /*25e0*/  WARPSYNC.COLLECTIVE R71, `(.L_x_4879) ;  /* 0x0000000047087348 */ /* 0x000fea0003c00000 */
[----:B------:R0:W1:Y:S02]  /*25f0*/  SHFL.BFLY P1, R68, R76, R73, R72 ;  /* 0x0c0000494c447389 */ /* 0x0000640000020048 */
[----:B01----:R-:W-:Y:S01]  /*2600*/  ENDCOLLECTIVE ;  /* 0x000000000000791b */ /* 0x003fe20003800000 */
.L_x_4879:
[----:B------:R-:W-:Y:S01]  /*2610*/  HFMA2.MMA R73, -RZ, RZ, 0, 4.76837158203125e-07 ;  /* 0x00000008ff497435 */ /* 0x000fe200000001ff */
[----:B------:R-:W-:-:S05]  /*2620*/  FADD R77, R77, R68 ;  /* 0x000000444d4d7221 */ /* 0x000fca0000000000 */
[----:B------:R-:W-:-:S07]  /*2630*/  MOV R76, R77 ;  /* 0x0000004d004c7202 */ /* 0x000fce0000000f00 */
[----:B------:R-:W-:Y:S05]  /*2640*/  WARPSYNC.COLLECTIVE R71, `(.L_x_4880) ;  /* 0x0000000047087348 */ /* 0x000fea0003c00000 */
[----:B------:R0:W1:Y:S02]  /*2650*/  SHFL.BFLY P1, R68, R76, R73, R72 ;  /* 0x0c0000494c447389 */ /* 0x0000640000020048 */
[----:B01----:R-:W-:Y:S01]  /*2660*/  ENDCOLLECTIVE ;  /* 0x000000000000791b */ /* 0x003fe20003800000 */
.L_x_4880:
[----:B------:R-:W-:Y:S01]  /*2670*/  HFMA2.MMA R73, -RZ, RZ, 0, 9.5367431640625e-07 ;  /* 0x00000010ff497435 */ /* 0x000fe200000001ff */
[----:B------:R-:W-:-:S05]  /*2680*/  FADD R75, R77, R68 ;  /* 0x000000444d4b7221 */ /* 0x000fca0000000000 */
[----:B------:R-:W-:-:S07]  /*2690*/  MOV R76, R75 ;  /* 0x0000004b004c7202 */ /* 0x000fce0000000f00 */
[----:B------:R-:W-:Y:S05]  /*26a0*/  WARPSYNC.COLLECTIVE R71, `(.L_x_4881) ;  /* 0x0000000047087348 */ /* 0x000fea0003c00000 */
[----:B------:R0:W1:Y:S02]  /*26b0*/  SHFL.BFLY P1, R68, R76, R73, R72 ;  /* 0x0c0000494c447389 */ /* 0x0000640000020048 */
[----:B01----:R-:W-:Y:S01]  /*26c0*/  ENDCOLLECTIVE ;  /* 0x000000000000791b */ /* 0x003fe20003800000 */
.L_x_4881:
[----:B------:R-:W-:Y:S05]  /*26d0*/  BRA `(.L_x_4882) ;  /* 0xffffffe400187947 */ /* 0x000fea000383ffff */
.L_x_4864:
[----:B------:R-:W-:Y:S01]  /*26e0*/  HFMA2.MMA R9, -RZ, RZ, 0, 1.847743988037109375e-06 ;  /* 0x0000001fff097435 */ /* 0x000fe200000001ff */
[----:B------:R-:W-:Y:S01]  /*26f0*/  BSSY B0, `(.L_x_4883) ;  /* 0x0000006000007945 */ /* 0x000fe20003800000 */
[----:B------:R-:W-:Y:S02]  /*2700*/  MOV R8, 0x10 ;  /* 0x0000001000087802 */ /* 0x000fe40000000f00 */
[----:B------:R-:W-:-:S07]  /*2710*/  MOV R71, 0xffffffff ;  /* 0xffffffff00477802 */ /* 0x000fce0000000f00 */
[----:B-1---5:R-:W-:Y:S05]  /*2720*/  WARPSYNC.COLLECTIVE R71, `(.L_x_4884) ;  /* 0x0000000047087348 */ /* 0x022fea0003c00000 */
[----:B------:R0:W2:Y:S02]  /*2730*/  SHFL.DOWN P0, R7, R2, R8, R9 ;  /* 0x0800000802077389 */ /* 0x0000a40000000009 */
[----:B012--5:R-:W-:Y:S01]  /*2740*/  ENDCOLLECTIVE ;  /* 0x000000000000791b */ /* 0x027fe20003800000 */
.L_x_4884:
[----:B------:R-:W-:Y:S05]  /*2750*/  BSYNC B0 ;  /* 0x0000000000007941 */ /* 0x000fea0003800000 */
.L_x_4883:
        /* <DEDUP_REMOVED lines=9> */
.L_x_4885:
[----:B------:R-:W-:Y:S01]  /*27f0*/  HFMA2.MMA R8, -RZ, RZ, 0, 2.384185791015625e-07 ;  /* 0x00000004ff087435 */ /* 0x000fe200000001ff */
[----:B------:R-:W-:-:S04]  /*2800*/  MOV R4, R7 ;  /* 0x0000000700047202 */ /* 0x000fc80000000f00 */
[----:B------:R-:W-:-:S04]  /*2810*/  FMNMX R4, R3, R4, !PT ;  /* 0x0000000403047209 */ /* 0x000fc80007800000 */
[----:B------:R-:W-:-:S07]  /*2820*/  MOV R2, R4 ;  /* 0x0000000400027202 */ /* 0x000fce0000000f00 */
[----:B------:R-:W-:Y:S05]  /*2830*/  WARPSYNC.COLLECTIVE R71, `(.L_x_4886) ;  /* 0x0000000047087348 */ /* 0x000fea0003c00000 */
[----:B------:R0:W1:Y:S02]  /*2840*/  SHFL.DOWN P0, R7, R2, R8, R9 ;  /* 0x0800000802077389 */ /* 0x0000640000000009 */
[----:B01----:R-:W-:Y:S01]  /*2850*/  ENDCOLLECTIVE ;  /* 0x000000000000791b */ /* 0x003fe20003800000 */
.L_x_4886:
[----:B------:R-:W-:Y:S01]  /*2860*/  HFMA2.MMA R8, -RZ, RZ, 0, 1.1920928955078125e-07 ;  /* 0x00000002ff087435 */ /* 0x000fe200000001ff */
[----:B------:R-:W-:-:S04]  /*2870*/  MOV R5, R7 ;  /* 0x0000000700057202 */ /* 0x000fc80000000f00 */
[----:B------:R-:W-:-:S04]  /*2880*/  FMNMX R5, R4, R5, !PT ;  /* 0x0000000504057209 */ /* 0x000fc80007800000 */
[----:B------:R-:W-:-:S07]  /*2890*/  MOV R2, R5 ;  /* 0x0000000500027202 */ /* 0x000fce0000000f00 */
[----:B------:R-:W-:Y:S05]  /*28a0*/  WARPSYNC.COLLECTIVE R71, `(.L_x_4887) ;  /* 0x0000000047087348 */ /* 0x000fea0003c00000 */
[----:B------:R0:W1:Y:S02]  /*28b0*/  SHFL.DOWN P0, R7, R2, R8, R9 ;  /* 0x0800000802077389 */ /* 0x0000640000000009 */
[----:B01----:R-:W-:Y:S01]  /*28c0*/  ENDCOLLECTIVE ;  /* 0x000000000000791b */ /* 0x003fe20003800000 */
.L_x_4887:
[----:B------:R-:W-:Y:S01]  /*28d0*/  HFMA2.MMA R8, -RZ, RZ, 0, 5.9604644775390625e-08 ;  /* 0x00000001ff087435 */ /* 0x000fe200000001ff */
[----:B------:R-:W-:-:S04]  /*28e0*/  MOV R6, R7 ;  /* 0x0000000700067202 */ /* 0x000fc80000000f00 */
[----:B------:R-:W-:-:S04]  /*28f0*/  FMNMX R6, R5, R6, !PT ;  /* 0x0000000605067209 */ /* 0x000fc80007800000 */
[----:B------:R-:W-:-:S07]  /*2900*/  MOV R2, R6 ;  /* 0x0000000600027202 */ /* 0x000fce0000000f00 */
[----:B------:R-:W-:Y:S05]  /*2910*/  WARPSYNC.COLLECTIVE R71, `(.L_x_4888) ;  /* 0x0000000047087348 */ /* 0x000fea0003c00000 */
[----:B------:R0:W1:Y:S02]  /*2920*/  SHFL.DOWN P0, R7, R2, R8, R9 ;  /* 0x0800000802077389 */ /* 0x0000640000000009 */
[----:B01----:R-:W-:Y:S01]  /*2930*/  ENDCOLLECTIVE ;  /* 0x000000000000791b */ /* 0x003fe20003800000 */
.L_x_4888:
[----:B------:R-:W-:Y:S05]  /*2940*/  BRA `(.L_x_4889) ;  /* 0xfffffff000787947 */ /* 0x000fea000383ffff */
.L_x_4867:
[----:B------:R-:W-:Y:S01]  /*2950*/  HFMA2.MMA R9, -RZ, RZ, 0, 1.847743988037109375e-06 ;  /* 0x0000001fff097435 */ /* 0x000fe200000001ff */
[----:B------:R-:W-:Y:S02]  /*2960*/  MOV R8, 0x2 ;  /* 0x0000000200087802 */ /* 0x000fe40000000f00 */
[----:B------:R-:W-:-:S08]  /*2970*/  MOV R71, 0xffffffff ;  /* 0xffffffff00477802 */ /* 0x000fd00000000f00 */
[----:B0123-5:R-:W-:Y:S05]  /*2980*/  WARPSYNC.COLLECTIVE R71, `(.L_x_4890) ;  /* 0x0000000047087348 */ /* 0x02ffea0003c00000 */
[----:B---3--:R3:W4:Y:S02]  /*2990*/  SHFL.DOWN P0, R7, R2, R8, R9 ;  /* 0x0800000802077389 */ /* 0x0087240000000009 */
[----:B012345:R-:W-:Y:S01]  /*29a0*/  ENDCOLLECTIVE ;  /* 0x000000000000791b */ /* 0x03ffe20003800000 */
.L_x_4890:
[----:B------:R-:W-:Y:S01]  /*29b0*/  HFMA2.MMA R8, -RZ, RZ, 0, 5.9604644775390625e-08 ;  /* 0x00000001ff087435 */ /* 0x000fe200000001ff */
[----:B------:R-:W-:-:S04]  /*29c0*/  MOV R3, R7 ;  /* 0x0000000700037202 */ /* 0x000fc80000000f00 */
[----:B------:R-:W-:-:S04]  /*29d0*/  FMNMX R3, R3, R2, !PT ;  /* 0x0000000203037209 */ /* 0x000fc80007800000 */
[----:B------:R-:W-:-:S07]  /*29e0*/  MOV R2, R3 ;  /* 0x0000000300027202 */ /* 0x000fce0000000f00 */
[----:B------:R-:W-:Y:S05]  /*29f0*/  WARPSYNC.COLLECTIVE R71, `(.L_x_4891) ;  /* 0x0000000047087348 */ /* 0x000fea0003c00000 */
[----:B------:R0:W1:Y:S02]  /*2a00*/  SHFL.DOWN P0, R7, R2, R8, R9 ;  /* 0x0800000802077389 */ /* 0x0000640000000009 */
[----:B01----:R-:W-:Y:S01]  /*2a10*/  ENDCOLLECTIVE ;  /* 0x000000000000791b */ /* 0x003fe20003800000 */
.L_x_4891:
[----:B------:R-:W-:Y:S01]  /*2a20*/  MOV R4, R7 ;  /* 0x0000000700047202 */ /* 0x000fe20000000f00 */
[----:B------:R-:W-:Y:S06]  /*2a30*/  BRA `(.L_x_4892) ;  /* 0xfffffff000ac7947 */ /* 0x000fec000383ffff */
        .weak           $__internal_60_$__cuda_sm20_rcp_rn_f32_slowpath
        .type           $__internal_60_$__cuda_sm20_rcp_rn_f32_slowpath,@function
        .size           $__internal_60_$__cuda_sm20_rcp_rn_f32_slowpath,(.L_x_5527 - $__internal_60_$__cuda_sm20_rcp_rn_f32_slowpath)
$__internal_60_$__cuda_sm20_rcp_rn_f32_slowpath:
        /* <DEDUP_REMOVED lines=14> */
.L_x_4893:
        /* <DEDUP_REMOVED lines=33> */
.L_x_4895:
[----:B------:R0:W1:Y:S02]  /*2d30*/  MUFU.RCP R2, R70 ;  /* 0x0000004600027308 */ /* 0x0000640000001000 */
.L_x_4894:
[----:B-1----:R-:W-:Y:S02]  /*2d40*/  MOV R5, R2 ;  /* 0x0000000200057202 */ /* 0x002fe40000000f00 */
[----:B------:R-:W-:Y:S02]  /*2d50*/  MOV R2, R7 ;  /* 0x0000000700027202 */ /* 0x000fe40000000f00 */
[----:B------:R-:W-:-:S04]  /*2d60*/  MOV R3, 0x0 ;  /* 0x0000000000037802 */ /* 0x000fc80000000f00 */
[----:B0-----:R-:W-:Y:S05]  /*2d70*/  RET.REL.NODEC R2 `(_ZN18transformer_engine13normalization24rmsnorm_fwd_tuned_kernelINS0_13Kernel_traitsIffffjLj1024ELj1ELj4ELj1ELj16ENS0_18Kernel_traits_baseILj1024EffffjLj128EEEEEEEvNS0_19ForwardKernelParamsE) ;  /* 0xffffffd002a07950 */ /* 0x001fea0003c3ffff */
.L_x_4896:
        /* <DEDUP_REMOVED lines=16> */
.L_x_5527:


//--------------------- .text._ZN18transformer_engine13normalization24rmsnorm_fwd_tuned_kernelINS0_13Kernel_traitsIff13__nv_fp8_e4m3fjLj1024ELj1ELj4ELj1ELj16ENS0_18Kernel_traits_baseILj1024EffS3_fjLj128EEEEEEEvNS0_19ForwardKernelParamsE --------------------------
	.section	.text._ZN18transformer_engine13normalization24rmsnorm_fwd_tuned_kernelINS0_13Kernel_traitsIff13__nv_fp8_e4m3fjLj1024ELj1ELj4ELj1ELj16ENS0_18Kernel_traits_baseILj1024EffS3_fjLj128EEEEEEEvNS0_19ForwardKernelParamsE,"ax",@progbits
	.align	128
        .global         _ZN18transformer_engine13normalization24rmsnorm_fwd_tuned_kernelINS0_13Kernel_traitsIff13__nv_fp8_e4m3fjLj1024ELj1ELj4ELj1ELj16ENS0_18Kernel_traits_baseILj1024EffS3_fjLj128EEEEEEEvNS0_19ForwardKernelParamsE
        .type           _ZN18transformer_engine13normalization24rmsnorm_fwd_tuned_kernelINS0_13Kernel_traitsIff13__nv_fp8_e4m3fjLj1024ELj1ELj4ELj1ELj16ENS0_18Kernel_traits_baseILj1024EffS3_fjLj128EEEEEEEvNS0_19ForwardKernelParamsE,@function
        .size           _ZN18transformer_engine13normalization24rmsnorm_fwd_tuned_kernelINS0_13Kernel_traitsIff13__nv_fp8_e4m3fjLj1024ELj1ELj4ELj1ELj16ENS0_18Kernel_traits_baseILj1024EffS3_fjLj128EEEEEEEvNS0_19ForwardKernelParamsE,(.L_x_5528 - _ZN18transformer_engine13normalization24rmsnorm_fwd_tuned_kernelINS0_13Kernel_traitsIff13__nv_fp8_e4m3fjLj1024ELj1ELj4ELj1ELj16ENS0_18Kernel_traits_baseILj1024EffS3_fjLj128EEEEEEEvNS0_19ForwardKernelParamsE)
        .other          _ZN18transformer_engine13normalization24rmsnorm_fwd_tuned_kernelINS0_13Kernel_traitsIff13__nv_fp8_e4m3fjLj1024ELj1ELj4ELj1ELj16ENS0_18Kernel_traits_baseILj1024EffS3_fjLj128EEEEEEEvNS0_19ForwardKernelParamsE,@"STO_CUDA_ENTRY STV_DEFAULT"
_ZN18transformer_engine13normalization24rmsnorm_fwd_tuned_kernelINS0_13Kernel_traitsIff13__nv_fp8_e4m3fjLj1024ELj1ELj4ELj1ELj16ENS0_18Kernel_traits_baseILj1024EffS3_fjLj128EEEEEEEvNS0_19ForwardKernelParamsE:
.text._ZN18transformer_engine13normalization24rmsnorm_fwd_tuned_kernelINS0_13Kernel_traitsIff13__nv_fp8_e4m3fjLj1024ELj1ELj4ELj1ELj16ENS0_18Kernel_traits_baseILj1024EffS3_fjLj128EEEEEEEvNS0_19ForwardKernelParamsE:
        /* <DEDUP_REMOVED lines=10> */
[----:B------:R-:W-:Y:S01]  /*00a0*/  ULDC.64 UR8, c[0x0][0x288] ;  /* 0x0000a20000087ab9 */ /* 0x000fe20000000a00 */
[----:B------:R-:W-:-:S10]  /*00b0*/  ULDC.64 UR10, c[0x0][0x258] ;  /* 0x00009600000a7ab9 */ /* 0x000fd40000000a00 */
        /* <DEDUP_REMOVED lines=23> */
[----:B------:R-:W-:-:S02]  /*0230*/  MOV R68, RZ ;  /* 0x000000ff00447202 */ /* 0x000fc40000000f00 */
[----:B------:R-:W-:-:S07]  /*0240*/  LOP3.LUT R69, R3, 0x1f, RZ, 0xc0, !PT ;  /* 0x0000001f03457812 */ /* 0x000fce00078ec0ff */
.L_x_4900:
[----:B0-----:R-:W0:Y:S01]  /*0250*/  LDC.64 R64, c[0x0][0x220] ;  /* 0x00008800ff407b82 */ /* 0x001e220000000a00 */
[----:B------:R-:W-:-:S04]  /*0260*/  LOP3.LUT P1, R71, R3, 0x1f, RZ, 0xc0, !PT ;  /* 0x0000001f03477812 */ /* 0x000fc8000782c0ff */
[----:B------:R-:W-:-:S04]  /*0270*/  PRMT R71, R70, 0x2104, R71 ;  /* 0x0000210446477816 */ /* 0x000fc80000000047 */
        /* <DEDUP_REMOVED lines=141> */
.L_x_4920:
[----:B-1----:R-:W-:Y:S01]  /*0b50*/  FADD R0, R76, R0 ;  /* 0x000000004c007221 */ /* 0x002fe20000000000 */
[----:B-----5:R-:W-:Y:S01]  /*0b60*/  FADD R73, R4, 1 ;  /* 0x3f80000004497421 */ /* 0x020fe20000000000 */
[----:B------:R-:W-:Y:S01]  /*0b70*/  ISETP.NE.AND P2, PT, RZ, UR7, PT ;  /* 0x00000007ff007c0c */ /* 0x000fe2000bf45270 */
[----:B------:R-:W-:Y:S01]  /*0b80*/  UISETP.NE.AND UP0, UPT, UR14, URZ, UPT ;  /* 0x0000003f0e00728c */ /* 0x000fe2000bf05270 */
[----:B------:R-:W-:Y:S02]  /*0b90*/  FMUL R0, R0, 0.0009765625 ;  /* 0x3a80000000007820 */ /* 0x000fe40000400000 */
[----:B------:R-:W-:Y:S02]  /*0ba0*/  FSEL R73, R4, R73, !P2 ;  /* 0x0000004904497208 */ /* 0x000fe40005000000 */
[----:B------:R-:W-:Y:S01]  /*0bb0*/  FFMA R0, R75, R75, R0 ;  /* 0x0000004b4b007223 */ /* 0x000fe20000000000 */
[----:B------:R-:W-:Y:S01]  /*0bc0*/  FADD R75, R6, 1 ;  /* 0x3f800000064b7421 */ /* 0x000fe20000000000 */
[----:B------:R-:W-:-:S02]  /*0bd0*/  PLOP3.LUT P3, PT, PT, PT, UP0, 0x80, 0x0 ;  /* 0x000000000000781c */ /* 0x000fc40003f6f008 */
[----:B------:R-:W-:Y:S02]  /*0be0*/  FADD R72, R0, UR6 ;  /* 0x0000000600487e21 */ /* 0x000fe40008000000 */
[----:B------:R-:W-:-:S03]  /*0bf0*/  FSEL R77, R6, R75, !P2 ;  /* 0x0000004b064d7208 */ /* 0x000fc60005000000 */
[----:B------:R-:W-:-:S13]  /*0c00*/  FSETP.GEU.AND P0, PT, |R72|, 1.175494350822287508e-38, PT ;  /* 0x008000004800780b */ /* 0x000fda0003f0e200 */
[----:B------:R-:W-:-:S04]  /*0c10*/  @!P0 FMUL R72, R72, 16777216 ;  /* 0x4b80000048488820 */ /* 0x000fc80000400000 */
[----:B------:R-:W1:Y:S02]  /*0c20*/  MUFU.RSQ R0, R72 ;  /* 0x0000004800007308 */ /* 0x000e640000001400 */
[----:B-1----:R-:W-:Y:S01]  /*0c30*/  @!P0 FMUL R0, R0, 4096 ;  /* 0x4580000000008820 */ /* 0x002fe20000400000 */
[----:B------:R-:W-:-:S03]  /*0c40*/  ISETP.NE.U32.AND P0, PT, RZ, UR8, PT ;  /* 0x00000008ff007c0c */ /* 0x000fc6000bf05070 */
[-C--:B------:R-:W-:Y:S01]  /*0c50*/  FMUL R36, R36, R0.reuse ;  /* 0x0000000024247220 */ /* 0x080fe20000400000 */
[-C--:B------:R-:W-:Y:S01]  /*0c60*/  FMUL R37, R37, R0.reuse ;  /* 0x0000000025257220 */ /* 0x080fe20000400000 */
[-C--:B------:R-:W-:Y:S01]  /*0c70*/  FMUL R38, R38, R0.reuse ;  /* 0x0000000026267220 */ /* 0x080fe20000400000 */
[----:B------:R-:W-:Y:S01]  /*0c80*/  FMUL R39, R39, R0 ;  /* 0x0000000027277220 */ /* 0x000fe20000400000 */
[----:B------:R-:W-:Y:S01]  /*0c90*/  FMUL R73, R73, R36 ;  /* 0x0000002449497220 */ /* 0x000fe20000400000 */
[C---:B------:R-:W-:Y:S01]  /*0ca0*/  FADD R36, R5.reuse, 1 ;  /* 0x3f80000005247421 */ /* 0x040fe20000000000 */
[-C--:B------:R-:W-:Y:S01]  /*0cb0*/  FMUL R40, R40, R0.reuse ;  /* 0x0000000028287220 */ /* 0x080fe20000400000 */
[-C--:B------:R-:W-:Y:S01]  /*0cc0*/  FMUL R44, R44, R0.reuse ;  /* 0x000000002c2c7220 */ /* 0x080fe20000400000 */
[----:B------:R-:W-:Y:S01]  /*0cd0*/  ISETP.NE.AND.EX P0, PT, RZ, UR9, PT, P0 ;  /* 0x00000009ff007c0c */ /* 0x000fe2000bf05300 */
[----:B------:R-:W-:Y:S01]  /*0ce0*/  FMUL R48, R48, R0 ;  /* 0x0000000030307220 */ /* 0x000fe20000400000 */
[----:B------:R-:W-:Y:S01]  /*0cf0*/  FSEL R36, R5, R36, !P2 ;  /* 0x0000002405247208 */ /* 0x000fe20005000000 */
[-C--:B------:R-:W-:Y:S01]  /*0d00*/  FMUL R52, R52, R0.reuse ;  /* 0x0000000034347220 */ /* 0x080fe20000400000 */
[-C--:B------:R-:W-:Y:S01]  /*0d10*/  FMUL R56, R56, R0.reuse ;  /* 0x0000000038387220 */ /* 0x080fe20000400000 */
[-C--:B------:R-:W-:Y:S01]  /*0d20*/  FMUL R60, R60, R0.reuse ;  /* 0x000000003c3c7220 */ /* 0x080fe20000400000 */
[----:B------:R-:W-:Y:S01]  /*0d30*/  FMUL R63, R63, R0 ;  /* 0x000000003f3f7220 */ /* 0x000fe20000400000 */
[----:B------:R-:W-:Y:S01]  /*0d40*/  FMUL R75, R37, R36 ;  /* 0x00000024254b7220 */ /* 0x000fe20000400000 */
[----:B------:R-:W-:Y:S01]  /*0d50*/  FMUL R37, R38, R77 ;  /* 0x0000004d26257220 */ /* 0x000fe20000400000 */
[----:B------:R-:W-:Y:S01]  /*0d60*/  FADD R36, R7, 1 ;  /* 0x3f80000007247421 */ /* 0x000fe20000000000 */
[----:B------:R-:W-:Y:S01]  /*0d70*/  FADD R77, R8, 1 ;  /* 0x3f800000084d7421 */ /* 0x000fe20000000000 */
[-C--:B------:R-:W-:Y:S01]  /*0d80*/  FMUL R64, R64, R0.reuse ;  /* 0x0000000040407220 */ /* 0x080fe20000400000 */
[----:B------:R-:W-:Y:S01]  /*0d90*/  FMUL R67, R67, R0 ;  /* 0x0000000043437220 */ /* 0x000fe20000400000 */
[-C--:B------:R-:W-:Y:S01]  /*0da0*/  @P0 FMNMX R68, R68, |R73|.reuse, !PT ;  /* 0x4000004944440209 */ /* 0x080fe20007800000 */
[----:B------:R-:W-:Y:S01]  /*0db0*/  @P3 FMUL R73, R2, R73 ;  /* 0x0000004902493220 */ /* 0x000fe20000400000 */
[----:B------:R-:W-:-:S02]  /*0dc0*/  FSEL R36, R7, R36, !P2 ;  /* 0x0000002407247208 */ /* 0x000fc40005000000 */
[----:B------:R-:W-:Y:S02]  /*0dd0*/  FSEL R38, R8, R77, !P2 ;  /* 0x0000004d08267208 */ /* 0x000fe40005000000 */
[----:B------:R-:W-:Y:S01]  /*0de0*/  @P0 FMNMX R68, R68, |R75|, !PT ;  /* 0x4000004b44440209 */ /* 0x000fe20007800000 */
[----:B------:R-:W-:Y:S01]  /*0df0*/  FMUL R77, R39, R36 ;  /* 0x00000024274d7220 */ /* 0x000fe20000400000 */
[C---:B------:R-:W-:Y:S01]  /*0e00*/  FADD R36, R9.reuse, 1 ;  /* 0x3f80000009247421 */ /* 0x040fe20000000000 */
[----:B------:R-:W-:Y:S01]  /*0e10*/  FMUL R39, R40, R38 ;  /* 0x0000002628277220 */ /* 0x000fe20000400000 */
[----:B------:R-:W-:Y:S01]  /*0e20*/  FADD R40, R10, 1 ;  /* 0x3f8000000a287421 */ /* 0x000fe20000000000 */
[----:B------:R-:W-:Y:S01]  /*0e30*/  @P0 FMNMX R68, R68, |R37|, !PT ;  /* 0x4000002544440209 */ /* 0x000fe20007800000 */
[----:B------:R-:W-:Y:S01]  /*0e40*/  @P3 FMUL R75, R2, R75 ;  /* 0x0000004b024b3220 */ /* 0x000fe20000400000 */
[----:B------:R-:W-:Y:S01]  /*0e50*/  FSEL R38, R9, R36, !P2 ;  /* 0x0000002409267208 */ /* 0x000fe20005000000 */
[----:B------:R-:W-:Y:S01]  /*0e60*/  FMUL R36, R41, R0 ;  /* 0x0000000029247220 */ /* 0x000fe20000400000 */
[----:B------:R-:W-:Y:S01]  /*0e70*/  FSEL R40, R10, R40, !P2 ;  /* 0x000000280a287208 */ /* 0x000fe20005000000 */
[----:B------:R-:W-:Y:S01]  /*0e80*/  FMUL R41, R42, R0 ;  /* 0x000000002a297220 */ /* 0x000fe20000400000 */
[----:B------:R-:W-:Y:S01]  /*0e90*/  FADD R42, R12, 1 ;  /* 0x3f8000000c2a7421 */ /* 0x000fe20000000000 */
[----:B------:R-:W-:Y:S01]  /*0ea0*/  FMUL R36, R36, R38 ;  /* 0x0000002624247220 */ /* 0x000fe20000400000 */
[----:B------:R-:W-:Y:S01]  /*0eb0*/  FMUL R38, R43, R0 ;  /* 0x000000002b267220 */ /* 0x000fe20000400000 */
[----:B------:R-:W-:Y:S01]  /*0ec0*/  FMUL R41, R41, R40 ;  /* 0x0000002829297220 */ /* 0x000fe20000400000 */
[C---:B------:R-:W-:Y:S01]  /*0ed0*/  FADD R40, R11.reuse, 1 ;  /* 0x3f8000000b287421 */ /* 0x040fe20000000000 */
[----:B------:R-:W-:Y:S01]  /*0ee0*/  FSEL R42, R12, R42, !P2 ;  /* 0x0000002a0c2a7208 */ /* 0x000fe20005000000 */
[----:B------:R-:W-:Y:S01]  /*0ef0*/  @P3 FMUL R37, R2, R37 ;  /* 0x0000002502253220 */ /* 0x000fe20000400000 */
[-C--:B------:R-:W-:Y:S01]  /*0f00*/  @P0 FMNMX R68, R68, |R77|.reuse, !PT ;  /* 0x4000004d44440209 */ /* 0x080fe20007800000 */
[----:B------:R-:W-:Y:S01]  /*0f10*/  @P3 FMUL R77, R2, R77 ;  /* 0x0000004d024d3220 */ /* 0x000fe20000400000 */
[----:B------:R-:W-:Y:S01]  /*0f20*/  FSEL R43, R11, R40, !P2 ;  /* 0x000000280b2b7208 */ /* 0x000fe20005000000 */
[C---:B------:R-:W-:Y:S01]  /*0f30*/  FADD R40, R13.reuse, 1 ;  /* 0x3f8000000d287421 */ /* 0x040fe20000000000 */
[-C--:B------:R-:W-:Y:S01]  /*0f40*/  @P0 FMNMX R68, R68, |R39|.reuse, !PT ;  /* 0x4000002744440209 */ /* 0x080fe20007800000 */
[----:B------:R-:W-:Y:S01]  /*0f50*/  @P3 FMUL R39, R2, R39 ;  /* 0x0000002702273220 */ /* 0x000fe20000400000 */
[----:B------:R-:W-:Y:S01]  /*0f60*/  F2FP.SATFINITE.E4M3.F32.PACK_AB_MERGE_C R75, RZ, R75, RZ ;  /* 0x0000004bff4b723e */ /* 0x000fe200048070ff */
[----:B------:R-:W-:Y:S01]  /*0f70*/  FMUL R38, R38, R43 ;  /* 0x0000002b26267220 */ /* 0x000fe20000400000 */
[----:B------:R-:W-:Y:S01]  /*0f80*/  FMUL R43, R44, R42 ;  /* 0x0000002a2c2b7220 */ /* 0x000fe20000400000 */
[----:B------:R-:W-:Y:S01]  /*0f90*/  FADD R44, R14, 1 ;  /* 0x3f8000000e2c7421 */ /* 0x000fe20000000000 */
[----:B------:R-:W-:Y:S01]  /*0fa0*/  FSEL R42, R13, R40, !P2 ;  /* 0x000000280d2a7208 */ /* 0x000fe20005000000 */
[-C--:B------:R-:W-:Y:S01]  /*0fb0*/  FMUL R40, R45, R0.reuse ;  /* 0x000000002d287220 */ /* 0x080fe20000400000 */
[----:B------:R-:W-:Y:S01]  /*0fc0*/  FMUL R45, R46, R0 ;  /* 0x000000002e2d7220 */ /* 0x000fe20000400000 */
[----:B------:R-:W-:Y:S01]  /*0fd0*/  FADD R46, R16, 1 ;  /* 0x3f800000102e7421 */ /* 0x000fe20000000000 */
[----:B------:R-:W-:Y:S01]  /*0fe0*/  FSEL R44, R14, R44, !P2 ;  /* 0x0000002c0e2c7208 */ /* 0x000fe20005000000 */
[----:B------:R-:W-:Y:S01]  /*0ff0*/  FMUL R40, R40, R42 ;  /* 0x0000002a28287220 */ /* 0x000fe20000400000 */
[----:B------:R-:W-:Y:S01]  /*1000*/  FMUL R42, R47, R0 ;  /* 0x000000002f2a7220 */ /* 0x000fe20000400000 */
[-C--:B------:R-:W-:Y:S01]  /*1010*/  @P0 FMNMX R68, R68, |R36|.reuse, !PT ;  /* 0x4000002444440209 */ /* 0x080fe20007800000 */
[----:B------:R-:W-:Y:S01]  /*1020*/  @P3 FMUL R36, R2, R36 ;  /* 0x0000002402243220 */ /* 0x000fe20000400000 */
[----:B------:R-:W-:Y:S01]  /*1030*/  FMUL R45, R45, R44 ;  /* 0x0000002c2d2d7220 */ /* 0x000fe20000400000 */
[----:B------:R-:W-:Y:S01]  /*1040*/  FADD R44, R15, 1 ;  /* 0x3f8000000f2c7421 */ /* 0x000fe20000000000 */
[----:B------:R-:W-:-:S02]  /*1050*/  FSEL R46, R16, R46, !P2 ;  /* 0x0000002e102e7208 */ /* 0x000fc40005000000 */
        /* <DEDUP_REMOVED lines=42> */
[----:B------:R-:W-:Y:S01]  /*1300*/  FADD R52, R23, 1 ;  /* 0x3f80000017347421 */ /* 0x000fe20000000000 */
[-C--:B------:R-:W-:Y:S01]  /*1310*/  @P0 FMNMX R68, R68, |R47|.reuse, !PT ;  /* 0x4000002f44440209 */ /* 0x080fe20007800000 */
[C---:B------:R-:W-:Y:S01]  /*1320*/  @P3 FMUL R47, R2.reuse, R47 ;  /* 0x0000002f022f3220 */ /* 0x040fe20000400000 */
[----:B------:R-:W-:Y:S01]  /*1330*/  LOP3.LUT R39, R39, 0xff, RZ, 0xc0, !PT ;  /* 0x000000ff27277812 */ /* 0x000fe200078ec0ff */
[----:B------:R-:W-:Y:S01]  /*1340*/  @P3 FMUL R42, R2, R42 ;  /* 0x0000002a022a3220 */ /* 0x000fe20000400000 */
[----:B------:R-:W-:Y:S01]  /*1350*/  FSEL R55, R23, R52, !P2 ;  /* 0x0000003417377208 */ /* 0x000fe20005000000 */
[----:B------:R-:W-:Y:S01]  /*1360*/  FADD R52, R25, 1 ;  /* 0x3f80000019347421 */ /* 0x000fe20000000000 */
[----:B------:R-:W-:-:S02]  /*1370*/  LOP3.LUT R36, R36, 0xffff, RZ, 0xc0, !PT ;  /* 0x0000ffff24247812 */ /* 0x000fc400078ec0ff */
[----:B------:R-:W-:Y:S01]  /*1380*/  F2FP.SATFINITE.E4M3.F32.PACK_AB_MERGE_C R41, RZ, R41, RZ ;  /* 0x00000029ff29723e */ /* 0x000fe200048070ff */
[----:B------:R-:W-:Y:S01]  /*1390*/  FMUL R50, R50, R55 ;  /* 0x0000003732327220 */ /* 0x000fe20000400000 */
[----:B------:R-:W-:Y:S01]  /*13a0*/  FMUL R55, R56, R54 ;  /* 0x0000003638377220 */ /* 0x000fe20000400000 */
[----:B------:R-:W-:Y:S01]  /*13b0*/  F2FP.SATFINITE.E4M3.F32.PACK_AB_MERGE_C R38, RZ, R38, RZ ;  /* 0x00000026ff26723e */ /* 0x000fe200048070ff */
[----:B------:R-:W-:Y:S01]  /*13c0*/  FADD R56, R26, 1 ;  /* 0x3f8000001a387421 */ /* 0x000fe20000000000 */
[-C--:B------:R-:W-:Y:S01]  /*13d0*/  @P0 FMNMX R68, R68, |R44|.reuse, !PT ;  /* 0x4000002c44440209 */ /* 0x080fe20007800000 */
[----:B------:R-:W-:Y:S01]  /*13e0*/  @P3 FMUL R44, R2, R44 ;  /* 0x0000002c022c3220 */ /* 0x000fe20000400000 */
[----:B------:R-:W-:Y:S02]  /*13f0*/  PRMT R36, R36, 0x7604, R39 ;  /* 0x0000760424247816 */ /* 0x000fe40000000027 */
[----:B------:R-:W-:Y:S02]  /*1400*/  LOP3.LUT R41, R41, 0xff, RZ, 0xc0, !PT ;  /* 0x000000ff29297812 */ /* 0x000fe400078ec0ff */
[----:B------:R-:W-:-:S02]  /*1410*/  LOP3.LUT R38, R38, 0xffff, RZ, 0xc0, !PT ;  /* 0x0000ffff26267812 */ /* 0x000fc400078ec0ff */
[-C--:B------:R-:W-:Y:S01]  /*1420*/  @P0 FMNMX R68, R68, |R49|.reuse, !PT ;  /* 0x4000003144440209 */ /* 0x080fe20007800000 */
[----:B------:R-:W-:Y:S01]  /*1430*/  @P3 FMUL R49, R2, R49 ;  /* 0x0000003102313220 */ /* 0x000fe20000400000 */
[----:B------:R-:W-:Y:S01]  /*1440*/  FSEL R54, R25, R52, !P2 ;  /* 0x0000003419367208 */ /* 0x000fe20005000000 */
[-C--:B------:R-:W-:Y:S01]  /*1450*/  FMUL R52, R57, R0.reuse ;  /* 0x0000000039347220 */ /* 0x080fe20000400000 */
[----:B------:R-:W-:Y:S01]  /*1460*/  F2FP.SATFINITE.E4M3.F32.PACK_AB_MERGE_C R43, RZ, R43, RZ ;  /* 0x0000002bff2b723e */ /* 0x000fe200048070ff */
[----:B------:R-:W-:Y:S01]  /*1470*/  FMUL R57, R58, R0 ;  /* 0x000000003a397220 */ /* 0x000fe20000400000 */
[----:B------:R-:W-:Y:S01]  /*1480*/  F2FP.SATFINITE.E4M3.F32.PACK_AB_MERGE_C R40, RZ, R40, RZ ;  /* 0x00000028ff28723e */ /* 0x000fe200048070ff */
[----:B------:R-:W-:Y:S01]  /*1490*/  FADD R58, R28, 1 ;  /* 0x3f8000001c3a7421 */ /* 0x000fe20000000000 */
[----:B------:R-:W-:Y:S01]  /*14a0*/  FSEL R56, R26, R56, !P2 ;  /* 0x000000381a387208 */ /* 0x000fe20005000000 */
[----:B------:R-:W-:Y:S01]  /*14b0*/  FMUL R52, R52, R54 ;  /* 0x0000003634347220 */ /* 0x000fe20000400000 */
[----:B------:R-:W-:Y:S01]  /*14c0*/  PRMT R41, R36, 0x5410, R41 ;  /* 0x0000541024297816 */ /* 0x000fe20000000029 */
[----:B------:R-:W-:Y:S01]  /*14d0*/  FMUL R54, R59, R0 ;  /* 0x000000003b367220 */ /* 0x000fe20000400000 */
[----:B------:R-:W-:Y:S01]  /*14e0*/  SHF.L.U32 R36, R38, 0x18, RZ ;  /* 0x0000001826247819 */ /* 0x000fe200000006ff */
[----:B------:R-:W-:Y:S01]  /*14f0*/  FMUL R57, R57, R56 ;  /* 0x0000003839397220 */ /* 0x000fe20000400000 */
[-C--:B------:R-:W-:Y:S01]  /*1500*/  @P0 FMNMX R68, R68, |R46|.reuse, !PT ;  /* 0x4000002e44440209 */ /* 0x080fe20007800000 */
[----:B------:R-:W-:Y:S01]  /*1510*/  FADD R56, R27, 1 ;  /* 0x3f8000001b387421 */ /* 0x000fe20000000000 */
[----:B------:R-:W-:Y:S01]  /*1520*/  LOP3.LUT R38, R43, 0xff, RZ, 0xc0, !PT ;  /* 0x000000ff2b267812 */ /* 0x000fe200078ec0ff */
[----:B------:R-:W-:Y:S01]  /*1530*/  @P3 FMUL R46, R2, R46 ;  /* 0x0000002e022e3220 */ /* 0x000fe20000400000 */
[----:B------:R-:W-:-:S02]  /*1540*/  LOP3.LUT R39, R40, 0xffff, RZ, 0xc0, !PT ;  /* 0x0000ffff28277812 */ /* 0x000fc400078ec0ff */
[----:B------:R-:W-:Y:S02]  /*1550*/  F2FP.SATFINITE.E4M3.F32.PACK_AB_MERGE_C R45, RZ, R45, RZ ;  /* 0x0000002dff2d723e */ /* 0x000fe400048070ff */
[-C--:B------:R-:W-:Y:S01]  /*1560*/  @P0 FMNMX R68, R68, |R51|.reuse, !PT ;  /* 0x4000003344440209 */ /* 0x080fe20007800000 */
[----:B------:R-:W-:Y:S01]  /*1570*/  @P3 FMUL R51, R2, R51 ;  /* 0x0000003302333220 */ /* 0x000fe20000400000 */
[----:B------:R-:W-:Y:S02]  /*1580*/  PRMT R38, R39, 0x7604, R38 ;  /* 0x0000760427267816 */ /* 0x000fe40000000026 */
[----:B------:R-:W-:Y:S02]  /*1590*/  LOP3.LUT R45, R45, 0xff, RZ, 0xc0, !PT ;  /* 0x000000ff2d2d7812 */ /* 0x000fe400078ec0ff */
[-C--:B------:R-:W-:Y:S01]  /*15a0*/  @P0 FMNMX R68, R68, |R48|.reuse, !PT ;  /* 0x4000003044440209 */ /* 0x080fe20007800000 */
[----:B------:R-:W-:Y:S01]  /*15b0*/  @P3 FMUL R48, R2, R48 ;  /* 0x0000003002303220 */ /* 0x000fe20000400000 */
[----:B------:R-:W-:Y:S01]  /*15c0*/  FSEL R59, R27, R56, !P2 ;  /* 0x000000381b3b7208 */ /* 0x000fe20005000000 */
[----:B------:R-:W-:Y:S01]  /*15d0*/  FADD R56, R29, 1 ;  /* 0x3f8000001d387421 */ /* 0x000fe20000000000 */
[----:B------:R-:W-:-:S02]  /*15e0*/  PRMT R45, R38, 0x5410, R45 ;  /* 0x00005410262d7816 */ /* 0x000fc4000000002d */
[----:B------:R-:W-:Y:S01]  /*15f0*/  FSEL R58, R28, R58, !P2 ;  /* 0x0000003a1c3a7208 */ /* 0x000fe20005000000 */
[----:B------:R-:W-:Y:S01]  /*1600*/  FMUL R54, R54, R59 ;  /* 0x0000003b36367220 */ /* 0x000fe20000400000 */
[----:B------:R-:W-:Y:S02]  /*1610*/  F2FP.SATFINITE.E4M3.F32.PACK_AB_MERGE_C R38, RZ, R47, RZ ;  /* 0x0000002fff26723e */ /* 0x000fe400048070ff */
[----:B------:R-:W-:Y:S01]  /*1620*/  F2FP.SATFINITE.E4M3.F32.PACK_AB_MERGE_C R44, RZ, R44, RZ ;  /* 0x0000002cff2c723e */ /* 0x000fe200048070ff */
        /* <DEDUP_REMOVED lines=11> */
[----:B------:R-:W-:Y:S01]  /*16e0*/  FSEL R58, R29, R56, !P2 ;  /* 0x000000381d3a7208 */ /* 0x000fe20005000000 */
[-C--:B------:R-:W-:Y:S01]  /*16f0*/  FMUL R56, R61, R0.reuse ;  /* 0x000000003d387220 */ /* 0x080fe20000400000 */
[----:B------:R-:W-:Y:S01]  /*1700*/  @P0 FMNMX R68, R68, |R55|, !PT ;  /* 0x4000003744440209 */ /* 0x000fe20007800000 */
[----:B------:R-:W-:Y:S01]  /*1710*/  FMUL R61, R62, R0 ;  /* 0x000000003e3d7220 */ /* 0x000fe20000400000 */
[----:B------:R-:W-:Y:S01]  /*1720*/  FSEL R60, R30, R60, !P2 ;  /* 0x0000003c1e3c7208 */ /* 0x000fe20005000000 */
[----:B------:R-:W-:Y:S01]  /*1730*/  FMUL R56, R56, R58 ;  /* 0x0000003a38387220 */ /* 0x000fe20000400000 */
[----:B------:R-:W-:Y:S01]  /*1740*/  PRMT R40, R38, 0x5410, R49 ;  /* 0x0000541026287816 */ /* 0x000fe20000000031 */
[----:B------:R-:W-:Y:S01]  /*1750*/  FADD R58, R31, 1 ;  /* 0x3f8000001f3a7421 */ /* 0x000fe20000000000 */
[----:B------:R-:W-:Y:S01]  /*1760*/  F2FP.SATFINITE.E4M3.F32.PACK_AB_MERGE_C R38, RZ, R51, RZ ;  /* 0x00000033ff26723e */ /* 0x000fe200048070ff */
[----:B------:R-:W-:Y:S01]  /*1770*/  FMUL R61, R61, R60 ;  /* 0x0000003c3d3d7220 */ /* 0x000fe20000400000 */
[----:B------:R-:W-:Y:S01]  /*1780*/  F2FP.SATFINITE.E4M3.F32.PACK_AB_MERGE_C R48, RZ, R48, RZ ;  /* 0x00000030ff30723e */ /* 0x000fe200048070ff */
[----:B------:R-:W-:Y:S01]  /*1790*/  FADD R60, R32, 1 ;  /* 0x3f800000203c7421 */ /* 0x000fe20000000000 */
[-C--:B------:R-:W-:Y:S01]  /*17a0*/  @P0 FMNMX R68, R68, |R52|.reuse, !PT ;  /* 0x4000003444440209 */ /* 0x080fe20007800000 */
[----:B------:R-:W-:Y:S01]  /*17b0*/  @P3 FMUL R55, R2, R55 ;  /* 0x0000003702373220 */ /* 0x000fe20000400000 */
[----:B------:R-:W-:Y:S01]  /*17c0*/  LOP3.LUT R38, R38, 0xff, RZ, 0xc0, !PT ;  /* 0x000000ff26267812 */ /* 0x000fe200078ec0ff */
[----:B------:R-:W-:Y:S01]  /*17d0*/  @P3 FMUL R52, R2, R52 ;  /* 0x0000003402343220 */ /* 0x000fe20000400000 */
[----:B------:R-:W-:-:S02]  /*17e0*/  LOP3.LUT R39, R48, 0xffff, RZ, 0xc0, !PT ;  /* 0x0000ffff30277812 */ /* 0x000fc400078ec0ff */
[----:B------:R-:W-:Y:S02]  /*17f0*/  F2FP.SATFINITE.E4M3.F32.PACK_AB_MERGE_C R53, RZ, R53, RZ ;  /* 0x00000035ff35723e */ /* 0x000fe400048070ff */
[-C--:B------:R-:W-:Y:S01]  /*1800*/  @P0 FMNMX R68, R68, |R57|.reuse, !PT ;  /* 0x4000003944440209 */ /* 0x080fe20007800000 */
[----:B------:R-:W-:Y:S01]  /*1810*/  @P3 FMUL R57, R2, R57 ;  /* 0x0000003902393220 */ /* 0x000fe20000400000 */
[----:B------:R-:W-:Y:S02]  /*1820*/  FSEL R58, R31, R58, !P2 ;  /* 0x0000003a1f3a7208 */ /* 0x000fe40005000000 */
[----:B------:R-:W-:Y:S02]  /*1830*/  PRMT R38, R39, 0x7604, R38 ;  /* 0x0000760427267816 */ /* 0x000fe40000000026 */
[----:B------:R-:W-:Y:S01]  /*1840*/  LOP3.LUT R53, R53, 0xff, RZ, 0xc0, !PT ;  /* 0x000000ff35357812 */ /* 0x000fe200078ec0ff */
[----:B------:R-:W-:Y:S01]  /*1850*/  FMUL R63, R63, R58 ;  /* 0x0000003a3f3f7220 */ /* 0x000fe20000400000 */
[----:B------:R-:W-:-:S02]  /*1860*/  FSEL R60, R32, R60, !P2 ;  /* 0x0000003c203c7208 */ /* 0x000fc40005000000 */
[-C--:B------:R-:W-:Y:S01]  /*1870*/  @P0 FMNMX R68, R68, |R54|.reuse, !PT ;  /* 0x4000003644440209 */ /* 0x080fe20007800000 */
[----:B------:R-:W-:Y:S01]  /*1880*/  @P3 FMUL R54, R2, R54 ;  /* 0x0000003602363220 */ /* 0x000fe20000400000 */
[----:B------:R-:W-:Y:S01]  /*1890*/  F2FP.SATFINITE.E4M3.F32.PACK_AB_MERGE_C R46, RZ, R46, RZ ;  /* 0x0000002eff2e723e */ /* 0x000fe200048070ff */
[----:B------:R-:W-:Y:S01]  /*18a0*/  FMUL R58, R64, R60 ;  /* 0x0000003c403a7220 */ /* 0x000fe20000400000 */
[----:B------:R-:W-:Y:S01]  /*18b0*/  PRMT R53, R38, 0x5410, R53 ;  /* 0x0000541026357816 */ /* 0x000fe20000000035 */
[----:B------:R-:W-:Y:S01]  /*18c0*/  FADD R60, R33, 1 ;  /* 0x3f800000213c7421 */ /* 0x000fe20000000000 */
[----:B------:R-:W-:Y:S01]  /*18d0*/  F2FP.SATFINITE.E4M3.F32.PACK_AB_MERGE_C R38, RZ, R55, RZ ;  /* 0x00000037ff26723e */ /* 0x000fe200048070ff */
[----:B------:R-:W-:Y:S01]  /*18e0*/  FADD R64, R34, 1 ;  /* 0x3f80000022407421 */ /* 0x000fe20000000000 */
[----:B------:R-:W-:Y:S02]  /*18f0*/  F2FP.SATFINITE.E4M3.F32.PACK_AB_MERGE_C R52, RZ, R52, RZ ;  /* 0x00000034ff34723e */ /* 0x000fe400048070ff */
[-C--:B------:R-:W-:Y:S01]  /*1900*/  @P0 FMNMX R68, R68, |R59|.reuse, !PT ;  /* 0x4000003b44440209 */ /* 0x080fe20007800000 */
[----:B------:R-:W-:Y:S01]  /*1910*/  @P3 FMUL R59, R2, R59 ;  /* 0x0000003b023b3220 */ /* 0x000fe20000400000 */
[----:B------:R-:W-:-:S02]  /*1920*/  LOP3.LUT R46, R46, 0xffff, RZ, 0xc0, !PT ;  /* 0x0000ffff2e2e7812 */ /* 0x000fc400078ec0ff */
[----:B------:R-:W-:Y:S02]  /*1930*/  LOP3.LUT R38, R38, 0xff, RZ, 0xc0, !PT ;  /* 0x000000ff26267812 */ /* 0x000fe400078ec0ff */
[----:B------:R-:W-:Y:S02]  /*1940*/  LOP3.LUT R39, R52, 0xffff, RZ, 0xc0, !PT ;  /* 0x0000ffff34277812 */ /* 0x000fe400078ec0ff */
[-C--:B------:R-:W-:Y:S01]  /*1950*/  @P0 FMNMX R68, R68, |R56|.reuse, !PT ;  /* 0x4000003844440209 */ /* 0x080fe20007800000 */
[----:B------:R-:W-:Y:S01]  /*1960*/  @P3 FMUL R56, R2, R56 ;  /* 0x0000003802383220 */ /* 0x000fe20000400000 */
[----:B------:R-:W-:Y:S02]  /*1970*/  SHF.L.U32 R43, R46, 0x18, RZ ;  /* 0x000000182e2b7819 */ /* 0x000fe400000006ff */
[----:B------:R-:W-:Y:S02]  /*1980*/  F2FP.SATFINITE.E4M3.F32.PACK_AB_MERGE_C R57, RZ, R57, RZ ;  /* 0x00000039ff39723e */ /* 0x000fe400048070ff */
[----:B------:R-:W-:Y:S01]  /*1990*/  FSEL R62, R33, R60, !P2 ;  /* 0x0000003c213e7208 */ /* 0x000fe20005000000 */
[-C--:B------:R-:W-:Y:S01]  /*19a0*/  FMUL R60, R65, R0.reuse ;  /* 0x00000000413c7220 */ /* 0x080fe20000400000 */
[----:B------:R-:W-:Y:S01]  /*19b0*/  PRMT R38, R39, 0x7604, R38 ;  /* 0x0000760427267816 */ /* 0x000fe20000000026 */
[----:B------:R-:W-:Y:S01]  /*19c0*/  FMUL R65, R66, R0 ;  /* 0x0000000042417220 */ /* 0x000fe20000400000 */
[----:B------:R-:W-:Y:S01]  /*19d0*/  @P0 FMNMX R68, R68, |R61|, !PT ;  /* 0x4000003d44440209 */ /* 0x000fe20007800000 */
[----:B------:R-:W-:Y:S01]  /*19e0*/  FMUL R60, R60, R62 ;  /* 0x0000003e3c3c7220 */ /* 0x000fe20000400000 */
[----:B------:R-:W-:Y:S01]  /*19f0*/  LOP3.LUT R43, R40, R43, RZ, 0xfc, !PT ;  /* 0x0000002b282b7212 */ /* 0x000fe200078efcff */
[----:B------:R-:W-:Y:S01]  /*1a00*/  FADD R62, R35, 1 ;  /* 0x3f800000233e7421 */ /* 0x000fe20000000000 */
[----:B------:R-:W-:Y:S01]  /*1a10*/  LOP3.LUT R57, R57, 0xff, RZ, 0xc0, !PT ;  /* 0x000000ff39397812 */ /* 0x000fe200078ec0ff */
[----:B------:R-:W-:Y:S01]  /*1a20*/  @P3 FMUL R61, R2, R61 ;  /* 0x0000003d023d3220 */ /* 0x000fe20000400000 */
[----:B------:R-:W-:-:S02]  /*1a30*/  F2FP.SATFINITE.E4M3.F32.PACK_AB_MERGE_C R40, RZ, R59, RZ ;  /* 0x0000003bff28723e */ /* 0x000fc400048070ff */
[----:B------:R-:W-:Y:S02]  /*1a40*/  F2FP.SATFINITE.E4M3.F32.PACK_AB_MERGE_C R56, RZ, R56, RZ ;  /* 0x00000038ff38723e */ /* 0x000fe400048070ff */
[-C--:B------:R-:W-:Y:S01]  /*1a50*/  @P0 FMNMX R68, R68, |R63|.reuse, !PT ;  /* 0x4000003f44440209 */ /* 0x080fe20007800000 */
[----:B------:R-:W-:Y:S01]  /*1a60*/  @P3 FMUL R63, R2, R63 ;  /* 0x0000003f023f3220 */ /* 0x000fe20000400000 */
[----:B------:R-:W-:Y:S02]  /*1a70*/  LOP3.LUT R36, R41, R36, RZ, 0xfc, !PT ;  /* 0x0000002429247212 */ /* 0x000fe400078efcff */
[----:B------:R-:W-:Y:S02]  /*1a80*/  PRMT R46, R38, 0x5410, R57 ;  /* 0x00005410262e7816 */ /* 0x000fe40000000039 */
[----:B------:R-:W-:Y:S01]  /*1a90*/  FSEL R64, R34, R64, !P2 ;  /* 0x0000004022407208 */ /* 0x000fe20005000000 */
[----:B------:R-:W1:Y:S01]  /*1aa0*/  @!P1 LDC.64 R38, c[0x0][0x230] ;  /* 0x00008c00ff269b82 */ /* 0x000e620000000a00 */
[----:B------:R-:W-:-:S02]  /*1ab0*/  LOP3.LUT R40, R40, 0xff, RZ, 0xc0, !PT ;  /* 0x000000ff28287812 */ /* 0x000fc400078ec0ff */
[----:B------:R-:W-:Y:S01]  /*1ac0*/  LOP3.LUT R41, R56, 0xffff, RZ, 0xc0, !PT ;  /* 0x0000ffff38297812 */ /* 0x000fe200078ec0ff */
[----:B------:R-:W-:Y:S01]  /*1ad0*/  FMUL R65, R65, R64 ;  /* 0x0000004041417220 */ /* 0x000fe20000400000 */
[----:B------:R-:W-:Y:S02]  /*1ae0*/  F2FP.SATFINITE.E4M3.F32.PACK_AB_MERGE_C R42, RZ, R42, RZ ;  /* 0x0000002aff2a723e */ /* 0x000fe400048070ff */
[-C--:B------:R-:W-:Y:S01]  /*1af0*/  @P0 FMNMX R68, R68, |R58|.reuse, !PT ;  /* 0x4000003a44440209 */ /* 0x080fe20007800000 */
[----:B------:R-:W-:Y:S01]  /*1b00*/  @P3 FMUL R58, R2, R58 ;  /* 0x0000003a023a3220 */ /* 0x000fe20000400000 */
[----:B------:R-:W-:Y:S02]  /*1b10*/  FSEL R62, R35, R62, !P2 ;  /* 0x0000003e233e7208 */ /* 0x000fe40005000000 */
[----:B------:R-:W-:Y:S02]  /*1b20*/  LOP3.LUT R42, R42, 0xffff, RZ, 0xc0, !PT ;  /* 0x0000ffff2a2a7812 */ /* 0x000fe400078ec0ff */
[----:B------:R-:W-:Y:S01]  /*1b30*/  PRMT R48, R41, 0x7604, R40 ;  /* 0x0000760429307816 */ /* 0x000fe20000000028 */
[----:B------:R-:W-:Y:S01]  /*1b40*/  FMUL R67, R67, R62 ;  /* 0x0000003e43437220 */ /* 0x000fe20000400000 */
[----:B------:R-:W-:Y:S01]  /*1b50*/  F2FP.SATFINITE.E4M3.F32.PACK_AB_MERGE_C R61, RZ, R61, RZ ;  /* 0x0000003dff3d723e */ /* 0x000fe200048070ff */
[----:B------:R-:W2:Y:S01]  /*1b60*/  LDC.64 R40, c[0x0][0x258] ;  /* 0x00009600ff287b82 */ /* 0x000ea20000000a00 */
[----:B------:R-:W-:-:S02]  /*1b70*/  F2FP.SATFINITE.E4M3.F32.PACK_AB_MERGE_C R54, RZ, R54, RZ ;  /* 0x00000036ff36723e */ /* 0x000fc400048070ff */
[-C--:B------:R-:W-:Y:S01]  /*1b80*/  @P0 FMNMX R68, R68, |R60|.reuse, !PT ;  /* 0x4000003c44440209 */ /* 0x080fe20007800000 */
[----:B------:R-:W-:Y:S01]  /*1b90*/  @P3 FMUL R60, R2, R60 ;  /* 0x0000003c023c3220 */ /* 0x000fe20000400000 */
[----:B------:R-:W-:Y:S02]  /*1ba0*/  F2FP.SATFINITE.E4M3.F32.PACK_AB_MERGE_C R63, RZ, R63, RZ ;  /* 0x0000003fff3f723e */ /* 0x000fe400048070ff */
[----:B------:R-:W-:Y:S02]  /*1bb0*/  SHF.L.U32 R42, R42, 0x18, RZ ;  /* 0x000000182a2a7819 */ /* 0x000fe400000006ff */
[----:B------:R-:W-:Y:S02]  /*1bc0*/  LOP3.LUT R61, R61, 0xff, RZ, 0xc0, !PT ;  /* 0x000000ff3d3d7812 */ /* 0x000fe400078ec0ff */
[----:B------:R-:W-:Y:S02]  /*1bd0*/  LOP3.LUT R54, R54, 0xffff, RZ, 0xc0, !PT ;  /* 0x0000ffff36367812 */ /* 0x000fe400078ec0ff */
[-C--:B------:R-:W-:Y:S01]  /*1be0*/  @P0 FMNMX R68, R68, |R65|.reuse, !PT ;  /* 0x4000004144440209 */ /* 0x080fe20007800000 */
[----:B------:R-:W-:Y:S01]  /*1bf0*/  @P3 FMUL R65, R2, R65 ;  /* 0x0000004102413220 */ /* 0x000fe20000400000 */
[----:B------:R-:W-:-:S02]  /*1c00*/  LOP3.LUT R63, R63, 0xffff, RZ, 0xc0, !PT ;  /* 0x0000ffff3f3f7812 */ /* 0x000fc400078ec0ff */
[----:B------:R-:W-:Y:S02]  /*1c10*/  F2FP.SATFINITE.E4M3.F32.PACK_AB_MERGE_C R62, RZ, R73, RZ ;  /* 0x00000049ff3e723e */ /* 0x000fe400048070ff */
[----:B------:R-:W-:Y:S02]  /*1c20*/  LOP3.LUT R42, R45, R42, RZ, 0xfc, !PT ;  /* 0x0000002a2d2a7212 */ /* 0x000fe400078efcff */
[----:B------:R-:W-:Y:S02]  /*1c30*/  PRMT R61, R48, 0x5410, R61 ;  /* 0x00005410303d7816 */ /* 0x000fe4000000003d */
[----:B------:R-:W-:Y:S02]  /*1c40*/  F2FP.SATFINITE.E4M3.F32.PACK_AB_MERGE_C R50, RZ, R50, RZ ;  /* 0x00000032ff32723e */ /* 0x000fe400048070ff */
[----:B------:R-:W-:Y:S02]  /*1c50*/  SHF.L.U32 R45, R54, 0x18, RZ ;  /* 0x00000018362d7819 */ /* 0x000fe400000006ff */
[-C--:B------:R-:W-:Y:S01]  /*1c60*/  @P0 FMNMX R68, R68, |R67|.reuse, !PT ;  /* 0x4000004344440209 */ /* 0x080fe20007800000 */
[----:B------:R-:W-:Y:S01]  /*1c70*/  @P3 FMUL R67, R2, R67 ;  /* 0x0000004302433220 */ /* 0x000fe20000400000 */
[----:B------:R-:W-:-:S02]  /*1c80*/  SHF.L.U32 R56, R63, 0x18, RZ ;  /* 0x000000183f387819 */ /* 0x000fc400000006ff */
[----:B------:R-:W-:Y:S02]  /*1c90*/  F2FP.SATFINITE.E4M3.F32.PACK_AB_MERGE_C R58, RZ, R58, RZ ;  /* 0x0000003aff3a723e */ /* 0x000fe400048070ff */
[----:B------:R-:W-:Y:S02]  /*1ca0*/  F2FP.SATFINITE.E4M3.F32.PACK_AB_MERGE_C R60, RZ, R60, RZ ;  /* 0x0000003cff3c723e */ /* 0x000fe400048070ff */
[----:B------:R-:W-:Y:S02]  /*1cb0*/  LOP3.LUT R62, R62, 0xff, RZ, 0xc0, !PT ;  /* 0x000000ff3e3e7812 */ /* 0x000fe400078ec0ff */
[----:B------:R-:W-:Y:S02]  /*1cc0*/  LOP3.LUT R75, R75, 0xffff, RZ, 0xc0, !PT ;  /* 0x0000ffff4b4b7812 */ /* 0x000fe400078ec0ff */
[----:B------:R-:W-:Y:S02]  /*1cd0*/  F2FP.SATFINITE.E4M3.F32.PACK_AB_MERGE_C R37, RZ, R37, RZ ;  /* 0x00000025ff25723e */ /* 0x000fe400048070ff */
[----:B------:R-:W-:-:S02]  /*1ce0*/  F2FP.SATFINITE.E4M3.F32.PACK_AB_MERGE_C R77, RZ, R77, RZ ;  /* 0x0000004dff4d723e */ /* 0x000fc400048070ff */
[----:B------:R-:W-:Y:S02]  /*1cf0*/  LOP3.LUT R50, R50, 0xffff, RZ, 0xc0, !PT ;  /* 0x0000ffff32327812 */ /* 0x000fe400078ec0ff */
[----:B------:R-:W-:Y:S02]  /*1d00*/  LOP3.LUT R45, R46, R45, RZ, 0xfc, !PT ;  /* 0x0000002d2e2d7212 */ /* 0x000fe400078efcff */
[----:B------:R-:W-:Y:S02]  /*1d10*/  LOP3.LUT R56, R61, R56, RZ, 0xfc, !PT ;  /* 0x000000383d387212 */ /* 0x000fe400078efcff */
[----:B------:R-:W-:Y:S01]  /*1d20*/  LOP3.LUT R46, R58, 0xff, RZ, 0xc0, !PT ;  /* 0x000000ff3a2e7812 */ /* 0x000fe200078ec0ff */
[----:B------:R-:W3:Y:S01]  /*1d30*/  LDC R61, c[0x0][0x210] ;  /* 0x00008400ff3d7b82 */ /* 0x000ee20000000800 */
[----:B------:R-:W-:Y:S02]  /*1d40*/  LOP3.LUT R47, R60, 0xffff, RZ, 0xc0, !PT ;  /* 0x0000ffff3c2f7812 */ /* 0x000fe400078ec0ff */
[----:B------:R-:W-:-:S02]  /*1d50*/  F2FP.SATFINITE.E4M3.F32.PACK_AB_MERGE_C R67, RZ, R67, RZ ;  /* 0x00000043ff43723e */ /* 0x000fc400048070ff */
[----:B------:R-:W-:Y:S02]  /*1d60*/  F2FP.SATFINITE.E4M3.F32.PACK_AB_MERGE_C R65, RZ, R65, RZ ;  /* 0x00000041ff41723e */ /* 0x000fe400048070ff */
[----:B------:R-:W-:Y:S02]  /*1d70*/  PRMT R62, R75, 0x7604, R62 ;  /* 0x000076044b3e7816 */ /* 0x000fe4000000003e */
[----:B------:R-:W-:Y:S02]  /*1d80*/  LOP3.LUT R37, R37, 0xff, RZ, 0xc0, !PT ;  /* 0x000000ff25257812 */ /* 0x000fe400078ec0ff */
[----:B------:R-:W-:Y:S02]  /*1d90*/  LOP3.LUT R77, R77, 0xffff, RZ, 0xc0, !PT ;  /* 0x0000ffff4d4d7812 */ /* 0x000fe400078ec0ff */
[----:B------:R-:W-:Y:S02]  /*1da0*/  SHF.L.U32 R44, R50, 0x18, RZ ;  /* 0x00000018322c7819 */ /* 0x000fe400000006ff */
[----:B------:R-:W-:Y:S01]  /*1db0*/  PRMT R50, R47, 0x7604, R46 ;  /* 0x000076042f327816 */ /* 0x000fe2000000002e */
[----:B-1----:R-:W-:Y:S01]  /*1dc0*/  @!P1 IMAD.WIDE R46, R70, 0x4, R38 ;  /* 0x00000004462e9825 */ /* 0x002fe200078e0226 */
[----:B------:R-:W-:-:S02]  /*1dd0*/  LOP3.LUT R67, R67, 0xffff, RZ, 0xc0, !PT ;  /* 0x0000ffff43437812 */ /* 0x000fc400078ec0ff */
[----:B------:R-:W-:Y:S02]  /*1de0*/  LOP3.LUT R65, R65, 0xff, RZ, 0xc0, !PT ;  /* 0x000000ff41417812 */ /* 0x000fe400078ec0ff */
[----:B------:R-:W-:Y:S01]  /*1df0*/  PRMT R62, R62, 0x5410, R37 ;  /* 0x000054103e3e7816 */ /* 0x000fe20000000025 */
[----:B------:R2:W-:Y:S01]  /*1e00*/  @!P1 STG.E desc[UR4][R46.64], R0 ;  /* 0x000000002e009986 */ /* 0x0005e2000c101904 */
[----:B------:R-:W-:Y:S02]  /*1e10*/  PRMT R38, R70, 0x2104, R69 ;  /* 0x0000210446267816 */ /* 0x000fe40000000045 */
[----:B------:R-:W-:Y:S02]  /*1e20*/  SHF.L.U32 R37, R77, 0x18, RZ ;  /* 0x000000184d257819 */ /* 0x000fe400000006ff */
[----:B------:R-:W-:Y:S02]  /*1e30*/  IADD3 R49, R71, 0x20, RZ ;  /* 0x0000002047317810 */ /* 0x000fe40007ffe0ff */
[----:B------:R-:W-:-:S02]  /*1e40*/  LOP3.LUT R44, R53, R44, RZ, 0xfc, !PT ;  /* 0x0000002c352c7212 */ /* 0x000fc400078efcff */
[----:B------:R-:W-:Y:S02]  /*1e50*/  IADD3 R51, R71, 0x40, RZ ;  /* 0x0000004047337810 */ /* 0x000fe40007ffe0ff */
[----:B------:R-:W-:Y:S01]  /*1e60*/  SHF.L.U32 R67, R67, 0x18, RZ ;  /* 0x0000001843437819 */ /* 0x000fe200000006ff */
[----:B--2---:R-:W-:Y:S01]  /*1e70*/  IMAD.WIDE.U32 R46, R49, 0x4, R40 ;  /* 0x00000004312e7825 */ /* 0x004fe200078e0028 */
[----:B------:R-:W-:Y:S02]  /*1e80*/  PRMT R50, R50, 0x5410, R65 ;  /* 0x0000541032327816 */ /* 0x000fe40000000041 */
[----:B------:R-:W-:Y:S01]  /*1e90*/  IADD3 R53, R71, 0x60, RZ ;  /* 0x0000006047357810 */ /* 0x000fe20007ffe0ff */
[--C-:B------:R-:W-:Y:S01]  /*1ea0*/  IMAD.WIDE.U32 R48, R51, 0x4, R40.reuse ;  /* 0x0000000433307825 */ /* 0x100fe200078e0028 */
[C---:B------:R-:W-:Y:S02]  /*1eb0*/  IADD3 R55, R71.reuse, 0x80, RZ ;  /* 0x0000008047377810 */ /* 0x040fe40007ffe0ff */
[----:B------:R-:W-:Y:S01]  /*1ec0*/  LOP3.LUT R60, R38, 0xe0, RZ, 0xfc, !PT ;  /* 0x000000e0263c7812 */ /* 0x000fe200078efcff */
[----:B------:R-:W-:Y:S01]  /*1ed0*/  IMAD.WIDE.U32 R38, R71, 0x4, R40 ;  /* 0x0000000447267825 */ /* 0x000fe200078e0028 */
[----:B------:R-:W-:-:S02]  /*1ee0*/  LOP3.LUT R37, R62, R37, RZ, 0xfc, !PT ;  /* 0x000000253e257212 */ /* 0x000fc400078efcff */
[C---:B------:R-:W-:Y:S02]  /*1ef0*/  IADD3 R57, R71.reuse, 0xa0, RZ ;  /* 0x000000a047397810 */ /* 0x040fe40007ffe0ff */
[----:B------:R-:W-:Y:S01]  /*1f00*/  IADD3 R59, R71, 0xc0, RZ ;  /* 0x000000c0473b7810 */ /* 0x000fe20007ffe0ff */
[----:B------:R1:W-:Y:S01]  /*1f10*/  STG.E desc[UR4][R38.64], R37 ;  /* 0x0000002526007986 */ /* 0x0003e2000c101904 */
[----:B------:R-:W-:Y:S01]  /*1f20*/  LOP3.LUT R67, R50, R67, RZ, 0xfc, !PT ;  /* 0x0000004332437212 */ /* 0x000fe200078efcff */
[--C-:B------:R-:W-:Y:S01]  /*1f30*/  IMAD.WIDE.U32 R50, R53, 0x4, R40.reuse ;  /* 0x0000000435327825 */ /* 0x100fe200078e0028 */
[----:B------:R-:W-:Y:S01]  /*1f40*/  LEA R58, P0, R60, UR10, 0x2 ;  /* 0x0000000a3c3a7c11 */ /* 0x000fe2000f8010ff */
[----:B------:R1:W-:Y:S01]  /*1f50*/  STG.E desc[UR4][R46.64], R36 ;  /* 0x000000242e007986 */ /* 0x0003e2000c101904 */
[----:B---3--:R-:W-:Y:S01]  /*1f60*/  LEA R70, R61, R70, 0x2 ;  /* 0x000000463d467211 */ /* 0x008fe200078e10ff */
[--C-:B------:R-:W-:Y:S02]  /*1f70*/  IMAD.WIDE.U32 R52, R55, 0x4, R40.reuse ;  /* 0x0000000437347825 */ /* 0x100fe400078e0028 */
[----:B------:R1:W-:Y:S02]  /*1f80*/  STG.E desc[UR4][R48.64], R42 ;  /* 0x0000002a30007986 */ /* 0x0003e4000c101904 */
[----:B------:R-:W-:-:S02]  /*1f90*/  IMAD.WIDE.U32 R54, R57, 0x4, R40 ;  /* 0x0000000439367825 */ /* 0x000fc400078e0028 */
[----:B------:R1:W-:Y:S02]  /*1fa0*/  STG.E desc[UR4][R50.64], R43 ;  /* 0x0000002b32007986 */ /* 0x0003e4000c101904 */
[----:B------:R-:W-:Y:S01]  /*1fb0*/  IMAD.WIDE.U32 R40, R59, 0x4, R40 ;  /* 0x000000043b287825 */ /* 0x000fe200078e0028 */
[----:B------:R-:W-:Y:S01]  /*1fc0*/  LEA.HI.X R59, R60, UR11, RZ, 0x2, P0 ;  /* 0x0000000b3c3b7c11 */ /* 0x000fe200080f14ff */
[----:B------:R1:W-:Y:S01]  /*1fd0*/  STG.E desc[UR4][R52.64], R44 ;  /* 0x0000002c34007986 */ /* 0x0003e2000c101904 */
[----:B------:R-:W-:-:S03]  /*1fe0*/  ISETP.GE.AND P0, PT, R70, UR15, PT ;  /* 0x0000000f46007c0c */ /* 0x000fc6000bf06270 */
[----:B------:R1:W-:Y:S04]  /*1ff0*/  STG.E desc[UR4][R54.64], R45 ;  /* 0x0000002d36007986 */ /* 0x0003e8000c101904 */
[----:B------:R1:W-:Y:S04]  /*2000*/  STG.E desc[UR4][R40.64], R56 ;  /* 0x0000003828007986 */ /* 0x0003e8000c101904 */
[----:B------:R1:W-:Y:S02]  /*2010*/  STG.E desc[UR4][R58.64], R67 ;  /* 0x000000433a007986 */ /* 0x0003e4000c101904 */
[----:B------:R-:W-:Y:S05]  /*2020*/  @!P0 BRA `(.L_x_4900) ;  /* 0xffffffe000888947 */ /* 0x000fea000383ffff */
.L_x_4898:
[----:B------:R-:W-:Y:S05]  /*2030*/  BSYNC B0 ;  /* 0x0000000000007941 */ /* 0x000fea0003800000 */
.L_x_4897:
[----:B------:R-:W-:Y:S02]  /*2040*/  ULDC.64 UR12, c[0x0][0x288] ;  /* 0x0000a200000c7ab9 */ /* 0x000fe40000000a00 */
[----:B------:R-:W-:-:S04]  /*2050*/  ISETP.NE.U32.AND P0, PT, RZ, UR12, PT ;  /* 0x0000000cff007c0c */ /* 0x000fc8000bf05070 */
[----:B------:R-:W-:-:S13]  /*2060*/  ISETP.NE.AND.EX P0, PT, RZ, UR13, PT, P0 ;  /* 0x0000000dff007c0c */ /* 0x000fda000bf05300 */
[----:B------:R-:W-:Y:S05]  /*2070*/  @!P0 BRA `(.L_x_4901) ;  /* 0x0000000000bc8947 */ /* 0x000fea0003800000 */
[----:B------:R-:W-:-:S03]  /*2080*/  UMOV UR12, 0xffffffff ;  /* 0xffffffff000c7882 */ /* 0x000fc60000000000 */
[----:B------:R-:W-:Y:S05]  /*2090*/  BRA.DIV UR12, `(.L_x_4902) ;  /* 0x0000000e0c047947 */ /* 0x000fea000b800000 */
[----:B------:R-:W2:Y:S02]  /*20a0*/  SHFL.DOWN PT, R5, R68, 0x10, 0x1f ;  /* 0x0a001f0044057f89 */ /* 0x000ea400000e0000 */
[----:B--2---:R-:W-:-:S05]  /*20b0*/  FMNMX R5, R5, R68, !PT ;  /* 0x0000004405057209 */ /* 0x004fca0007800000 */
[----:B------:R-:W2:Y:S02]  /*20c0*/  SHFL.DOWN PT, R0, R5, 0x8, 0x1f ;  /* 0x09001f0005007f89 */ /* 0x000ea400000e0000 */
[----:B--2---:R-:W-:-:S05]  /*20d0*/  FMNMX R0, R5, R0, !PT ;  /* 0x0000000005007209 */ /* 0x004fca0007800000 */
[----:B------:R-:W2:Y:S02]  /*20e0*/  SHFL.DOWN PT, R7, R0, 0x4, 0x1f ;  /* 0x08801f0000077f89 */ /* 0x000ea400000e0000 */
[----:B--2---:R-:W-:-:S05]  /*20f0*/  FMNMX R7, R0, R7, !PT ;  /* 0x0000000700077209 */ /* 0x004fca0007800000 */
[----:B------:R-:W2:Y:S02]  /*2100*/  SHFL.DOWN PT, R4, R7, 0x2, 0x1f ;  /* 0x08401f0007047f89 */ /* 0x000ea400000e0000 */
[----:B--2---:R-:W-:-:S05]  /*2110*/  FMNMX R4, R7, R4, !PT ;  /* 0x0000000407047209 */ /* 0x004fca0007800000 */
[----:B------:R2:W3:Y:S02]  /*2120*/  SHFL.DOWN PT, R9, R4, 0x1, 0x1f ;  /* 0x08201f0004097f89 */ /* 0x0004e400000e0000 */
.L_x_4927:
[----:B------:R-:W-:Y:S01]  /*2130*/  LOP3.LUT P0, RZ, R3, 0x1f, RZ, 0xc0, !PT ;  /* 0x0000001f03ff7812 */ /* 0x000fe2000780c0ff */
[----:B------:R-:W-:Y:S05]  /*2140*/  WARPSYNC.ALL ;  /* 0x0000000000007948 */ /* 0x000fea0003800000 */
[----:B---3--:R-:W-:Y:S01]  /*2150*/  FMNMX R9, R4, R9, !PT ;  /* 0x0000000904097209 */ /* 0x008fe20007800000 */
[----:B------:R-:W-:Y:S01]  /*2160*/  BSSY B0, `(.L_x_4903) ;  /* 0x000001a000007945 */ /* 0x000fe20003800000 */
[----:B--2---:R-:W-:Y:S01]  /*2170*/  SHF.R.U32.HI R4, RZ, 0x5, R3 ;  /* 0x00000005ff047819 */ /* 0x004fe20000011603 */
[----:B------:R-:W-:-:S04]  /*2180*/  HFMA2.MMA R7, -RZ, RZ, 0, 0 ;  /* 0x00000000ff077435 */ /* 0x000fc800000001ff */
[----:B------:R-:W2:Y:S01]  /*2190*/  @!P0 S2R R6, SR_CgaCtaId ;  /* 0x0000000000068919 */ /* 0x000ea20000008800 */
[----:B------:R-:W-:Y:S02]  /*21a0*/  @!P0 MOV R5, 0x400 ;  /* 0x0000040000058802 */ /* 0x000fe40000000f00 */
[----:B------:R-:W-:-:S04]  /*21b0*/  @!P0 SHF.R.U32.HI R0, RZ, 0x3, R3 ;  /* 0x00000003ff008819 */ /* 0x000fc80000011603 */
[----:B------:R-:W-:Y:S02]  /*21c0*/  @!P0 LOP3.LUT R0, R0, 0x1ffffffc, RZ, 0xc0, !PT ;  /* 0x1ffffffc00008812 */ /* 0x000fe400078ec0ff */
[----:B--2---:R-:W-:-:S04]  /*21d0*/  @!P0 LEA R5, R6, R5, 0x18 ;  /* 0x0000000506058211 */ /* 0x004fc800078ec0ff */
[----:B------:R-:W-:-:S05]  /*21e0*/  @!P0 IADD3 R0, R0, R5, RZ ;  /* 0x0000000500008210 */ /* 0x000fca0007ffe0ff */
        /* <DEDUP_REMOVED lines=13> */
[----:B---3--:R-:W3:Y:S02]  /*22c0*/  SHFL.DOWN PT, R5, R0, 0x2, 0x1f ;  /* 0x08401f0000057f89 */ /* 0x008ee400000e0000 */
[----:B---3--:R-:W-:-:S05]  /*22d0*/  FMNMX R5, R5, R0, !PT ;  /* 0x0000000005057209 */ /* 0x008fca0007800000 */
[----:B--2---:R2:W3:Y:S02]  /*22e0*/  SHFL.DOWN PT, R4, R5, 0x1, 0x1f ;  /* 0x08201f0005047f89 */ /* 0x0044e400000e0000 */
.L_x_4930:
[----:B---3--:R-:W-:-:S07]  /*22f0*/  FMNMX R7, R5, R4, !PT ;  /* 0x0000000405077209 */ /* 0x008fce0007800000 */
.L_x_4904:
[----:B------:R-:W-:Y:S05]  /*2300*/  BSYNC B0 ;  /* 0x0000000000007941 */ /* 0x000fea0003800000 */
.L_x_4903:
[----:B------:R-:W-:Y:S01]  /*2310*/  ISETP.NE.AND P0, PT, R3, RZ, PT ;  /* 0x000000ff0300720c */ /* 0x000fe20003f05270 */
[----:B------:R-:W-:-:S12]  /*2320*/  BSSY B0, `(.L_x_4901) ;  /* 0x0000004000007945 */ /* 0x000fd80003800000 */
[----:B------:R-:W-:Y:S05]  /*2330*/  @P0 BRA `(.L_x_4906) ;  /* 0x0000000000080947 */ /* 0x000fea0003800000 */
[----:B--2---:R-:W2:Y:S02]  /*2340*/  LDC.64 R4, c[0x0][0x288] ;  /* 0x0000a200ff047b82 */ /* 0x004ea40000000a00 */
[----:B--2---:R3:W-:Y:S02]  /*2350*/  REDG.E.MAX.S32.STRONG.GPU desc[UR4][R4.64], R7 ;  /* 0x000000070400798e */ /* 0x0047e4000d10e384 */
.L_x_4906:
[----:B------:R-:W-:Y:S05]  /*2360*/  BSYNC B0 ;  /* 0x0000000000007941 */ /* 0x000fea0003800000 */
.L_x_4901:
        /* <DEDUP_REMOVED lines=12> */
[----:B0123--:R-:W-:Y:S05]  /*2430*/  CALL.REL.NOINC `($__internal_61_$__cuda_sm20_rcp_rn_f32_slowpath) ;  /* 0x0000000800fc7944 */ /* 0x00ffea0003c00000 */
[----:B------:R-:W-:Y:S05]  /*2440*/  BRA `(.L_x_4908) ;  /* 0x0000000000107947 */ /* 0x000fea0003800000 */
.L_x_4907:
[----:B--23--:R-:W2:Y:S02]  /*2450*/  MUFU.RCP R5, R2 ;  /* 0x0000000200057308 */ /* 0x00cea40000001000 */
[----:B--2---:R-:W-:-:S04]  /*2460*/  FFMA R0, R2, R5, -1 ;  /* 0xbf80000002007423 */ /* 0x004fc80000000005 */
[----:B------:R-:W-:-:S04]  /*2470*/  FADD.FTZ R0, -R0, -RZ ;  /* 0x800000ff00007221 */ /* 0x000fc80000010100 */
[----:B------:R-:W-:-:S07]  /*2480*/  FFMA R5, R5, R0, R5 ;  /* 0x0000000005057223 */ /* 0x000fce0000000005 */
.L_x_4908:
[----:B------:R-:W2:Y:S02]  /*2490*/  LDC.64 R2, c[0x0][0x280] ;  /* 0x0000a000ff027b82 */ /* 0x000ea40000000a00 */
[----:B--2---:R-:W-:Y:S01]  /*24a0*/  STG.E desc[UR4][R2.64], R5 ;  /* 0x0000000502007986 */ /* 0x004fe2000c101904 */
[----:B------:R-:W-:Y:S05]  /*24b0*/  EXIT ;  /* 0x000000000000794d */ /* 0x000fea0003800000 */
.L_x_4899:
[----:B------:R-:W-:Y:S01]  /*24c0*/  HFMA2.MMA R74, -RZ, RZ, 0, 5.9604644775390625e-08 ;  /* 0x00000001ff4a7435 */ /* 0x000fe200000001ff */
[----:B------:R-:W-:Y:S01]  /*24d0*/  BSSY B1, `(.L_x_4909) ;  /* 0x0000006000017945 */ /* 0x000fe20003800000 */
[----:B------:R-:W-:Y:S02]  /*24e0*/  MOV R73, 0x1f ;  /* 0x0000001f00497802 */ /* 0x000fe40000000f00 */
[----:B------:R-:W-:-:S07]  /*24f0*/  MOV R72, 0xffffffff ;  /* 0xffffffff00487802 */ /* 0x000fce0000000f00 */
[----:B-----5:R-:W-:Y:S05]  /*2500*/  WARPSYNC.COLLECTIVE R72, `(.L_x_4910) ;  /* 0x0000000048087348 */ /* 0x020fea0003c00000 */
[----:B------:R0:W1:Y:S02]  /*2510*/  SHFL.BFLY P0, R0, R76, R74, R73 ;  /* 0x0c00004a4c007389 */ /* 0x0000640000000049 */
[----:B01---5:R-:W-:Y:S01]  /*2520*/  ENDCOLLECTIVE ;  /* 0x000000000000791b */ /* 0x023fe20003800000 */
.L_x_4910:
[----:B------:R-:W-:Y:S05]  /*2530*/  BSYNC B1 ;  /* 0x0000000000017941 */ /* 0x000fea0003800000 */
.L_x_4909:
        /* <DEDUP_REMOVED lines=8> */
.L_x_4911:
[----:B------:R-:W-:Y:S01]  /*25c0*/  HFMA2.MMA R74, -RZ, RZ, 0, 2.384185791015625e-07 ;  /* 0x00000004ff4a7435 */ /* 0x000fe200000001ff */
[----:B------:R-:W-:-:S05]  /*25d0*/  FADD R77, R77, R0 ;  /* 0x000000004d4d7221 */ /* 0x000fca0000000000 */
[----:B------:R-:W-:-:S07]  /*25e0*/  MOV R76, R77 ;  /* 0x0000004d004c7202 */ /* 0x000fce0000000f00 */
[----:B------:R-:W-:Y:S05]  /*25f0*/  WARPSYNC.COLLECTIVE R72, `(.L_x_4912) ;  /* 0x0000000048087348 */ /* 0x000fea0003c00000 */
[----:B------:R0:W1:Y:S02]  /*2600*/  SHFL.BFLY P0, R0, R76, R74, R73 ;  /* 0x0c00004a4c007389 */ /* 0x0000640000000049 */
[----:B01----:R-:W-:Y:S01]  /*2610*/  ENDCOLLECTIVE ;  /* 0x000000000000791b */ /* 0x003fe20003800000 */
.L_x_4912:
[----:B------:R-:W-:Y:S01]  /*2620*/  HFMA2.MMA R74, -RZ, RZ, 0, 4.76837158203125e-07 ;  /* 0x00000008ff4a7435 */ /* 0x000fe200000001ff */
[----:B------:R-:W-:-:S05]  /*2630*/  FADD R75, R77, R0 ;  /* 0x000000004d4b7221 */ /* 0x000fca0000000000 */
[----:B------:R-:W-:-:S07]  /*2640*/  MOV R76, R75 ;  /* 0x0000004b004c7202 */ /* 0x000fce0000000f00 */
[----:B------:R-:W-:Y:S05]  /*2650*/  WARPSYNC.COLLECTIVE R72, `(.L_x_4913) ;  /* 0x0000000048087348 */ /* 0x000fea0003c00000 */
[----:B------:R0:W1:Y:S02]  /*2660*/  SHFL.BFLY P0, R0, R76, R74, R73 ;  /* 0x0c00004a4c007389 */ /* 0x0000640000000049 */
[----:B01----:R-:W-:Y:S01]  /*2670*/  ENDCOLLECTIVE ;  /* 0x000000000000791b */ /* 0x003fe20003800000 */
.L_x_4913:
[----:B------:R-:W-:Y:S01]  /*2680*/  MOV R74, 0x10 ;  /* 0x00000010004a7802 */ /* 0x000fe20000000f00 */
[----:B------:R-:W-:-:S07]  /*2690*/  FADD R76, R75, R0 ;  /* 0x000000004b4c7221 */ /* 0x000fce0000000000 */
[----:B------:R-:W-:Y:S05]  /*26a0*/  WARPSYNC.COLLECTIVE R72, `(.L_x_4914) ;  /* 0x0000000048087348 */ /* 0x000fea0003c00000 */
[----:B------:R0:W1:Y:S02]  /*26b0*/  SHFL.BFLY P0, R0, R76, R74, R73 ;  /* 0x0c00004a4c007389 */ /* 0x0000640000000049 */
[----:B01----:R-:W-:Y:S01]  /*26c0*/  ENDCOLLECTIVE ;  /* 0x000000000000791b */ /* 0x003fe20003800000 */
.L_x_4914:
        /* <DEDUP_REMOVED lines=67> */
[----:B------:R-:W-:-:S07]  /*2b00*/  MOV R73, 0x1f ;  /* 0x0000001f00497802 */ /* 0x000fce0000000f00 */
[----:B------:R-:W-:Y:S05]  /*2b10*/  WARPSYNC.COLLECTIVE R72, `(.L_x_4915) ;  /* 0x0000000048087348 */ /* 0x000fea0003c00000 */
[----:B------:R0:W1:Y:S02]  /*2b20*/  SHFL.BFLY P0, R0, R76, R74, R73 ;  /* 0x0c00004a4c007389 */ /* 0x0000640000000049 */
[----:B01----:R-:W-:Y:S01]  /*2b30*/  ENDCOLLECTIVE ;  /* 0x000000000000791b */ /* 0x003fe20003800000 */
.L_x_4915:
[----:B------:R-:W-:Y:S01]  /*2b40*/  HFMA2.MMA R74, -RZ, RZ, 0, 1.1920928955078125e-07 ;  /* 0x00000002ff4a7435 */ /* 0x000fe200000001ff */
[----:B------:R-:W-:-:S05]  /*2b50*/  FADD R77, R76, R0 ;  /* 0x000000004c4d7221 */ /* 0x000fca0000000000 */
[----:B------:R-:W-:-:S07]  /*2b60*/  MOV R76, R77 ;  /* 0x0000004d004c7202 */ /* 0x000fce0000000f00 */
[----:B------:R-:W-:Y:S05]  /*2b70*/  WARPSYNC.COLLECTIVE R72, `(.L_x_4916) ;  /* 0x0000000048087348 */ /* 0x000fea0003c00000 */
[----:B------:R0:W1:Y:S02]  /*2b80*/  SHFL.BFLY P0, R0, R76, R74, R73 ;  /* 0x0c00004a4c007389 */ /* 0x0000640000000049 */
[----:B01----:R-:W-:Y:S01]  /*2b90*/  ENDCOLLECTIVE ;  /* 0x000000000000791b */ /* 0x003fe20003800000 */
.L_x_4916:
[----:B------:R-:W-:Y:S01]  /*2ba0*/  HFMA2.MMA R74, -RZ, RZ, 0, 2.384185791015625e-07 ;  /* 0x00000004ff4a7435 */ /* 0x000fe200000001ff */
[----:B------:R-:W-:-:S05]  /*2bb0*/  FADD R77, R77, R0 ;  /* 0x000000004d4d7221 */ /* 0x000fca0000000000 */
[----:B------:R-:W-:-:S07]  /*2bc0*/  MOV R76, R77 ;  /* 0x0000004d004c7202 */ /* 0x000fce0000000f00 */
[----:B------:R-:W-:Y:S05]  /*2bd0*/  WARPSYNC.COLLECTIVE R72, `(.L_x_4917) ;  /* 0x0000000048087348 */ /* 0x000fea0003c00000 */
[----:B------:R0:W1:Y:S02]  /*2be0*/  SHFL.BFLY P0, R0, R76, R74, R73 ;  /* 0x0c00004a4c007389 */ /* 0x0000640000000049 */
[----:B01----:R-:W-:Y:S01]  /*2bf0*/  ENDCOLLECTIVE ;  /* 0x000000000000791b */ /* 0x003fe20003800000 */
.L_x_4917:
[----:B------:R-:W-:Y:S01]  /*2c00*/  MOV R74, 0x8 ;  /* 0x00000008004a7802 */ /* 0x000fe20000000f00 */
[----:B------:R-:W-:-:S07]  /*2c10*/  FADD R76, R77, R0 ;  /* 0x000000004d4c7221 */ /* 0x000fce0000000000 */
[----:B------:R-:W-:Y:S05]  /*2c20*/  WARPSYNC.COLLECTIVE R72, `(.L_x_4918) ;  /* 0x0000000048087348 */ /* 0x000fea0003c00000 */
[----:B------:R0:W1:Y:S02]  /*2c30*/  SHFL.BFLY P0, R0, R76, R74, R73 ;  /* 0x0c00004a4c007389 */ /* 0x0000640000000049 */
[----:B01----:R-:W-:Y:S01]  /*2c40*/  ENDCOLLECTIVE ;  /* 0x000000000000791b */ /* 0x003fe20003800000 */
.L_x_4918:
[----:B------:R-:W-:Y:S01]  /*2c50*/  HFMA2.MMA R74, -RZ, RZ, 0, 9.5367431640625e-07 ;  /* 0x00000010ff4a7435 */ /* 0x000fe200000001ff */
[----:B------:R-:W-:-:S10]  /*2c60*/  FADD R76, R76, R0 ;  /* 0x000000004c4c7221 */ /* 0x000fd40000000000 */
[----:B------:R-:W-:Y:S05]  /*2c70*/  WARPSYNC.COLLECTIVE R72, `(.L_x_4919) ;  /* 0x0000000048087348 */ /* 0x000fea0003c00000 */
[----:B------:R0:W1:Y:S02]  /*2c80*/  SHFL.BFLY P0, R0, R76, R74, R73 ;  /* 0x0c00004a4c007389 */ /* 0x0000640000000049 */
[----:B01----:R-:W-:Y:S01]  /*2c90*/  ENDCOLLECTIVE ;  /* 0x000000000000791b */ /* 0x003fe20003800000 */
.L_x_4919:
[----:B------:R-:W-:Y:S05]  /*2ca0*/  BRA `(.L_x_4920) ;  /* 0xffffffdc00a87947 */ /* 0x000fea000383ffff */
.L_x_4902:
[----:B------:R-:W-:Y:S01]  /*2cb0*/  HFMA2.MMA R6, -RZ, RZ, 0, 9.5367431640625e-07 ;  /* 0x00000010ff067435 */ /* 0x000fe200000001ff */
[----:B------:R-:W-:Y:S01]  /*2cc0*/  BSSY B0, `(.L_x_4921) ;  /* 0x0000007000007945 */ /* 0x000fe20003800000 */
[----:B------:R-:W-:Y:S02]  /*2cd0*/  MOV R11, R68 ;  /* 0x00000044000b7202 */ /* 0x000fe40000000f00 */
[----:B------:R-:W-:Y:S02]  /*2ce0*/  MOV R13, 0x1f ;  /* 0x0000001f000d7802 */ /* 0x000fe40000000f00 */
[----:B------:R-:W-:-:S07]  /*2cf0*/  MOV R72, 0xffffffff ;  /* 0xffffffff00487802 */ /* 0x000fce0000000f00 */
[----:B01---5:R-:W-:Y:S05]  /*2d00*/  WARPSYNC.COLLECTIVE R72, `(.L_x_4922) ;  /* 0x0000000048087348 */ /* 0x023fea0003c00000 */
[----:B------:R2:W3:Y:S02]  /*2d10*/  SHFL.DOWN P0, R9, R11, R6, R13 ;  /* 0x080000060b097389 */ /* 0x0004e4000000000d */
[----:B0123-5:R-:W-:Y:S01]  /*2d20*/  ENDCOLLECTIVE ;  /* 0x000000000000791b */ /* 0x02ffe20003800000 */
.L_x_4922:
[----:B------:R-:W-:Y:S05]  /*2d30*/  BSYNC B0 ;  /* 0x0000000000007941 */ /* 0x000fea0003800000 */
.L_x_4921:
        /* <DEDUP_REMOVED lines=9> */
.L_x_4923:
[----:B------:R-:W-:Y:S01]  /*2dd0*/  HFMA2.MMA R6, -RZ, RZ, 0, 2.384185791015625e-07 ;  /* 0x00000004ff067435 */ /* 0x000fe200000001ff */
[----:B------:R-:W-:-:S04]  /*2de0*/  MOV R0, R9 ;  /* 0x0000000900007202 */ /* 0x000fc80000000f00 */
[----:B------:R-:W-:-:S04]  /*2df0*/  FMNMX R0, R5, R0, !PT ;  /* 0x0000000005007209 */ /* 0x000fc80007800000 */
[----:B------:R-:W-:-:S07]  /*2e00*/  MOV R11, R0 ;  /* 0x00000000000b7202 */ /* 0x000fce0000000f00 */
[----:B------:R-:W-:Y:S05]  /*2e10*/  WARPSYNC.COLLECTIVE R72, `(.L_x_4924) ;  /* 0x0000000048087348 */ /* 0x000fea0003c00000 */
[----:B------:R0:W1:Y:S02]  /*2e20*/  SHFL.DOWN P0, R9, R11, R6, R13 ;  /* 0x080000060b097389 */ /* 0x000064000000000d */
[----:B01----:R-:W-:Y:S01]  /*2e30*/  ENDCOLLECTIVE ;  /* 0x000000000000791b */ /* 0x003fe20003800000 */
.L_x_4924:
[----:B------:R-:W-:Y:S01]  /*2e40*/  HFMA2.MMA R6, -RZ, RZ, 0, 1.1920928955078125e-07 ;  /* 0x00000002ff067435 */ /* 0x000fe200000001ff */
[----:B------:R-:W-:-:S04]  /*2e50*/  MOV R7, R9 ;  /* 0x0000000900077202 */ /* 0x000fc80000000f00 */
[----:B------:R-:W-:-:S04]  /*2e60*/  FMNMX R7, R0, R7, !PT ;  /* 0x0000000700077209 */ /* 0x000fc80007800000 */
[----:B------:R-:W-:-:S07]  /*2e70*/  MOV R11, R7 ;  /* 0x00000007000b7202 */ /* 0x000fce0000000f00 */
[----:B------:R-:W-:Y:S05]  /*2e80*/  WARPSYNC.COLLECTIVE R72, `(.L_x_4925) ;  /* 0x0000000048087348 */ /* 0x000fea0003c00000 */
[----:B------:R0:W1:Y:S02]  /*2e90*/  SHFL.DOWN P0, R9, R11, R6, R13 ;  /* 0x080000060b097389 */ /* 0x000064000000000d */
[----:B01----:R-:W-:Y:S01]  /*2ea0*/  ENDCOLLECTIVE ;  /* 0x000000000000791b */ /* 0x003fe20003800000 */
.L_x_4925:
[----:B------:R-:W-:Y:S01]  /*2eb0*/  HFMA2.MMA R6, -RZ, RZ, 0, 5.9604644775390625e-08 ;  /* 0x00000001ff067435 */ /* 0x000fe200000001ff */
[----:B------:R-:W-:-:S04]  /*2ec0*/  MOV R4, R9 ;  /* 0x0000000900047202 */ /* 0x000fc80000000f00 */
[----:B------:R-:W-:-:S04]  /*2ed0*/  FMNMX R4, R7, R4, !PT ;  /* 0x0000000407047209 */ /* 0x000fc80007800000 */
[----:B------:R-:W-:-:S07]  /*2ee0*/  MOV R11, R4 ;  /* 0x00000004000b7202 */ /* 0x000fce0000000f00 */
[----:B------:R-:W-:Y:S05]  /*2ef0*/  WARPSYNC.COLLECTIVE R72, `(.L_x_4926) ;  /* 0x0000000048087348 */ /* 0x000fea0003c00000 */
[----:B------:R0:W1:Y:S02]  /*2f00*/  SHFL.DOWN P0, R9, R11, R6, R13 ;  /* 0x080000060b097389 */ /* 0x000064000000000d */
[----:B01----:R-:W-:Y:S01]  /*2f10*/  ENDCOLLECTIVE ;  /* 0x000000000000791b */ /* 0x003fe20003800000 */
.L_x_4926:
[----:B------:R-:W-:Y:S05]  /*2f20*/  BRA `(.L_x_4927) ;  /* 0xfffffff000807947 */ /* 0x000fea000383ffff */
.L_x_4905:
[----:B------:R-:W-:Y:S01]  /*2f30*/  HFMA2.MMA R6, -RZ, RZ, 0, 1.1920928955078125e-07 ;  /* 0x00000002ff067435 */ /* 0x000fe200000001ff */
[----:B---3--:R-:W-:Y:S02]  /*2f40*/  MOV R11, R0 ;  /* 0x00000000000b7202 */ /* 0x008fe40000000f00 */
[----:B------:R-:W-:Y:S02]  /*2f50*/  MOV R13, 0x1f ;  /* 0x0000001f000d7802 */ /* 0x000fe40000000f00 */
[----:B------:R-:W-:-:S07]  /*2f60*/  MOV R72, 0xffffffff ;  /* 0xffffffff00487802 */ /* 0x000fce0000000f00 */
[----:B012--5:R-:W-:Y:S05]  /*2f70*/  WARPSYNC.COLLECTIVE R72, `(.L_x_4928) ;  /* 0x0000000048087348 */ /* 0x027fea0003c00000 */
[----:B------:R3:W4:Y:S02]  /*2f80*/  SHFL.DOWN P0, R9, R11, R6, R13 ;  /* 0x080000060b097389 */ /* 0x000724000000000d */
[----:B012345:R-:W-:Y:S01]  /*2f90*/  ENDCOLLECTIVE ;  /* 0x000000000000791b */ /* 0x03ffe20003800000 */
.L_x_4928:
[----:B------:R-:W-:Y:S01]  /*2fa0*/  HFMA2.MMA R6, -RZ, RZ, 0, 5.9604644775390625e-08 ;  /* 0x00000001ff067435 */ /* 0x000fe200000001ff */
[----:B------:R-:W-:-:S04]  /*2fb0*/  MOV R5, R9 ;  /* 0x0000000900057202 */ /* 0x000fc80000000f00 */
[----:B------:R-:W-:-:S04]  /*2fc0*/  FMNMX R5, R5, R0, !PT ;  /* 0x0000000005057209 */ /* 0x000fc80007800000 */
[----:B------:R-:W-:-:S07]  /*2fd0*/  MOV R11, R5 ;  /* 0x00000005000b7202 */ /* 0x000fce0000000f00 */
[----:B------:R-:W-:Y:S05]  /*2fe0*/  WARPSYNC.COLLECTIVE R72, `(.L_x_4929) ;  /* 0x0000000048087348 */ /* 0x000fea0003c00000 */
[----:B------:R0:W1:Y:S02]  /*2ff0*/  SHFL.DOWN P0, R9, R11, R6, R13 ;  /* 0x080000060b097389 */ /* 0x000064000000000d */
[----:B01----:R-:W-:Y:S01]  /*3000*/  ENDCOLLECTIVE ;  /* 0x000000000000791b */ /* 0x003fe20003800000 */
.L_x_4929:
[----:B------:R-:W-:Y:S01]  /*3010*/  MOV R4, R9 ;  /* 0x0000000900047202 */ /* 0x000fe20000000f00 */
[----:B------:R-:W-:Y:S06]  /*3020*/  BRA `(.L_x_4930) ;  /* 0xfffffff000b07947 */ /* 0x000fec000383ffff */
        .weak           $__internal_61_$__cuda_sm20_rcp_rn_f32_slowpath
        .type           $__internal_61_$__cuda_sm20_rcp_rn_f32_slowpath,@function
        .size           $__internal_61_$__cuda_sm20_rcp_rn_f32_slowpath,(.L_x_5528 - $__internal_61_$__cuda_sm20_rcp_rn_f32_slowpath)
$__internal_61_$__cuda_sm20_rcp_rn_f32_slowpath:
        /* <DEDUP_REMOVED lines=15> */
.L_x_4931:
        /* <DEDUP_REMOVED lines=33> */
.L_x_4933:
[----:B------:R0:W1:Y:S02]  /*3330*/  MUFU.RCP R3, R0 ;  /* 0x0000000000037308 */ /* 0x0000640000001000 */
.L_x_4932:
[----:B-1----:R-:W-:Y:S02]  /*3340*/  MOV R5, R3 ;  /* 0x0000000300057202 */ /* 0x002fe40000000f00 */
[----:B------:R-:W-:Y:S02]  /*3350*/  MOV R2, R9 ;  /* 0x0000000900027202 */ /* 0x000fe40000000f00 */
[----:B------:R-:W-:-:S04]  /*3360*/  MOV R3, 0x0 ;  /* 0x0000000000037802 */ /* 0x000fc80000000f00 */
[----:B0-----:R-:W-:Y:S05]  /*3370*/  RET.REL.NODEC R2 `(_ZN18transformer_engine13normalization24rmsnorm_fwd_tuned_kernelINS0_13Kernel_traitsIff13__nv_fp8_e4m3fjLj1024ELj1ELj4ELj1ELj16ENS0_18Kernel_traits_baseILj1024EffS3_fjLj128EEEEEEEvNS0_19ForwardKernelParamsE) ;  /* 0xffffffcc02207950 */ /* 0x001fea0003c3ffff */
.L_x_4934:
        /* <DEDUP_REMOVED lines=16> */
.L_x_5528:


//--------------------- .text._ZN18transformer_engine13normalization24rmsnorm_fwd_tuned_kernelINS0_13Kernel_traitsI6__halfS3_13__nv_fp8_e4m3fjLj1024ELj1ELj4ELj1ELj16ENS0_18Kernel_traits_baseILj1024ES3_S3_S4_fjLj128EEEEEEEvNS0_19ForwardKernelParamsE --------------------------
	.section	.text._ZN18transformer_engine13normalization24rmsnorm_fwd_tuned_kernelINS0_13Kernel_traitsI6__halfS3_13__nv_fp8_e4m3fjLj1024ELj1ELj4ELj1ELj16ENS0_18Kernel_traits_baseILj1024ES3_S3_S4_fjLj128EEEEEEEvNS0_19ForwardKernelParamsE,"ax",@progbits
	.align	128
        .global         _ZN18transformer_engine13normalization24rmsnorm_fwd_tuned_kernelINS0_13Kernel_traitsI6__halfS3_13__nv_fp8_e4m3fjLj1024ELj1ELj4ELj1ELj16ENS0_18Kernel_traits_baseILj1024ES3_S3_S4_fjLj128EEEEEEEvNS0_19ForwardKernelParamsE
        .type           _ZN18transformer_engine13normalization24rmsnorm_fwd_tuned_kernelINS0_13Kernel_traitsI6__halfS3_13__nv_fp8_e4m3fjLj1024ELj1ELj4ELj1ELj16ENS0_18Kernel_traits_baseILj1024ES3_S3_S4_fjLj128EEEEEEEvNS0_19ForwardKernelParamsE,@function
        .size           _ZN18transformer_engine13normalization24rmsnorm_fwd_tuned_kernelINS0_13Kernel_traitsI6__halfS3_13__nv_fp8_e4m3fjLj1024ELj1ELj4ELj1ELj16ENS0_18Kernel_traits_baseILj1024ES3_S3_S4_fjLj128EEEEEEEvNS0_19ForwardKernelParamsE,(.L_x_5529 - _ZN18transformer_engine13normalization24rmsnorm_fwd_tuned_kernelINS0_13Kernel_traitsI6__halfS3_13__nv_fp8_e4m3fjLj1024ELj1ELj4ELj1ELj16ENS0_18Kernel_traits_baseILj1024ES3_S3_S4_fjLj128EEEEEEEvNS0_19ForwardKernelParamsE)
        .other          _ZN18transformer_engine13normalization24rmsnorm_fwd_tuned_kernelINS0_13Kernel_traitsI6__halfS3_13__nv_fp8_e4m3fjLj1024ELj1ELj4ELj1ELj16ENS0_18Kernel_traits_baseILj1024ES3_S3_S4_fjLj128EEEEEEEvNS0_19ForwardKernelParamsE,@"STO_CUDA_ENTRY STV_DEFAULT"
_ZN18transformer_engine13normalization24rmsnorm_fwd_tuned_kernelINS0_13Kernel_traitsI6__halfS3_13__nv_fp8_e4m3fjLj1024ELj1ELj4ELj1ELj16ENS0_18Kernel_traits_baseILj1024ES3_S3_S4_fjLj128EEEEEEEvNS0_19ForwardKernelParamsE:
.text._ZN18transformer_engine13normalization24rmsnorm_fwd_tuned_kernelINS0_13Kernel_traitsI6__halfS3_13__nv_fp8_e4m3fjLj1024ELj1ELj4ELj1ELj16ENS0_18Kernel_traits_baseILj1024ES3_S3_S4_fjLj128EEEEEEEvNS0_19ForwardKernelParamsE:
        /* <DEDUP_REMOVED lines=27> */
[----:B------:R0:W5:Y:S01]  /*01b0*/  LDG.E.128 R12, desc[UR4][R2.64+0x600] ;  /* 0x00060004020c7981 */ /* 0x000162000c1e1d00 */
[----:B------:R-:W-:-:S07]  /*01c0*/  MOV R35, RZ ;  /* 0x000000ff00237202 */ /* 0x000fce0000000f00 */
.L_x_4938:
[----:B--2---:R-:W2:Y:S01]  /*01d0*/  LDC.64 R28, c[0x0][0x220] ;  /* 0x00008800ff1c7b82 */ /* 0x004ea20000000a00 */
[----:B------:R-:W-:Y:S02]  /*01e0*/  LOP3.LUT P0, R33, R40, 0x1f, RZ, 0xc0, !PT ;  /* 0x0000001f28217812 */ /* 0x000fe4000780c0ff */
        /* <DEDUP_REMOVED lines=37> */
[--C-:B----4-:R-:W-:Y:S02]  /*0440*/  HADD2.F32 R23, -RZ, R24.reuse.H0_H0 ;  /* 0x20000018ff177230 */ /* 0x110fe40000004100 */
        /* <DEDUP_REMOVED lines=125> */
.L_x_4958:
[----:B--2---:R-:W-:Y:S01]  /*0c20*/  FADD R0, R68, R0 ;  /* 0x0000000044007221 */ /* 0x004fe20000000000 */
[----:B-1----:R-:W-:Y:S01]  /*0c30*/  ISETP.NE.AND P2, PT, R34, RZ, PT ;  /* 0x000000ff2200720c */ /* 0x002fe20003f45270 */
[----:B-----5:R-:W-:Y:S01]  /*0c40*/  HADD2.F32 R62, -RZ, R36.H0_H0 ;  /* 0x20000024ff3e7230 */ /* 0x020fe20000004100 */
[----:B------:R-:W-:Y:S01]  /*0c50*/  LOP3.LUT R43, R43, 0xffffff00, RZ, 0xc0, !PT ;  /* 0xffffff002b2b7812 */ /* 0x000fe200078ec0ff */
[----:B------:R-:W-:Y:S01]  /*0c60*/  FMUL R0, R0, 0.0009765625 ;  /* 0x3a80000000007820 */ /* 0x000fe20000400000 */
[----:B------:R-:W-:-:S03]  /*0c70*/  LOP3.LUT R49, R49, 0xffffff00, RZ, 0xc0, !PT ;  /* 0xffffff0031317812 */ /* 0x000fc600078ec0ff */
[----:B------:R-:W-:Y:S02]  /*0c80*/  FFMA R0, R3, R3, R0 ;  /* 0x0000000303007223 */ /* 0x000fe40000000000 */
[----:B------:R-:W1:Y:S02]  /*0c90*/  @!P0 LDC.64 R2, c[0x0][0x230] ;  /* 0x00008c00ff028b82 */ /* 0x000e640000000a00 */
[----:B------:R-:W-:Y:S02]  /*0ca0*/  FADD R0, R0, UR6 ;  /* 0x0000000600007e21 */ /* 0x000fe40008000000 */
[----:B------:R-:W-:-:S03]  /*0cb0*/  @P2 FADD R62, R62, 1 ;  /* 0x3f8000003e3e2421 */ /* 0x000fc60000000000 */
[----:B------:R-:W-:-:S13]  /*0cc0*/  FSETP.GEU.AND P3, PT, |R0|, 1.175494350822287508e-38, PT ;  /* 0x008000000000780b */ /* 0x000fda0003f6e200 */
[----:B------:R-:W-:-:S04]  /*0cd0*/  @!P3 FMUL R0, R0, 16777216 ;  /* 0x4b8000000000b820 */ /* 0x000fc80000400000 */
[----:B------:R2:W3:Y:S01]  /*0ce0*/  MUFU.RSQ R63, R0 ;  /* 0x00000000003f7308 */ /* 0x0004e20000001400 */
[----:B-1----:R-:W-:-:S04]  /*0cf0*/  @!P0 IMAD.WIDE R2, R41, 0x4, R2 ;  /* 0x0000000429028825 */ /* 0x002fc800078e0202 */
[----:B--2---:R-:W-:-:S05]  /*0d00*/  HADD2.F32 R0, -RZ, R36.H1_H1 ;  /* 0x30000024ff007230 */ /* 0x004fca0000004100 */
[----:B------:R-:W-:Y:S01]  /*0d10*/  @P2 FADD R0, R0, 1 ;  /* 0x3f80000000002421 */ /* 0x000fe20000000000 */
[----:B---3--:R-:W-:-:S04]  /*0d20*/  @!P3 FMUL R63, R63, 4096 ;  /* 0x458000003f3fb820 */ /* 0x008fc80000400000 */
[----:B------:R-:W-:Y:S01]  /*0d30*/  FMUL R65, R32, R63 ;  /* 0x0000003f20417220 */ /* 0x000fe20000400000 */
[----:B------:R1:W-:Y:S01]  /*0d40*/  @!P0 STG.E desc[UR4][R2.64], R63 ;  /* 0x0000003f02008986 */ /* 0x0003e2000c101904 */
[----:B------:R-:W-:Y:S01]  /*0d50*/  ISETP.NE.U32.AND P0, PT, RZ, UR8, PT ;  /* 0x00000008ff007c0c */ /* 0x000fe2000bf05070 */
[--C-:B------:R-:W-:Y:S02]  /*0d60*/  HADD2.F32 R32, -RZ, R4.reuse.H0_H0 ;  /* 0x20000004ff207230 */ /* 0x100fe40000004100 */
[----:B------:R-:W-:Y:S01]  /*0d70*/  FMUL R62, R62, R65 ;  /* 0x000000413e3e7220 */ /* 0x000fe20000400000 */
[-C--:B------:R-:W-:Y:S01]  /*0d80*/  FMUL R65, R44, R63.reuse ;  /* 0x0000003f2c417220 */ /* 0x080fe20000400000 */
[----:B------:R-:W-:Y:S01]  /*0d90*/  ISETP.NE.AND.EX P0, PT, RZ, UR9, PT, P0 ;  /* 0x00000009ff007c0c */ /* 0x000fe2000bf05300 */
[----:B------:R-:W-:Y:S01]  /*0da0*/  FMUL R19, R19, R63 ;  /* 0x0000003f13137220 */ /* 0x000fe20000400000 */
[----:B------:R-:W-:Y:S01]  /*0db0*/  @P2 FADD R32, R32, 1 ;  /* 0x3f80000020202421 */ /* 0x000fe20000000000 */
[----:B------:R-:W-:Y:S01]  /*0dc0*/  FMUL R0, R0, R65 ;  /* 0x0000004100007220 */ /* 0x000fe20000400000 */
[-C--:B------:R-:W-:Y:S01]  /*0dd0*/  FMUL R51, R51, R63.reuse ;  /* 0x0000003f33337220 */ /* 0x080fe20000400000 */
[----:B------:R-:W-:Y:S01]  /*0de0*/  FMUL R46, R46, R63 ;  /* 0x0000003f2e2e7220 */ /* 0x000fe20000400000 */
[----:B------:R-:W-:Y:S01]  /*0df0*/  FMUL R19, R32, R19 ;  /* 0x0000001320137220 */ /* 0x000fe20000400000 */
[----:B------:R-:W-:-:S02]  /*0e00*/  HADD2.F32 R32, -RZ, R4.H1_H1 ;  /* 0x30000004ff207230 */ /* 0x000fc40000004100 */
[-C--:B------:R-:W-:Y:S01]  /*0e10*/  FMUL R17, R17, R63.reuse ;  /* 0x0000003f11117220 */ /* 0x080fe20000400000 */
[----:B-1----:R-:W-:Y:S02]  /*0e20*/  HADD2.F32 R2, -RZ, R38.H0_H0 ;  /* 0x20000026ff027230 */ /* 0x002fe40000004100 */
[----:B------:R-:W-:Y:S01]  /*0e30*/  FMUL R21, R21, R63 ;  /* 0x0000003f15157220 */ /* 0x000fe20000400000 */
[----:B------:R-:W-:Y:S02]  /*0e40*/  HADD2.F32 R44, -RZ, R5.H0_H0 ;  /* 0x20000005ff2c7230 */ /* 0x000fe40000004100 */
[----:B------:R-:W-:Y:S01]  /*0e50*/  @P2 FADD R32, R32, 1 ;  /* 0x3f80000020202421 */ /* 0x000fe20000000000 */
[-C--:B------:R-:W-:Y:S01]  /*0e60*/  @P0 FMNMX R35, R35, |R62|.reuse, !PT ;  /* 0x4000003e23230209 */ /* 0x080fe20007800000 */
[----:B------:R-:W-:Y:S01]  /*0e70*/  @P1 FMUL R62, R42, R62 ;  /* 0x0000003e2a3e1220 */ /* 0x000fe20000400000 */
[----:B------:R-:W-:Y:S01]  /*0e80*/  @P2 FADD R2, R2, 1 ;  /* 0x3f80000002022421 */ /* 0x000fe20000000000 */
[----:B------:R-:W-:Y:S01]  /*0e90*/  FMUL R32, R32, R51 ;  /* 0x0000003320207220 */ /* 0x000fe20000400000 */
[-C--:B------:R-:W-:Y:S01]  /*0ea0*/  @P0 FMNMX R35, R35, |R0|.reuse, !PT ;  /* 0x4000000023230209 */ /* 0x080fe20007800000 */
[----:B------:R-:W-:Y:S01]  /*0eb0*/  @P1 FMUL R0, R42, R0 ;  /* 0x000000002a001220 */ /* 0x000fe20000400000 */
[----:B------:R-:W-:Y:S01]  /*0ec0*/  F2FP.SATFINITE.E4M3.F32.PACK_AB_MERGE_C R3, RZ, R62, RZ ;  /* 0x0000003eff03723e */ /* 0x000fe200048070ff */
[----:B------:R-:W-:Y:S01]  /*0ed0*/  FMUL R51, R20, R63 ;  /* 0x0000003f14337220 */ /* 0x000fe20000400000 */
[----:B------:R-:W-:-:S02]  /*0ee0*/  HADD2.F32 R20, -RZ, R6.H0_H0 ;  /* 0x20000006ff147230 */ /* 0x000fc40000004100 */
[----:B------:R-:W-:Y:S01]  /*0ef0*/  @P2 FADD R44, R44, 1 ;  /* 0x3f8000002c2c2421 */ /* 0x000fe20000000000 */
[----:B------:R-:W-:Y:S01]  /*0f00*/  F2FP.SATFINITE.E4M3.F32.PACK_AB_MERGE_C R0, RZ, R0, RZ ;  /* 0x00000000ff00723e */ /* 0x000fe200048070ff */
[----:B------:R-:W-:Y:S01]  /*0f10*/  FMUL R17, R2, R17 ;  /* 0x0000001102117220 */ /* 0x000fe20000400000 */
[----:B------:R-:W-:Y:S01]  /*0f20*/  LOP3.LUT R3, R3, 0xff, RZ, 0xc0, !PT ;  /* 0x000000ff03037812 */ /* 0x000fe200078ec0ff */
[----:B------:R-:W-:Y:S01]  /*0f30*/  @P2 FADD R20, R20, 1 ;  /* 0x3f80000014142421 */ /* 0x000fe20000000000 */
[----:B------:R-:W-:Y:S01]  /*0f40*/  SHF.L.U32 R0, R0, 0x8, RZ ;  /* 0x0000000800007819 */ /* 0x000fe200000006ff */
[----:B------:R-:W-:Y:S01]  /*0f50*/  FMUL R44, R44, R51 ;  /* 0x000000332c2c7220 */ /* 0x000fe20000400000 */
[----:B------:R-:W-:Y:S02]  /*0f60*/  HADD2.F32 R2, -RZ, R38.H1_H1 ;  /* 0x30000026ff027230 */ /* 0x000fe40000004100 */
[----:B------:R-:W-:Y:S01]  /*0f70*/  FMUL R21, R20, R21 ;  /* 0x0000001514157220 */ /* 0x000fe20000400000 */
[----:B------:R-:W-:Y:S01]  /*0f80*/  LOP3.LUT R65, R3, 0xffff, R0, 0xf8, !PT ;  /* 0x0000ffff03417812 */ /* 0x000fe200078ef800 */
[----:B------:R-:W-:-:S02]  /*0f90*/  HADD2.F32 R0, -RZ, R37.H0_H0 ;  /* 0x20000025ff007230 */ /* 0x000fc40000004100 */
[-C--:B------:R-:W-:Y:S01]  /*0fa0*/  FMUL R3, R16, R63.reuse ;  /* 0x0000003f10037220 */ /* 0x080fe20000400000 */
[-C--:B------:R-:W-:Y:S01]  /*0fb0*/  FMUL R51, R52, R63.reuse ;  /* 0x0000003f34337220 */ /* 0x080fe20000400000 */
[----:B------:R-:W-:Y:S02]  /*0fc0*/  HADD2.F32 R20, -RZ, R7.H0_H0 ;  /* 0x20000007ff147230 */ /* 0x000fe40000004100 */
[----:B------:R-:W-:Y:S01]  /*0fd0*/  @P2 FADD R2, R2, 1 ;  /* 0x3f80000002022421 */ /* 0x000fe20000000000 */
[----:B------:R-:W-:Y:S01]  /*0fe0*/  @P2 FADD R0, R0, 1 ;  /* 0x3f80000000002421 */ /* 0x000fe20000000000 */
[----:B------:R-:W-:Y:S02]  /*0ff0*/  HADD2.F32 R16, -RZ, R39.H0_H0 ;  /* 0x20000027ff107230 */ /* 0x000fe40000004100 */
[----:B------:R-:W-:Y:S01]  /*1000*/  FMUL R24, R24, R63 ;  /* 0x0000003f18187220 */ /* 0x000fe20000400000 */
[----:B------:R-:W-:Y:S01]  /*1010*/  @P2 FADD R20, R20, 1 ;  /* 0x3f80000014142421 */ /* 0x000fe20000000000 */
[----:B------:R-:W-:Y:S01]  /*1020*/  FMUL R0, R0, R3 ;  /* 0x0000000300007220 */ /* 0x000fe20000400000 */
[----:B------:R-:W-:-:S02]  /*1030*/  HADD2.F32 R3, -RZ, R37.H1_H1 ;  /* 0x30000025ff037230 */ /* 0x000fc40000004100 */
[----:B------:R-:W-:Y:S01]  /*1040*/  @P2 FADD R16, R16, 1 ;  /* 0x3f80000010102421 */ /* 0x000fe20000000000 */
[-C--:B------:R-:W-:Y:S01]  /*1050*/  FMUL R53, R53, R63.reuse ;  /* 0x0000003f35357220 */ /* 0x080fe20000400000 */
[-C--:B------:R-:W-:Y:S01]  /*1060*/  FMUL R57, R57, R63.reuse ;  /* 0x0000003f39397220 */ /* 0x080fe20000400000 */
[-C--:B------:R-:W-:Y:S01]  /*1070*/  @P0 FMNMX R35, R35, |R0|.reuse, !PT ;  /* 0x4000000023230209 */ /* 0x080fe20007800000 */
[----:B------:R-:W-:Y:S01]  /*1080*/  @P2 FADD R3, R3, 1 ;  /* 0x3f80000003032421 */ /* 0x000fe20000000000 */
[----:B------:R-:W-:Y:S01]  /*1090*/  @P1 FMUL R0, R42, R0 ;  /* 0x000000002a001220 */ /* 0x000fe20000400000 */
[-C--:B------:R-:W-:Y:S01]  /*10a0*/  FMUL R26, R26, R63.reuse ;  /* 0x0000003f1a1a7220 */ /* 0x080fe20000400000 */
[----:B------:R-:W-:Y:S02]  /*10b0*/  HADD2.F32 R52, -RZ, R8.H1_H1 ;  /* 0x30000008ff347230 */ /* 0x000fe40000004100 */
[----:B------:R-:W-:Y:S01]  /*10c0*/  FMUL R3, R3, R46 ;  /* 0x0000002e03037220 */ /* 0x000fe20000400000 */
[----:B------:R-:W-:Y:S01]  /*10d0*/  HADD2.F32 R46, -RZ, R5.H1_H1 ;  /* 0x30000005ff2e7230 */ /* 0x000fe20000004100 */
[----:B------:R-:W-:Y:S01]  /*10e0*/  F2FP.SATFINITE.E4M3.F32.PACK_AB_MERGE_C R0, RZ, R0, RZ ;  /* 0x00000000ff00723e */ /* 0x000fe200048070ff */
[----:B------:R-:W-:Y:S01]  /*10f0*/  FMUL R55, R55, R63 ;  /* 0x0000003f37377220 */ /* 0x000fe20000400000 */
[----:B------:R-:W-:Y:S01]  /*1100*/  @P2 FADD R52, R52, 1 ;  /* 0x3f80000034342421 */ /* 0x000fe20000000000 */
[-C--:B------:R-:W-:Y:S01]  /*1110*/  @P0 FMNMX R35, R35, |R3|.reuse, !PT ;  /* 0x4000000323230209 */ /* 0x080fe20007800000 */
[----:B------:R-:W-:Y:S01]  /*1120*/  @P2 FADD R46, R46, 1 ;  /* 0x3f8000002e2e2421 */ /* 0x000fe20000000000 */
[----:B------:R-:W-:Y:S01]  /*1130*/  SHF.L.U32 R0, R0, 0x10, RZ ;  /* 0x0000001000007819 */ /* 0x000fe200000006ff */
[----:B------:R-:W-:Y:S01]  /*1140*/  @P1 FMUL R3, R42, R3 ;  /* 0x000000032a031220 */ /* 0x000fe20000400000 */
[----:B------:R-:W-:Y:S01]  /*1150*/  @P0 FMNMX R35, R35, |R17|, !PT ;  /* 0x4000001123230209 */ /* 0x000fe20007800000 */
[----:B------:R-:W-:Y:S01]  /*1160*/  FMUL R46, R46, R51 ;  /* 0x000000332e2e7220 */ /* 0x000fe20000400000 */
[----:B------:R-:W-:Y:S01]  /*1170*/  LOP3.LUT R0, R65, 0xff0000, R0, 0xf8, !PT ;  /* 0x00ff000041007812 */ /* 0x000fe200078ef800 */
[-C--:B------:R-:W-:Y:S01]  /*1180*/  FMUL R65, R48, R63.reuse ;  /* 0x0000003f30417220 */ /* 0x080fe20000400000 */
[----:B------:R-:W-:Y:S01]  /*1190*/  FMUL R51, R22, R63 ;  /* 0x0000003f16337220 */ /* 0x000fe20000400000 */
[----:B------:R-:W-:Y:S01]  /*11a0*/  HADD2.F32 R48, -RZ, R6.H1_H1 ;  /* 0x30000006ff307230 */ /* 0x000fe20000004100 */
[----:B------:R-:W-:Y:S01]  /*11b0*/  F2FP.SATFINITE.E4M3.F32.PACK_AB_MERGE_C R3, RZ, R3, RZ ;  /* 0x00000003ff03723e */ /* 0x000fe200048070ff */
[----:B------:R-:W-:Y:S01]  /*11c0*/  FMUL R2, R2, R65 ;  /* 0x0000004102027220 */ /* 0x000fe20000400000 */
[----:B------:R-:W-:Y:S01]  /*11d0*/  FMUL R22, R20, R51 ;  /* 0x0000003314167220 */ /* 0x000fe20000400000 */
[-C--:B------:R-:W-:Y:S01]  /*11e0*/  FMUL R65, R18, R63.reuse ;  /* 0x0000003f12417220 */ /* 0x080fe20000400000 */
[----:B------:R-:W-:Y:S01]  /*11f0*/  FMUL R20, R23, R63 ;  /* 0x0000003f17147220 */ /* 0x000fe20000400000 */
[----:B------:R-:W-:-:S02]  /*1200*/  HADD2.F32 R23, -RZ, R9.H0_H0 ;  /* 0x20000009ff177230 */ /* 0x000fc40000004100 */
[----:B------:R-:W-:Y:S01]  /*1210*/  @P2 FADD R48, R48, 1 ;  /* 0x3f80000030302421 */ /* 0x000fe20000000000 */
[----:B------:R-:W-:Y:S01]  /*1220*/  FMUL R16, R16, R65 ;  /* 0x0000004110107220 */ /* 0x000fe20000400000 */
[-C--:B------:R-:W-:Y:S01]  /*1230*/  FMUL R65, R50, R63.reuse ;  /* 0x0000003f32417220 */ /* 0x080fe20000400000 */
[----:B------:R-:W-:Y:S02]  /*1240*/  HADD2.F32 R50, -RZ, R7.H1_H1 ;  /* 0x30000007ff327230 */ /* 0x000fe40000004100 */
[----:B------:R-:W-:Y:S01]  /*1250*/  @P2 FADD R23, R23, 1 ;  /* 0x3f80000017172421 */ /* 0x000fe20000000000 */
[----:B------:R-:W-:Y:S01]  /*1260*/  FMUL R51, R54, R63 ;  /* 0x0000003f36337220 */ /* 0x000fe20000400000 */
[----:B------:R-:W-:Y:S01]  /*1270*/  FMUL R48, R48, R53 ;  /* 0x0000003530307220 */ /* 0x000fe20000400000 */
[----:B------:R-:W-:Y:S01]  /*1280*/  FMUL R53, R56, R63 ;  /* 0x0000003f38357220 */ /* 0x000fe20000400000 */
[----:B------:R-:W-:Y:S01]  /*1290*/  FMUL R23, R23, R24 ;  /* 0x0000001817177220 */ /* 0x000fe20000400000 */
[----:B------:R-:W-:Y:S01]  /*12a0*/  @P2 FADD R50, R50, 1 ;  /* 0x3f80000032322421 */ /* 0x000fe20000000000 */
[----:B------:R-:W-:Y:S01]  /*12b0*/  HADD2.F32 R24, -RZ, R9.H1_H1 ;  /* 0x30000009ff187230 */ /* 0x000fe20000004100 */
[----:B------:R-:W-:Y:S01]  /*12c0*/  @P0 FMNMX R35, R35, |R2|, !PT ;  /* 0x4000000223230209 */ /* 0x000fe20007800000 */
[----:B------:R-:W-:-:S02]  /*12d0*/  HADD2.F32 R54, -RZ, R10.H1_H1 ;  /* 0x3000000aff367230 */ /* 0x000fc40000004100 */
[----:B------:R-:W-:Y:S01]  /*12e0*/  FMUL R50, R50, R51 ;  /* 0x0000003332327220 */ /* 0x000fe20000400000 */
[----:B------:R-:W-:Y:S02]  /*12f0*/  HADD2.F32 R51, -RZ, R8.H0_H0 ;  /* 0x20000008ff337230 */ /* 0x000fe40000004100 */
[----:B------:R-:W-:Y:S01]  /*1300*/  @P2 FADD R24, R24, 1 ;  /* 0x3f80000018182421 */ /* 0x000fe20000000000 */
[----:B------:R-:W-:Y:S02]  /*1310*/  HADD2.F32 R18, -RZ, R39.H1_H1 ;  /* 0x30000027ff127230 */ /* 0x000fe40000004100 */
[----:B------:R-:W-:Y:S01]  /*1320*/  @P2 FADD R54, R54, 1 ;  /* 0x3f80000036362421 */ /* 0x000fe20000000000 */
[----:B------:R-:W-:Y:S01]  /*1330*/  @P0 FMNMX R35, R35, |R16|, !PT ;  /* 0x4000001023230209 */ /* 0x000fe20007800000 */
[----:B------:R-:W-:Y:S01]  /*1340*/  FMUL R24, R24, R53 ;  /* 0x0000003518187220 */ /* 0x000fe20000400000 */
[----:B------:R-:W-:Y:S01]  /*1350*/  @P2 FADD R51, R51, 1 ;  /* 0x3f80000033332421 */ /* 0x000fe20000000000 */
[----:B------:R-:W-:-:S02]  /*1360*/  HADD2.F32 R53, -RZ, R10.H0_H0 ;  /* 0x2000000aff357230 */ /* 0x000fc40000004100 */
[----:B------:R-:W-:Y:S01]  /*1370*/  @P2 FADD R18, R18, 1 ;  /* 0x3f80000012122421 */ /* 0x000fe20000000000 */
[----:B------:R-:W-:Y:S01]  /*1380*/  FMUL R54, R54, R57 ;  /* 0x0000003936367220 */ /* 0x000fe20000400000 */
[----:B------:R-:W-:Y:S01]  /*1390*/  FMUL R51, R51, R20 ;  /* 0x0000001433337220 */ /* 0x000fe20000400000 */
[----:B------:R-:W-:Y:S01]  /*13a0*/  FMUL R20, R25, R63 ;  /* 0x0000003f19147220 */ /* 0x000fe20000400000 */
[----:B------:R-:W-:Y:S01]  /*13b0*/  @P2 FADD R53, R53, 1 ;  /* 0x3f80000035352421 */ /* 0x000fe20000000000 */
[--C-:B------:R-:W-:Y:S02]  /*13c0*/  HADD2.F32 R25, -RZ, R11.reuse.H0_H0 ;  /* 0x2000000bff197230 */ /* 0x100fe40000004100 */
[----:B------:R-:W-:Y:S01]  /*13d0*/  FMUL R18, R18, R65 ;  /* 0x0000004112127220 */ /* 0x000fe20000400000 */
[----:B------:R-:W-:Y:S01]  /*13e0*/  FMUL R57, R58, R63 ;  /* 0x0000003f3a397220 */ /* 0x000fe20000400000 */
[----:B------:R-:W-:Y:S01]  /*13f0*/  FMUL R53, R53, R20 ;  /* 0x0000001435357220 */ /* 0x000fe20000400000 */
[----:B------:R-:W-:-:S02]  /*1400*/  HADD2.F32 R20, -RZ, R11.H1_H1 ;  /* 0x3000000bff147230 */ /* 0x000fc40000004100 */
[----:B------:R-:W-:Y:S01]  /*1410*/  FMUL R58, R27, R63 ;  /* 0x0000003f1b3a7220 */ /* 0x000fe20000400000 */
[----:B------:R-:W-:Y:S01]  /*1420*/  @P2 FADD R25, R25, 1 ;  /* 0x3f80000019192421 */ /* 0x000fe20000000000 */
[----:B------:R-:W-:Y:S01]  /*1430*/  @P0 FMNMX R35, R35, |R18|, !PT ;  /* 0x4000001223230209 */ /* 0x000fe20007800000 */
[----:B------:R-:W-:Y:S01]  /*1440*/  FMUL R52, R52, R55 ;  /* 0x0000003734347220 */ /* 0x000fe20000400000 */
[----:B------:R-:W-:Y:S01]  /*1450*/  @P2 FADD R20, R20, 1 ;  /* 0x3f80000014142421 */ /* 0x000fe20000000000 */
[----:B------:R-:W-:Y:S01]  /*1460*/  FMUL R25, R25, R26 ;  /* 0x0000001a19197220 */ /* 0x000fe20000400000 */
[----:B------:R-:W-:Y:S01]  /*1470*/  FMUL R26, R29, R63 ;  /* 0x0000003f1d1a7220 */ /* 0x000fe20000400000 */
[----:B------:R-:W-:Y:S01]  /*1480*/  @P0 FMNMX R35, R35, |R19|, !PT ;  /* 0x4000001323230209 */ /* 0x000fe20007800000 */
[----:B------:R-:W-:Y:S01]  /*1490*/  FMUL R27, R20, R57 ;  /* 0x00000039141b7220 */ /* 0x000fe20000400000 */
[----:B------:R-:W-:Y:S02]  /*14a0*/  HADD2.F32 R20, -RZ, R14.H1_H1 ;  /* 0x3000000eff147230 */ /* 0x000fe40000004100 */
[-C--:B------:R-:W-:Y:S01]  /*14b0*/  FMUL R29, R61, R63.reuse ;  /* 0x0000003f3d1d7220 */ /* 0x080fe20000400000 */
[----:B------:R-:W-:Y:S01]  /*14c0*/  @P0 FMNMX R35, R35, |R32|, !PT ;  /* 0x4000002023230209 */ /* 0x000fe20007800000 */
[----:B------:R-:W-:Y:S01]  /*14d0*/  FMUL R55, R30, R63 ;  /* 0x0000003f1e377220 */ /* 0x000fe20000400000 */
[----:B------:R-:W-:Y:S01]  /*14e0*/  @P1 FMUL R17, R42, R17 ;  /* 0x000000112a111220 */ /* 0x000fe20000400000 */
[----:B------:R-:W-:Y:S01]  /*14f0*/  @P2 FADD R20, R20, 1 ;  /* 0x3f80000014142421 */ /* 0x000fe20000000000 */
[----:B------:R-:W-:Y:S01]  /*1500*/  @P0 FMNMX R35, R35, |R44|, !PT ;  /* 0x4000002c23230209 */ /* 0x000fe20007800000 */
[----:B------:R-:W-:Y:S01]  /*1510*/  @P1 FMUL R2, R42, R2 ;  /* 0x000000022a021220 */ /* 0x000fe20000400000 */
[----:B------:R-:W-:Y:S01]  /*1520*/  LOP3.LUT R3, R3, 0xffff, RZ, 0xc0, !PT ;  /* 0x0000ffff03037812 */ /* 0x000fe200078ec0ff */
[----:B------:R-:W-:Y:S01]  /*1530*/  FMUL R29, R20, R29 ;  /* 0x0000001d141d7220 */ /* 0x000fe20000400000 */
[----:B------:R-:W-:Y:S01]  /*1540*/  HADD2.F32 R20, -RZ, R15.H0_H0 ;  /* 0x2000000fff147230 */ /* 0x000fe20000004100 */
[----:B------:R-:W-:Y:S01]  /*1550*/  @P0 FMNMX R35, R35, |R46|, !PT ;  /* 0x4000002e23230209 */ /* 0x000fe20007800000 */
[C---:B------:R-:W-:Y:S01]  /*1560*/  @P1 FMUL R16, R42.reuse, R16 ;  /* 0x000000102a101220 */ /* 0x040fe20000400000 */
[----:B------:R-:W-:Y:S01]  /*1570*/  SHF.L.U32 R3, R3, 0x18, RZ ;  /* 0x0000001803037819 */ /* 0x000fe200000006ff */
[----:B------:R-:W-:Y:S01]  /*1580*/  @P1 FMUL R19, R42, R19 ;  /* 0x000000132a131220 */ /* 0x000fe20000400000 */
[----:B------:R-:W-:Y:S01]  /*1590*/  @P2 FADD R20, R20, 1 ;  /* 0x3f80000014142421 */ /* 0x000fe20000000000 */
[-C--:B------:R-:W-:Y:S01]  /*15a0*/  @P0 FMNMX R35, R35, |R21|.reuse, !PT ;  /* 0x4000001523230209 */ /* 0x080fe20007800000 */
[----:B------:R-:W-:Y:S01]  /*15b0*/  @P1 FMUL R21, R42, R21 ;  /* 0x000000152a151220 */ /* 0x000fe20000400000 */
[----:B------:R-:W-:Y:S01]  /*15c0*/  F2FP.SATFINITE.E4M3.F32.PACK_AB_MERGE_C R16, RZ, R16, RZ ;  /* 0x00000010ff10723e */ /* 0x000fe200048070ff */
[----:B------:R-:W-:Y:S01]  /*15d0*/  FMUL R55, R20, R55 ;  /* 0x0000003714377220 */ /* 0x000fe20000400000 */
[----:B------:R-:W-:Y:S01]  /*15e0*/  F2FP.SATFINITE.E4M3.F32.PACK_AB_MERGE_C R20, RZ, R17, RZ ;  /* 0x00000011ff14723e */ /* 0x000fe200048070ff */
[C---:B------:R-:W-:Y:S01]  /*15f0*/  @P1 FMUL R32, R42.reuse, R32 ;  /* 0x000000202a201220 */ /* 0x040fe20000400000 */
[-C--:B------:R-:W-:Y:S01]  /*1600*/  @P0 FMNMX R35, R35, |R48|.reuse, !PT ;  /* 0x4000003023230209 */ /* 0x080fe20007800000 */
[C---:B------:R-:W-:Y:S01]  /*1610*/  @P1 FMUL R48, R42.reuse, R48 ;  /* 0x000000302a301220 */ /* 0x040fe20000400000 */
[----:B------:R-:W-:Y:S01]  /*1620*/  LOP3.LUT R43, R43, 0xffff, R20, 0xf8, !PT ;  /* 0x0000ffff2b2b7812 */ /* 0x000fe200078ef814 */
[----:B------:R-:W-:Y:S01]  /*1630*/  @P1 FMUL R44, R42, R44 ;  /* 0x0000002c2a2c1220 */ /* 0x000fe20000400000 */
[----:B------:R-:W-:Y:S01]  /*1640*/  LOP3.LUT R20, R0, 0xff000000, R3, 0xf8, !PT ;  /* 0xff00000000147812 */ /* 0x000fe200078ef803 */
[----:B------:R-:W-:Y:S01]  /*1650*/  @P1 FMUL R46, R42, R46 ;  /* 0x0000002e2a2e1220 */ /* 0x000fe20000400000 */
[----:B------:R-:W-:Y:S01]  /*1660*/  F2FP.SATFINITE.E4M3.F32.PACK_AB_MERGE_C R0, RZ, R2, RZ ;  /* 0x00000002ff00723e */ /* 0x000fe200048070ff */
[-C--:B------:R-:W-:Y:S01]  /*1670*/  FMUL R65, R28, R63.reuse ;  /* 0x0000003f1c417220 */ /* 0x080fe20000400000 */
[-C--:B------:R-:W-:Y:S01]  /*1680*/  @P0 FMNMX R35, R35, |R22|.reuse, !PT ;  /* 0x4000001623230209 */ /* 0x080fe20007800000 */
[----:B------:R-:W-:Y:S01]  /*1690*/  @P1 FMUL R22, R42, R22 ;  /* 0x000000162a161220 */ /* 0x000fe20000400000 */
[----:B------:R-:W-:Y:S01]  /*16a0*/  LOP3.LUT R3, R43, 0xff, RZ, 0xc0, !PT ;  /* 0x000000ff2b037812 */ /* 0x000fe200078ec0ff */
[-C--:B------:R-:W-:Y:S01]  /*16b0*/  FMUL R28, R59, R63.reuse ;  /* 0x0000003f3b1c7220 */ /* 0x080fe20000400000 */
[----:B------:R-:W-:Y:S01]  /*16c0*/  PRMT R0, R0, 0x7104, RZ ;  /* 0x0000710400007816 */ /* 0x000fe200000000ff */
[-C--:B------:R-:W-:Y:S01]  /*16d0*/  FMUL R56, R60, R63.reuse ;  /* 0x0000003f3c387220 */ /* 0x080fe20000400000 */
[----:B------:R-:W-:Y:S01]  /*16e0*/  @P0 FMNMX R35, R35, |R50|, !PT ;  /* 0x4000003223230209 */ /* 0x000fe20007800000 */
[----:B------:R-:W-:Y:S01]  /*16f0*/  FMUL R63, R31, R63 ;  /* 0x0000003f1f3f7220 */ /* 0x000fe20000400000 */
[----:B------:R-:W-:Y:S01]  /*1700*/  LOP3.LUT R3, R3, 0xff00, R0, 0xf8, !PT ;  /* 0x0000ff0003037812 */ /* 0x000fe200078ef800 */
[--C-:B------:R-:W-:Y:S01]  /*1710*/  HADD2.F32 R31, -RZ, R12.reuse.H0_H0 ;  /* 0x2000000cff1f7230 */ /* 0x100fe20000004100 */
[----:B------:R-:W-:Y:S01]  /*1720*/  SHF.L.U32 R16, R16, 0x10, RZ ;  /* 0x0000001010107819 */ /* 0x000fe200000006ff */
[----:B------:R-:W-:Y:S01]  /*1730*/  HADD2.F32 R30, -RZ, R12.H1_H1 ;  /* 0x3000000cff1e7230 */ /* 0x000fe20000004100 */
[----:B------:R-:W-:Y:S01]  /*1740*/  LOP3.LUT R0, R45, 0xffffff00, RZ, 0xc0, !PT ;  /* 0xffffff002d007812 */ /* 0x000fe200078ec0ff */
[--C-:B------:R-:W-:Y:S01]  /*1750*/  HADD2.F32 R57, -RZ, R13.reuse.H0_H0 ;  /* 0x2000000dff397230 */ /* 0x100fe20000004100 */
[----:B------:R-:W-:Y:S01]  /*1760*/  F2FP.SATFINITE.E4M3.F32.PACK_AB_MERGE_C R21, RZ, R21, RZ ;  /* 0x00000015ff15723e */ /* 0x000fe200048070ff */
[----:B------:R-:W-:Y:S01]  /*1770*/  @P2 FADD R31, R31, 1 ;  /* 0x3f8000001f1f2421 */ /* 0x000fe20000000000 */
[-C--:B------:R-:W-:Y:S01]  /*1780*/  @P0 FMNMX R35, R35, |R51|.reuse, !PT ;  /* 0x4000003323230209 */ /* 0x080fe20007800000 */
[----:B------:R-:W-:Y:S01]  /*1790*/  @P1 FMUL R51, R42, R51 ;  /* 0x000000332a331220 */ /* 0x000fe20000400000 */
[----:B------:R-:W-:Y:S01]  /*17a0*/  LOP3.LUT R43, R3, 0xff0000, R16, 0xf8, !PT ;  /* 0x00ff0000032b7812 */ /* 0x000fe200078ef810 */
[----:B------:R-:W-:Y:S01]  /*17b0*/  @P2 FADD R30, R30, 1 ;  /* 0x3f8000001e1e2421 */ /* 0x000fe20000000000 */
[----:B------:R-:W-:Y:S01]  /*17c0*/  LOP3.LUT R0, R0, 0xffff, R21, 0xf8, !PT ;  /* 0x0000ffff00007812 */ /* 0x000fe200078ef815 */
[----:B------:R-:W-:Y:S01]  /*17d0*/  FMUL R31, R31, R58 ;  /* 0x0000003a1f1f7220 */ /* 0x000fe20000400000 */
[----:B------:R-:W-:Y:S01]  /*17e0*/  F2FP.SATFINITE.E4M3.F32.PACK_AB_MERGE_C R3, RZ, R19, RZ ;  /* 0x00000013ff03723e */ /* 0x000fe200048070ff */
[----:B------:R-:W-:Y:S01]  /*17f0*/  @P2 FADD R57, R57, 1 ;  /* 0x3f80000039392421 */ /* 0x000fe20000000000 */
[----:B------:R-:W-:Y:S01]  /*1800*/  F2FP.SATFINITE.E4M3.F32.PACK_AB_MERGE_C R32, RZ, R32, RZ ;  /* 0x00000020ff20723e */ /* 0x000fe200048070ff */
[----:B------:R-:W-:Y:S01]  /*1810*/  HADD2.F32 R59, -RZ, R13.H1_H1 ;  /* 0x3000000dff3b7230 */ /* 0x000fe20000004100 */
[----:B------:R-:W-:Y:S01]  /*1820*/  F2FP.SATFINITE.E4M3.F32.PACK_AB_MERGE_C R48, RZ, R48, RZ ;  /* 0x00000030ff30723e */ /* 0x000fe200048070ff */
[----:B------:R-:W-:Y:S01]  /*1830*/  FMUL R30, R30, R65 ;  /* 0x000000411e1e7220 */ /* 0x000fe20000400000 */
[-C--:B------:R-:W-:Y:S01]  /*1840*/  @P0 FMNMX R35, R35, |R52|.reuse, !PT ;  /* 0x4000003423230209 */ /* 0x080fe20007800000 */
[----:B------:R-:W-:Y:S01]  /*1850*/  @P1 FMUL R52, R42, R52 ;  /* 0x000000342a341220 */ /* 0x000fe20000400000 */
[----:B------:R-:W-:Y:S01]  /*1860*/  LOP3.LUT R3, R3, 0xff, RZ, 0xc0, !PT ;  /* 0x000000ff03037812 */ /* 0x000fe200078ec0ff */
[----:B------:R-:W-:Y:S01]  /*1870*/  FMUL R28, R57, R28 ;  /* 0x0000001c391c7220 */ /* 0x000fe20000400000 */
[----:B------:R-:W-:Y:S01]  /*1880*/  SHF.L.U32 R32, R32, 0x8, RZ ;  /* 0x0000000820207819 */ /* 0x000fe200000006ff */
[----:B------:R-:W-:Y:S01]  /*1890*/  HADD2.F32 R57, -RZ, R14.H0_H0 ;  /* 0x2000000eff397230 */ /* 0x000fe20000004100 */
[----:B------:R-:W-:Y:S01]  /*18a0*/  LOP3.LUT R19, R0, 0xff, RZ, 0xc0, !PT ;  /* 0x000000ff00137812 */ /* 0x000fe200078ec0ff */
[----:B------:R-:W-:Y:S01]  /*18b0*/  @P2 FADD R59, R59, 1 ;  /* 0x3f8000003b3b2421 */ /* 0x000fe20000000000 */
[----:B------:R-:W-:Y:S01]  /*18c0*/  PRMT R0, R48, 0x7104, RZ ;  /* 0x0000710430007816 */ /* 0x000fe200000000ff */
[C---:B------:R-:W-:Y:S01]  /*18d0*/  @P1 FMUL R18, R42.reuse, R18 ;  /* 0x000000122a121220 */ /* 0x040fe20000400000 */
[-C--:B------:R-:W-:Y:S01]  /*18e0*/  @P0 FMNMX R35, R35, |R23|.reuse, !PT ;  /* 0x4000001723230209 */ /* 0x080fe20007800000 */
[C---:B------:R-:W-:Y:S01]  /*18f0*/  @P1 FMUL R23, R42.reuse, R23 ;  /* 0x000000172a171220 */ /* 0x040fe20000400000 */
[----:B------:R-:W-:Y:S01]  /*1900*/  F2FP.SATFINITE.E4M3.F32.PACK_AB_MERGE_C R44, RZ, R44, RZ ;  /* 0x0000002cff2c723e */ /* 0x000fe200048070ff */
[----:B------:R-:W-:Y:S01]  /*1910*/  FMUL R26, R59, R26 ;  /* 0x0000001a3b1a7220 */ /* 0x000fe20000400000 */
[----:B------:R-:W-:Y:S01]  /*1920*/  LOP3.LUT R21, R3, 0xffff, R32, 0xf8, !PT ;  /* 0x0000ffff03157812 */ /* 0x000fe200078ef820 */
[----:B------:R-:W-:Y:S01]  /*1930*/  @P2 FADD R57, R57, 1 ;  /* 0x3f80000039392421 */ /* 0x000fe20000000000 */
[----:B------:R-:W-:Y:S01]  /*1940*/  LOP3.LUT R3, R19, 0xff00, R0, 0xf8, !PT ;  /* 0x0000ff0013037812 */ /* 0x000fe200078ef800 */
[----:B------:R-:W-:Y:S01]  /*1950*/  HADD2.F32 R58, -RZ, R15.H1_H1 ;  /* 0x3000000fff3a7230 */ /* 0x000fe20000004100 */
[-C--:B------:R-:W-:Y:S01]  /*1960*/  @P0 FMNMX R35, R35, |R24|.reuse, !PT ;  /* 0x4000001823230209 */ /* 0x080fe20007800000 */
[----:B------:R-:W-:Y:S01]  /*1970*/  @P1 FMUL R24, R42, R24 ;  /* 0x000000182a181220 */ /* 0x000fe20000400000 */
[----:B------:R-:W-:Y:S01]  /*1980*/  SHF.L.U32 R0, R44, 0x10, RZ ;  /* 0x000000102c007819 */ /* 0x000fe200000006ff */
[----:B------:R-:W-:Y:S01]  /*1990*/  FMUL R56, R57, R56 ;  /* 0x0000003839387220 */ /* 0x000fe20000400000 */
[-C--:B------:R-:W-:Y:S01]  /*19a0*/  @P0 FMNMX R35, R35, |R53|.reuse, !PT ;  /* 0x4000003523230209 */ /* 0x080fe20007800000 */
[----:B------:R-:W-:Y:S01]  /*19b0*/  @P1 FMUL R53, R42, R53 ;  /* 0x000000352a351220 */ /* 0x000fe20000400000 */
[----:B------:R-:W-:Y:S01]  /*19c0*/  LOP3.LUT R21, R21, 0xff0000, R0, 0xf8, !PT ;  /* 0x00ff000015157812 */ /* 0x000fe200078ef800 */
[----:B------:R-:W-:Y:S01]  /*19d0*/  @P2 FADD R58, R58, 1 ;  /* 0x3f8000003a3a2421 */ /* 0x000fe20000000000 */
[----:B------:R-:W-:Y:S01]  /*19e0*/  F2FP.SATFINITE.E4M3.F32.PACK_AB_MERGE_C R22, RZ, R22, RZ ;  /* 0x00000016ff16723e */ /* 0x000fe200048070ff */
[----:B------:R-:W-:Y:S01]  /*19f0*/  @P1 FMUL R50, R42, R50 ;  /* 0x000000322a321220 */ /* 0x000fe20000400000 */
[----:B------:R-:W-:Y:S01]  /*1a00*/  F2FP.SATFINITE.E4M3.F32.PACK_AB_MERGE_C R0, RZ, R46, RZ ;  /* 0x0000002eff00723e */ /* 0x000fe200048070ff */
[----:B------:R-:W-:Y:S01]  /*1a10*/  FMUL R17, R58, R63 ;  /* 0x0000003f3a117220 */ /* 0x000fe20000400000 */
[-C--:B------:R-:W-:Y:S01]  /*1a20*/  @P0 FMNMX R35, R35, |R54|.reuse, !PT ;  /* 0x4000003623230209 */ /* 0x080fe20007800000 */
[----:B------:R-:W-:Y:S01]  /*1a30*/  @P1 FMUL R54, R42, R54 ;  /* 0x000000362a361220 */ /* 0x000fe20000400000 */
[----:B------:R-:W-:-:S02]  /*1a40*/  SHF.L.U32 R22, R22, 0x10, RZ ;  /* 0x0000001016167819 */ /* 0x000fc400000006ff */
[----:B------:R-:W-:Y:S02]  /*1a50*/  LOP3.LUT R0, R0, 0xffff, RZ, 0xc0, !PT ;  /* 0x0000ffff00007812 */ /* 0x000fe400078ec0ff */
[-C--:B------:R-:W-:Y:S01]  /*1a60*/  @P0 FMNMX R35, R35, |R25|.reuse, !PT ;  /* 0x4000001923230209 */ /* 0x080fe20007800000 */
[----:B------:R-:W-:Y:S01]  /*1a70*/  @P1 FMUL R25, R42, R25 ;  /* 0x000000192a191220 */ /* 0x000fe20000400000 */
[----:B------:R-:W-:Y:S02]  /*1a80*/  LOP3.LUT R22, R3, 0xff0000, R22, 0xf8, !PT ;  /* 0x00ff000003167812 */ /* 0x000fe400078ef816 */
[----:B------:R-:W-:Y:S02]  /*1a90*/  SHF.L.U32 R0, R0, 0x18, RZ ;  /* 0x0000001800007819 */ /* 0x000fe400000006ff */
[----:B------:R-:W-:Y:S02]  /*1aa0*/  F2FP.SATFINITE.E4M3.F32.PACK_AB_MERGE_C R3, RZ, R51, RZ ;  /* 0x00000033ff03723e */ /* 0x000fe400048070ff */
[----:B------:R-:W-:-:S02]  /*1ab0*/  F2FP.SATFINITE.E4M3.F32.PACK_AB_MERGE_C R52, RZ, R52, RZ ;  /* 0x00000034ff34723e */ /* 0x000fc400048070ff */
[-C--:B------:R-:W-:Y:S01]  /*1ac0*/  @P0 FMNMX R35, R35, |R27|.reuse, !PT ;  /* 0x4000001b23230209 */ /* 0x080fe20007800000 */
[----:B------:R-:W-:Y:S01]  /*1ad0*/  @P1 FMUL R27, R42, R27 ;  /* 0x0000001b2a1b1220 */ /* 0x000fe20000400000 */
[----:B------:R-:W-:Y:S02]  /*1ae0*/  LOP3.LUT R44, R21, 0xff000000, R0, 0xf8, !PT ;  /* 0xff000000152c7812 */ /* 0x000fe400078ef800 */
[----:B------:R-:W-:Y:S02]  /*1af0*/  LOP3.LUT R3, R3, 0xff, RZ, 0xc0, !PT ;  /* 0x000000ff03037812 */ /* 0x000fe400078ec0ff */
[----:B------:R-:W-:Y:S02]  /*1b00*/  SHF.L.U32 R52, R52, 0x8, RZ ;  /* 0x0000000834347819 */ /* 0x000fe400000006ff */
[----:B------:R-:W-:Y:S02]  /*1b10*/  F2FP.SATFINITE.E4M3.F32.PACK_AB_MERGE_C R0, RZ, R23, RZ ;  /* 0x00000017ff00723e */ /* 0x000fe400048070ff */
[-C--:B------:R-:W-:Y:S01]  /*1b20*/  @P0 FMNMX R35, R35, |R31|.reuse, !PT ;  /* 0x4000001f23230209 */ /* 0x080fe20007800000 */
[----:B------:R-:W-:Y:S01]  /*1b30*/  @P1 FMUL R31, R42, R31 ;  /* 0x0000001f2a1f1220 */ /* 0x000fe20000400000 */
[----:B------:R-:W-:-:S02]  /*1b40*/  LOP3.LUT R3, R3, 0xffff, R52, 0xf8, !PT ;  /* 0x0000ffff03037812 */ /* 0x000fc400078ef834 */
[----:B------:R-:W-:Y:S02]  /*1b50*/  SHF.L.U32 R0, R0, 0x10, RZ ;  /* 0x0000001000007819 */ /* 0x000fe400000006ff */
[----:B------:R-:W-:Y:S02]  /*1b60*/  F2FP.SATFINITE.E4M3.F32.PACK_AB_MERGE_C R24, RZ, R24, RZ ;  /* 0x00000018ff18723e */ /* 0x000fe400048070ff */
[-C--:B------:R-:W-:Y:S01]  /*1b70*/  @P0 FMNMX R35, R35, |R30|.reuse, !PT ;  /* 0x4000001e23230209 */ /* 0x080fe20007800000 */
[----:B------:R-:W-:Y:S01]  /*1b80*/  @P1 FMUL R30, R42, R30 ;  /* 0x0000001e2a1e1220 */ /* 0x000fe20000400000 */
[----:B------:R-:W-:Y:S02]  /*1b90*/  LOP3.LUT R2, R47, 0xffffff00, RZ, 0xc0, !PT ;  /* 0xffffff002f027812 */ /* 0x000fe400078ec0ff */
[----:B------:R-:W-:Y:S02]  /*1ba0*/  LOP3.LUT R47, R3, 0xff0000, R0, 0xf8, !PT ;  /* 0x00ff0000032f7812 */ /* 0x000fe400078ef800 */
[----:B------:R-:W-:-:S02]  /*1bb0*/  LOP3.LUT R0, R24, 0xffff, RZ, 0xc0, !PT ;  /* 0x0000ffff18007812 */ /* 0x000fc400078ec0ff */
[-C--:B------:R-:W-:Y:S01]  /*1bc0*/  @P0 FMNMX R35, R35, |R28|.reuse, !PT ;  /* 0x4000001c23230209 */ /* 0x080fe20007800000 */
[----:B------:R-:W-:Y:S01]  /*1bd0*/  @P1 FMUL R28, R42, R28 ;  /* 0x0000001c2a1c1220 */ /* 0x000fe20000400000 */
[----:B------:R-:W-:Y:S02]  /*1be0*/  F2FP.SATFINITE.E4M3.F32.PACK_AB_MERGE_C R53, RZ, R53, RZ ;  /* 0x00000035ff35723e */ /* 0x000fe400048070ff */
[----:B------:R-:W-:Y:S02]  /*1bf0*/  SHF.L.U32 R0, R0, 0x18, RZ ;  /* 0x0000001800007819 */ /* 0x000fe400000006ff */
[-C--:B------:R-:W-:Y:S01]  /*1c00*/  @P0 FMNMX R35, R35, |R26|.reuse, !PT ;  /* 0x4000001a23230209 */ /* 0x080fe20007800000 */
[----:B------:R-:W-:Y:S01]  /*1c10*/  @P1 FMUL R26, R42, R26 ;  /* 0x0000001a2a1a1220 */ /* 0x000fe20000400000 */
[----:B------:R-:W-:Y:S02]  /*1c20*/  F2FP.SATFINITE.E4M3.F32.PACK_AB_MERGE_C R3, RZ, R31, RZ ;  /* 0x0000001fff03723e */ /* 0x000fe400048070ff */
[----:B------:R-:W-:-:S02]  /*1c30*/  F2FP.SATFINITE.E4M3.F32.PACK_AB_MERGE_C R30, RZ, R30, RZ ;  /* 0x0000001eff1e723e */ /* 0x000fc400048070ff */
[----:B------:R-:W-:Y:S02]  /*1c40*/  LOP3.LUT R2, R2, 0xffff, R53, 0xf8, !PT ;  /* 0x0000ffff02027812 */ /* 0x000fe400078ef835 */
[----:B------:R-:W-:Y:S02]  /*1c50*/  LOP3.LUT R46, R47, 0xff000000, R0, 0xf8, !PT ;  /* 0xff0000002f2e7812 */ /* 0x000fe400078ef800 */
[-C--:B------:R-:W-:Y:S01]  /*1c60*/  @P0 FMNMX R35, R35, |R56|.reuse, !PT ;  /* 0x4000003823230209 */ /* 0x080fe20007800000 */
[----:B------:R-:W-:Y:S01]  /*1c70*/  @P1 FMUL R56, R42, R56 ;  /* 0x000000382a381220 */ /* 0x000fe20000400000 */
[----:B------:R-:W-:Y:S02]  /*1c80*/  F2FP.SATFINITE.E4M3.F32.PACK_AB_MERGE_C R54, RZ, R54, RZ ;  /* 0x00000036ff36723e */ /* 0x000fe400048070ff */
[----:B------:R-:W-:Y:S02]  /*1c90*/  LOP3.LUT R3, R3, 0xff, RZ, 0xc0, !PT ;  /* 0x000000ff03037812 */ /* 0x000fe400078ec0ff */
[----:B------:R-:W-:-:S02]  /*1ca0*/  SHF.L.U32 R30, R30, 0x8, RZ ;  /* 0x000000081e1e7819 */ /* 0x000fc400000006ff */
[----:B------:R-:W-:Y:S02]  /*1cb0*/  F2FP.SATFINITE.E4M3.F32.PACK_AB_MERGE_C R0, RZ, R28, RZ ;  /* 0x0000001cff00723e */ /* 0x000fe400048070ff */
[----:B------:R-:W-:Y:S02]  /*1cc0*/  F2FP.SATFINITE.E4M3.F32.PACK_AB_MERGE_C R18, RZ, R18, RZ ;  /* 0x00000012ff12723e */ /* 0x000fe400048070ff */
[----:B------:R-:W-:Y:S02]  /*1cd0*/  LOP3.LUT R19, R2, 0xff, RZ, 0xc0, !PT ;  /* 0x000000ff02137812 */ /* 0x000fe400078ec0ff */
[-C--:B------:R-:W-:Y:S01]  /*1ce0*/  @P0 FMNMX R35, R35, |R29|.reuse, !PT ;  /* 0x4000001d23230209 */ /* 0x080fe20007800000 */
[----:B------:R-:W-:Y:S01]  /*1cf0*/  @P1 FMUL R29, R42, R29 ;  /* 0x0000001d2a1d1220 */ /* 0x000fe20000400000 */
[----:B------:R-:W-:Y:S02]  /*1d00*/  PRMT R2, R54, 0x7104, RZ ;  /* 0x0000710436027816 */ /* 0x000fe400000000ff */
[----:B------:R-:W-:-:S02]  /*1d10*/  LOP3.LUT R3, R3, 0xffff, R30, 0xf8, !PT ;  /* 0x0000ffff03037812 */ /* 0x000fc400078ef81e */
[----:B------:R-:W-:Y:S02]  /*1d20*/  SHF.L.U32 R0, R0, 0x10, RZ ;  /* 0x0000001000007819 */ /* 0x000fe400000006ff */
[----:B------:R-:W-:Y:S02]  /*1d30*/  F2FP.SATFINITE.E4M3.F32.PACK_AB_MERGE_C R56, RZ, R56, RZ ;  /* 0x00000038ff38723e */ /* 0x000fe400048070ff */
[----:B------:R-:W-:Y:S02]  /*1d40*/  LOP3.LUT R18, R18, 0xffff, RZ, 0xc0, !PT ;  /* 0x0000ffff12127812 */ /* 0x000fe400078ec0ff */
[----:B------:R-:W-:Y:S02]  /*1d50*/  LOP3.LUT R2, R19, 0xff00, R2, 0xf8, !PT ;  /* 0x0000ff0013027812 */ /* 0x000fe400078ef802 */
[----:B------:R-:W-:Y:S02]  /*1d60*/  F2FP.SATFINITE.E4M3.F32.PACK_AB_MERGE_C R25, RZ, R25, RZ ;  /* 0x00000019ff19723e */ /* 0x000fe400048070ff */
[----:B------:R-:W-:-:S02]  /*1d70*/  LOP3.LUT R21, R3, 0xff0000, R0, 0xf8, !PT ;  /* 0x00ff000003157812 */ /* 0x000fc400078ef800 */
[----:B------:R-:W-:Y:S02]  /*1d80*/  LOP3.LUT R19, R49, 0xffff, R56, 0xf8, !PT ;  /* 0x0000ffff31137812 */ /* 0x000fe400078ef838 */
[----:B------:R-:W-:Y:S02]  /*1d90*/  F2FP.SATFINITE.E4M3.F32.PACK_AB_MERGE_C R0, RZ, R29, RZ ;  /* 0x0000001dff00723e */ /* 0x000fe400048070ff */
[----:B------:R-:W-:Y:S02]  /*1da0*/  SHF.L.U32 R18, R18, 0x18, RZ ;  /* 0x0000001812127819 */ /* 0x000fe400000006ff */
[----:B------:R-:W-:Y:S02]  /*1db0*/  SHF.L.U32 R25, R25, 0x10, RZ ;  /* 0x0000001019197819 */ /* 0x000fe400000006ff */
[----:B------:R-:W-:Y:S02]  /*1dc0*/  LOP3.LUT R19, R19, 0xff, RZ, 0xc0, !PT ;  /* 0x000000ff13137812 */ /* 0x000fe400078ec0ff */
[----:B------:R-:W-:-:S02]  /*1dd0*/  PRMT R0, R0, 0x7104, RZ ;  /* 0x0000710400007816 */ /* 0x000fc400000000ff */
[----:B------:R-:W-:Y:S02]  /*1de0*/  F2FP.SATFINITE.E4M3.F32.PACK_AB_MERGE_C R26, RZ, R26, RZ ;  /* 0x0000001aff1a723e */ /* 0x000fe400048070ff */
[----:B------:R-:W-:Y:S02]  /*1df0*/  LOP3.LUT R43, R43, R18, RZ, 0xfc, !PT ;  /* 0x000000122b2b7212 */ /* 0x000fe400078efcff */
[----:B------:R-:W-:Y:S02]  /*1e00*/  LOP3.LUT R18, R2, 0xff0000, R25, 0xf8, !PT ;  /* 0x00ff000002127812 */ /* 0x000fe400078ef819 */
[----:B------:R-:W1:Y:S01]  /*1e10*/  LDC.64 R2, c[0x0][0x258] ;  /* 0x00009600ff027b82 */ /* 0x000e620000000a00 */
[----:B------:R-:W-:Y:S02]  /*1e20*/  LOP3.LUT R16, R19, 0xff00, R0, 0xf8, !PT ;  /* 0x0000ff0013107812 */ /* 0x000fe400078ef800 */
[-C--:B------:R-:W-:Y:S01]  /*1e30*/  @P0 FMNMX R35, R35, |R55|.reuse, !PT ;  /* 0x4000003723230209 */ /* 0x080fe20007800000 */
[----:B------:R-:W-:Y:S01]  /*1e40*/  @P1 FMUL R55, R42, R55 ;  /* 0x000000372a371220 */ /* 0x000fe20000400000 */
[----:B------:R-:W-:-:S02]  /*1e50*/  LOP3.LUT R0, R26, 0xffff, RZ, 0xc0, !PT ;  /* 0x0000ffff1a007812 */ /* 0x000fc400078ec0ff */
[-C--:B------:R-:W-:Y:S01]  /*1e60*/  @P0 FMNMX R35, R35, |R17|.reuse, !PT ;  /* 0x4000001123230209 */ /* 0x080fe20007800000 */
[----:B------:R-:W-:Y:S01]  /*1e70*/  @P1 FMUL R17, R42, R17 ;  /* 0x000000112a111220 */ /* 0x000fe20000400000 */
[----:B------:R-:W-:Y:S02]  /*1e80*/  SHF.L.U32 R0, R0, 0x18, RZ ;  /* 0x0000001800007819 */ /* 0x000fe400000006ff */
[----:B------:R-:W-:Y:S02]  /*1e90*/  F2FP.SATFINITE.E4M3.F32.PACK_AB_MERGE_C R50, RZ, R50, RZ ;  /* 0x00000032ff32723e */ /* 0x000fe400048070ff */
[----:B------:R-:W-:Y:S02]  /*1ea0*/  LOP3.LUT R48, R21, 0xff000000, R0, 0xf8, !PT ;  /* 0xff00000015307812 */ /* 0x000fe400078ef800 */
[----:B------:R-:W-:Y:S01]  /*1eb0*/  F2FP.SATFINITE.E4M3.F32.PACK_AB_MERGE_C R27, RZ, R27, RZ ;  /* 0x0000001bff1b723e */ /* 0x000fe200048070ff */
[----:B------:R-:W2:Y:S01]  /*1ec0*/  LDC R0, c[0x0][0x210] ;  /* 0x00008400ff007b82 */ /* 0x000ea20000000800 */
[----:B------:R-:W-:-:S02]  /*1ed0*/  F2FP.SATFINITE.E4M3.F32.PACK_AB_MERGE_C R55, RZ, R55, RZ ;  /* 0x00000037ff37723e */ /* 0x000fc400048070ff */
[----:B------:R-:W-:Y:S02]  /*1ee0*/  F2FP.SATFINITE.E4M3.F32.PACK_AB_MERGE_C R17, RZ, R17, RZ ;  /* 0x00000011ff11723e */ /* 0x000fe400048070ff */
[----:B------:R-:W-:Y:S02]  /*1ef0*/  LOP3.LUT R50, R50, 0xffff, RZ, 0xc0, !PT ;  /* 0x0000ffff32327812 */ /* 0x000fe400078ec0ff */
[----:B------:R-:W-:Y:S02]  /*1f00*/  LOP3.LUT R27, R27, 0xffff, RZ, 0xc0, !PT ;  /* 0x0000ffff1b1b7812 */ /* 0x000fe400078ec0ff */
[----:B------:R-:W-:Y:S02]  /*1f10*/  SHF.L.U32 R55, R55, 0x10, RZ ;  /* 0x0000001037377819 */ /* 0x000fe400000006ff */
[----:B------:R-:W-:Y:S02]  /*1f20*/  LOP3.LUT R17, R17, 0xffff, RZ, 0xc0, !PT ;  /* 0x0000ffff11117812 */ /* 0x000fe400078ec0ff */
[----:B------:R-:W-:-:S02]  /*1f30*/  SHF.L.U32 R45, R50, 0x18, RZ ;  /* 0x00000018322d7819 */ /* 0x000fc400000006ff */
[----:B------:R-:W-:Y:S02]  /*1f40*/  SHF.L.U32 R27, R27, 0x18, RZ ;  /* 0x000000181b1b7819 */ /* 0x000fe400000006ff */
[----:B------:R-:W-:Y:S02]  /*1f50*/  LOP3.LUT R16, R16, 0xff0000, R55, 0xf8, !PT ;  /* 0x00ff000010107812 */ /* 0x000fe400078ef837 */
[----:B------:R-:W-:Y:S02]  /*1f60*/  SHF.L.U32 R17, R17, 0x18, RZ ;  /* 0x0000001811117819 */ /* 0x000fe400000006ff */
[C---:B------:R-:W-:Y:S02]  /*1f70*/  IADD3 R19, R33.reuse, 0x20, RZ ;  /* 0x0000002021137810 */ /* 0x040fe40007ffe0ff */
[C---:B------:R-:W-:Y:S02]  /*1f80*/  IADD3 R23, R33.reuse, 0x40, RZ ;  /* 0x0000004021177810 */ /* 0x040fe40007ffe0ff */
[----:B------:R-:W-:-:S02]  /*1f90*/  IADD3 R21, R33, 0x60, RZ ;  /* 0x0000006021157810 */ /* 0x000fc40007ffe0ff */
[----:B------:R-:W-:Y:S01]  /*1fa0*/  LOP3.LUT R45, R22, R45, RZ, 0xfc, !PT ;  /* 0x0000002d162d7212 */ /* 0x000fe200078efcff */
[--C-:B-1----:R-:W-:Y:S01]  /*1fb0*/  IMAD.WIDE.U32 R22, R23, 0x8, R2.reuse ;  /* 0x0000000817167825 */ /* 0x102fe200078e0002 */
[----:B------:R-:W-:Y:S02]  /*1fc0*/  LOP3.LUT R47, R18, R27, RZ, 0xfc, !PT ;  /* 0x0000001b122f7212 */ /* 0x000fe400078efcff */
[----:B------:R-:W-:Y:S01]  /*1fd0*/  LOP3.LUT R49, R16, R17, RZ, 0xfc, !PT ;  /* 0x0000001110317212 */ /* 0x000fe200078efcff */
[----:B------:R-:W-:Y:S01]  /*1fe0*/  IMAD.WIDE.U32 R16, R33, 0x8, R2 ;  /* 0x0000000821107825 */ /* 0x000fe200078e0002 */
[----:B--2---:R-:W-:-:S03]  /*1ff0*/  LEA R41, R0, R41, 0x2 ;  /* 0x0000002900297211 */ /* 0x004fc600078e10ff */
[----:B------:R-:W-:Y:S01]  /*2000*/  IMAD.WIDE.U32 R18, R19, 0x8, R2 ;  /* 0x0000000813127825 */ /* 0x000fe200078e0002 */
[----:B------:R-:W-:-:S03]  /*2010*/  ISETP.GE.AND P0, PT, R41, UR7, PT ;  /* 0x0000000729007c0c */ /* 0x000fc6000bf06270 */
[----:B------:R-:W-:Y:S01]  /*2020*/  IMAD.WIDE.U32 R2, R21, 0x8, R2 ;  /* 0x0000000815027825 */ /* 0x000fe200078e0002 */
[----:B------:R-:W-:-:S05]  /*2030*/  MOV R21, R43 ;  /* 0x0000002b00157202 */ /* 0x000fca0000000f00 */
[----:B------:R2:W-:Y:S04]  /*2040*/  STG.E.64 desc[UR4][R16.64], R20 ;  /* 0x0000001410007986 */ /* 0x0005e8000c101b04 */
[----:B------:R2:W-:Y:S04]  /*2050*/  STG.E.64 desc[UR4][R18.64], R44 ;  /* 0x0000002c12007986 */ /* 0x0005e8000c101b04 */
[----:B------:R2:W-:Y:S04]  /*2060*/  STG.E.64 desc[UR4][R22.64], R46 ;  /* 0x0000002e16007986 */ /* 0x0005e8000c101b04 */
[----:B------:R2:W-:Y:S01]  /*2070*/  STG.E.64 desc[UR4][R2.64], R48 ;  /* 0x0000003002007986 */ /* 0x0005e2000c101b04 */
[----:B------:R-:W-:Y:S05]  /*2080*/  @!P0 BRA `(.L_x_4938) ;  /* 0xffffffe000508947 */ /* 0x000fea000383ffff */
.L_x_4936:
[----:B------:R-:W-:Y:S05]  /*2090*/  BSYNC B0 ;  /* 0x0000000000007941 */ /* 0x000fea0003800000 */
.L_x_4935:
        /* <DEDUP_REMOVED lines=8> */
[----:B--2---:R-:W1:Y:S02]  /*2120*/  SHFL.DOWN PT, R3, R0, 0x8, 0x1f ;  /* 0x09001f0000037f89 */ /* 0x004e6400000e0000 */
[----:B-1----:R-:W-:-:S05]  /*2130*/  FMNMX R3, R0, R3, !PT ;  /* 0x0000000300037209 */ /* 0x002fca0007800000 */
[----:B------:R-:W1:Y:S02]  /*2140*/  SHFL.DOWN PT, R4, R3, 0x4, 0x1f ;  /* 0x08801f0003047f89 */ /* 0x000e6400000e0000 */
[----:B-1----:R-:W-:-:S05]  /*2150*/  FMNMX R4, R3, R4, !PT ;  /* 0x0000000403047209 */ /* 0x002fca0007800000 */
[----:B------:R-:W1:Y:S02]  /*2160*/  SHFL.DOWN PT, R5, R4, 0x2, 0x1f ;  /* 0x08401f0004057f89 */ /* 0x000e6400000e0000 */
[----:B-1----:R-:W-:-:S05]  /*2170*/  FMNMX R5, R4, R5, !PT ;  /* 0x0000000504057209 */ /* 0x002fca0007800000 */
[----:B------:R1:W2:Y:S02]  /*2180*/  SHFL.DOWN PT, R6, R5, 0x1, 0x1f ;  /* 0x08201f0005067f89 */ /* 0x0002a400000e0000 */
.L_x_4965:
[----:B------:R-:W-:Y:S01]  /*2190*/  LOP3.LUT P0, RZ, R40, 0x1f, RZ, 0xc0, !PT ;  /* 0x0000001f28ff7812 */ /* 0x000fe2000780c0ff */
[----:B------:R-:W-:Y:S05]  /*21a0*/  WARPSYNC.ALL ;  /* 0x0000000000007948 */ /* 0x000fea0003800000 */
[----:B--2---:R-:W-:Y:S01]  /*21b0*/  FMNMX R7, R5, R6, !PT ;  /* 0x0000000605077209 */ /* 0x004fe20007800000 */
[----:B------:R-:W-:Y:S01]  /*21c0*/  BSSY B0, `(.L_x_4941) ;  /* 0x000001a000007945 */ /* 0x000fe20003800000 */
[----:B-1----:R-:W-:-:S05]  /*21d0*/  HFMA2.MMA R5, -RZ, RZ, 0, 0 ;  /* 0x00000000ff057435 */ /* 0x002fca00000001ff */
        /* <DEDUP_REMOVED lines=22> */
[----:B------:R2:W3:Y:S02]  /*2340*/  SHFL.DOWN PT, R4, R3, 0x1, 0x1f ;  /* 0x08201f0003047f89 */ /* 0x0004e400000e0000 */
.L_x_4968:
[----:B---3--:R-:W-:-:S07]  /*2350*/  FMNMX R5, R3, R4, !PT ;  /* 0x0000000403057209 */ /* 0x008fce0007800000 */
.L_x_4942:
[----:B------:R-:W-:Y:S05]  /*2360*/  BSYNC B0 ;  /* 0x0000000000007941 */ /* 0x000fea0003800000 */
.L_x_4941:
[----:B------:R-:W-:Y:S01]  /*2370*/  ISETP.NE.AND P0, PT, R40, RZ, PT ;  /* 0x000000ff2800720c */ /* 0x000fe20003f05270 */
[----:B------:R-:W-:-:S12]  /*2380*/  BSSY B0, `(.L_x_4939) ;  /* 0x0000004000007945 */ /* 0x000fd80003800000 */
[----:B------:R-:W-:Y:S05]  /*2390*/  @P0 BRA `(.L_x_4944) ;  /* 0x0000000000080947 */ /* 0x000fea0003800000 */
[----:B-12---:R-:W1:Y:S02]  /*23a0*/  LDC.64 R2, c[0x0][0x288] ;  /* 0x0000a200ff027b82 */ /* 0x006e640000000a00 */
[----:B-1----:R3:W-:Y:S02]  /*23b0*/  REDG.E.MAX.S32.STRONG.GPU desc[UR4][R2.64], R5 ;  /* 0x000000050200798e */ /* 0x0027e4000d10e384 */
.L_x_4944:
[----:B------:R-:W-:Y:S05]  /*23c0*/  BSYNC B0 ;  /* 0x0000000000007941 */ /* 0x000fea0003800000 */
.L_x_4939:
        /* <DEDUP_REMOVED lines=14> */
[----:B0123--:R-:W-:Y:S05]  /*24b0*/  CALL.REL.NOINC `($__internal_62_$__cuda_sm20_rcp_rn_f32_slowpath) ;  /* 0x0000000c00047944 */ /* 0x00ffea0003c00000 */
[----:B------:R-:W-:Y:S05]  /*24c0*/  BRA `(.L_x_4946) ;  /* 0x0000000000107947 */ /* 0x000fea0003800000 */
.L_x_4945:
[----:B---3--:R-:W3:Y:S02]  /*24d0*/  MUFU.RCP R5, R42 ;  /* 0x0000002a00057308 */ /* 0x008ee40000001000 */
[----:B---3--:R-:W-:-:S04]  /*24e0*/  FFMA R0, R42, R5, -1 ;  /* 0xbf8000002a007423 */ /* 0x008fc80000000005 */
[----:B------:R-:W-:-:S04]  /*24f0*/  FADD.FTZ R0, -R0, -RZ ;  /* 0x800000ff00007221 */ /* 0x000fc80000010100 */
[----:B------:R-:W-:-:S07]  /*2500*/  FFMA R5, R5, R0, R5 ;  /* 0x0000000005057223 */ /* 0x000fce0000000005 */
.L_x_4946:
[----:B-12---:R-:W1:Y:S02]  /*2510*/  LDC.64 R2, c[0x0][0x280] ;  /* 0x0000a000ff027b82 */ /* 0x006e640000000a00 */
[----:B-1----:R-:W-:Y:S01]  /*2520*/  STG.E desc[UR4][R2.64], R5 ;  /* 0x0000000502007986 */ /* 0x002fe2000c101904 */
[----:B------:R-:W-:Y:S05]  /*2530*/  EXIT ;  /* 0x000000000000794d */ /* 0x000fea0003800000 */
.L_x_4937:
[----:B------:R-:W-:Y:S01]  /*2540*/  HFMA2.MMA R62, -RZ, RZ, 0, 5.9604644775390625e-08 ;  /* 0x00000001ff3e7435 */ /* 0x000fe200000001ff */
[----:B------:R-:W-:Y:S01]  /*2550*/  BSSY B1, `(.L_x_4947) ;  /* 0x0000006000017945 */ /* 0x000fe20003800000 */
[----:B------:R-:W-:Y:S02]  /*2560*/  MOV R63, 0x1f ;  /* 0x0000001f003f7802 */ /* 0x000fe40000000f00 */
[----:B------:R-:W-:-:S07]  /*2570*/  MOV R2, 0xffffffff ;  /* 0xffffffff00027802 */ /* 0x000fce0000000f00 */
[----:B-1---5:R-:W-:Y:S05]  /*2580*/  WARPSYNC.COLLECTIVE R2, `(.L_x_4948) ;  /* 0x0000000002087348 */ /* 0x022fea0003c00000 */
[----:B------:R0:W2:Y:S02]  /*2590*/  SHFL.BFLY P2, R0, R64, R62, R63 ;  /* 0x0c00003e40007389 */ /* 0x0000a4000004003f */
[----:B012--5:R-:W-:Y:S01]  /*25a0*/  ENDCOLLECTIVE ;  /* 0x000000000000791b */ /* 0x027fe20003800000 */
.L_x_4948:
[----:B------:R-:W-:Y:S05]  /*25b0*/  BSYNC B1 ;  /* 0x0000000000017941 */ /* 0x000fea0003800000 */
.L_x_4947:
        /* <DEDUP_REMOVED lines=8> */
.L_x_4949:
[----:B------:R-:W-:Y:S01]  /*2640*/  HFMA2.MMA R62, -RZ, RZ, 0, 2.384185791015625e-07 ;  /* 0x00000004ff3e7435 */ /* 0x000fe200000001ff */
[----:B------:R-:W-:-:S05]  /*2650*/  FADD R66, R65, R0 ;  /* 0x0000000041427221 */ /* 0x000fca0000000000 */
[----:B------:R-:W-:-:S07]  /*2660*/  MOV R64, R66 ;  /* 0x0000004200407202 */ /* 0x000fce0000000f00 */
[----:B------:R-:W-:Y:S05]  /*2670*/  WARPSYNC.COLLECTIVE R2, `(.L_x_4950) ;  /* 0x0000000002087348 */ /* 0x000fea0003c00000 */
[----:B------:R0:W1:Y:S02]  /*2680*/  SHFL.BFLY P2, R0, R64, R62, R63 ;  /* 0x0c00003e40007389 */ /* 0x000064000004003f */
[----:B01----:R-:W-:Y:S01]  /*2690*/  ENDCOLLECTIVE ;  /* 0x000000000000791b */ /* 0x003fe20003800000 */
.L_x_4950:
[----:B------:R-:W-:Y:S01]  /*26a0*/  HFMA2.MMA R62, -RZ, RZ, 0, 4.76837158203125e-07 ;  /* 0x00000008ff3e7435 */ /* 0x000fe200000001ff */
[----:B------:R-:W-:-:S05]  /*26b0*/  FADD R67, R66, R0 ;  /* 0x0000000042437221 */ /* 0x000fca0000000000 */
[----:B------:R-:W-:-:S07]  /*26c0*/  MOV R64, R67 ;  /* 0x0000004300407202 */ /* 0x000fce0000000f00 */
[----:B------:R-:W-:Y:S05]  /*26d0*/  WARPSYNC.COLLECTIVE R2, `(.L_x_4951) ;  /* 0x0000000002087348 */ /* 0x000fea0003c00000 */
[----:B------:R0:W1:Y:S02]  /*26e0*/  SHFL.BFLY P2, R0, R64, R62, R63 ;  /* 0x0c00003e40007389 */ /* 0x000064000004003f */
[----:B01----:R-:W-:Y:S01]  /*26f0*/  ENDCOLLECTIVE ;  /* 0x000000000000791b */ /* 0x003fe20003800000 */
.L_x_4951:
[----:B------:R-:W-:Y:S01]  /*2700*/  HFMA2.MMA R62, -RZ, RZ, 0, 9.5367431640625e-07 ;  /* 0x00000010ff3e7435 */ /* 0x000fe200000001ff */
[----:B------:R-:W-:-:S05]  /*2710*/  FADD R68, R67, R0 ;  /* 0x0000000043447221 */ /* 0x000fca0000000000 */
[----:B------:R-:W-:-:S07]  /*2720*/  MOV R64, R68 ;  /* 0x0000004400407202 */ /* 0x000fce0000000f00 */
[----:B------:R-:W-:Y:S05]  /*2730*/  WARPSYNC.COLLECTIVE R2, `(.L_x_4952) ;  /* 0x0000000002087348 */ /* 0x000fea0003c00000 */
[----:B------:R0:W1:Y:S02]  /*2740*/  SHFL.BFLY P2, R0, R64, R62, R63 ;  /* 0x0c00003e40007389 */ /* 0x000064000004003f */
[----:B01----:R-:W-:Y:S01]  /*2750*/  ENDCOLLECTIVE ;  /* 0x000000000000791b */ /* 0x003fe20003800000 */
.L_x_4952:
        /* <DEDUP_REMOVED lines=71> */
.L_x_4953:
[----:B------:R-:W-:Y:S01]  /*2bd0*/  HFMA2.MMA R62, -RZ, RZ, 0, 1.1920928955078125e-07 ;  /* 0x00000002ff3e7435 */ /* 0x000fe200000001ff */
[----:B------:R-:W-:-:S05]  /*2be0*/  FADD R65, R64, R0 ;  /* 0x0000000040417221 */ /* 0x000fca0000000000 */
[----:B------:R-:W-:-:S07]  /*2bf0*/  MOV R64, R65 ;  /* 0x0000004100407202 */ /* 0x000fce0000000f00 */
[----:B------:R-:W-:Y:S05]  /*2c00*/  WARPSYNC.COLLECTIVE R2, `(.L_x_4954) ;  /* 0x0000000002087348 */ /* 0x000fea0003c00000 */
[----:B------:R0:W1:Y:S02]  /*2c10*/  SHFL.BFLY P2, R0, R64, R62, R63 ;  /* 0x0c00003e40007389 */ /* 0x000064000004003f */
[----:B01----:R-:W-:Y:S01]  /*2c20*/  ENDCOLLECTIVE ;  /* 0x000000000000791b */ /* 0x003fe20003800000 */
.L_x_4954:
[----:B------:R-:W-:Y:S01]  /*2c30*/  HFMA2.MMA R62, -RZ, RZ, 0, 2.384185791015625e-07 ;  /* 0x00000004ff3e7435 */ /* 0x000fe200000001ff */
[----:B------:R-:W-:-:S05]  /*2c40*/  FADD R66, R65, R0 ;  /* 0x0000000041427221 */ /* 0x000fca0000000000 */
[----:B------:R-:W-:-:S07]  /*2c50*/  MOV R64, R66 ;  /* 0x0000004200407202 */ /* 0x000fce0000000f00 */
[----:B------:R-:W-:Y:S05]  /*2c60*/  WARPSYNC.COLLECTIVE R2, `(.L_x_4955) ;  /* 0x0000000002087348 */ /* 0x000fea0003c00000 */
[----:B------:R0:W1:Y:S02]  /*2c70*/  SHFL.BFLY P2, R0, R64, R62, R63 ;  /* 0x0c00003e40007389 */ /* 0x000064000004003f */
[----:B01----:R-:W-:Y:S01]  /*2c80*/  ENDCOLLECTIVE ;  /* 0x000000000000791b */ /* 0x003fe20003800000 */
.L_x_4955:
[----:B------:R-:W-:Y:S01]  /*2c90*/  HFMA2.MMA R62, -RZ, RZ, 0, 4.76837158203125e-07 ;  /* 0x00000008ff3e7435 */ /* 0x000fe200000001ff */
[----:B------:R-:W-:-:S05]  /*2ca0*/  FADD R67, R66, R0 ;  /* 0x0000000042437221 */ /* 0x000fca0000000000 */
[----:B------:R-:W-:-:S07]  /*2cb0*/  MOV R64, R67 ;  /* 0x0000004300407202 */ /* 0x000fce0000000f00 */
[----:B------:R-:W-:Y:S05]  /*2cc0*/  WARPSYNC.COLLECTIVE R2, `(.L_x_4956) ;  /* 0x0000000002087348 */ /* 0x000fea0003c00000 */
[----:B------:R0:W1:Y:S02]  /*2cd0*/  SHFL.BFLY P2, R0, R64, R62, R63 ;  /* 0x0c00003e40007389 */ /* 0x000064000004003f */
[----:B01----:R-:W-:Y:S01]  /*2ce0*/  ENDCOLLECTIVE ;  /* 0x000000000000791b */ /* 0x003fe20003800000 */
.L_x_4956:
[----:B------:R-:W-:Y:S01]  /*2cf0*/  HFMA2.MMA R62, -RZ, RZ, 0, 9.5367431640625e-07 ;  /* 0x00000010ff3e7435 */ /* 0x000fe200000001ff */
[----:B------:R-:W-:-:S05]  /*2d00*/  FADD R68, R67, R0 ;  /* 0x0000000043447221 */ /* 0x000fca0000000000 */
[----:B------:R-:W-:-:S07]  /*2d10*/  MOV R64, R68 ;  /* 0x0000004400407202 */ /* 0x000fce0000000f00 */
[----:B------:R-:W-:Y:S05]  /*2d20*/  WARPSYNC.COLLECTIVE R2, `(.L_x_4957) ;  /* 0x0000000002087348 */ /* 0x000fea0003c00000 */
[----:B------:R0:W1:Y:S02]  /*2d30*/  SHFL.BFLY P2, R0, R64, R62, R63 ;  /* 0x0c00003e40007389 */ /* 0x000064000004003f */
[----:B01----:R-:W-:Y:S01]  /*2d40*/  ENDCOLLECTIVE ;  /* 0x000000000000791b */ /* 0x003fe20003800000 */
.L_x_4957:
[----:B------:R-:W-:Y:S05]  /*2d50*/  BRA `(.L_x_4958) ;  /* 0xffffffdc00b07947 */ /* 0x000fea000383ffff */
.L_x_4940:
[----:B------:R-:W-:Y:S01]  /*2d60*/  HFMA2.MMA R8, -RZ, RZ, 0, 1.847743988037109375e-06 ;  /* 0x0000001fff087435 */ /* 0x000fe200000001ff */
[----:B------:R-:W-:Y:S01]  /*2d70*/  BSSY B0, `(.L_x_4959) ;  /* 0x0000006000007945 */ /* 0x000fe20003800000 */
[----:B------:R-:W-:Y:S02]  /*2d80*/  MOV R7, 0x10 ;  /* 0x0000001000077802 */ /* 0x000fe40000000f00 */
[----:B--2---:R-:W-:-:S07]  /*2d90*/  MOV R2, 0xffffffff ;  /* 0xffffffff00027802 */ /* 0x004fce0000000f00 */
[----:B0----5:R-:W-:Y:S05]  /*2da0*/  WARPSYNC.COLLECTIVE R2, `(.L_x_4960) ;  /* 0x0000000002087348 */ /* 0x021fea0003c00000 */
[----:B------:R1:W2:Y:S02]  /*2db0*/  SHFL.DOWN P0, R6, R35, R7, R8 ;  /* 0x0800000723067389 */ /* 0x0002a40000000008 */
[----:B012--5:R-:W-:Y:S01]  /*2dc0*/  ENDCOLLECTIVE ;  /* 0x000000000000791b */ /* 0x027fe20003800000 */
.L_x_4960:
[----:B------:R-:W-:Y:S05]  /*2dd0*/  BSYNC B0 ;  /* 0x0000000000007941 */ /* 0x000fea0003800000 */
.L_x_4959:
        /* <DEDUP_REMOVED lines=9> */
.L_x_4961:
[----:B------:R-:W-:Y:S01]  /*2e70*/  HFMA2.MMA R7, -RZ, RZ, 0, 2.384185791015625e-07 ;  /* 0x00000004ff077435 */ /* 0x000fe200000001ff */
[----:B------:R-:W-:-:S04]  /*2e80*/  MOV R3, R6 ;  /* 0x0000000600037202 */ /* 0x000fc80000000f00 */
[----:B------:R-:W-:-:S04]  /*2e90*/  FMNMX R3, R0, R3, !PT ;  /* 0x0000000300037209 */ /* 0x000fc80007800000 */
[----:B------:R-:W-:-:S07]  /*2ea0*/  MOV R35, R3 ;  /* 0x0000000300237202 */ /* 0x000fce0000000f00 */
[----:B------:R-:W-:Y:S05]  /*2eb0*/  WARPSYNC.COLLECTIVE R2, `(.L_x_4962) ;  /* 0x0000000002087348 */ /* 0x000fea0003c00000 */
[----:B------:R0:W1:Y:S02]  /*2ec0*/  SHFL.DOWN P0, R6, R35, R7, R8 ;  /* 0x0800000723067389 */ /* 0x0000640000000008 */
[----:B01----:R-:W-:Y:S01]  /*2ed0*/  ENDCOLLECTIVE ;  /* 0x000000000000791b */ /* 0x003fe20003800000 */
.L_x_4962:
[----:B------:R-:W-:Y:S01]  /*2ee0*/  HFMA2.MMA R7, -RZ, RZ, 0, 1.1920928955078125e-07 ;  /* 0x00000002ff077435 */ /* 0x000fe200000001ff */
[----:B------:R-:W-:-:S04]  /*2ef0*/  MOV R4, R6 ;  /* 0x0000000600047202 */ /* 0x000fc80000000f00 */
[----:B------:R-:W-:-:S04]  /*2f00*/  FMNMX R4, R3, R4, !PT ;  /* 0x0000000403047209 */ /* 0x000fc80007800000 */
[----:B------:R-:W-:-:S07]  /*2f10*/  MOV R35, R4 ;  /* 0x0000000400237202 */ /* 0x000fce0000000f00 */
[----:B------:R-:W-:Y:S05]  /*2f20*/  WARPSYNC.COLLECTIVE R2, `(.L_x_4963) ;  /* 0x0000000002087348 */ /* 0x000fea0003c00000 */
[----:B------:R0:W1:Y:S02]  /*2f30*/  SHFL.DOWN P0, R6, R35, R7, R8 ;  /* 0x0800000723067389 */ /* 0x0000640000000008 */
[----:B01----:R-:W-:Y:S01]  /*2f40*/  ENDCOLLECTIVE ;  /* 0x000000000000791b */ /* 0x003fe20003800000 */
.L_x_4963:
[----:B------:R-:W-:Y:S01]  /*2f50*/  HFMA2.MMA R7, -RZ, RZ, 0, 5.9604644775390625e-08 ;  /* 0x00000001ff077435 */ /* 0x000fe200000001ff */
[----:B------:R-:W-:-:S04]  /*2f60*/  MOV R5, R6 ;  /* 0x0000000600057202 */ /* 0x000fc80000000f00 */
[----:B------:R-:W-:-:S04]  /*2f70*/  FMNMX R5, R4, R5, !PT ;  /* 0x0000000504057209 */ /* 0x000fc80007800000 */
[----:B------:R-:W-:-:S07]  /*2f80*/  MOV R35, R5 ;  /* 0x0000000500237202 */ /* 0x000fce0000000f00 */
[----:B------:R-:W-:Y:S05]  /*2f90*/  WARPSYNC.COLLECTIVE R2, `(.L_x_4964) ;  /* 0x0000000002087348 */ /* 0x000fea0003c00000 */
[----:B------:R0:W1:Y:S02]  /*2fa0*/  SHFL.DOWN P0, R6, R35, R7, R8 ;  /* 0x0800000723067389 */ /* 0x0000640000000008 */
[----:B01----:R-:W-:Y:S01]  /*2fb0*/  ENDCOLLECTIVE ;  /* 0x000000000000791b */ /* 0x003fe20003800000 */
.L_x_4964:
[----:B------:R-:W-:Y:S05]  /*2fc0*/  BRA `(.L_x_4965) ;  /* 0xfffffff000707947 */ /* 0x000fea000383ffff */
.L_x_4943:
[----:B------:R-:W-:Y:S01]  /*2fd0*/  HFMA2.MMA R7, -RZ, RZ, 0, 1.1920928955078125e-07 ;  /* 0x00000002ff077435 */ /* 0x000fe200000001ff */
[----:B--2---:R-:W-:Y:S02]  /*2fe0*/  MOV R35, R0 ;  /* 0x0000000000237202 */ /* 0x004fe40000000f00 */
[----:B------:R-:W-:Y:S02]  /*2ff0*/  MOV R8, 0x1f ;  /* 0x0000001f00087802 */ /* 0x000fe40000000f00 */
[----:B-1----:R-:W-:-:S07]  /*3000*/  MOV R2, 0xffffffff ;  /* 0xffffffff00027802 */ /* 0x002fce0000000f00 */
[----:B0----5:R-:W-:Y:S05]  /*3010*/  WARPSYNC.COLLECTIVE R2, `(.L_x_4966) ;  /* 0x0000000002087348 */ /* 0x021fea0003c00000 */
[----:B------:R1:W2:Y:S02]  /*3020*/  SHFL.DOWN P0, R6, R35, R7, R8 ;  /* 0x0800000723067389 */ /* 0x0002a40000000008 */
[----:B012--5:R-:W-:Y:S01]  /*3030*/  ENDCOLLECTIVE ;  /* 0x000000000000791b */ /* 0x027fe20003800000 */
.L_x_4966:
[----:B------:R-:W-:Y:S01]  /*3040*/  HFMA2.MMA R7, -RZ, RZ, 0, 5.9604644775390625e-08 ;  /* 0x00000001ff077435 */ /* 0x000fe200000001ff */
[----:B------:R-:W-:-:S04]  /*3050*/  MOV R3, R6 ;  /* 0x0000000600037202 */ /* 0x000fc80000000f00 */
[----:B------:R-:W-:-:S04]  /*3060*/  FMNMX R3, R3, R0, !PT ;  /* 0x0000000003037209 */ /* 0x000fc80007800000 */
[----:B------:R-:W-:-:S07]  /*3070*/  MOV R35, R3 ;  /* 0x0000000300237202 */ /* 0x000fce0000000f00 */
[----:B------:R-:W-:Y:S05]  /*3080*/  WARPSYNC.COLLECTIVE R2, `(.L_x_4967) ;  /* 0x0000000002087348 */ /* 0x000fea0003c00000 */
[----:B------:R0:W1:Y:S02]  /*3090*/  SHFL.DOWN P0, R6, R35, R7, R8 ;  /* 0x0800000723067389 */ /* 0x0000640000000008 */
[----:B01----:R-:W-:Y:S01]  /*30a0*/  ENDCOLLECTIVE ;  /* 0x000000000000791b */ /* 0x003fe20003800000 */
.L_x_4967:
[----:B------:R-:W-:Y:S01]  /*30b0*/  MOV R4, R6 ;  /* 0x0000000600047202 */ /* 0x000fe20000000f00 */
[----:B------:R-:W-:Y:S06]  /*30c0*/  BRA `(.L_x_4968) ;  /* 0xfffffff000a07947 */ /* 0x000fec000383ffff */
        .weak           $__internal_62_$__cuda_sm20_rcp_rn_f32_slowpath
        .type           $__internal_62_$__cuda_sm20_rcp_rn_f32_slowpath,@function
        .size           $__internal_62_$__cuda_sm20_rcp_rn_f32_slowpath,(.L_x_5529 - $__internal_62_$__cuda_sm20_rcp_rn_f32_slowpath)
$__internal_62_$__cuda_sm20_rcp_rn_f32_slowpath:
        /* <DEDUP_REMOVED lines=15> */
.L_x_4969:
        /* <DEDUP_REMOVED lines=33> */
.L_x_4971:
[----:B------:R0:W1:Y:S02]  /*33d0*/  MUFU.RCP R3, R0 ;  /* 0x0000000000037308 */ /* 0x0000640000001000 */
.L_x_4970:
[----:B-1----:R-:W-:Y:S02]  /*33e0*/  MOV R5, R3 ;  /* 0x0000000300057202 */ /* 0x002fe40000000f00 */
[----:B------:R-:W-:Y:S02]  /*33f0*/  MOV R2, R8 ;  /* 0x0000000800027202 */ /* 0x000fe40000000f00 */
[----:B------:R-:W-:-:S04]  /*3400*/  MOV R3, 0x0 ;  /* 0x0000000000037802 */ /* 0x000fc80000000f00 */
[----:B0-----:R-:W-:Y:S05]  /*3410*/  RET.REL.NODEC R2 `(_ZN18transformer_engine13normalization24rmsnorm_fwd_tuned_kernelINS0_13Kernel_traitsI6__halfS3_13__nv_fp8_e4m3fjLj1024ELj1ELj4ELj1ELj16ENS0_18Kernel_traits_baseILj1024ES3_S3_S4_fjLj128EEEEEEEvNS0_19ForwardKernelParamsE) ;  /* 0xffffffc802f87950 */ /* 0x001fea0003c3ffff */
.L_x_4972:
        /* <DEDUP_REMOVED lines=14> */
.L_x_5529:


//--------------------- .text._ZN18transformer_engine13normalization24rmsnorm_fwd_tuned_kernelINS0_13Kernel_traitsI13__nv_bfloat16S3_13__nv_fp8_e4m3fjLj1024ELj1ELj4ELj1ELj16ENS0_18Kernel_traits_baseILj1024ES3_S3_S4_fjLj128EEEEEEEvNS0_19ForwardKernelParamsE --------------------------
	.section	.text._ZN18transformer_engine13normalization24rmsnorm_fwd_tuned_kernelINS0_13Kernel_traitsI13__nv_bfloat16S3_13__nv_fp8_e4m3fjLj1024ELj1ELj4ELj1ELj16ENS0_18Kernel_traits_baseILj1024ES3_S3_S4_fjLj128EEEEEEEvNS0_19ForwardKernelParamsE,"ax",@progbits
	.align	128
        .global         _ZN18transformer_engine13normalization24rmsnorm_fwd_tuned_kernelINS0_13Kernel_traitsI13__nv_bfloat16S3_13__nv_fp8_e4m3fjLj1024ELj1ELj4ELj1ELj16ENS0_18Kernel_traits_baseILj1024ES3_S3_S4_fjLj128EEEEEEEvNS0_19ForwardKernelParamsE
        .type           _ZN18transformer_engine13normalization24rmsnorm_fwd_tuned_kernelINS0_13Kernel_traitsI13__nv_bfloat16S3_13__nv_fp8_e4m3fjLj1024ELj1ELj4ELj1ELj16ENS0_18Kernel_traits_baseILj1024ES3_S3_S4_fjLj128EEEEEEEvNS0_19ForwardKernelParamsE,@function
        .size           _ZN18transformer_engine13normalization24rmsnorm_fwd_tuned_kernelINS0_13Kernel_traitsI13__nv_bfloat16S3_13__nv_fp8_e4m3fjLj1024ELj1ELj4ELj1ELj16ENS0_18Kernel_traits_baseILj1024ES3_S3_S4_fjLj128EEEEEEEvNS0_19ForwardKernelParamsE,(.L_x_5530 - _ZN18transformer_engine13normalization24rmsnorm_fwd_tuned_kernelINS0_13Kernel_traitsI13__nv_bfloat16S3_13__nv_fp8_e4m3fjLj1024ELj1ELj4ELj1ELj16ENS0_18Kernel_traits_baseILj1024ES3_S3_S4_fjLj128EEEEEEEvNS0_19ForwardKernelParamsE)
        .other          _ZN18transformer_engine13normalization24rmsnorm_fwd_tuned_kernelINS0_13Kernel_traitsI13__nv_bfloat16S3_13__nv_fp8_e4m3fjLj1024ELj1ELj4ELj1ELj16ENS0_18Kernel_traits_baseILj1024ES3_S3_S4_fjLj128EEEEEEEvNS0_19ForwardKernelParamsE,@"STO_CUDA_ENTRY STV_DEFAULT"
_ZN18transformer_engine13normalization24rmsnorm_fwd_tuned_kernelINS0_13Kernel_traitsI13__nv_bfloat16S3_13__nv_fp8_e4m3fjLj1024ELj1ELj4ELj1ELj16ENS0_18Kernel_traits_baseILj1024ES3_S3_S4_fjLj128EEEEEEEvNS0_19ForwardKernelParamsE:
.text._ZN18transformer_engine13normalization24rmsnorm_fwd_tuned_kernelINS0_13Kernel_traitsI13__nv_bfloat16S3_13__nv_fp8_e4m3fjLj1024ELj1ELj4ELj1ELj16ENS0_18Kernel_traits_baseILj1024ES3_S3_S4_fjLj128EEEEEEEvNS0_19ForwardKernelParamsE:
        /* <DEDUP_REMOVED lines=29> */
.L_x_4976:
        /* <DEDUP_REMOVED lines=16> */
[C---:B--2---:R-:W-:Y:S01]  /*02d0*/  PRMT R0, R16.reuse, 0x7632, R0 ;  /* 0x0000763210007816 */ /* 0x044fe20000000000 */
[----:B------:R-:W-:Y:S01]  /*02e0*/  IMAD.U32 R42, R16, 0x10000, RZ ;  /* 0x00010000102a7824 */ /* 0x000fe200078e00ff */
[C---:B------:R-:W-:Y:S02]  /*02f0*/  SHF.L.U32 R44, R17.reuse, 0x10, RZ ;  /* 0x00000010112c7819 */ /* 0x040fe400000006ff */
[----:B------:R-:W-:Y:S01]  /*0300*/  SHF.L.U32 R16, R0, 0x10, RZ ;  /* 0x0000001000107819 */ /* 0x000fe200000006ff */
[----:B------:R-:W-:Y:S01]  /*0310*/  FADD R3, RZ, R42 ;  /* 0x0000002aff037221 */ /* 0x000fe20000000000 */
[----:B------:R-:W-:Y:S02]  /*0320*/  PRMT R0, R17, 0x7632, R0 ;  /* 0x0000763211007816 */ /* 0x000fe40000000000 */
[----:B------:R-:W-:Y:S01]  /*0330*/  SHF.L.U32 R46, R18, 0x10, RZ ;  /* 0x00000010122e7819 */ /* 0x000fe200000006ff */
[----:B------:R-:W-:Y:S01]  /*0340*/  FADD R3, R16, R3 ;  /* 0x0000000310037221 */ /* 0x000fe20000000000 */
[----:B------:R-:W-:-:S02]  /*0350*/  SHF.L.U32 R17, R0, 0x10, RZ ;  /* 0x0000001000117819 */ /* 0x000fc400000006ff */
[----:B------:R-:W-:Y:S01]  /*0360*/  PRMT R0, R18, 0x7632, R0 ;  /* 0x0000763212007816 */ /* 0x000fe20000000000 */
[----:B------:R-:W-:Y:S01]  /*0370*/  FADD R2, R44, R3 ;  /* 0x000000032c027221 */ /* 0x000fe20000000000 */
[----:B------:R-:W-:Y:S01]  /*0380*/  SHF.L.U32 R48, R19, 0x10, RZ ;  /* 0x0000001013307819 */ /* 0x000fe200000006ff */
[----:B---3--:R-:W-:Y:S01]  /*0390*/  IMAD.U32 R53, R23, 0x10000, RZ ;  /* 0x0001000017357824 */ /* 0x008fe200078e00ff */
[----:B------:R-:W-:Y:S01]  /*03a0*/  SHF.L.U32 R18, R0, 0x10, RZ ;  /* 0x0000001000127819 */ /* 0x000fe200000006ff */
[----:B------:R-:W-:Y:S01]  /*03b0*/  FADD R3, R17, R2 ;  /* 0x0000000211037221 */ /* 0x000fe20000000000 */
[----:B------:R-:W-:Y:S02]  /*03c0*/  PRMT R0, R19, 0x7632, R0 ;  /* 0x0000763213007816 */ /* 0x000fe40000000000 */
[----:B------:R-:W-:Y:S01]  /*03d0*/  SHF.L.U32 R50, R20, 0x10, RZ ;  /* 0x0000001014327819 */ /* 0x000fe200000006ff */
[----:B------:R-:W-:Y:S01]  /*03e0*/  FADD R3, R46, R3 ;  /* 0x000000032e037221 */ /* 0x000fe20000000000 */
[----:B------:R-:W-:Y:S01]  /*03f0*/  SHF.L.U32 R51, R21, 0x10, RZ ;  /* 0x0000001015337819 */ /* 0x000fe200000006ff */
[----:B------:R-:W-:Y:S01]  /*0400*/  IMAD.U32 R19, R0, 0x10000, RZ ;  /* 0x0001000000137824 */ /* 0x000fe200078e00ff */
[----:B------:R-:W-:Y:S01]  /*0410*/  PRMT R0, R20, 0x7632, R0 ;  /* 0x0000763214007816 */ /* 0x000fe20000000000 */
[----:B------:R-:W-:Y:S01]  /*0420*/  FADD R3, R18, R3 ;  /* 0x0000000312037221 */ /* 0x000fe20000000000 */
[----:B------:R-:W-:-:S02]  /*0430*/  SHF.L.U32 R52, R22, 0x10, RZ ;  /* 0x0000001016347819 */ /* 0x000fc400000006ff */
[----:B------:R-:W-:Y:S01]  /*0440*/  SHF.L.U32 R20, R0, 0x10, RZ ;  /* 0x0000001000147819 */ /* 0x000fe200000006ff */
[----:B------:R-:W-:Y:S01]  /*0450*/  FADD R2, R48, R3 ;  /* 0x0000000330027221 */ /* 0x000fe20000000000 */
[----:B------:R-:W-:Y:S02]  /*0460*/  PRMT R0, R21, 0x7632, R0 ;  /* 0x0000763215007816 */ /* 0x000fe40000000000 */
[----:B----4-:R-:W-:Y:S01]  /*0470*/  SHF.L.U32 R54, R24, 0x10, RZ ;  /* 0x0000001018367819 */ /* 0x010fe200000006ff */
[----:B------:R-:W-:Y:S01]  /*0480*/  FADD R3, R19, R2 ;  /* 0x0000000213037221 */ /* 0x000fe20000000000 */
[----:B------:R-:W-:Y:S02]  /*0490*/  SHF.L.U32 R21, R0, 0x10, RZ ;  /* 0x0000001000157819 */ /* 0x000fe400000006ff */
[----:B------:R-:W-:Y:S01]  /*04a0*/  PRMT R0, R22, 0x7632, R0 ;  /* 0x0000763216007816 */ /* 0x000fe20000000000 */
[----:B------:R-:W-:Y:S01]  /*04b0*/  FADD R3, R50, R3 ;  /* 0x0000000332037221 */ /* 0x000fe20000000000 */
[----:B------:R-:W-:Y:S01]  /*04c0*/  SHF.L.U32 R55, R25, 0x10, RZ ;  /* 0x0000001019377819 */ /* 0x000fe200000006ff */
[----:B------:R-:W-:Y:S01]  /*04d0*/  IMAD.U32 R60, R30, 0x10000, RZ ;  /* 0x000100001e3c7824 */ /* 0x000fe200078e00ff */
[----:B------:R-:W-:Y:S01]  /*04e0*/  SHF.L.U32 R22, R0, 0x10, RZ ;  /* 0x0000001000167819 */ /* 0x000fe200000006ff */
[----:B------:R-:W-:Y:S01]  /*04f0*/  FADD R2, R20, R3 ;  /* 0x0000000314027221 */ /* 0x000fe20000000000 */
[----:B------:R-:W-:-:S02]  /*0500*/  PRMT R0, R23, 0x7632, R0 ;  /* 0x0000763217007816 */ /* 0x000fc40000000000 */
[----:B------:R-:W-:Y:S01]  /*0510*/  PRMT R56, R26, 0x7632, R56 ;  /* 0x000076321a387816 */ /* 0x000fe20000000038 */
        /* <DEDUP_REMOVED lines=9> */
[C---:B------:R-:W-:Y:S01]  /*05b0*/  SHF.L.U32 R57, R27.reuse, 0x10, RZ ;  /* 0x000000101b397819 */ /* 0x040fe200000006ff */
[----:B------:R-:W-:Y:S01]  /*05c0*/  FADD R2, R22, R3 ;  /* 0x0000000316027221 */ /* 0x000fe20000000000 */
[----:B------:R-:W-:Y:S02]  /*05d0*/  SHF.L.U32 R25, R0, 0x10, RZ ;  /* 0x0000001000197819 */ /* 0x000fe400000006ff */
[----:B------:R-:W-:Y:S01]  /*05e0*/  PRMT R0, R27, 0x7632, R0 ;  /* 0x000076321b007816 */ /* 0x000fe20000000000 */
[----:B------:R-:W-:Y:S01]  /*05f0*/  FADD R2, R53, R2 ;  /* 0x0000000235027221 */ /* 0x000fe20000000000 */
[----:B------:R-:W-:Y:S02]  /*0600*/  SHF.L.U32 R58, R28, 0x10, RZ ;  /* 0x000000101c3a7819 */ /* 0x000fe400000006ff */
        /* <DEDUP_REMOVED lines=8> */
[----:B------:R-:W-:Y:S02]  /*0690*/  PRMT R61, R31, 0x7632, R61 ;  /* 0x000076321f3d7816 */ /* 0x000fe4000000003d */
[----:B------:R-:W-:Y:S01]  /*06a0*/  SHF.L.U32 R29, R0, 0x10, RZ ;  /* 0x00000010001d7819 */ /* 0x000fe200000006ff */
[----:B------:R-:W-:Y:S01]  /*06b0*/  FADD R2, R55, R2 ;  /* 0x0000000237027221 */ /* 0x000fe20000000000 */
[----:B------:R-:W-:-:S02]  /*06c0*/  PRMT R0, R30, 0x7632, R0 ;  /* 0x000076321e007816 */ /* 0x000fc40000000000 */
[----:B------:R-:W-:Y:S01]  /*06d0*/  SHF.L.U32 R31, R31, 0x10, RZ ;  /* 0x000000101f1f7819 */ /* 0x000fe200000006ff */
[----:B------:R-:W-:Y:S01]  /*06e0*/  FADD R3, R25, R2 ;  /* 0x0000000219037221 */ /* 0x000fe20000000000 */
[----:B------:R-:W-:Y:S02]  /*06f0*/  SHF.L.U32 R30, R0, 0x10, RZ ;  /* 0x00000010001e7819 */ /* 0x000fe400000006ff */
[----:B------:R-:W-:Y:S01]  /*0700*/  SHF.L.U32 R61, R61, 0x10, RZ ;  /* 0x000000103d3d7819 */ /* 0x000fe200000006ff */
        /* <DEDUP_REMOVED lines=97> */
.L_x_4996:
[----:B--2---:R-:W-:Y:S01]  /*0d20*/  FADD R0, R68, R0 ;  /* 0x0000000044007221 */ /* 0x004fe20000000000 */
[----:B-1----:R-:W-:Y:S02]  /*0d30*/  ISETP.NE.AND P2, PT, R33, RZ, PT ;  /* 0x000000ff2100720c */ /* 0x002fe40003f45270 */
[----:B-----5:R-:W-:Y:S01]  /*0d40*/  SHF.L.U32 R62, R36, 0x10, RZ ;  /* 0x00000010243e7819 */ /* 0x020fe200000006ff */
[----:B------:R-:W-:Y:S01]  /*0d50*/  FMUL R0, R0, 0.0009765625 ;  /* 0x3a80000000007820 */ /* 0x000fe20000400000 */
[----:B------:R-:W-:Y:S02]  /*0d60*/  LOP3.LUT R43, R43, 0xffffff00, RZ, 0xc0, !PT ;  /* 0xffffff002b2b7812 */ /* 0x000fe400078ec0ff */
[----:B------:R-:W-:Y:S01]  /*0d70*/  LOP3.LUT R45, R45, 0xffffff00, RZ, 0xc0, !PT ;  /* 0xffffff002d2d7812 */ /* 0x000fe200078ec0ff */
[----:B------:R-:W-:Y:S01]  /*0d80*/  FFMA R0, R3, R3, R0 ;  /* 0x0000000303007223 */ /* 0x000fe20000000000 */
[----:B------:R-:W-:Y:S01]  /*0d90*/  LOP3.LUT R47, R47, 0xffffff00, RZ, 0xc0, !PT ;  /* 0xffffff002f2f7812 */ /* 0x000fe200078ec0ff */
[----:B------:R-:W1:Y:S01]  /*0da0*/  @!P0 LDC.64 R2, c[0x0][0x230] ;  /* 0x00008c00ff028b82 */ /* 0x000e620000000a00 */
[----:B------:R-:W-:Y:S01]  /*0db0*/  LOP3.LUT R49, R49, 0xffffff00, RZ, 0xc0, !PT ;  /* 0xffffff0031317812 */ /* 0x000fe200078ec0ff */
[----:B------:R-:W-:-:S02]  /*0dc0*/  FADD R0, R0, UR6 ;  /* 0x0000000600007e21 */ /* 0x000fc40008000000 */
[----:B------:R-:W-:-:S03]  /*0dd0*/  @P2 FADD R62, R62, 1 ;  /* 0x3f8000003e3e2421 */ /* 0x000fc60000000000 */
[----:B------:R-:W-:-:S13]  /*0de0*/  FSETP.GEU.AND P3, PT, |R0|, 1.175494350822287508e-38, PT ;  /* 0x008000000000780b */ /* 0x000fda0003f6e200 */
[----:B------:R-:W-:-:S04]  /*0df0*/  @!P3 FMUL R0, R0, 16777216 ;  /* 0x4b8000000000b820 */ /* 0x000fc80000400000 */
[----:B------:R2:W3:Y:S01]  /*0e00*/  MUFU.RSQ R63, R0 ;  /* 0x00000000003f7308 */ /* 0x0004e20000001400 */
[----:B-1----:R-:W-:-:S04]  /*0e10*/  @!P0 IMAD.WIDE R2, R35, 0x4, R2 ;  /* 0x0000000423028825 */ /* 0x002fc800078e0202 */
[----:B--2---:R-:W-:-:S04]  /*0e20*/  IMAD.U32 R0, R37, 0x10000, RZ ;  /* 0x0001000025007824 */ /* 0x004fc800078e00ff */
[----:B------:R-:W-:Y:S01]  /*0e30*/  @P2 FADD R0, R0, 1 ;  /* 0x3f80000000002421 */ /* 0x000fe20000000000 */
[----:B---3--:R-:W-:-:S04]  /*0e40*/  @!P3 FMUL R63, R63, 4096 ;  /* 0x458000003f3fb820 */ /* 0x008fc80000400000 */
[-C--:B------:R-:W-:Y:S01]  /*0e50*/  FMUL R65, R42, R63.reuse ;  /* 0x0000003f2a417220 */ /* 0x080fe20000400000 */
[----:B------:R1:W-:Y:S01]  /*0e60*/  @!P0 STG.E desc[UR4][R2.64], R63 ;  /* 0x0000003f02008986 */ /* 0x0003e2000c101904 */
[----:B------:R-:W-:Y:S01]  /*0e70*/  ISETP.NE.U32.AND P0, PT, RZ, UR8, PT ;  /* 0x00000008ff007c0c */ /* 0x000fe2000bf05070 */
[----:B------:R-:W-:Y:S01]  /*0e80*/  FMUL R46, R46, R63 ;  /* 0x0000003f2e2e7220 */ /* 0x000fe20000400000 */
[----:B------:R-:W-:Y:S01]  /*0e90*/  PRMT R42, R36, 0x7632, R42 ;  /* 0x00007632242a7816 */ /* 0x000fe2000000002a */
[----:B------:R-:W-:Y:S01]  /*0ea0*/  FMUL R62, R62, R65 ;  /* 0x000000413e3e7220 */ /* 0x000fe20000400000 */
[----:B------:R-:W-:Y:S01]  /*0eb0*/  ISETP.NE.AND.EX P0, PT, RZ, UR9, PT, P0 ;  /* 0x00000009ff007c0c */ /* 0x000fe2000bf05300 */
[-C--:B------:R-:W-:Y:S01]  /*0ec0*/  FMUL R65, R16, R63.reuse ;  /* 0x0000003f10417220 */ /* 0x080fe20000400000 */
[----:B------:R-:W-:Y:S01]  /*0ed0*/  SHF.L.U32 R42, R42, 0x10, RZ ;  /* 0x000000102a2a7819 */ /* 0x000fe200000006ff */
[-C--:B------:R-:W-:Y:S01]  /*0ee0*/  FMUL R21, R21, R63.reuse ;  /* 0x0000003f15157220 */ /* 0x080fe20000400000 */
[----:B------:R-:W-:Y:S01]  /*0ef0*/  SHF.L.U32 R16, R39, 0x10, RZ ;  /* 0x0000001027107819 */ /* 0x000fe200000006ff */
[-C--:B------:R-:W-:Y:S01]  /*0f00*/  FMUL R51, R51, R63.reuse ;  /* 0x0000003f33337220 */ /* 0x080fe20000400000 */
[-C--:B------:R-:W-:Y:S01]  /*0f10*/  FMUL R19, R19, R63.reuse ;  /* 0x0000003f13137220 */ /* 0x080fe20000400000 */
[----:B------:R-:W-:Y:S01]  /*0f20*/  @P2 FADD R42, R42, 1 ;  /* 0x3f8000002a2a2421 */ /* 0x000fe20000000000 */
[----:B-1----:R-:W-:Y:S01]  /*0f30*/  PRMT R2, R37, 0x7632, R2 ;  /* 0x0000763225027816 */ /* 0x002fe20000000002 */
[----:B------:R-:W-:Y:S01]  /*0f40*/  @P2 FADD R16, R16, 1 ;  /* 0x3f80000010102421 */ /* 0x000fe20000000000 */
[----:B------:R-:W-:Y:S01]  /*0f50*/  FMUL R50, R50, R63 ;  /* 0x0000003f32327220 */ /* 0x000fe20000400000 */
[----:B------:R-:W-:Y:S01]  /*0f60*/  FMUL R42, R42, R65 ;  /* 0x000000412a2a7220 */ /* 0x000fe20000400000 */
[----:B------:R-:W-:Y:S01]  /*0f70*/  SHF.L.U32 R2, R2, 0x10, RZ ;  /* 0x0000001002027819 */ /* 0x000fe200000006ff */
[-C--:B------:R-:W-:Y:S01]  /*0f80*/  FMUL R23, R23, R63.reuse ;  /* 0x0000003f17177220 */ /* 0x080fe20000400000 */
[-C--:B------:R-:W-:Y:S01]  /*0f90*/  @P0 FMNMX R34, R34, |R62|.reuse, !PT ;  /* 0x4000003e22220209 */ /* 0x080fe20007800000 */
[----:B------:R-:W-:Y:S01]  /*0fa0*/  @P1 FMUL R62, R41, R62 ;  /* 0x0000003e293e1220 */ /* 0x000fe20000400000 */
[-C--:B------:R-:W-:Y:S01]  /*0fb0*/  FMUL R25, R25, R63.reuse ;  /* 0x0000003f19197220 */ /* 0x080fe20000400000 */
[----:B------:R-:W-:Y:S01]  /*0fc0*/  @P2 FADD R2, R2, 1 ;  /* 0x3f80000002022421 */ /* 0x000fe20000000000 */
[-C--:B------:R-:W-:Y:S01]  /*0fd0*/  @P0 FMNMX R34, R34, |R42|.reuse, !PT ;  /* 0x4000002a22220209 */ /* 0x080fe20007800000 */
[----:B------:R-:W-:Y:S01]  /*0fe0*/  @P1 FMUL R42, R41, R42 ;  /* 0x0000002a292a1220 */ /* 0x000fe20000400000 */
[----:B------:R-:W-:Y:S01]  /*0ff0*/  F2FP.SATFINITE.E4M3.F32.PACK_AB_MERGE_C R3, RZ, R62, RZ ;  /* 0x0000003eff03723e */ /* 0x000fe200048070ff */
[-C--:B------:R-:W-:Y:S01]  /*1000*/  FMUL R53, R53, R63.reuse ;  /* 0x0000003f35357220 */ /* 0x080fe20000400000 */
[-C--:B------:R-:W-:Y:S01]  /*1010*/  FMUL R55, R55, R63.reuse ;  /* 0x0000003f37377220 */ /* 0x080fe20000400000 */
[----:B------:R-:W-:Y:S01]  /*1020*/  IMAD.U32 R62, R11, 0x10000, RZ ;  /* 0x000100000b3e7824 */ /* 0x000fe200078e00ff */
[----:B------:R-:W-:Y:S01]  /*1030*/  F2FP.SATFINITE.E4M3.F32.PACK_AB_MERGE_C R42, RZ, R42, RZ ;  /* 0x0000002aff2a723e */ /* 0x000fe200048070ff */
[-C--:B------:R-:W-:Y:S01]  /*1040*/  FMUL R57, R57, R63.reuse ;  /* 0x0000003f39397220 */ /* 0x080fe20000400000 */
[----:B------:R-:W-:Y:S01]  /*1050*/  LOP3.LUT R3, R3, 0xff, RZ, 0xc0, !PT ;  /* 0x000000ff03037812 */ /* 0x000fe200078ec0ff */
[----:B------:R-:W-:Y:S01]  /*1060*/  @P2 FADD R62, R62, 1 ;  /* 0x3f8000003e3e2421 */ /* 0x000fe20000000000 */
[----:B------:R-:W-:Y:S01]  /*1070*/  SHF.L.U32 R42, R42, 0x8, RZ ;  /* 0x000000082a2a7819 */ /* 0x000fe200000006ff */
[-C--:B------:R-:W-:Y:S01]  /*1080*/  FMUL R29, R29, R63.reuse ;  /* 0x0000003f1d1d7220 */ /* 0x080fe20000400000 */
[-C--:B------:R-:W-:Y:S01]  /*1090*/  FMUL R58, R58, R63.reuse ;  /* 0x0000003f3a3a7220 */ /* 0x080fe20000400000 */
[-C--:B------:R-:W-:Y:S01]  /*10a0*/  FMUL R59, R59, R63.reuse ;  /* 0x0000003f3b3b7220 */ /* 0x080fe20000400000 */
[--C-:B------:R-:W-:Y:S01]  /*10b0*/  LOP3.LUT R65, R3, 0xffff, R42.reuse, 0xf8, !PT ;  /* 0x0000ffff03417812 */ /* 0x100fe200078ef82a */
[-C--:B------:R-:W-:Y:S01]  /*10c0*/  FMUL R3, R44, R63.reuse ;  /* 0x0000003f2c037220 */ /* 0x080fe20000400000 */
[----:B------:R-:W-:Y:S01]  /*10d0*/  PRMT R42, R4, 0x7632, R42 ;  /* 0x00007632042a7816 */ /* 0x000fe2000000002a */
[----:B------:R-:W-:Y:S01]  /*10e0*/  FMUL R61, R61, R63 ;  /* 0x0000003f3d3d7220 */ /* 0x000fe20000400000 */
[----:B------:R-:W-:Y:S01]  /*10f0*/  SHF.L.U32 R44, R5, 0x10, RZ ;  /* 0x00000010052c7819 */ /* 0x000fe200000006ff */
[----:B------:R-:W-:Y:S01]  /*1100*/  FMUL R0, R0, R3 ;  /* 0x0000000300007220 */ /* 0x000fe20000400000 */
[----:B------:R-:W-:Y:S01]  /*1110*/  FMUL R3, R17, R63 ;  /* 0x0000003f11037220 */ /* 0x000fe20000400000 */
[----:B------:R-:W-:-:S02]  /*1120*/  SHF.L.U32 R42, R42, 0x10, RZ ;  /* 0x000000102a2a7819 */ /* 0x000fc400000006ff */
[----:B------:R-:W-:Y:S01]  /*1130*/  SHF.L.U32 R17, R38, 0x10, RZ ;  /* 0x0000001026117819 */ /* 0x000fe200000006ff */
[----:B------:R-:W-:Y:S01]  /*1140*/  FMUL R3, R2, R3 ;  /* 0x0000000302037220 */ /* 0x000fe20000400000 */
[-C--:B------:R-:W-:Y:S01]  /*1150*/  @P0 FMNMX R34, R34, |R0|.reuse, !PT ;  /* 0x4000000022220209 */ /* 0x080fe20007800000 */
[----:B------:R-:W-:Y:S01]  /*1160*/  @P1 FMUL R0, R41, R0 ;  /* 0x0000000029001220 */ /* 0x000fe20000400000 */
[----:B------:R-:W-:Y:S01]  /*1170*/  PRMT R2, R38, 0x7632, R2 ;  /* 0x0000763226027816 */ /* 0x000fe20000000002 */
[----:B------:R-:W-:Y:S01]  /*1180*/  @P2 FADD R42, R42, 1 ;  /* 0x3f8000002a2a2421 */ /* 0x000fe20000000000 */
[----:B------:R-:W-:Y:S01]  /*1190*/  @P2 FADD R17, R17, 1 ;  /* 0x3f80000011112421 */ /* 0x000fe20000000000 */
[----:B------:R-:W-:Y:S01]  /*11a0*/  @P2 FADD R44, R44, 1 ;  /* 0x3f8000002c2c2421 */ /* 0x000fe20000000000 */
[----:B------:R-:W-:Y:S02]  /*11b0*/  F2FP.SATFINITE.E4M3.F32.PACK_AB_MERGE_C R0, RZ, R0, RZ ;  /* 0x00000000ff00723e */ /* 0x000fe400048070ff */
[----:B------:R-:W-:Y:S01]  /*11c0*/  SHF.L.U32 R2, R2, 0x10, RZ ;  /* 0x0000001002027819 */ /* 0x000fe200000006ff */
[----:B------:R-:W-:Y:S01]  /*11d0*/  FMUL R17, R17, R46 ;  /* 0x0000002e11117220 */ /* 0x000fe20000400000 */
[----:B------:R-:W-:Y:S01]  /*11e0*/  SHF.L.U32 R0, R0, 0x10, RZ ;  /* 0x0000001000007819 */ /* 0x000fe200000006ff */
[----:B------:R-:W-:Y:S01]  /*11f0*/  FMUL R44, R44, R51 ;  /* 0x000000332c2c7220 */ /* 0x000fe20000400000 */
[----:B------:R-:W-:Y:S01]  /*1200*/  SHF.L.U32 R46, R6, 0x10, RZ ;  /* 0x00000010062e7819 */ /* 0x000fe200000006ff */
[----:B------:R-:W-:Y:S01]  /*1210*/  @P2 FADD R2, R2, 1 ;  /* 0x3f80000002022421 */ /* 0x000fe20000000000 */
[----:B------:R-:W-:Y:S01]  /*1220*/  LOP3.LUT R0, R65, 0xff0000, R0, 0xf8, !PT ;  /* 0x00ff000041007812 */ /* 0x000fe200078ef800 */
[-C--:B------:R-:W-:Y:S01]  /*1230*/  FMUL R65, R18, R63.reuse ;  /* 0x0000003f12417220 */ /* 0x080fe20000400000 */
[----:B------:R-:W-:Y:S01]  /*1240*/  PRMT R18, R39, 0x7632, R18 ;  /* 0x0000763227127816 */ /* 0x000fe20000000012 */
[----:B------:R-:W-:Y:S01]  /*1250*/  @P2 FADD R46, R46, 1 ;  /* 0x3f8000002e2e2421 */ /* 0x000fe20000000000 */
[----:B------:R-:W-:Y:S01]  /*1260*/  FMUL R51, R52, R63 ;  /* 0x0000003f34337220 */ /* 0x000fe20000400000 */
[----:B------:R-:W-:Y:S01]  /*1270*/  FMUL R2, R2, R65 ;  /* 0x0000004102027220 */ /* 0x000fe20000400000 */
[----:B------:R-:W-:Y:S01]  /*1280*/  FMUL R65, R48, R63 ;  /* 0x0000003f30417220 */ /* 0x000fe20000400000 */
[----:B------:R-:W-:Y:S01]  /*1290*/  SHF.L.U32 R18, R18, 0x10, RZ ;  /* 0x0000001012127819 */ /* 0x000fe200000006ff */
[----:B------:R-:W-:Y:S01]  /*12a0*/  FMUL R46, R46, R51 ;  /* 0x000000332e2e7220 */ /* 0x000fe20000400000 */
[----:B------:R-:W-:Y:S01]  /*12b0*/  FMUL R51, R22, R63 ;  /* 0x0000003f16337220 */ /* 0x000fe20000400000 */
[----:B------:R-:W-:Y:S01]  /*12c0*/  FMUL R16, R16, R65 ;  /* 0x0000004110107220 */ /* 0x000fe20000400000 */
[----:B------:R-:W-:Y:S01]  /*12d0*/  FMUL R65, R20, R63 ;  /* 0x0000003f14417220 */ /* 0x000fe20000400000 */
[----:B------:R-:W-:Y:S01]  /*12e0*/  @P2 FADD R18, R18, 1 ;  /* 0x3f80000012122421 */ /* 0x000fe20000000000 */
[----:B------:R-:W-:-:S02]  /*12f0*/  SHF.L.U32 R48, R7, 0x10, RZ ;  /* 0x0000001007307819 */ /* 0x000fc400000006ff */
[----:B------:R-:W-:Y:S01]  /*1300*/  FMUL R20, R42, R65 ;  /* 0x000000412a147220 */ /* 0x000fe20000400000 */
[----:B------:R-:W-:Y:S01]  /*1310*/  PRMT R42, R5, 0x7632, R42 ;  /* 0x00007632052a7816 */ /* 0x000fe2000000002a */
[----:B------:R-:W-:Y:S01]  /*1320*/  FMUL R18, R18, R19 ;  /* 0x0000001312127220 */ /* 0x000fe20000400000 */
[----:B------:R-:W-:Y:S02]  /*1330*/  IMAD.U32 R19, R4, 0x10000, RZ ;  /* 0x0001000004137824 */ /* 0x000fe400078e00ff */
[----:B------:R-:W-:Y:S01]  /*1340*/  @P2 FADD R48, R48, 1 ;  /* 0x3f80000030302421 */ /* 0x000fe20000000000 */
[----:B------:R-:W-:Y:S01]  /*1350*/  SHF.L.U32 R42, R42, 0x10, RZ ;  /* 0x000000102a2a7819 */ /* 0x000fe200000006ff */
[----:B------:R-:W-:Y:S02]  /*1360*/  @P2 FADD R19, R19, 1 ;  /* 0x3f80000013132421 */ /* 0x000fe40000000000 */
[----:B------:R-:W-:Y:S01]  /*1370*/  FMUL R48, R48, R53 ;  /* 0x0000003530307220 */ /* 0x000fe20000400000 */
[----:B------:R-:W-:Y:S01]  /*1380*/  FMUL R53, R26, R63 ;  /* 0x0000003f1a357220 */ /* 0x000fe20000400000 */
[----:B------:R-:W-:Y:S01]  /*1390*/  @P2 FADD R42, R42, 1 ;  /* 0x3f8000002a2a2421 */ /* 0x000fe20000000000 */
[----:B------:R-:W-:Y:S01]  /*13a0*/  FMUL R19, R19, R50 ;  /* 0x0000003213137220 */ /* 0x000fe20000400000 */
[----:B------:R-:W-:-:S02]  /*13b0*/  SHF.L.U32 R50, R8, 0x10, RZ ;  /* 0x0000001008327819 */ /* 0x000fc400000006ff */
[----:B------:R-:W-:Y:S01]  /*13c0*/  FMUL R21, R42, R21 ;  /* 0x000000152a157220 */ /* 0x000fe20000400000 */
[----:B------:R-:W-:Y:S02]  /*13d0*/  PRMT R42, R6, 0x7632, R42 ;  /* 0x00007632062a7816 */ /* 0x000fe4000000002a */
[----:B------:R-:W-:Y:S01]  /*13e0*/  @P2 FADD R50, R50, 1 ;  /* 0x3f80000032322421 */ /* 0x000fe20000000000 */
[-C--:B------:R-:W-:Y:S01]  /*13f0*/  @P0 FMNMX R34, R34, |R3|.reuse, !PT ;  /* 0x4000000322220209 */ /* 0x080fe20007800000 */
[C---:B------:R-:W-:Y:S01]  /*1400*/  @P1 FMUL R3, R41.reuse, R3 ;  /* 0x0000000329031220 */ /* 0x040fe20000400000 */
[----:B------:R-:W-:Y:S02]  /*1410*/  SHF.L.U32 R42, R42, 0x10, RZ ;  /* 0x000000102a2a7819 */ /* 0x000fe400000006ff */
[-C--:B------:R-:W-:Y:S01]  /*1420*/  @P0 FMNMX R34, R34, |R17|.reuse, !PT ;  /* 0x4000001122220209 */ /* 0x080fe20007800000 */
[C---:B------:R-:W-:Y:S01]  /*1430*/  @P1 FMUL R17, R41.reuse, R17 ;  /* 0x0000001129111220 */ /* 0x040fe20000400000 */
[----:B------:R-:W-:Y:S01]  /*1440*/  F2FP.SATFINITE.E4M3.F32.PACK_AB_MERGE_C R3, RZ, R3, RZ ;  /* 0x00000003ff03723e */ /* 0x000fe200048070ff */
[----:B------:R-:W-:Y:S01]  /*1450*/  @P2 FADD R42, R42, 1 ;  /* 0x3f8000002a2a2421 */ /* 0x000fe20000000000 */
[-C--:B------:R-:W-:Y:S01]  /*1460*/  @P0 FMNMX R34, R34, |R2|.reuse, !PT ;  /* 0x4000000222220209 */ /* 0x080fe20007800000 */
[----:B------:R-:W-:Y:S01]  /*1470*/  @P1 FMUL R2, R41, R2 ;  /* 0x0000000229021220 */ /* 0x000fe20000400000 */
[----:B------:R-:W-:Y:S01]  /*1480*/  LOP3.LUT R3, R3, 0xffff, RZ, 0xc0, !PT ;  /* 0x0000ffff03037812 */ /* 0x000fe200078ec0ff */
[----:B------:R-:W-:Y:S01]  /*1490*/  FMUL R22, R42, R51 ;  /* 0x000000332a167220 */ /* 0x000fe20000400000 */
[----:B------:R-:W-:Y:S01]  /*14a0*/  PRMT R42, R7, 0x7632, R42 ;  /* 0x00007632072a7816 */ /* 0x000fe2000000002a */
[-C--:B------:R-:W-:Y:S01]  /*14b0*/  FMUL R51, R54, R63.reuse ;  /* 0x0000003f36337220 */ /* 0x080fe20000400000 */
[----:B------:R-:W-:Y:S01]  /*14c0*/  FMUL R54, R28, R63 ;  /* 0x0000003f1c367220 */ /* 0x000fe20000400000 */
[----:B------:R-:W-:-:S02]  /*14d0*/  PRMT R28, R11, 0x7632, R28 ;  /* 0x000076320b1c7816 */ /* 0x000fc4000000001c */
[----:B------:R-:W-:Y:S02]  /*14e0*/  IMAD.U32 R42, R42, 0x10000, RZ ;  /* 0x000100002a2a7824 */ /* 0x000fe400078e00ff */
[----:B------:R-:W-:Y:S01]  /*14f0*/  FMUL R50, R50, R51 ;  /* 0x0000003332327220 */ /* 0x000fe20000400000 */
[----:B------:R-:W-:Y:S01]  /*1500*/  FMUL R51, R24, R63 ;  /* 0x0000003f18337220 */ /* 0x000fe20000400000 */
[----:B------:R-:W-:Y:S01]  /*1510*/  SHF.L.U32 R24, R9, 0x10, RZ ;  /* 0x0000001009187819 */ /* 0x000fe200000006ff */
[----:B------:R-:W-:Y:S01]  /*1520*/  @P2 FADD R42, R42, 1 ;  /* 0x3f8000002a2a2421 */ /* 0x000fe20000000000 */
[-C--:B------:R-:W-:Y:S01]  /*1530*/  @P0 FMNMX R34, R34, |R16|.reuse, !PT ;  /* 0x4000001022220209 */ /* 0x080fe20007800000 */
[----:B------:R-:W-:Y:S01]  /*1540*/  @P1 FMUL R16, R41, R16 ;  /* 0x0000001029101220 */ /* 0x000fe20000400000 */
[----:B------:R-:W-:Y:S01]  /*1550*/  SHF.L.U32 R3, R3, 0x18, RZ ;  /* 0x0000001803037819 */ /* 0x000fe200000006ff */
[----:B------:R-:W-:Y:S01]  /*1560*/  FMUL R23, R42, R23 ;  /* 0x000000172a177220 */ /* 0x000fe20000400000 */
[----:B------:R-:W-:Y:S01]  /*1570*/  PRMT R42, R8, 0x7632, R42 ;  /* 0x00007632082a7816 */ /* 0x000fe2000000002a */
[----:B------:R-:W-:Y:S01]  /*1580*/  @P2 FADD R24, R24, 1 ;  /* 0x3f80000018182421 */ /* 0x000fe20000000000 */
[-C--:B------:R-:W-:Y:S01]  /*1590*/  @P0 FMNMX R34, R34, |R18|.reuse, !PT ;  /* 0x4000001222220209 */ /* 0x080fe20007800000 */
[----:B------:R-:W-:Y:S01]  /*15a0*/  @P1 FMUL R18, R41, R18 ;  /* 0x0000001229121220 */ /* 0x000fe20000400000 */
[----:B------:R-:W-:Y:S01]  /*15b0*/  SHF.L.U32 R42, R42, 0x10, RZ ;  /* 0x000000102a2a7819 */ /* 0x000fe200000006ff */
[----:B------:R-:W-:Y:S01]  /*15c0*/  FMUL R24, R24, R55 ;  /* 0x0000003718187220 */ /* 0x000fe20000400000 */
[----:B------:R-:W-:Y:S01]  /*15d0*/  FMUL R55, R31, R63 ;  /* 0x0000003f1f377220 */ /* 0x000fe20000400000 */
[----:B------:R-:W-:-:S02]  /*15e0*/  SHF.L.U32 R31, R28, 0x10, RZ ;  /* 0x000000101c1f7819 */ /* 0x000fc400000006ff */
[----:B------:R-:W-:Y:S01]  /*15f0*/  @P2 FADD R42, R42, 1 ;  /* 0x3f8000002a2a2421 */ /* 0x000fe20000000000 */
[-C--:B------:R-:W-:Y:S01]  /*1600*/  @P0 FMNMX R34, R34, |R19|.reuse, !PT ;  /* 0x4000001322220209 */ /* 0x080fe20007800000 */
[----:B------:R-:W-:Y:S01]  /*1610*/  @P1 FMUL R19, R41, R19 ;  /* 0x0000001329131220 */ /* 0x000fe20000400000 */
[----:B------:R-:W-:Y:S01]  /*1620*/  @P2 FADD R31, R31, 1 ;  /* 0x3f8000001f1f2421 */ /* 0x000fe20000000000 */
[----:B------:R-:W-:Y:S01]  /*1630*/  FMUL R51, R42, R51 ;  /* 0x000000332a337220 */ /* 0x000fe20000400000 */
[----:B------:R-:W-:Y:S02]  /*1640*/  PRMT R42, R9, 0x7632, R42 ;  /* 0x00007632092a7816 */ /* 0x000fe4000000002a */
        /* <DEDUP_REMOVED lines=9> */
[----:B------:R-:W-:Y:S01]  /*16e0*/  SHF.L.U32 R16, R16, 0x10, RZ ;  /* 0x0000001010107819 */ /* 0x000fe200000006ff */
[----:B------:R-:W-:Y:S01]  /*16f0*/  FMUL R25, R42, R25 ;  /* 0x000000192a197220 */ /* 0x000fe20000400000 */
[----:B------:R-:W-:-:S02]  /*1700*/  SHF.L.U32 R42, R10, 0x10, RZ ;  /* 0x000000100a2a7819 */ /* 0x000fc400000006ff */
[-C--:B------:R-:W-:Y:S01]  /*1710*/  @P0 FMNMX R34, R34, |R46|.reuse, !PT ;  /* 0x4000002e22220209 */ /* 0x080fe20007800000 */
[C---:B------:R-:W-:Y:S01]  /*1720*/  @P1 FMUL R46, R41.reuse, R46 ;  /* 0x0000002e292e1220 */ /* 0x040fe20000400000 */
[----:B------:R-:W-:Y:S01]  /*1730*/  F2FP.SATFINITE.E4M3.F32.PACK_AB_MERGE_C R20, RZ, R20, RZ ;  /* 0x00000014ff14723e */ /* 0x000fe200048070ff */
[----:B------:R-:W-:Y:S01]  /*1740*/  @P2 FADD R42, R42, 1 ;  /* 0x3f8000002a2a2421 */ /* 0x000fe20000000000 */
[-C--:B------:R-:W-:Y:S01]  /*1750*/  @P0 FMNMX R34, R34, |R22|.reuse, !PT ;  /* 0x4000001622220209 */ /* 0x080fe20007800000 */
[C---:B------:R-:W-:Y:S01]  /*1760*/  @P1 FMUL R22, R41.reuse, R22 ;  /* 0x0000001629161220 */ /* 0x040fe20000400000 */
[----:B------:R-:W-:Y:S01]  /*1770*/  F2FP.SATFINITE.E4M3.F32.PACK_AB_MERGE_C R46, RZ, R46, RZ ;  /* 0x0000002eff2e723e */ /* 0x000fe200048070ff */
[----:B------:R-:W-:Y:S01]  /*1780*/  FMUL R26, R42, R53 ;  /* 0x000000352a1a7220 */ /* 0x000fe20000400000 */
[----:B------:R-:W-:Y:S01]  /*1790*/  PRMT R42, R10, 0x7632, R42 ;  /* 0x000076320a2a7816 */ /* 0x000fe2000000002a */
[-C--:B------:R-:W-:Y:S01]  /*17a0*/  FMUL R53, R56, R63.reuse ;  /* 0x0000003f38357220 */ /* 0x080fe20000400000 */
[-C--:B------:R-:W-:Y:S01]  /*17b0*/  @P0 FMNMX R34, R34, |R48|.reuse, !PT ;  /* 0x4000003022220209 */ /* 0x080fe20007800000 */
[C---:B------:R-:W-:Y:S01]  /*17c0*/  @P1 FMUL R48, R41.reuse, R48 ;  /* 0x0000003029301220 */ /* 0x040fe20000400000 */
[----:B------:R-:W-:Y:S01]  /*17d0*/  SHF.L.U32 R42, R42, 0x10, RZ ;  /* 0x000000102a2a7819 */ /* 0x000fe200000006ff */
[----:B------:R-:W-:Y:S01]  /*17e0*/  FMUL R56, R60, R63 ;  /* 0x0000003f3c387220 */ /* 0x000fe20000400000 */
[-C--:B------:R-:W-:Y:S01]  /*17f0*/  @P0 FMNMX R34, R34, |R23|.reuse, !PT ;  /* 0x4000001722220209 */ /* 0x080fe20007800000 */
[----:B------:R-:W-:Y:S01]  /*1800*/  @P1 FMUL R23, R41, R23 ;  /* 0x0000001729171220 */ /* 0x000fe20000400000 */
[----:B------:R-:W-:Y:S01]  /*1810*/  LOP3.LUT R45, R45, 0xffff, R46, 0xf8, !PT ;  /* 0x0000ffff2d2d7812 */ /* 0x000fe200078ef82e */
[----:B------:R-:W-:Y:S01]  /*1820*/  @P2 FADD R42, R42, 1 ;  /* 0x3f8000002a2a2421 */ /* 0x000fe20000000000 */
[-C--:B------:R-:W-:Y:S01]  /*1830*/  @P0 FMNMX R34, R34, |R50|.reuse, !PT ;  /* 0x4000003222220209 */ /* 0x080fe20007800000 */
[----:B------:R-:W-:Y:S01]  /*1840*/  @P1 FMUL R50, R41, R50 ;  /* 0x0000003229321220 */ /* 0x000fe20000400000 */
[----:B------:R-:W-:Y:S01]  /*1850*/  SHF.L.U32 R20, R20, 0x8, RZ ;  /* 0x0000000814147819 */ /* 0x000fe200000006ff */
[----:B------:R-:W-:Y:S01]  /*1860*/  FMUL R52, R42, R53 ;  /* 0x000000352a347220 */ /* 0x000fe20000400000 */
[----:B------:R-:W-:Y:S01]  /*1870*/  FMUL R42, R27, R63 ;  /* 0x0000003f1b2a7220 */ /* 0x000fe20000400000 */
[----:B------:R-:W-:Y:S01]  /*1880*/  FMUL R27, R62, R57 ;  /* 0x000000393e1b7220 */ /* 0x000fe20000400000 */
[----:B------:R-:W-:Y:S01]  /*1890*/  SHF.L.U32 R57, R12, 0x10, RZ ;  /* 0x000000100c397819 */ /* 0x000fe200000006ff */
[----:B------:R-:W-:Y:S01]  /*18a0*/  FMUL R53, R30, R63 ;  /* 0x0000003f1e357220 */ /* 0x000fe20000400000 */
[----:B------:R-:W-:Y:S01]  /*18b0*/  FMUL R28, R31, R42 ;  /* 0x0000002a1f1c7220 */ /* 0x000fe20000400000 */
[----:B------:R-:W-:-:S02]  /*18c0*/  PRMT R42, R13, 0x7632, R42 ;  /* 0x000076320d2a7816 */ /* 0x000fc4000000002a */
[----:B------:R-:W-:Y:S01]  /*18d0*/  @P2 FADD R57, R57, 1 ;  /* 0x3f80000039392421 */ /* 0x000fe20000000000 */
[----:B------:R-:W-:Y:S02]  /*18e0*/  F2FP.SATFINITE.E4M3.F32.PACK_AB_MERGE_C R44, RZ, R44, RZ ;  /* 0x0000002cff2c723e */ /* 0x000fe400048070ff */
[----:B------:R-:W-:Y:S01]  /*18f0*/  SHF.L.U32 R42, R42, 0x10, RZ ;  /* 0x000000102a2a7819 */ /* 0x000fe200000006ff */
[----:B------:R-:W-:Y:S01]  /*1900*/  FMUL R31, R57, R58 ;  /* 0x0000003a391f7220 */ /* 0x000fe20000400000 */
[----:B------:R-:W-:Y:S02]  /*1910*/  SHF.L.U32 R58, R15, 0x10, RZ ;  /* 0x000000100f3a7819 */ /* 0x000fe400000006ff */
[-C--:B------:R-:W-:Y:S01]  /*1920*/  @P0 FMNMX R34, R34, |R51|.reuse, !PT ;  /* 0x4000003322220209 */ /* 0x080fe20007800000 */
[----:B------:R-:W-:Y:S01]  /*1930*/  @P2 FADD R42, R42, 1 ;  /* 0x3f8000002a2a2421 */ /* 0x000fe20000000000 */
[C---:B------:R-:W-:Y:S01]  /*1940*/  @P1 FMUL R51, R41.reuse, R51 ;  /* 0x0000003329331220 */ /* 0x040fe20000400000 */
[----:B------:R-:W-:Y:S01]  /*1950*/  @P2 FADD R58, R58, 1 ;  /* 0x3f8000003a3a2421 */ /* 0x000fe20000000000 */
[-C--:B------:R-:W-:Y:S01]  /*1960*/  @P0 FMNMX R34, R34, |R24|.reuse, !PT ;  /* 0x4000001822220209 */ /* 0x080fe20007800000 */
[----:B------:R-:W-:Y:S01]  /*1970*/  FMUL R29, R42, R29 ;  /* 0x0000001d2a1d7220 */ /* 0x000fe20000400000 */
[----:B------:R-:W-:Y:S01]  /*1980*/  PRMT R42, R14, 0x7632, R42 ;  /* 0x000076320e2a7816 */ /* 0x000fe2000000002a */
[----:B------:R-:W-:Y:S01]  /*1990*/  FMUL R55, R58, R55 ;  /* 0x000000373a377220 */ /* 0x000fe20000400000 */
[-C--:B------:R-:W-:Y:S01]  /*19a0*/  @P0 FMNMX R34, R34, |R25|.reuse, !PT ;  /* 0x4000001922220209 */ /* 0x080fe20007800000 */
[C---:B------:R-:W-:Y:S01]  /*19b0*/  @P1 FMUL R24, R41.reuse, R24 ;  /* 0x0000001829181220 */ /* 0x040fe20000400000 */
[----:B------:R-:W-:Y:S01]  /*19c0*/  PRMT R30, R12, 0x7632, R30 ;  /* 0x000076320c1e7816 */ /* 0x000fe2000000001e */
[----:B------:R-:W-:Y:S01]  /*19d0*/  IMAD.U32 R42, R42, 0x10000, RZ ;  /* 0x000100002a2a7824 */ /* 0x000fe200078e00ff */
[----:B------:R-:W-:Y:S01]  /*19e0*/  @P0 FMNMX R34, R34, |R26|, !PT ;  /* 0x4000001a22220209 */ /* 0x000fe20007800000 */
[C---:B------:R-:W-:Y:S01]  /*19f0*/  @P1 FMUL R25, R41.reuse, R25 ;  /* 0x0000001929191220 */ /* 0x040fe20000400000 */
[----:B------:R-:W-:Y:S01]  /*1a00*/  SHF.L.U32 R57, R30, 0x10, RZ ;  /* 0x000000101e397819 */ /* 0x000fe200000006ff */
[----:B------:R-:W-:Y:S01]  /*1a10*/  @P2 FADD R42, R42, 1 ;  /* 0x3f8000002a2a2421 */ /* 0x000fe20000000000 */
[----:B------:R-:W-:Y:S01]  /*1a20*/  @P0 FMNMX R34, R34, |R52|, !PT ;  /* 0x4000003422220209 */ /* 0x000fe20007800000 */
[----:B------:R-:W-:Y:S01]  /*1a30*/  @P1 FMUL R26, R41, R26 ;  /* 0x0000001a291a1220 */ /* 0x000fe20000400000 */
[----:B------:R-:W-:Y:S01]  /*1a40*/  F2FP.SATFINITE.E4M3.F32.PACK_AB_MERGE_C R51, RZ, R51, RZ ;  /* 0x00000033ff33723e */ /* 0x000fe200048070ff */
[----:B------:R-:W-:Y:S01]  /*1a50*/  FMUL R53, R42, R53 ;  /* 0x000000352a357220 */ /* 0x000fe20000400000 */
[----:B------:R-:W-:Y:S01]  /*1a60*/  PRMT R42, R15, 0x7632, R42 ;  /* 0x000076320f2a7816 */ /* 0x000fe2000000002a */
[----:B------:R-:W-:Y:S01]  /*1a70*/  @P2 FADD R57, R57, 1 ;  /* 0x3f80000039392421 */ /* 0x000fe20000000000 */
[----:B------:R-:W-:Y:S01]  /*1a80*/  @P0 FMNMX R34, R34, |R27|, !PT ;  /* 0x4000001b22220209 */ /* 0x000fe20007800000 */
[----:B------:R-:W-:Y:S01]  /*1a90*/  @P1 FMUL R52, R41, R52 ;  /* 0x0000003429341220 */ /* 0x000fe20000400000 */
[----:B------:R-:W-:Y:S01]  /*1aa0*/  SHF.L.U32 R58, R42, 0x10, RZ ;  /* 0x000000102a3a7819 */ /* 0x000fe200000006ff */
[----:B------:R-:W-:Y:S01]  /*1ab0*/  FMUL R54, R57, R54 ;  /* 0x0000003639367220 */ /* 0x000fe20000400000 */
[----:B------:R-:W-:Y:S01]  /*1ac0*/  F2FP.SATFINITE.E4M3.F32.PACK_AB_MERGE_C R42, RZ, R17, RZ ;  /* 0x00000011ff2a723e */ /* 0x000fe200048070ff */
[----:B------:R-:W-:Y:S01]  /*1ad0*/  @P1 FMUL R27, R41, R27 ;  /* 0x0000001b291b1220 */ /* 0x000fe20000400000 */
[----:B------:R-:W-:Y:S01]  /*1ae0*/  SHF.L.U32 R30, R13, 0x10, RZ ;  /* 0x000000100d1e7819 */ /* 0x000fe200000006ff */
[----:B------:R-:W-:Y:S01]  /*1af0*/  @P2 FADD R58, R58, 1 ;  /* 0x3f8000003a3a2421 */ /* 0x000fe20000000000 */
[----:B------:R-:W-:-:S02]  /*1b00*/  LOP3.LUT R43, R43, 0xffff, R42, 0xf8, !PT ;  /* 0x0000ffff2b2b7812 */ /* 0x000fc400078ef82a */
[----:B------:R-:W-:Y:S01]  /*1b10*/  LOP3.LUT R42, R0, 0xff000000, R3, 0xf8, !PT ;  /* 0xff000000002a7812 */ /* 0x000fe200078ef803 */
[----:B------:R-:W-:Y:S01]  /*1b20*/  @P2 FADD R30, R30, 1 ;  /* 0x3f8000001e1e2421 */ /* 0x000fe20000000000 */
[----:B------:R-:W-:Y:S01]  /*1b30*/  F2FP.SATFINITE.E4M3.F32.PACK_AB_MERGE_C R0, RZ, R2, RZ ;  /* 0x00000002ff00723e */ /* 0x000fe200048070ff */
[----:B------:R-:W-:Y:S01]  /*1b40*/  FMUL R17, R58, R61 ;  /* 0x0000003d3a117220 */ /* 0x000fe20000400000 */
[----:B------:R-:W-:Y:S01]  /*1b50*/  LOP3.LUT R3, R43, 0xff, RZ, 0xc0, !PT ;  /* 0x000000ff2b037812 */ /* 0x000fe200078ec0ff */
[----:B------:R-:W-:Y:S01]  /*1b60*/  FMUL R30, R30, R59 ;  /* 0x0000003b1e1e7220 */ /* 0x000fe20000400000 */
[----:B------:R-:W-:Y:S02]  /*1b70*/  PRMT R0, R0, 0x7104, RZ ;  /* 0x0000710400007816 */ /* 0x000fe400000000ff */
[----:B------:R-:W-:Y:S02]  /*1b80*/  SHF.L.U32 R51, R51, 0x8, RZ ;  /* 0x0000000833337819 */ /* 0x000fe400000006ff */
[----:B------:R-:W-:-:S02]  /*1b90*/  LOP3.LUT R3, R3, 0xff00, R0, 0xf8, !PT ;  /* 0x0000ff0003037812 */ /* 0x000fc400078ef800 */
[----:B------:R-:W-:Y:S02]  /*1ba0*/  F2FP.SATFINITE.E4M3.F32.PACK_AB_MERGE_C R0, RZ, R22, RZ ;  /* 0x00000016ff00723e */ /* 0x000fe400048070ff */
[----:B------:R-:W-:Y:S02]  /*1bb0*/  LOP3.LUT R43, R3, 0xff0000, R16, 0xf8, !PT ;  /* 0x00ff0000032b7812 */ /* 0x000fe400078ef810 */
[----:B------:R-:W-:Y:S02]  /*1bc0*/  F2FP.SATFINITE.E4M3.F32.PACK_AB_MERGE_C R3, RZ, R19, RZ ;  /* 0x00000013ff03723e */ /* 0x000fe400048070ff */
[----:B------:R-:W-:Y:S02]  /*1bd0*/  LOP3.LUT R19, R45, 0xff, RZ, 0xc0, !PT ;  /* 0x000000ff2d137812 */ /* 0x000fe400078ec0ff */
[----:B------:R-:W-:Y:S02]  /*1be0*/  LOP3.LUT R3, R3, 0xff, RZ, 0xc0, !PT ;  /* 0x000000ff03037812 */ /* 0x000fe400078ec0ff */
[----:B------:R-:W-:-:S02]  /*1bf0*/  PRMT R0, R0, 0x7104, RZ ;  /* 0x0000710400007816 */ /* 0x000fc400000000ff */
[----:B------:R-:W-:Y:S02]  /*1c00*/  LOP3.LUT R45, R3, 0xffff, R20, 0xf8, !PT ;  /* 0x0000ffff032d7812 */ /* 0x000fe400078ef814 */
[----:B------:R-:W-:Y:S01]  /*1c10*/  LOP3.LUT R3, R19, 0xff00, R0, 0xf8, !PT ;  /* 0x0000ff0013037812 */ /* 0x000fe200078ef800 */
[----:B------:R-:W-:Y:S01]  /*1c20*/  IMAD.U32 R0, R44, 0x10000, RZ ;  /* 0x000100002c007824 */ /* 0x000fe200078e00ff */
[-C--:B------:R-:W-:Y:S01]  /*1c30*/  @P0 FMNMX R34, R34, |R28|.reuse, !PT ;  /* 0x4000001c22220209 */ /* 0x080fe20007800000 */
[----:B------:R-:W-:Y:S01]  /*1c40*/  @P1 FMUL R28, R41, R28 ;  /* 0x0000001c291c1220 */ /* 0x000fe20000400000 */
        /* <DEDUP_REMOVED lines=8> */
[----:B------:R-:W-:-:S02]  /*1cd0*/  F2FP.SATFINITE.E4M3.F32.PACK_AB_MERGE_C R48, RZ, R48, RZ ;  /* 0x00000030ff30723e */ /* 0x000fc400048070ff */
[----:B------:R-:W-:Y:S02]  /*1ce0*/  SHF.L.U32 R44, R0, 0x18, RZ ;  /* 0x00000018002c7819 */ /* 0x000fe400000006ff */
[----:B------:R-:W-:Y:S02]  /*1cf0*/  F2FP.SATFINITE.E4M3.F32.PACK_AB_MERGE_C R0, RZ, R50, RZ ;  /* 0x00000032ff00723e */ /* 0x000fe400048070ff */
[----:B------:R-:W-:Y:S02]  /*1d00*/  F2FP.SATFINITE.E4M3.F32.PACK_AB_MERGE_C R25, RZ, R25, RZ ;  /* 0x00000019ff19723e */ /* 0x000fe400048070ff */
[----:B------:R-:W-:Y:S02]  /*1d10*/  LOP3.LUT R0, R0, 0xff, RZ, 0xc0, !PT ;  /* 0x000000ff00007812 */ /* 0x000fe400078ec0ff */
[-C--:B------:R-:W-:Y:S01]  /*1d20*/  @P0 FMNMX R34, R34, |R54|.reuse, !PT ;  /* 0x4000003622220209 */ /* 0x080fe20007800000 */
[----:B------:R-:W-:Y:S01]  /*1d30*/  @P1 FMUL R54, R41, R54 ;  /* 0x0000003629361220 */ /* 0x000fe20000400000 */
[----:B------:R-:W-:-:S02]  /*1d40*/  LOP3.LUT R51, R0, 0xffff, R51, 0xf8, !PT ;  /* 0x0000ffff00337812 */ /* 0x000fc400078ef833 */
[----:B------:R-:W-:Y:S02]  /*1d50*/  F2FP.SATFINITE.E4M3.F32.PACK_AB_MERGE_C R0, RZ, R24, RZ ;  /* 0x00000018ff00723e */ /* 0x000fe400048070ff */
[----:B------:R-:W-:Y:S02]  /*1d60*/  SHF.L.U32 R48, R48, 0x10, RZ ;  /* 0x0000001030307819 */ /* 0x000fe400000006ff */
[----:B------:R-:W-:Y:S02]  /*1d70*/  SHF.L.U32 R0, R0, 0x10, RZ ;  /* 0x0000001000007819 */ /* 0x000fe400000006ff */
[-C--:B------:R-:W-:Y:S01]  /*1d80*/  @P0 FMNMX R34, R34, |R30|.reuse, !PT ;  /* 0x4000001e22220209 */ /* 0x080fe20007800000 */
[----:B------:R-:W-:Y:S01]  /*1d90*/  @P1 FMUL R30, R41, R30 ;  /* 0x0000001e291e1220 */ /* 0x000fe20000400000 */
[----:B------:R-:W-:Y:S02]  /*1da0*/  LOP3.LUT R51, R51, 0xff0000, R0, 0xf8, !PT ;  /* 0x00ff000033337812 */ /* 0x000fe400078ef800 */
[----:B------:R-:W-:-:S02]  /*1db0*/  LOP3.LUT R0, R25, 0xffff, RZ, 0xc0, !PT ;  /* 0x0000ffff19007812 */ /* 0x000fc400078ec0ff */
[----:B------:R-:W-:Y:S02]  /*1dc0*/  F2FP.SATFINITE.E4M3.F32.PACK_AB_MERGE_C R54, RZ, R54, RZ ;  /* 0x00000036ff36723e */ /* 0x000fe400048070ff */
[----:B------:R-:W-:Y:S02]  /*1dd0*/  LOP3.LUT R48, R3, 0xff0000, R48, 0xf8, !PT ;  /* 0x00ff000003307812 */ /* 0x000fe400078ef830 */
[----:B------:R-:W-:Y:S01]  /*1de0*/  SHF.L.U32 R0, R0, 0x18, RZ ;  /* 0x0000001800007819 */ /* 0x000fe200000006ff */
[----:B------:R-:W-:Y:S01]  /*1df0*/  IMAD.SHL.U32 R54, R54, 0x100, RZ ;  /* 0x0000010036367824 */ /* 0x000fe200078e00ff */
[-C--:B------:R-:W-:Y:S01]  /*1e00*/  @P0 FMNMX R34, R34, |R29|.reuse, !PT ;  /* 0x4000001d22220209 */ /* 0x080fe20007800000 */
[----:B------:R-:W-:Y:S01]  /*1e10*/  @P1 FMUL R29, R41, R29 ;  /* 0x0000001d291d1220 */ /* 0x000fe20000400000 */
[----:B------:R-:W-:Y:S02]  /*1e20*/  F2FP.SATFINITE.E4M3.F32.PACK_AB_MERGE_C R26, RZ, R26, RZ ;  /* 0x0000001aff1a723e */ /* 0x000fe400048070ff */
[----:B------:R-:W-:-:S02]  /*1e30*/  F2FP.SATFINITE.E4M3.F32.PACK_AB_MERGE_C R3, RZ, R31, RZ ;  /* 0x0000001fff03723e */ /* 0x000fc400048070ff */
[----:B------:R-:W-:Y:S02]  /*1e40*/  LOP3.LUT R46, R51, 0xff000000, R0, 0xf8, !PT ;  /* 0xff000000332e7812 */ /* 0x000fe400078ef800 */
[-C--:B------:R-:W-:Y:S01]  /*1e50*/  @P0 FMNMX R34, R34, |R56|.reuse, !PT ;  /* 0x4000003822220209 */ /* 0x080fe20007800000 */
[----:B------:R-:W-:Y:S01]  /*1e60*/  @P1 FMUL R56, R41, R56 ;  /* 0x0000003829381220 */ /* 0x000fe20000400000 */
[----:B------:R-:W-:Y:S02]  /*1e70*/  LOP3.LUT R19, R47, 0xffff, R26, 0xf8, !PT ;  /* 0x0000ffff2f137812 */ /* 0x000fe400078ef81a */
[----:B------:R-:W-:Y:S02]  /*1e80*/  F2FP.SATFINITE.E4M3.F32.PACK_AB_MERGE_C R2, RZ, R52, RZ ;  /* 0x00000034ff02723e */ /* 0x000fe400048070ff */
[----:B------:R-:W-:Y:S02]  /*1e90*/  LOP3.LUT R3, R3, 0xff, RZ, 0xc0, !PT ;  /* 0x000000ff03037812 */ /* 0x000fe400078ec0ff */
[----:B------:R-:W-:-:S02]  /*1ea0*/  F2FP.SATFINITE.E4M3.F32.PACK_AB_MERGE_C R0, RZ, R30, RZ ;  /* 0x0000001eff00723e */ /* 0x000fc400048070ff */
[-C--:B------:R-:W-:Y:S01]  /*1eb0*/  @P0 FMNMX R34, R34, |R53|.reuse, !PT ;  /* 0x4000003522220209 */ /* 0x080fe20007800000 */
[----:B------:R-:W-:Y:S01]  /*1ec0*/  @P1 FMUL R53, R41, R53 ;  /* 0x0000003529351220 */ /* 0x000fe20000400000 */
[----:B------:R-:W-:Y:S02]  /*1ed0*/  LOP3.LUT R19, R19, 0xff, RZ, 0xc0, !PT ;  /* 0x000000ff13137812 */ /* 0x000fe400078ec0ff */
[----:B------:R-:W-:Y:S02]  /*1ee0*/  PRMT R2, R2, 0x7104, RZ ;  /* 0x0000710402027816 */ /* 0x000fe400000000ff */
[----:B------:R-:W-:Y:S02]  /*1ef0*/  LOP3.LUT R3, R3, 0xffff, R54, 0xf8, !PT ;  /* 0x0000ffff03037812 */ /* 0x000fe400078ef836 */
[----:B------:R-:W-:Y:S02]  /*1f00*/  SHF.L.U32 R0, R0, 0x10, RZ ;  /* 0x0000001000007819 */ /* 0x000fe400000006ff */
[----:B------:R-:W-:-:S02]  /*1f10*/  F2FP.SATFINITE.E4M3.F32.PACK_AB_MERGE_C R56, RZ, R56, RZ ;  /* 0x00000038ff38723e */ /* 0x000fc400048070ff */
[----:B------:R-:W-:Y:S02]  /*1f20*/  LOP3.LUT R2, R19, 0xff00, R2, 0xf8, !PT ;  /* 0x0000ff0013027812 */ /* 0x000fe400078ef802 */
[----:B------:R-:W-:Y:S02]  /*1f30*/  LOP3.LUT R21, R3, 0xff0000, R0, 0xf8, !PT ;  /* 0x00ff000003157812 */ /* 0x000fe400078ef800 */
[----:B------:R-:W-:Y:S02]  /*1f40*/  LOP3.LUT R19, R49, 0xffff, R56, 0xf8, !PT ;  /* 0x0000ffff31137812 */ /* 0x000fe400078ef838 */
[----:B------:R-:W-:Y:S02]  /*1f50*/  F2FP.SATFINITE.E4M3.F32.PACK_AB_MERGE_C R0, RZ, R53, RZ ;  /* 0x00000035ff00723e */ /* 0x000fe400048070ff */
[----:B------:R-:W-:Y:S02]  /*1f60*/  F2FP.SATFINITE.E4M3.F32.PACK_AB_MERGE_C R27, RZ, R27, RZ ;  /* 0x0000001bff1b723e */ /* 0x000fe400048070ff */
[----:B------:R-:W-:-:S02]  /*1f70*/  LOP3.LUT R19, R19, 0xff, RZ, 0xc0, !PT ;  /* 0x000000ff13137812 */ /* 0x000fc400078ec0ff */
[----:B------:R-:W-:Y:S02]  /*1f80*/  PRMT R0, R0, 0x7104, RZ ;  /* 0x0000710400007816 */ /* 0x000fe400000000ff */
[----:B------:R-:W-:Y:S02]  /*1f90*/  F2FP.SATFINITE.E4M3.F32.PACK_AB_MERGE_C R23, RZ, R23, RZ ;  /* 0x00000017ff17723e */ /* 0x000fe400048070ff */
[----:B------:R-:W-:Y:S02]  /*1fa0*/  SHF.L.U32 R27, R27, 0x10, RZ ;  /* 0x000000101b1b7819 */ /* 0x000fe400000006ff */
[----:B------:R-:W-:Y:S02]  /*1fb0*/  F2FP.SATFINITE.E4M3.F32.PACK_AB_MERGE_C R29, RZ, R29, RZ ;  /* 0x0000001dff1d723e */ /* 0x000fe400048070ff */
[----:B------:R-:W-:Y:S01]  /*1fc0*/  LOP3.LUT R16, R19, 0xff00, R0, 0xf8, !PT ;  /* 0x0000ff0013107812 */ /* 0x000fe200078ef800 */
[----:B------:R-:W-:Y:S01]  /*1fd0*/  VIADD R19, R32, 0x20 ;  /* 0x0000002020137836 */ /* 0x000fe20000000000 */
[----:B------:R-:W-:-:S02]  /*1fe0*/  LOP3.LUT R23, R23, 0xffff, RZ, 0xc0, !PT ;  /* 0x0000ffff17177812 */ /* 0x000fc400078ec0ff */
[----:B------:R-:W-:Y:S02]  /*1ff0*/  LOP3.LUT R27, R2, 0xff0000, R27, 0xf8, !PT ;  /* 0x00ff0000021b7812 */ /* 0x000fe400078ef81b */
[----:B------:R-:W-:Y:S01]  /*2000*/  LOP3.LUT R0, R29, 0xffff, RZ, 0xc0, !PT ;  /* 0x0000ffff1d007812 */ /* 0x000fe200078ec0ff */
[----:B------:R-:W1:Y:S01]  /*2010*/  LDC.64 R2, c[0x0][0x258] ;  /* 0x00009600ff027b82 */ /* 0x000e620000000a00 */
[-C--:B------:R-:W-:Y:S01]  /*2020*/  @P0 FMNMX R34, R34, |R55|.reuse, !PT ;  /* 0x4000003722220209 */ /* 0x080fe20007800000 */
[----:B------:R-:W-:Y:S01]  /*2030*/  @P1 FMUL R55, R41, R55 ;  /* 0x0000003729371220 */ /* 0x000fe20000400000 */
[----:B------:R-:W-:Y:S02]  /*2040*/  SHF.L.U32 R23, R23, 0x18, RZ ;  /* 0x0000001817177819 */ /* 0x000fe400000006ff */
[----:B------:R-:W-:Y:S02]  /*2050*/  SHF.L.U32 R0, R0, 0x18, RZ ;  /* 0x0000001800007819 */ /* 0x000fe400000006ff */
[-C--:B------:R-:W-:Y:S01]  /*2060*/  @P0 FMNMX R34, R34, |R17|.reuse, !PT ;  /* 0x4000001122220209 */ /* 0x080fe20007800000 */
[----:B------:R-:W-:Y:S01]  /*2070*/  @P1 FMUL R17, R41, R17 ;  /* 0x0000001129111220 */ /* 0x000fe20000400000 */
[----:B------:R-:W-:-:S02]  /*2080*/  LOP3.LUT R44, R45, 0xff000000, R44, 0xf8, !PT ;  /* 0xff0000002d2c7812 */ /* 0x000fc400078ef82c */
[----:B------:R-:W-:Y:S02]  /*2090*/  LOP3.LUT R45, R48, R23, RZ, 0xfc, !PT ;  /* 0x00000017302d7212 */ /* 0x000fe400078efcff */
[----:B------:R-:W-:Y:S02]  /*20a0*/  LOP3.LUT R48, R21, 0xff000000, R0, 0xf8, !PT ;  /* 0xff00000015307812 */ /* 0x000fe400078ef800 */
[----:B------:R-:W2:Y:S01]  /*20b0*/  LDC R0, c[0x0][0x210] ;  /* 0x00008400ff007b82 */ /* 0x000ea20000000800 */
[----:B------:R-:W-:Y:S02]  /*20c0*/  F2FP.SATFINITE.E4M3.F32.PACK_AB_MERGE_C R55, RZ, R55, RZ ;  /* 0x00000037ff37723e */ /* 0x000fe400048070ff */
[----:B------:R-:W-:Y:S02]  /*20d0*/  F2FP.SATFINITE.E4M3.F32.PACK_AB_MERGE_C R17, RZ, R17, RZ ;  /* 0x00000011ff11723e */ /* 0x000fe400048070ff */
[----:B------:R-:W-:Y:S02]  /*20e0*/  F2FP.SATFINITE.E4M3.F32.PACK_AB_MERGE_C R18, RZ, R18, RZ ;  /* 0x00000012ff12723e */ /* 0x000fe400048070ff */
[----:B------:R-:W-:-:S02]  /*20f0*/  F2FP.SATFINITE.E4M3.F32.PACK_AB_MERGE_C R28, RZ, R28, RZ ;  /* 0x0000001cff1c723e */ /* 0x000fc400048070ff */
[----:B------:R-:W-:Y:S02]  /*2100*/  SHF.L.U32 R55, R55, 0x10, RZ ;  /* 0x0000001037377819 */ /* 0x000fe400000006ff */
[----:B------:R-:W-:Y:S02]  /*2110*/  LOP3.LUT R17, R17, 0xffff, RZ, 0xc0, !PT ;  /* 0x0000ffff11117812 */ /* 0x000fe400078ec0ff */
[----:B------:R-:W-:Y:S02]  /*2120*/  LOP3.LUT R18, R18, 0xffff, RZ, 0xc0, !PT ;  /* 0x0000ffff12127812 */ /* 0x000fe400078ec0ff */
[----:B------:R-:W-:Y:S02]  /*2130*/  LOP3.LUT R28, R28, 0xffff, RZ, 0xc0, !PT ;  /* 0x0000ffff1c1c7812 */ /* 0x000fe400078ec0ff */
[----:B------:R-:W-:Y:S02]  /*2140*/  LOP3.LUT R16, R16, 0xff0000, R55, 0xf8, !PT ;  /* 0x00ff000010107812 */ /* 0x000fe400078ef837 */
[----:B------:R-:W-:-:S02]  /*2150*/  SHF.L.U32 R17, R17, 0x18, RZ ;  /* 0x0000001811117819 */ /* 0x000fc400000006ff */
[----:B------:R-:W-:Y:S02]  /*2160*/  SHF.L.U32 R18, R18, 0x18, RZ ;  /* 0x0000001812127819 */ /* 0x000fe400000006ff */
[----:B------:R-:W-:Y:S02]  /*2170*/  IADD3 R21, R32, 0x40, RZ ;  /* 0x0000004020157810 */ /* 0x000fe40007ffe0ff */
[----:B------:R-:W-:Y:S02]  /*2180*/  SHF.L.U32 R28, R28, 0x18, RZ ;  /* 0x000000181c1c7819 */ /* 0x000fe400000006ff */
[----:B------:R-:W-:Y:S01]  /*2190*/  IADD3 R23, R32, 0x60, RZ ;  /* 0x0000006020177810 */ /* 0x000fe20007ffe0ff */
[--C-:B-1----:R-:W-:Y:S01]  /*21a0*/  IMAD.WIDE.U32 R20, R21, 0x8, R2.reuse ;  /* 0x0000000815147825 */ /* 0x102fe200078e0002 */
[----:B------:R-:W-:Y:S02]  /*21b0*/  LOP3.LUT R49, R16, R17, RZ, 0xfc, !PT ;  /* 0x0000001110317212 */ /* 0x000fe400078efcff */
[----:B------:R-:W-:Y:S01]  /*21c0*/  LOP3.LUT R43, R43, R18, RZ, 0xfc, !PT ;  /* 0x000000122b2b7212 */ /* 0x000fe200078efcff */
[----:B------:R-:W-:Y:S01]  /*21d0*/  IMAD.WIDE.U32 R16, R32, 0x8, R2 ;  /* 0x0000000820107825 */ /* 0x000fe200078e0002 */
[----:B------:R-:W-:-:S02]  /*21e0*/  LOP3.LUT R47, R27, R28, RZ, 0xfc, !PT ;  /* 0x0000001c1b2f7212 */ /* 0x000fc400078efcff */
[----:B--2---:R-:W-:Y:S01]  /*21f0*/  LEA R35, R0, R35, 0x2 ;  /* 0x0000002300237211 */ /* 0x004fe200078e10ff */
[--C-:B------:R-:W-:Y:S01]  /*2200*/  IMAD.WIDE.U32 R18, R19, 0x8, R2.reuse ;  /* 0x0000000813127825 */ /* 0x100fe200078e0002 */
[----:B------:R2:W-:Y:S02]  /*2210*/  STG.E.64 desc[UR4][R16.64], R42 ;  /* 0x0000002a10007986 */ /* 0x0005e4000c101b04 */
[----:B------:R-:W-:Y:S01]  /*2220*/  ISETP.GE.AND P0, PT, R35, UR7, PT ;  /* 0x0000000723007c0c */ /* 0x000fe2000bf06270 */
[----:B------:R-:W-:Y:S01]  /*2230*/  IMAD.WIDE.U32 R2, R23, 0x8, R2 ;  /* 0x0000000817027825 */ /* 0x000fe200078e0002 */
[----:B------:R2:W-:Y:S04]  /*2240*/  STG.E.64 desc[UR4][R18.64], R44 ;  /* 0x0000002c12007986 */ /* 0x0005e8000c101b04 */
[----:B------:R2:W-:Y:S04]  /*2250*/  STG.E.64 desc[UR4][R20.64], R46 ;  /* 0x0000002e14007986 */ /* 0x0005e8000c101b04 */
[----:B------:R2:W-:Y:S03]  /*2260*/  STG.E.64 desc[UR4][R2.64], R48 ;  /* 0x0000003002007986 */ /* 0x0005e6000c101b04 */
[----:B------:R-:W-:Y:S05]  /*2270*/  @!P0 BRA `(.L_x_4976) ;  /* 0xffffffdc00d48947 */ /* 0x000fea000383ffff */
.L_x_4974:
[----:B------:R-:W-:Y:S05]  /*2280*/  BSYNC B0 ;  /* 0x0000000000007941 */ /* 0x000fea0003800000 */
.L_x_4973:
[----:B------:R-:W-:Y:S02]  /*2290*/  ULDC.64 UR10, c[0x0][0x288] ;  /* 0x0000a200000a7ab9 */ /* 0x000fe40000000a00 */
[----:B------:R-:W-:-:S04]  /*22a0*/  ISETP.NE.U32.AND P0, PT, RZ, UR10, PT ;  /* 0x0000000aff007c0c */ /* 0x000fc8000bf05070 */
[----:B------:R-:W-:-:S13]  /*22b0*/  ISETP.NE.AND.EX P0, PT, RZ, UR11, PT, P0 ;  /* 0x0000000bff007c0c */ /* 0x000fda000bf05300 */
[----:B------:R-:W-:Y:S05]  /*22c0*/  @!P0 BRA `(.L_x_4977) ;  /* 0x0000000000bc8947 */ /* 0x000fea0003800000 */
[----:B------:R-:W-:-:S03]  /*22d0*/  UMOV UR10, 0xffffffff ;  /* 0xffffffff000a7882 */ /* 0x000fc60000000000 */
[----:B------:R-:W-:Y:S05]  /*22e0*/  BRA.DIV UR10, `(.L_x_4978) ;  /* 0x0000000e0a187947 */ /* 0x000fea000b800000 */
[----:B--2---:R-:W1:Y:S02]  /*22f0*/  SHFL.DOWN PT, R3, R34, 0x10, 0x1f ;  /* 0x0a001f0022037f89 */ /* 0x004e6400000e0000 */
[----:B-1----:R-:W-:-:S05]  /*2300*/  FMNMX R3, R3, R34, !PT ;  /* 0x0000002203037209 */ /* 0x002fca0007800000 */
[----:B------:R-:W1:Y:S02]  /*2310*/  SHFL.DOWN PT, R0, R3, 0x8, 0x1f ;  /* 0x09001f0003007f89 */ /* 0x000e6400000e0000 */
[----:B-1----:R-:W-:-:S05]  /*2320*/  FMNMX R0, R3, R0, !PT ;  /* 0x0000000003007209 */ /* 0x002fca0007800000 */
[----:B------:R-:W1:Y:S02]  /*2330*/  SHFL.DOWN PT, R5, R0, 0x4, 0x1f ;  /* 0x08801f0000057f89 */ /* 0x000e6400000e0000 */
[----:B-1----:R-:W-:-:S05]  /*2340*/  FMNMX R5, R0, R5, !PT ;  /* 0x0000000500057209 */ /* 0x002fca0007800000 */
[----:B------:R-:W1:Y:S02]  /*2350*/  SHFL.DOWN PT, R4, R5, 0x2, 0x1f ;  /* 0x08401f0005047f89 */ /* 0x000e6400000e0000 */
[----:B-1----:R-:W-:-:S05]  /*2360*/  FMNMX R4, R5, R4, !PT ;  /* 0x0000000405047209 */ /* 0x002fca0007800000 */
[----:B------:R1:W2:Y:S02]  /*2370*/  SHFL.DOWN PT, R7, R4, 0x1, 0x1f ;  /* 0x08201f0004077f89 */ /* 0x0002a400000e0000 */
.L_x_5003:
        /* <DEDUP_REMOVED lines=9> */
[----:B--2---:R-:W-:Y:S02]  /*2410*/  @!P0 LEA R3, R3, R2, 0x18 ;  /* 0x0000000203038211 */ /* 0x004fe400078ec0ff */
[----:B------:R-:W-:Y:S02]  /*2420*/  SHF.R.U32.HI R2, RZ, 0x5, R40 ;  /* 0x00000005ff027819 */ /* 0x000fe40000011628 */
        /* <DEDUP_REMOVED lines=10> */
[----:B------:R-:W-:-:S03]  /*24d0*/  MOV R0, RZ ;  /* 0x000000ff00007202 */ /* 0x000fc60000000f00 */
[----:B------:R-:W-:-:S05]  /*24e0*/  @!P0 IMAD R2, R40, 0x4, R3 ;  /* 0x0000000428028824 */ /* 0x000fca00078e0203 */
[----:B------:R2:W3:Y:S01]  /*24f0*/  @!P0 LDS R0, [R2] ;  /* 0x0000000002008984 */ /* 0x0004e20000000800 */
[----:B------:R-:W-:Y:S05]  /*2500*/  BRA.DIV UR10, `(.L_x_4981) ;  /* 0x0000000e0a307947 */ /* 0x000fea000b800000 */
[----:B---3--:R-:W3:Y:S02]  /*2510*/  SHFL.DOWN PT, R3, R0, 0x2, 0x1f ;  /* 0x08401f0000037f89 */ /* 0x008ee400000e0000 */
[----:B---3--:R-:W-:-:S05]  /*2520*/  FMNMX R3, R3, R0, !PT ;  /* 0x0000000003037209 */ /* 0x008fca0007800000 */
[----:B-1----:R1:W3:Y:S02]  /*2530*/  SHFL.DOWN PT, R4, R3, 0x1, 0x1f ;  /* 0x08201f0003047f89 */ /* 0x0022e400000e0000 */
.L_x_5006:
[----:B---3--:R-:W-:-:S07]  /*2540*/  FMNMX R5, R3, R4, !PT ;  /* 0x0000000403057209 */ /* 0x008fce0007800000 */
.L_x_4980:
[----:B------:R-:W-:Y:S05]  /*2550*/  BSYNC B0 ;  /* 0x0000000000007941 */ /* 0x000fea0003800000 */
.L_x_4979:
[----:B------:R-:W-:Y:S01]  /*2560*/  ISETP.NE.AND P0, PT, R40, RZ, PT ;  /* 0x000000ff2800720c */ /* 0x000fe20003f05270 */
[----:B------:R-:W-:-:S12]  /*2570*/  BSSY B0, `(.L_x_4977) ;  /* 0x0000004000007945 */ /* 0x000fd80003800000 */
[----:B------:R-:W-:Y:S05]  /*2580*/  @P0 BRA `(.L_x_4982) ;  /* 0x0000000000080947 */ /* 0x000fea0003800000 */
[----:B-12---:R-:W1:Y:S02]  /*2590*/  LDC.64 R2, c[0x0][0x288] ;  /* 0x0000a200ff027b82 */ /* 0x006e640000000a00 */
[----:B-1----:R3:W-:Y:S02]  /*25a0*/  REDG.E.MAX.S32.STRONG.GPU desc[UR4][R2.64], R5 ;  /* 0x000000050200798e */ /* 0x0027e4000d10e384 */
.L_x_4982:
[----:B------:R-:W-:Y:S05]  /*25b0*/  BSYNC B0 ;  /* 0x0000000000007941 */ /* 0x000fea0003800000 */
.L_x_4977:
        /* <DEDUP_REMOVED lines=14> */
[----:B0123--:R-:W-:Y:S05]  /*26a0*/  CALL.REL.NOINC `($__internal_63_$__cuda_sm20_rcp_rn_f32_slowpath) ;  /* 0x0000000c00087944 */ /* 0x00ffea0003c00000 */
[----:B------:R-:W-:Y:S05]  /*26b0*/  BRA `(.L_x_4984) ;  /* 0x0000000000107947 */ /* 0x000fea0003800000 */
.L_x_4983:
[----:B------:R-:W2:Y:S02]  /*26c0*/  MUFU.RCP R0, R41 ;  /* 0x0000002900007308 */ /* 0x000ea40000001000 */
[----:B--23--:R-:W-:-:S04]  /*26d0*/  FFMA R2, R41, R0, -1 ;  /* 0xbf80000029027423 */ /* 0x00cfc80000000000 */
[----:B------:R-:W-:-:S04]  /*26e0*/  FADD.FTZ R5, -R2, -RZ ;  /* 0x800000ff02057221 */ /* 0x000fc80000010100 */
[----:B------:R-:W-:-:S07]  /*26f0*/  FFMA R5, R0, R5, R0 ;  /* 0x0000000500057223 */ /* 0x000fce0000000000 */
.L_x_4984:
[----:B-1----:R-:W1:Y:S02]  /*2700*/  LDC.64 R2, c[0x0][0x280] ;  /* 0x0000a000ff027b82 */ /* 0x002e640000000a00 */
[----:B-1----:R-:W-:Y:S01]  /*2710*/  STG.E desc[UR4][R2.64], R5 ;  /* 0x0000000502007986 */ /* 0x002fe2000c101904 */
[----:B------:R-:W-:Y:S05]  /*2720*/  EXIT ;  /* 0x000000000000794d */ /* 0x000fea0003800000 */
.L_x_4975:
[----:B------:R-:W-:Y:S01]  /*2730*/  HFMA2.MMA R62, -RZ, RZ, 0, 5.9604644775390625e-08 ;  /* 0x00000001ff3e7435 */ /* 0x000fe200000001ff */
[----:B------:R-:W-:Y:S01]  /*2740*/  BSSY B1, `(.L_x_4985) ;  /* 0x0000006000017945 */ /* 0x000fe20003800000 */
[----:B------:R-:W-:Y:S02]  /*2750*/  MOV R63, 0x1f ;  /* 0x0000001f003f7802 */ /* 0x000fe40000000f00 */
[----:B------:R-:W-:-:S07]  /*2760*/  MOV R2, 0xffffffff ;  /* 0xffffffff00027802 */ /* 0x000fce0000000f00 */
[----:B-1---5:R-:W-:Y:S05]  /*2770*/  WARPSYNC.COLLECTIVE R2, `(.L_x_4986) ;  /* 0x0000000002087348 */ /* 0x022fea0003c00000 */
[----:B------:R0:W2:Y:S02]  /*2780*/  SHFL.BFLY P2, R0, R64, R62, R63 ;  /* 0x0c00003e40007389 */ /* 0x0000a4000004003f */
[----:B012--5:R-:W-:Y:S01]  /*2790*/  ENDCOLLECTIVE ;  /* 0x000000000000791b */ /* 0x027fe20003800000 */
.L_x_4986:
[----:B------:R-:W-:Y:S05]  /*27a0*/  BSYNC B1 ;  /* 0x0000000000017941 */ /* 0x000fea0003800000 */
.L_x_4985:
[----:B------:R-:W-:Y:S01]  /*27b0*/  FADD R65, R64, R0 ;  /* 0x0000000040417221 */ /* 0x000fe20000000000 */
[----:B------:R-:W-:Y:S01]  /*27c0*/  HFMA2.MMA R62, -RZ, RZ, 0, 1.1920928955078125e-07 ;  /* 0x00000002ff3e7435 */ /* 0x000fe200000001ff */
[----:B------:R-:W-:Y:S01]  /*27d0*/  MOV R63, 0x1f ;  /* 0x0000001f003f7802 */ /* 0x000fe20000000f00 */
[----:B------:R-:W-:Y:S02]  /*27e0*/  IMAD.MOV.U32 R2, RZ, RZ, -0x1 ;  /* 0xffffffffff027424 */ /* 0x000fe400078e00ff */
[----:B------:R-:W-:-:S07]  /*27f0*/  MOV R64, R65 ;  /* 0x0000004100407202 */ /* 0x000fce0000000f00 */
[----:B------:R-:W-:Y:S05]  /*2800*/  WARPSYNC.COLLECTIVE R2, `(.L_x_4987) ;  /* 0x0000000002087348 */ /* 0x000fea0003c00000 */
[----:B------:R0:W1:Y:S02]  /*2810*/  SHFL.BFLY P2, R0, R64, R62, R63 ;  /* 0x0c00003e40007389 */ /* 0x000064000004003f */
[----:B01----:R-:W-:Y:S01]  /*2820*/  ENDCOLLECTIVE ;  /* 0x000000000000791b */ /* 0x003fe20003800000 */
.L_x_4987:
[----:B------:R-:W-:Y:S01]  /*2830*/  HFMA2.MMA R62, -RZ, RZ, 0, 2.384185791015625e-07 ;  /* 0x00000004ff3e7435 */ /* 0x000fe200000001ff */
[----:B------:R-:W-:-:S05]  /*2840*/  FADD R66, R65, R0 ;  /* 0x0000000041427221 */ /* 0x000fca0000000000 */
[----:B------:R-:W-:-:S07]  /*2850*/  MOV R64, R66 ;  /* 0x0000004200407202 */ /* 0x000fce0000000f00 */
[----:B------:R-:W-:Y:S05]  /*2860*/  WARPSYNC.COLLECTIVE R2, `(.L_x_4988) ;  /* 0x0000000002087348 */ /* 0x000fea0003c00000 */
[----:B------:R0:W1:Y:S02]  /*2870*/  SHFL.BFLY P2, R0, R64, R62, R63 ;  /* 0x0c00003e40007389 */ /* 0x000064000004003f */
[----:B01----:R-:W-:Y:S01]  /*2880*/  ENDCOLLECTIVE ;  /* 0x000000000000791b */ /* 0x003fe20003800000 */
.L_x_4988:
[----:B------:R-:W-:Y:S01]  /*2890*/  HFMA2.MMA R62, -RZ, RZ, 0, 4.76837158203125e-07 ;  /* 0x00000008ff3e7435 */ /* 0x000fe200000001ff */
[----:B------:R-:W-:-:S05]  /*28a0*/  FADD R67, R66, R0 ;  /* 0x0000000042437221 */ /* 0x000fca0000000000 */
[----:B------:R-:W-:-:S07]  /*28b0*/  MOV R64, R67 ;  /* 0x0000004300407202 */ /* 0x000fce0000000f00 */
[----:B------:R-:W-:Y:S05]  /*28c0*/  WARPSYNC.COLLECTIVE R2, `(.L_x_4989) ;  /* 0x0000000002087348 */ /* 0x000fea0003c00000 */
[----:B------:R0:W1:Y:S02]  /*28d0*/  SHFL.BFLY P2, R0, R64, R62, R63 ;  /* 0x0c00003e40007389 */ /* 0x000064000004003f */
[----:B01----:R-:W-:Y:S01]  /*28e0*/  ENDCOLLECTIVE ;  /* 0x000000000000791b */ /* 0x003fe20003800000 */
.L_x_4989:
[----:B------:R-:W-:Y:S01]  /*28f0*/  HFMA2.MMA R62, -RZ, RZ, 0, 9.5367431640625e-07 ;  /* 0x00000010ff3e7435 */ /* 0x000fe200000001ff */
[----:B------:R-:W-:-:S05]  /*2900*/  FADD R68, R67, R0 ;  /* 0x0000000043447221 */ /* 0x000fca0000000000 */
[----:B------:R-:W-:-:S07]  /*2910*/  MOV R64, R68 ;  /* 0x0000004400407202 */ /* 0x000fce0000000f00 */
[----:B------:R-:W-:Y:S05]  /*2920*/  WARPSYNC.COLLECTIVE R2, `(.L_x_4990) ;  /* 0x0000000002087348 */ /* 0x000fea0003c00000 */
[----:B------:R0:W1:Y:S02]  /*2930*/  SHFL.BFLY P2, R0, R64, R62, R63 ;  /* 0x0c00003e40007389 */ /* 0x000064000004003f */
[----:B01----:R-:W-:Y:S01]  /*2940*/  ENDCOLLECTIVE ;  /* 0x000000000000791b */ /* 0x003fe20003800000 */
.L_x_4990:
        /* <DEDUP_REMOVED lines=67> */
[----:B------:R-:W-:-:S07]  /*2d80*/  IMAD.MOV.U32 R63, RZ, RZ, 0x1f ;  /* 0x0000001fff3f7424 */ /* 0x000fce00078e00ff */
[----:B------:R-:W-:Y:S05]  /*2d90*/  WARPSYNC.COLLECTIVE R2, `(.L_x_4991) ;  /* 0x0000000002087348 */ /* 0x000fea0003c00000 */
[----:B------:R0:W1:Y:S02]  /*2da0*/  SHFL.BFLY P2, R0, R64, R62, R63 ;  /* 0x0c00003e40007389 */ /* 0x000064000004003f */
[----:B01----:R-:W-:Y:S01]  /*2db0*/  ENDCOLLECTIVE ;  /* 0x000000000000791b */ /* 0x003fe20003800000 */
.L_x_4991:
[----:B------:R-:W-:Y:S01]  /*2dc0*/  HFMA2.MMA R62, -RZ, RZ, 0, 1.1920928955078125e-07 ;  /* 0x00000002ff3e7435 */ /* 0x000fe200000001ff */
[----:B------:R-:W-:-:S05]  /*2dd0*/  FADD R65, R64, R0 ;  /* 0x0000000040417221 */ /* 0x000fca0000000000 */
[----:B------:R-:W-:-:S07]  /*2de0*/  MOV R64, R65 ;  /* 0x0000004100407202 */ /* 0x000fce0000000f00 */
[----:B------:R-:W-:Y:S05]  /*2df0*/  WARPSYNC.COLLECTIVE R2, `(.L_x_4992) ;  /* 0x0000000002087348 */ /* 0x000fea0003c00000 */
[----:B------:R0:W1:Y:S02]  /*2e00*/  SHFL.BFLY P2, R0, R64, R62, R63 ;  /* 0x0c00003e40007389 */ /* 0x000064000004003f */
[----:B01----:R-:W-:Y:S01]  /*2e10*/  ENDCOLLECTIVE ;  /* 0x000000000000791b */ /* 0x003fe20003800000 */
.L_x_4992:
[----:B------:R-:W-:Y:S01]  /*2e20*/  HFMA2.MMA R62, -RZ, RZ, 0, 2.384185791015625e-07 ;  /* 0x00000004ff3e7435 */ /* 0x000fe200000001ff */
[----:B------:R-:W-:-:S05]  /*2e30*/  FADD R66, R65, R0 ;  /* 0x0000000041427221 */ /* 0x000fca0000000000 */
[----:B------:R-:W-:-:S07]  /*2e40*/  MOV R64, R66 ;  /* 0x0000004200407202 */ /* 0x000fce0000000f00 */
[----:B------:R-:W-:Y:S05]  /*2e50*/  WARPSYNC.COLLECTIVE R2, `(.L_x_4993) ;  /* 0x0000000002087348 */ /* 0x000fea0003c00000 */
[----:B------:R0:W1:Y:S02]  /*2e60*/  SHFL.BFLY P2, R0, R64, R62, R63 ;  /* 0x0c00003e40007389 */ /* 0x000064000004003f */
[----:B01----:R-:W-:Y:S01]  /*2e70*/  ENDCOLLECTIVE ;  /* 0x000000000000791b */ /* 0x003fe20003800000 */
.L_x_4993:
[----:B------:R-:W-:Y:S01]  /*2e80*/  HFMA2.MMA R62, -RZ, RZ, 0, 4.76837158203125e-07 ;  /* 0x00000008ff3e7435 */ /* 0x000fe200000001ff */
[----:B------:R-:W-:-:S05]  /*2e90*/  FADD R67, R66, R0 ;  /* 0x0000000042437221 */ /* 0x000fca0000000000 */
[----:B------:R-:W-:-:S07]  /*2ea0*/  MOV R64, R67 ;  /* 0x0000004300407202 */ /* 0x000fce0000000f00 */
[----:B------:R-:W-:Y:S05]  /*2eb0*/  WARPSYNC.COLLECTIVE R2, `(.L_x_4994) ;  /* 0x0000000002087348 */ /* 0x000fea0003c00000 */
[----:B------:R0:W1:Y:S02]  /*2ec0*/  SHFL.BFLY P2, R0, R64, R62, R63 ;  /* 0x0c00003e40007389 */ /* 0x000064000004003f */
[----:B01----:R-:W-:Y:S01]  /*2ed0*/  ENDCOLLECTIVE ;  /* 0x000000000000791b */ /* 0x003fe20003800000 */
.L_x_4994:
[----:B------:R-:W-:Y:S02]  /*2ee0*/  IMAD.MOV.U32 R62, RZ, RZ, 0x10 ;  /* 0x00000010ff3e7424 */ /* 0x000fe400078e00ff */
[----:B------:R-:W-:-:S05]  /*2ef0*/  FADD R68, R67, R0 ;  /* 0x0000000043447221 */ /* 0x000fca0000000000 */
[----:B------:R-:W-:-:S07]  /*2f00*/  MOV R64, R68 ;  /* 0x0000004400407202 */ /* 0x000fce0000000f00 */
[----:B------:R-:W-:Y:S05]  /*2f10*/  WARPSYNC.COLLECTIVE R2, `(.L_x_4995) ;  /* 0x0000000002087348 */ /* 0x000fea0003c00000 */
[----:B------:R0:W1:Y:S02]  /*2f20*/  SHFL.BFLY P2, R0, R64, R62, R63 ;  /* 0x0c00003e40007389 */ /* 0x000064000004003f */
[----:B01----:R-:W-:Y:S01]  /*2f30*/  ENDCOLLECTIVE ;  /* 0x000000000000791b */ /* 0x003fe20003800000 */
.L_x_4995:
[----:B------:R-:W-:Y:S05]  /*2f40*/  BRA `(.L_x_4996) ;  /* 0xffffffdc00747947 */ /* 0x000fea000383ffff */
.L_x_4978:
[----:B------:R-:W-:Y:S01]  /*2f50*/  HFMA2.MMA R6, -RZ, RZ, 0, 9.5367431640625e-07 ;  /* 0x00000010ff067435 */ /* 0x000fe200000001ff */
[----:B------:R-:W-:Y:S01]  /*2f60*/  BSSY B0, `(.L_x_4997) ;  /* 0x0000007000007945 */ /* 0x000fe20003800000 */
[----:B------:R-:W-:Y:S02]  /*2f70*/  MOV R9, R34 ;  /* 0x0000002200097202 */ /* 0x000fe40000000f00 */
[----:B------:R-:W-:Y:S02]  /*2f80*/  MOV R11, 0x1f ;  /* 0x0000001f000b7802 */ /* 0x000fe40000000f00 */
[----:B--2---:R-:W-:-:S07]  /*2f90*/  MOV R2, 0xffffffff ;  /* 0xffffffff00027802 */ /* 0x004fce0000000f00 */
[----:B0----5:R-:W-:Y:S05]  /*2fa0*/  WARPSYNC.COLLECTIVE R2, `(.L_x_4998) ;  /* 0x0000000002087348 */ /* 0x021fea0003c00000 */
[----:B------:R1:W2:Y:S02]  /*2fb0*/  SHFL.DOWN P0, R7, R9, R6, R11 ;  /* 0x0800000609077389 */ /* 0x0002a4000000000b */
[----:B012--5:R-:W-:Y:S01]  /*2fc0*/  ENDCOLLECTIVE ;  /* 0x000000000000791b */ /* 0x027fe20003800000 */
.L_x_4998:
[----:B------:R-:W-:Y:S05]  /*2fd0*/  BSYNC B0 ;  /* 0x0000000000007941 */ /* 0x000fea0003800000 */
.L_x_4997:
[----:B------:R-:W-:Y:S01]  /*2fe0*/  MOV R3, R7 ;  /* 0x0000000700037202 */ /* 0x000fe20000000f00 */
[----:B------:R-:W-:Y:S01]  /*2ff0*/  HFMA2.MMA R6, -RZ, RZ, 0, 4.76837158203125e-07 ;  /* 0x00000008ff067435 */ /* 0x000fe200000001ff */
[----:B------:R-:W-:Y:S01]  /*3000*/  IMAD.MOV.U32 R11, RZ, RZ, 0x1f ;  /* 0x0000001fff0b7424 */ /* 0x000fe200078e00ff */
[----:B------:R-:W-:Y:S02]  /*3010*/  MOV R2, 0xffffffff ;  /* 0xffffffff00027802 */ /* 0x000fe40000000f00 */
[----:B------:R-:W-:-:S04]  /*3020*/  FMNMX R3, R3, R34, !PT ;  /* 0x0000002203037209 */ /* 0x000fc80007800000 */
[----:B------:R-:W-:-:S07]  /*3030*/  MOV R9, R3 ;  /* 0x0000000300097202 */ /* 0x000fce0000000f00 */
[----:B------:R-:W-:Y:S05]  /*3040*/  WARPSYNC.COLLECTIVE R2, `(.L_x_4999) ;  /* 0x0000000002087348 */ /* 0x000fea0003c00000 */
[----:B------:R0:W1:Y:S02]  /*3050*/  SHFL.DOWN P0, R7, R9, R6, R11 ;  /* 0x0800000609077389 */ /* 0x000064000000000b */
[----:B01----:R-:W-:Y:S01]  /*3060*/  ENDCOLLECTIVE ;  /* 0x000000000000791b */ /* 0x003fe20003800000 */
.L_x_4999:
[----:B------:R-:W-:Y:S01]  /*3070*/  HFMA2.MMA R6, -RZ, RZ, 0, 2.384185791015625e-07 ;  /* 0x00000004ff067435 */ /* 0x000fe200000001ff */
[----:B------:R-:W-:-:S04]  /*3080*/  MOV R0, R7 ;  /* 0x0000000700007202 */ /* 0x000fc80000000f00 */
[----:B------:R-:W-:-:S04]  /*3090*/  FMNMX R0, R3, R0, !PT ;  /* 0x0000000003007209 */ /* 0x000fc80007800000 */
[----:B------:R-:W-:-:S07]  /*30a0*/  MOV R9, R0 ;  /* 0x0000000000097202 */ /* 0x000fce0000000f00 */
[----:B------:R-:W-:Y:S05]  /*30b0*/  WARPSYNC.COLLECTIVE R2, `(.L_x_5000) ;  /* 0x0000000002087348 */ /* 0x000fea0003c00000 */
[----:B------:R0:W1:Y:S02]  /*30c0*/  SHFL.DOWN P0, R7, R9, R6, R11 ;  /* 0x0800000609077389 */ /* 0x000064000000000b */
[----:B01----:R-:W-:Y:S01]  /*30d0*/  ENDCOLLECTIVE ;  /* 0x000000000000791b */ /* 0x003fe20003800000 */
.L_x_5000:
[----:B------:R-:W-:Y:S01]  /*30e0*/  HFMA2.MMA R6, -RZ, RZ, 0, 1.1920928955078125e-07 ;  /* 0x00000002ff067435 */ /* 0x000fe200000001ff */
[----:B------:R-:W-:-:S04]  /*30f0*/  MOV R5, R7 ;  /* 0x0000000700057202 */ /* 0x000fc80000000f00 */
[----:B------:R-:W-:-:S04]  /*3100*/  FMNMX R5, R0, R5, !PT ;  /* 0x0000000500057209 */ /* 0x000fc80007800000 */
[----:B------:R-:W-:-:S07]  /*3110*/  MOV R9, R5 ;  /* 0x0000000500097202 */ /* 0x000fce0000000f00 */
[----:B------:R-:W-:Y:S05]  /*3120*/  WARPSYNC.COLLECTIVE R2, `(.L_x_5001) ;  /* 0x0000000002087348 */ /* 0x000fea0003c00000 */
[----:B------:R0:W1:Y:S02]  /*3130*/  SHFL.DOWN P0, R7, R9, R6, R11 ;  /* 0x0800000609077389 */ /* 0x000064000000000b */
[----:B01----:R-:W-:Y:S01]  /*3140*/  ENDCOLLECTIVE ;  /* 0x000000000000791b */ /* 0x003fe20003800000 */
.L_x_5001:
[----:B------:R-:W-:Y:S01]  /*3150*/  HFMA2.MMA R6, -RZ, RZ, 0, 5.9604644775390625e-08 ;  /* 0x00000001ff067435 */ /* 0x000fe200000001ff */
[----:B------:R-:W-:-:S05]  /*3160*/  IMAD.MOV.U32 R4, RZ, RZ, R7 ;  /* 0x000000ffff047224 */ /* 0x000fca00078e0007 */
[----:B------:R-:W-:-:S04]  /*3170*/  FMNMX R4, R5, R4, !PT ;  /* 0x0000000405047209 */ /* 0x000fc80007800000 */
[----:B------:R-:W-:-:S07]  /*3180*/  MOV R9, R4 ;  /* 0x0000000400097202 */ /* 0x000fce0000000f00 */
[----:B------:R-:W-:Y:S05]  /*3190*/  WARPSYNC.COLLECTIVE R2, `(.L_x_5002) ;  /* 0x0000000002087348 */ /* 0x000fea0003c00000 */
[----:B------:R0:W1:Y:S02]  /*31a0*/  SHFL.DOWN P0, R7, R9, R6, R11 ;  /* 0x0800000609077389 */ /* 0x000064000000000b */
[----:B01----:R-:W-:Y:S01]  /*31b0*/  ENDCOLLECTIVE ;  /* 0x000000000000791b */ /* 0x003fe20003800000 */
.L_x_5002:
[----:B------:R-:W-:Y:S05]  /*31c0*/  BRA `(.L_x_5003) ;  /* 0xfffffff0006c7947 */ /* 0x000fea000383ffff */
.L_x_4981:
[----:B------:R-:W-:Y:S01]  /*31d0*/  HFMA2.MMA R6, -RZ, RZ, 0, 1.1920928955078125e-07 ;  /* 0x00000002ff067435 */ /* 0x000fe200000001ff */
[----:B---3--:R-:W-:Y:S02]  /*31e0*/  MOV R9, R0 ;  /* 0x0000000000097202 */ /* 0x008fe40000000f00 */
[----:B------:R-:W-:Y:S02]  /*31f0*/  MOV R11, 0x1f ;  /* 0x0000001f000b7802 */ /* 0x000fe40000000f00 */
[----:B--2---:R-:W-:-:S07]  /*3200*/  MOV R2, 0xffffffff ;  /* 0xffffffff00027802 */ /* 0x004fce0000000f00 */
[----:B01---5:R-:W-:Y:S05]  /*3210*/  WARPSYNC.COLLECTIVE R2, `(.L_x_5004) ;  /* 0x0000000002087348 */ /* 0x023fea0003c00000 */
[----:B------:R2:W3:Y:S02]  /*3220*/  SHFL.DOWN P0, R7, R9, R6, R11 ;  /* 0x0800000609077389 */ /* 0x0004e4000000000b */
[----:B0123-5:R-:W-:Y:S01]  /*3230*/  ENDCOLLECTIVE ;  /* 0x000000000000791b */ /* 0x02ffe20003800000 */
.L_x_5004:
[----:B------:R-:W-:Y:S01]  /*3240*/  HFMA2.MMA R6, -RZ, RZ, 0, 5.9604644775390625e-08 ;  /* 0x00000001ff067435 */ /* 0x000fe200000001ff */
[----:B------:R-:W-:-:S04]  /*3250*/  MOV R3, R7 ;  /* 0x0000000700037202 */ /* 0x000fc80000000f00 */
[----:B------:R-:W-:-:S05]  /*3260*/  FMNMX R3, R3, R0, !PT ;  /* 0x0000000003037209 */ /* 0x000fca0007800000 */
[----:B------:R-:W-:-:S07]  /*3270*/  IMAD.MOV.U32 R9, RZ, RZ, R3 ;  /* 0x000000ffff097224 */ /* 0x000fce00078e0003 */
[----:B------:R-:W-:Y:S05]  /*3280*/  WARPSYNC.COLLECTIVE R2, `(.L_x_5005) ;  /* 0x0000000002087348 */ /* 0x000fea0003c00000 */
[----:B------:R0:W1:Y:S02]  /*3290*/  SHFL.DOWN P0, R7, R9, R6, R11 ;  /* 0x0800000609077389 */ /* 0x000064000000000b */
[----:B01----:R-:W-:Y:S01]  /*32a0*/  ENDCOLLECTIVE ;  /* 0x000000000000791b */ /* 0x003fe20003800000 */
.L_x_5005:
[----:B------:R-:W-:Y:S01]  /*32b0*/  MOV R4, R7 ;  /* 0x0000000700047202 */ /* 0x000fe20000000f00 */
[----:B------:R-:W-:Y:S06]  /*32c0*/  BRA `(.L_x_5006) ;  /* 0xfffffff0009c7947 */ /* 0x000fec000383ffff */
        .weak           $__internal_63_$__cuda_sm20_rcp_rn_f32_slowpath
        .type           $__internal_63_$__cuda_sm20_rcp_rn_f32_slowpath,@function
        .size           $__internal_63_$__cuda_sm20_rcp_rn_f32_slowpath,(.L_x_5530 - $__internal_63_$__cuda_sm20_rcp_rn_f32_slowpath)
$__internal_63_$__cuda_sm20_rcp_rn_f32_slowpath:
        /* <DEDUP_REMOVED lines=15> */
.L_x_5007:
        /* <DEDUP_REMOVED lines=33> */
.L_x_5009:
[----:B------:R0:W1:Y:S02]  /*35d0*/  MUFU.RCP R3, R0 ;  /* 0x0000000000037308 */ /* 0x0000640000001000 */
.L_x_5008:
[----:B-1----:R-:W-:Y:S02]  /*35e0*/  MOV R5, R3 ;  /* 0x0000000300057202 */ /* 0x002fe40000000f00 */
[----:B------:R-:W-:Y:S02]  /*35f0*/  MOV R2, R8 ;  /* 0x0000000800027202 */ /* 0x000fe40000000f00 */
[----:B------:R-:W-:-:S04]  /*3600*/  MOV R3, 0x0 ;  /* 0x0000000000037802 */ /* 0x000fc80000000f00 */
[----:B0-----:R-:W-:Y:S05]  /*3610*/  RET.REL.NODEC R2 `(_ZN18transformer_engine13normalization24rmsnorm_fwd_tuned_kernelINS0_13Kernel_traitsI13__nv_bfloat16S3_13__nv_fp8_e4m3fjLj1024ELj1ELj4ELj1ELj16ENS0_18Kernel_traits_baseILj1024ES3_S3_S4_fjLj128EEEEEEEvNS0_19ForwardKernelParamsE) ;  /* 0xffffffc802787950 */ /* 0x001fea0003c3ffff */
.L_x_5010:
        /* <DEDUP_REMOVED lines=14> */
.L_x_5530:


//--------------------- .text._ZN18transformer_engine13normalization24rmsnorm_fwd_tuned_kernelINS0_13Kernel_traitsI13__nv_bfloat16S3_S3_fjLj768ELj1ELj4ELj1ELj16ENS0_18Kernel_traits_baseILj768ES3_S3_S3_fjLj128EEEEEEEvNS0_19ForwardKernelParamsE --------------------------
	.section	.text._ZN18transformer_engine13normalization24rmsnorm_fwd_tuned_kernelINS0_13Kernel_traitsI13__nv_bfloat16S3_S3_fjLj768ELj1ELj4ELj1ELj16ENS0_18Kernel_traits_baseILj768ES3_S3_S3_fjLj128EEEEEEEvNS0_19ForwardKernelParamsE,"ax",@progbits
	.align	128
        .global         _ZN18transformer_engine13normalization24rmsnorm_fwd_tuned_kernelINS0_13Kernel_traitsI13__nv_bfloat16S3_S3_fjLj768ELj1ELj4ELj1ELj16ENS0_18Kernel_traits_baseILj768ES3_S3_S3_fjLj128EEEEEEEvNS0_19ForwardKernelParamsE
        .type           _ZN18transformer_engine13normalization24rmsnorm_fwd_tuned_kernelINS0_13Kernel_traitsI13__nv_bfloat16S3_S3_fjLj768ELj1ELj4ELj1ELj16ENS0_18Kernel_traits_baseILj768ES3_S3_S3_fjLj128EEEEEEEvNS0_19ForwardKernelParamsE,@function
        .size           _ZN18transformer_engine13normalization24rmsnorm_fwd_tuned_kernelINS0_13Kernel_traitsI13__nv_bfloat16S3_S3_fjLj768ELj1ELj4ELj1ELj16ENS0_18Kernel_traits_baseILj768ES3_S3_S3_fjLj128EEEEEEEvNS0_19ForwardKernelParamsE,(.L_x_5531 - _ZN18transformer_engine13normalization24rmsnorm_fwd_tuned_kernelINS0_13Kernel_traitsI13__nv_bfloat16S3_S3_fjLj768ELj1ELj4ELj1ELj16ENS0_18Kernel_traits_baseILj768ES3_S3_S3_fjLj128EEEEEEEvNS0_19ForwardKernelParamsE)
        .other          _ZN18transformer_engine13normalization24rmsnorm_fwd_tuned_kernelINS0_13Kernel_traitsI13__nv_bfloat16S3_S3_fjLj768ELj1ELj4ELj1ELj16ENS0_18Kernel_traits_baseILj768ES3_S3_S3_fjLj128EEEEEEEvNS0_19ForwardKernelParamsE,@"STO_CUDA_ENTRY STV_DEFAULT"
_ZN18transformer_engine13normalization24rmsnorm_fwd_tuned_kernelINS0_13Kernel_traitsI13__nv_bfloat16S3_S3_fjLj768ELj1ELj4ELj1ELj16ENS0_18Kernel_traits_baseILj768ES3_S3_S3_fjLj128EEEEEEEvNS0_19ForwardKernelParamsE:
.text._ZN18transformer_engine13normalization24rmsnorm_fwd_tuned_kernelINS0_13Kernel_traitsI13__nv_bfloat16S3_S3_fjLj768ELj1ELj4ELj1ELj16ENS0_18Kernel_traits_baseILj768ES3_S3_S3_fjLj128EEEEEEEvNS0_19ForwardKernelParamsE:
[----:B------:R-:W-:Y:S01]  /*0000*/  LDC R1, c[0x0][0x28] ;  /* 0x00000a00ff017b82 */ /* 0x000fe20000000800 */
[----:B------:R-:W0:Y:S01]  /*0010*/  S2R R4, SR_TID.X ;  /* 0x0000000000047919 */ /* 0x000e220000002100 */
[----:B------:R-:W-:Y:S01]  /*0020*/  ULDC.U8 UR4, c[0x0][0x294] ;  /* 0x0000a50000047ab9 */ /* 0x000fe20000000000 */
[----:B------:R-:W-:Y:S01]  /*0030*/  ULDC UR8, c[0x0][0x218] ;  /* 0x0000860000087ab9 */ /* 0x000fe20000000800 */
[----:B------:R-:W-:Y:S01]  /*0040*/  ISETP.NE.AND P1, PT, RZ, UR4, PT ;  /* 0x00000004ff007c0c */ /* 0x000fe2000bf25270 */
[----:B------:R-:W1:Y:S01]  /*0050*/  S2R R8, SR_CTAID.X ;  /* 0x0000000000087919 */ /* 0x000e620000002500 */
[----:B------:R-:W-:Y:S01]  /*0060*/  ULDC.64 UR6, c[0x0][0x238] ;  /* 0x00008e0000067ab9 */ /* 0x000fe20000000a00 */
[----:B------:R-:W-:Y:S01]  /*0070*/  ULDC.64 UR4, c[0x0][0x208] ;  /* 0x0000820000047ab9 */ /* 0x000fe20000000a00 */
[----:B------:R-:W-:-:S09]  /*0080*/  ULDC.64 UR10, c[0x0][0x258] ;  /* 0x00009600000a7ab9 */ /* 0x000fd20000000a00 */
[----:B------:R-:W2:Y:S01]  /*0090*/  @P1 LDC.64 R2, c[0x0][0x270] ;  /* 0x00009c00ff021b82 */ /* 0x000ea20000000a00 */
[----:B0-----:R-:W-:-:S04]  /*00a0*/  SHF.R.U32.HI R5, RZ, 0x5, R4 ;  /* 0x00000005ff057819 */ /* 0x001fc80000011604 */
[----:B-1----:R-:W-:Y:S02]  /*00b0*/  LEA R5, R8, R5, 0x2 ;  /* 0x0000000508057211 */ /* 0x002fe400078e10ff */
[----:B------:R-:W-:Y:S02]  /*00c0*/  SHF.L.U32 R0, R4, 0x4, RZ ;  /* 0x0000000404007819 */ /* 0x000fe400000006ff */
[----:B------:R-:W-:Y:S01]  /*00d0*/  ISETP.GE.AND P0, PT, R5, UR8, PT ;  /* 0x0000000805007c0c */ /* 0x000fe2000bf06270 */
[----:B--2---:R0:W5:Y:S01]  /*00e0*/  @P1 LDG.E R6, desc[UR4][R2.64] ;  /* 0x0000000402061981 */ /* 0x004162000c1e1900 */
[----:B------:R-:W-:Y:S01]  /*00f0*/  LOP3.LUT R0, R0, 0x1f0, RZ, 0xc0, !PT ;  /* 0x000001f000007812 */ /* 0x000fe200078ec0ff */
[----:B------:R-:W-:Y:S01]  /*0100*/  ULDC.64 UR8, c[0x0][0x288] ;  /* 0x0000a20000087ab9 */ /* 0x000fe20000000a00 */
[----:B------:R-:W-:Y:S02]  /*0110*/  BSSY B0, `(.L_x_5011) ;  /* 0x000015f000007945 */ /* 0x000fe40003800000 */
[----:B------:R-:W-:Y:S01]  /*0120*/  IADD3 R20, P2, R0, UR6, RZ ;  /* 0x0000000600147c10 */ /* 0x000fe2000ff5e0ff */
[----:B------:R-:W-:-:S03]  /*0130*/  ULDC UR6, c[0x0][0x268] ;  /* 0x00009a0000067ab9 */ /* 0x000fc60000000800 */
[----:B------:R-:W-:Y:S01]  /*0140*/  IADD3.X R21, RZ, UR7, RZ, P2, !PT ;  /* 0x00000007ff157c10 */ /* 0x000fe200097fe4ff */
[----:B------:R-:W-:Y:S01]  /*0150*/  ULDC UR7, c[0x0][0x218] ;  /* 0x0000860000077ab9 */ /* 0x000fe20000000800 */
[----:B0-----:R-:W-:Y:S01]  /*0160*/  HFMA2.MMA R3, -RZ, RZ, 0, 0 ;  /* 0x00000000ff037435 */ /* 0x001fe200000001ff */
[----:B------:R-:W-:Y:S10]  /*0170*/  @P0 BRA `(.L_x_5012) ;  /* 0x0000001400600947 */ /* 0x000ff40003800000 */
[----:B------:R0:W5:Y:S01]  /*0180*/  LDG.E.128 R8, desc[UR4][R20.64] ;  /* 0x0000000414087981 */ /* 0x000162000c1e1d00 */
[----:B------:R-:W1:Y:S03]  /*0190*/  LDC.U8 R2, c[0x0][0x250] ;  /* 0x00009400ff027b82 */ /* 0x000e660000000000 */
[----:B------:R0:W5:Y:S04]  /*01a0*/  LDG.E.128 R12, desc[UR4][R20.64+0x200] ;  /* 0x00020004140c7981 */ /* 0x000168000c1e1d00 */
[----:B------:R0:W5:Y:S01]  /*01b0*/  LDG.E.128 R16, desc[UR4][R20.64+0x400] ;  /* 0x0004000414107981 */ /* 0x000162000c1e1d00 */
[----:B------:R-:W-:Y:S02]  /*01c0*/  MOV R3, RZ ;  /* 0x000000ff00037202 */ /* 0x000fe40000000f00 */
[----:B------:R-:W-:-:S07]  /*01d0*/  LOP3.LUT R0, R4, 0x1f, RZ, 0xc0, !PT ;  /* 0x0000001f04007812 */ /* 0x000fce00078ec0ff */
.L_x_5014:
[----:B--2---:R-:W2:Y:S01]  /*01e0*/  LDC.64 R28, c[0x0][0x220] ;  /* 0x00008800ff1c7b82 */ /* 0x004ea20000000a00 */
[----:B------:R-:W-:-:S05]  /*01f0*/  LOP3.LUT P0, R32, R4, 0x1f, RZ, 0xc0, !PT ;  /* 0x0000001f04207812 */ /* 0x000fca000780c0ff */
[----:B------:R-:W-:-:S04]  /*0200*/  IMAD R32, R5, 0x60, R32 ;  /* 0x0000006005207824 */ /* 0x000fc800078e0220 */
[----:B--2---:R-:W-:-:S06]  /*0210*/  IMAD.WIDE.U32 R22, R32, 0x10, R28 ;  /* 0x0000001020167825 */ /* 0x004fcc00078e001c */
[----:B0-----:R-:W2:Y:S01]  /*0220*/  LDG.E.128 R20, desc[UR4][R22.64] ;  /* 0x0000000416147981 */ /* 0x001ea2000c1e1d00 */
[----:B------:R-:W-:-:S05]  /*0230*/  IADD3 R7, R32, 0x20, RZ ;  /* 0x0000002020077810 */ /* 0x000fca0007ffe0ff */
[----:B------:R-:W-:-:S06]  /*0240*/  IMAD.WIDE.U32 R24, R7, 0x10, R28 ;  /* 0x0000001007187825 */ /* 0x000fcc00078e001c */
[----:B------:R-:W3:Y:S01]  /*0250*/  LDG.E.128 R24, desc[UR4][R24.64] ;  /* 0x0000000418187981 */ /* 0x000ee2000c1e1d00 */
[----:B------:R-:W-:-:S05]  /*0260*/  IADD3 R31, R32, 0x40, RZ ;  /* 0x00000040201f7810 */ /* 0x000fca0007ffe0ff */
        /* <DEDUP_REMOVED lines=26> */
[----:B------:R-:W-:-:S02]  /*0410*/  PRMT R39, R25, 0x7632, R39 ;  /* 0x0000763219277816 */ /* 0x000fc40000000027 */
        /* <DEDUP_REMOVED lines=47> */
[----:B------:R-:W-:-:S04]  /*0710*/  FMUL R45, R31, 0.001302083372138440609 ;  /* 0x3aaaaaab1f2d7820 */ /* 0x000fc80000400000 */
        /* <DEDUP_REMOVED lines=57> */
.L_x_5034:
[----:B--2---:R-:W-:-:S04]  /*0ab0*/  FADD R31, R53, R31 ;  /* 0x0000001f351f7221 */ /* 0x004fc80000000000 */
[----:B------:R-:W-:Y:S01]  /*0ac0*/  FMUL R48, R31, 0.001302083372138440609 ;  /* 0x3aaaaaab1f307820 */ /* 0x000fe20000400000 */
[----:B-----5:R-:W-:-:S03]  /*0ad0*/  SHF.L.U32 R31, R8, 0x10, RZ ;  /* 0x00000010081f7819 */ /* 0x020fc600000006ff */
[----:B------:R-:W-:-:S04]  /*0ae0*/  FFMA R48, R45, R45, R48 ;  /* 0x0000002d2d307223 */ /* 0x000fc80000000030 */
[----:B------:R-:W-:Y:S02]  /*0af0*/  FADD R47, R48, UR6 ;  /* 0x00000006302f7e21 */ /* 0x000fe40008000000 */
[----:B------:R-:W2:Y:S03]  /*0b00*/  @!P0 LDC.64 R48, c[0x0][0x230] ;  /* 0x00008c00ff308b82 */ /* 0x000ea60000000a00 */
[----:B------:R-:W-:-:S13]  /*0b10*/  FSETP.GEU.AND P2, PT, |R47|, 1.175494350822287508e-38, PT ;  /* 0x008000002f00780b */ /* 0x000fda0003f4e200 */
[----:B------:R-:W-:-:S04]  /*0b20*/  @!P2 FMUL R47, R47, 16777216 ;  /* 0x4b8000002f2fa820 */ /* 0x000fc80000400000 */
[----:B------:R3:W4:Y:S01]  /*0b30*/  MUFU.RSQ R45, R47 ;  /* 0x0000002f002d7308 */ /* 0x0007220000001400 */
[----:B--2---:R-:W-:Y:S01]  /*0b40*/  @!P0 IMAD.WIDE R50, R5, 0x4, R48 ;  /* 0x0000000405328825 */ /* 0x004fe200078e0230 */
[----:B---3--:R-:W-:-:S03]  /*0b50*/  PRMT R47, R9, 0x7632, R47 ;  /* 0x00007632092f7816 */ /* 0x008fc6000000002f */
[----:B----4-:R-:W-:Y:S01]  /*0b60*/  @!P2 FMUL R45, R45, 4096 ;  /* 0x458000002d2da820 */ /* 0x010fe20000400000 */
[----:B-1----:R-:W-:-:S03]  /*0b70*/  ISETP.NE.AND P2, PT, R2, RZ, PT ;  /* 0x000000ff0200720c */ /* 0x002fc60003f45270 */
[-C--:B------:R-:W-:Y:S01]  /*0b80*/  FMUL R48, R33, R45.reuse ;  /* 0x0000002d21307220 */ /* 0x080fe20000400000 */
[----:B------:R-:W-:Y:S01]  /*0b90*/  PRMT R33, R8, 0x7632, R33 ;  /* 0x0000763208217816 */ /* 0x000fe20000000021 */
[----:B------:R1:W-:Y:S01]  /*0ba0*/  @!P0 STG.E desc[UR4][R50.64], R45 ;  /* 0x0000002d32008986 */ /* 0x0003e2000c101904 */
[----:B------:R-:W-:Y:S01]  /*0bb0*/  ISETP.NE.U32.AND P0, PT, RZ, UR8, PT ;  /* 0x00000008ff007c0c */ /* 0x000fe2000bf05070 */
[-C--:B------:R-:W-:Y:S01]  /*0bc0*/  FMUL R20, R20, R45.reuse ;  /* 0x0000002d14147220 */ /* 0x080fe20000400000 */
[----:B------:R-:W-:Y:S01]  /*0bd0*/  SHF.L.U32 R33, R33, 0x10, RZ ;  /* 0x0000001021217819 */ /* 0x000fe200000006ff */
[-C--:B------:R-:W-:Y:S01]  /*0be0*/  FMUL R21, R21, R45.reuse ;  /* 0x0000002d15157220 */ /* 0x080fe20000400000 */
[----:B------:R-:W-:Y:S01]  /*0bf0*/  ISETP.NE.AND.EX P0, PT, RZ, UR9, PT, P0 ;  /* 0x00000009ff007c0c */ /* 0x000fe2000bf05300 */
[-C--:B------:R-:W-:Y:S01]  /*0c00*/  FMUL R34, R34, R45.reuse ;  /* 0x0000002d22227220 */ /* 0x080fe20000400000 */
[-C--:B------:R-:W-:Y:S01]  /*0c10*/  FMUL R35, R35, R45.reuse ;  /* 0x0000002d23237220 */ /* 0x080fe20000400000 */
[----:B------:R-:W-:Y:S01]  /*0c20*/  @P2 FADD R31, R31, 1 ;  /* 0x3f8000001f1f2421 */ /* 0x000fe20000000000 */
[----:B------:R-:W-:Y:S01]  /*0c30*/  @P2 FADD R33, R33, 1 ;  /* 0x3f80000021212421 */ /* 0x000fe20000000000 */
[-C--:B------:R-:W-:Y:S01]  /*0c40*/  FMUL R22, R22, R45.reuse ;  /* 0x0000002d16167220 */ /* 0x080fe20000400000 */
[-C--:B------:R-:W-:Y:S01]  /*0c50*/  FMUL R36, R36, R45.reuse ;  /* 0x0000002d24247220 */ /* 0x080fe20000400000 */
[----:B------:R-:W-:Y:S01]  /*0c60*/  FMUL R31, R31, R48 ;  /* 0x000000301f1f7220 */ /* 0x000fe20000400000 */
[----:B------:R-:W-:Y:S01]  /*0c70*/  SHF.L.U32 R48, R47, 0x10, RZ ;  /* 0x000000102f307819 */ /* 0x000fe200000006ff */
[----:B------:R-:W-:Y:S01]  /*0c80*/  FMUL R20, R33, R20 ;  /* 0x0000001421147220 */ /* 0x000fe20000400000 */
[----:B------:R-:W-:Y:S01]  /*0c90*/  PRMT R33, R10, 0x7632, R33 ;  /* 0x000076320a217816 */ /* 0x000fe20000000021 */
[-C--:B------:R-:W-:Y:S01]  /*0ca0*/  FMUL R23, R23, R45.reuse ;  /* 0x0000002d17177220 */ /* 0x080fe20000400000 */
[----:B------:R-:W-:Y:S01]  /*0cb0*/  PRMT R47, R11, 0x7632, R47 ;  /* 0x000076320b2f7816 */ /* 0x000fe2000000002f */
[----:B------:R-:W-:Y:S01]  /*0cc0*/  @P2 FADD R48, R48, 1 ;  /* 0x3f80000030302421 */ /* 0x000fe20000000000 */
        /* <DEDUP_REMOVED lines=16> */
[----:B------:R-:W-:Y:S01]  /*0dd0*/  SHF.L.U32 R33, R33, 0x10, RZ ;  /* 0x0000001021217819 */ /* 0x000fe200000006ff */
[----:B------:R-:W-:Y:S01]  /*0de0*/  FMUL R21, R48, R21 ;  /* 0x0000001530157220 */ /* 0x000fe20000400000 */
[----:B-1----:R-:W-:-:S02]  /*0df0*/  SHF.L.U32 R45, R9, 0x10, RZ ;  /* 0x00000010092d7819 */ /* 0x002fc400000006ff */
[----:B------:R-:W-:Y:S01]  /*0e00*/  SHF.L.U32 R48, R47, 0x10, RZ ;  /* 0x000000102f307819 */ /* 0x000fe200000006ff */
[----:B------:R-:W-:Y:S01]  /*0e10*/  @P2 FADD R33, R33, 1 ;  /* 0x3f80000021212421 */ /* 0x000fe20000000000 */
[----:B------:R-:W-:Y:S01]  /*0e20*/  PRMT R47, R13, 0x7632, R47 ;  /* 0x000076320d2f7816 */ /* 0x000fe2000000002f */
[----:B------:R-:W-:Y:S01]  /*0e30*/  @P2 FADD R45, R45, 1 ;  /* 0x3f8000002d2d2421 */ /* 0x000fe20000000000 */
[----:B------:R-:W-:Y:S01]  /*0e40*/  @P0 FMNMX R3, R3, |R31|, !PT ;  /* 0x4000001f03030209 */ /* 0x000fe20007800000 */
[----:B------:R-:W-:Y:S01]  /*0e50*/  @P2 FADD R48, R48, 1 ;  /* 0x3f80000030302421 */ /* 0x000fe20000000000 */
[----:B------:R-:W-:Y:S01]  /*0e60*/  SHF.L.U32 R50, R10, 0x10, RZ ;  /* 0x000000100a327819 */ /* 0x000fe200000006ff */
[----:B------:R-:W-:Y:S01]  /*0e70*/  FMUL R22, R33, R22 ;  /* 0x0000001621167220 */ /* 0x000fe20000400000 */
[----:B------:R-:W-:Y:S01]  /*0e80*/  FMUL R34, R45, R34 ;  /* 0x000000222d227220 */ /* 0x000fe20000400000 */
[----:B------:R-:W-:Y:S01]  /*0e90*/  PRMT R33, R12, 0x7632, R33 ;  /* 0x000076320c217816 */ /* 0x000fe20000000021 */
[----:B------:R-:W-:Y:S01]  /*0ea0*/  FMUL R23, R48, R23 ;  /* 0x0000001730177220 */ /* 0x000fe20000400000 */
[----:B------:R-:W-:Y:S01]  /*0eb0*/  SHF.L.U32 R48, R47, 0x10, RZ ;  /* 0x000000102f307819 */ /* 0x000fe200000006ff */
[----:B------:R-:W-:Y:S01]  /*0ec0*/  @P2 FADD R50, R50, 1 ;  /* 0x3f80000032322421 */ /* 0x000fe20000000000 */
[----:B------:R-:W-:Y:S01]  /*0ed0*/  @P0 FMNMX R3, R3, |R20|, !PT ;  /* 0x4000001403030209 */ /* 0x000fe20007800000 */
[----:B------:R-:W-:Y:S01]  /*0ee0*/  @P1 FMUL R31, R6, R31 ;  /* 0x0000001f061f1220 */ /* 0x000fe20000400000 */
        /* <DEDUP_REMOVED lines=8> */
[----:B------:R-:W-:Y:S01]  /*0f70*/  @P0 FMNMX R3, R3, |R21|, !PT ;  /* 0x4000001503030209 */ /* 0x000fe20007800000 */
[----:B------:R-:W-:Y:S01]  /*0f80*/  FMUL R36, R45, R36 ;  /* 0x000000242d247220 */ /* 0x000fe20000400000 */
[----:B------:R-:W-:Y:S01]  /*0f90*/  SHF.L.U32 R48, R15, 0x10, RZ ;  /* 0x000000100f307819 */ /* 0x000fe200000006ff */
[----:B------:R-:W-:Y:S01]  /*0fa0*/  FMUL R24, R33, R24 ;  /* 0x0000001821187220 */ /* 0x000fe20000400000 */
[----:B------:R-:W-:Y:S01]  /*0fb0*/  SHF.L.U32 R45, R13, 0x10, RZ ;  /* 0x000000100d2d7819 */ /* 0x000fe200000006ff */
[----:B------:R-:W-:Y:S01]  /*0fc0*/  @P1 FMUL R20, R6, R20 ;  /* 0x0000001406141220 */ /* 0x000fe20000400000 */
[----:B------:R-:W-:Y:S01]  /*0fd0*/  @P0 FMNMX R3, R3, |R35|, !PT ;  /* 0x4000002303030209 */ /* 0x000fe20007800000 */
[----:B------:R-:W-:Y:S01]  /*0fe0*/  @P2 FADD R48, R48, 1 ;  /* 0x3f80000030302421 */ /* 0x000fe20000000000 */
        /* <DEDUP_REMOVED lines=9> */
[----:B------:R-:W-:Y:S01]  /*1080*/  @P1 FMUL R34, R6, R34 ;  /* 0x0000002206221220 */ /* 0x000fe20000400000 */
[----:B------:R-:W-:Y:S01]  /*1090*/  @P0 FMNMX R3, R3, |R36|, !PT ;  /* 0x4000002403030209 */ /* 0x000fe20007800000 */
[----:B------:R-:W-:Y:S01]  /*10a0*/  @P2 FADD R33, R33, 1 ;  /* 0x3f80000021212421 */ /* 0x000fe20000000000 */
[----:B------:R-:W-:Y:S01]  /*10b0*/  PRMT R45, R16, 0x7632, R45 ;  /* 0x00007632102d7816 */ /* 0x000fe2000000002d */
[----:B------:R-:W-:Y:S01]  /*10c0*/  FMUL R37, R50, R37 ;  /* 0x0000002532257220 */ /* 0x000fe20000400000 */
[----:B------:R-:W-:Y:S01]  /*10d0*/  @P0 FMNMX R3, R3, |R23|, !PT ;  /* 0x4000001703030209 */ /* 0x000fe20007800000 */
[----:B------:R-:W-:Y:S01]  /*10e0*/  @P2 FADD R48, R48, 1 ;  /* 0x3f80000030302421 */ /* 0x000fe20000000000 */
[----:B------:R-:W-:Y:S01]  /*10f0*/  FMUL R26, R33, R26 ;  /* 0x0000001a211a7220 */ /* 0x000fe20000400000 */
[----:B------:R-:W-:Y:S01]  /*1100*/  SHF.L.U32 R45, R45, 0x10, RZ ;  /* 0x000000102d2d7819 */ /* 0x000fe200000006ff */
[----:B------:R-:W-:Y:S01]  /*1110*/  @P1 FMUL R21, R6, R21 ;  /* 0x0000001506151220 */ /* 0x000fe20000400000 */
[----:B------:R-:W-:Y:S01]  /*1120*/  PRMT R47, R17, 0x7632, R47 ;  /* 0x00007632112f7816 */ /* 0x000fe2000000002f */
[----:B------:R-:W-:Y:S01]  /*1130*/  FMUL R41, R48, R41 ;  /* 0x0000002930297220 */ /* 0x000fe20000400000 */
[----:B------:R-:W-:Y:S01]  /*1140*/  PRMT R33, R15, 0x7632, R33 ;  /* 0x000076320f217816 */ /* 0x000fe20000000021 */
[----:B------:R-:W-:Y:S01]  /*1150*/  @P2 FADD R45, R45, 1 ;  /* 0x3f8000002d2d2421 */ /* 0x000fe20000000000 */
[----:B------:R-:W-:Y:S01]  /*1160*/  @P0 FMNMX R3, R3, |R37|, !PT ;  /* 0x4000002503030209 */ /* 0x000fe20007800000 */
[----:B------:R-:W-:Y:S01]  /*1170*/  @P1 FMUL R36, R6, R36 ;  /* 0x0000002406241220 */ /* 0x000fe20000400000 */
[----:B------:R-:W-:Y:S01]  /*1180*/  SHF.L.U32 R50, R14, 0x10, RZ ;  /* 0x000000100e327819 */ /* 0x000fe200000006ff */
[----:B------:R-:W-:Y:S01]  /*1190*/  FMUL R28, R45, R28 ;  /* 0x0000001c2d1c7220 */ /* 0x000fe20000400000 */
[----:B------:R-:W-:Y:S01]  /*11a0*/  SHF.L.U32 R48, R47, 0x10, RZ ;  /* 0x000000102f307819 */ /* 0x000fe200000006ff */
[----:B------:R-:W-:Y:S01]  /*11b0*/  @P1 FMUL R23, R6, R23 ;  /* 0x0000001706171220 */ /* 0x000fe20000400000 */
        /* <DEDUP_REMOVED lines=8> */
[----:B------:R-:W-:Y:S01]  /*1240*/  FMUL R29, R48, R29 ;  /* 0x0000001d301d7220 */ /* 0x000fe20000400000 */
[----:B------:R-:W-:Y:S01]  /*1250*/  FMUL R40, R33, R40 ;  /* 0x0000002821287220 */ /* 0x000fe20000400000 */
[----:B------:R-:W-:Y:S01]  /*1260*/  SHF.L.U32 R48, R45, 0x10, RZ ;  /* 0x000000102d307819 */ /* 0x000fe200000006ff */
[C---:B------:R-:W-:Y:S01]  /*1270*/  @P1 FMUL R35, R6.reuse, R35 ;  /* 0x0000002306231220 */ /* 0x040fe20000400000 */
[----:B------:R-:W-:Y:S01]  /*1280*/  @P0 FMNMX R3, R3, |R25|, !PT ;  /* 0x4000001903030209 */ /* 0x000fe20007800000 */
[----:B------:R-:W-:Y:S01]  /*1290*/  @P1 FMUL R22, R6, R22 ;  /* 0x0000001606161220 */ /* 0x000fe20000400000 */
[----:B------:R-:W-:Y:S01]  /*12a0*/  SHF.L.U32 R33, R17, 0x10, RZ ;  /* 0x0000001011217819 */ /* 0x000fe200000006ff */
[----:B------:R-:W-:Y:S01]  /*12b0*/  @P2 FADD R48, R48, 1 ;  /* 0x3f80000030302421 */ /* 0x000fe20000000000 */
[----:B------:R-:W-:Y:S01]  /*12c0*/  @P0 FMNMX R3, R3, |R39|, !PT ;  /* 0x4000002703030209 */ /* 0x000fe20007800000 */
[----:B------:R-:W-:Y:S01]  /*12d0*/  @P1 FMUL R37, R6, R37 ;  /* 0x0000002506251220 */ /* 0x000fe20000400000 */
[----:B------:R-:W-:Y:S01]  /*12e0*/  SHF.L.U32 R45, R19, 0x10, RZ ;  /* 0x00000010132d7819 */ /* 0x000fe200000006ff */
[----:B------:R-:W-:Y:S01]  /*12f0*/  @P2 FADD R33, R33, 1 ;  /* 0x3f80000021212421 */ /* 0x000fe20000000000 */
[----:B------:R-:W-:Y:S01]  /*1300*/  @P0 FMNMX R3, R3, |R26|, !PT ;  /* 0x4000001a03030209 */ /* 0x000fe20007800000 */
[----:B------:R-:W-:Y:S01]  /*1310*/  FMUL R43, R48, R43 ;  /* 0x0000002b302b7220 */ /* 0x000fe20000400000 */
[----:B------:R-:W-:Y:S01]  /*1320*/  F2FP.BF16.F32.PACK_AB R20, R20, R31 ;  /* 0x0000001f1414723e */ /* 0x000fe200000010ff */
[----:B------:R-:W-:Y:S01]  /*1330*/  FMUL R42, R33, R42 ;  /* 0x0000002a212a7220 */ /* 0x000fe20000400000 */
[----:B------:R-:W-:Y:S01]  /*1340*/  SHF.L.U32 R33, R18, 0x10, RZ ;  /* 0x0000001012217819 */ /* 0x000fe200000006ff */
[----:B------:R-:W1:Y:S01]  /*1350*/  LDC.64 R48, c[0x0][0x258] ;  /* 0x00009600ff307b82 */ /* 0x000e620000000a00 */
[----:B------:R-:W-:Y:S01]  /*1360*/  @P0 FMNMX R3, R3, |R27|, !PT ;  /* 0x4000001b03030209 */ /* 0x000fe20007800000 */
[----:B------:R-:W-:Y:S01]  /*1370*/  @P2 FADD R45, R45, 1 ;  /* 0x3f8000002d2d2421 */ /* 0x000fe20000000000 */
[----:B------:R-:W-:-:S02]  /*1380*/  IMAD R31, R5, 0x60, R0 ;  /* 0x00000060051f7824 */ /* 0x000fc400078e0200 */
[----:B------:R-:W-:Y:S01]  /*1390*/  @P2 FADD R33, R33, 1 ;  /* 0x3f80000021212421 */ /* 0x000fe20000000000 */
[----:B------:R-:W-:Y:S01]  /*13a0*/  @P0 FMNMX R3, R3, |R40|, !PT ;  /* 0x4000002803030209 */ /* 0x000fe20007800000 */
[----:B------:R-:W-:Y:S01]  /*13b0*/  FMUL R46, R45, R46 ;  /* 0x0000002e2d2e7220 */ /* 0x000fe20000400000 */
[C---:B------:R-:W-:Y:S01]  /*13c0*/  @P1 FMUL R24, R6.reuse, R24 ;  /* 0x0000001806181220 */ /* 0x040fe20000400000 */
[----:B------:R-:W-:Y:S01]  /*13d0*/  FMUL R30, R33, R30 ;  /* 0x0000001e211e7220 */ /* 0x000fe20000400000 */
[----:B------:R-:W-:Y:S01]  /*13e0*/  @P0 FMNMX R3, R3, |R41|, !PT ;  /* 0x4000002903030209 */ /* 0x000fe20007800000 */
[C---:B------:R-:W-:Y:S01]  /*13f0*/  @P1 FMUL R38, R6.reuse, R38 ;  /* 0x0000002606261220 */ /* 0x040fe20000400000 */
[----:B------:R-:W-:Y:S01]  /*1400*/  PRMT R33, R19, 0x7632, R33 ;  /* 0x0000763213217816 */ /* 0x000fe20000000021 */
[C---:B------:R-:W-:Y:S01]  /*1410*/  @P1 FMUL R25, R6.reuse, R25 ;  /* 0x0000001906191220 */ /* 0x040fe20000400000 */
[----:B------:R-:W-:Y:S01]  /*1420*/  @P0 FMNMX R3, R3, |R28|, !PT ;  /* 0x4000001c03030209 */ /* 0x000fe20007800000 */
[C---:B------:R-:W-:Y:S01]  /*1430*/  @P1 FMUL R39, R6.reuse, R39 ;  /* 0x0000002706271220 */ /* 0x040fe20000400000 */
[----:B------:R-:W-:Y:S01]  /*1440*/  SHF.L.U32 R33, R33, 0x10, RZ ;  /* 0x0000001021217819 */ /* 0x000fe200000006ff */
[C---:B------:R-:W-:Y:S01]  /*1450*/  @P1 FMUL R26, R6.reuse, R26 ;  /* 0x0000001a061a1220 */ /* 0x040fe20000400000 */
[----:B------:R-:W-:Y:S01]  /*1460*/  @P0 FMNMX R3, R3, |R42|, !PT ;  /* 0x4000002a03030209 */ /* 0x000fe20007800000 */
[C---:B------:R-:W-:Y:S01]  /*1470*/  @P1 FMUL R27, R6.reuse, R27 ;  /* 0x0000001b061b1220 */ /* 0x040fe20000400000 */
[----:B------:R-:W-:Y:S01]  /*1480*/  IADD3 R31, R31, 0x40, RZ ;  /* 0x000000401f1f7810 */ /* 0x000fe20007ffe0ff */
[----:B------:R-:W-:Y:S01]  /*1490*/  @P2 FADD R33, R33, 1 ;  /* 0x3f80000021212421 */ /* 0x000fe20000000000 */
[----:B------:R-:W-:Y:S01]  /*14a0*/  @P0 FMNMX R3, R3, |R29|, !PT ;  /* 0x4000001d03030209 */ /* 0x000fe20007800000 */
[----:B------:R-:W-:Y:S01]  /*14b0*/  @P1 FMUL R40, R6, R40 ;  /* 0x0000002806281220 */ /* 0x000fe20000400000 */
[----:B------:R-:W-:Y:S01]  /*14c0*/  F2FP.BF16.F32.PACK_AB R21, R21, R34 ;  /* 0x000000221515723e */ /* 0x000fe200000010ff */
[----:B------:R-:W-:Y:S01]  /*14d0*/  FMUL R33, R33, R44 ;  /* 0x0000002c21217220 */ /* 0x000fe20000400000 */
[----:B-1----:R-:W-:Y:S01]  /*14e0*/  IMAD.WIDE.U32 R44, R32, 0x10, R48 ;  /* 0x00000010202c7825 */ /* 0x002fe200078e0030 */
[----:B------:R-:W-:Y:S01]  /*14f0*/  @P0 FMNMX R3, R3, |R30|, !PT ;  /* 0x4000001e03030209 */ /* 0x000fe20007800000 */
[----:B------:R-:W1:Y:S01]  /*1500*/  LDC R32, c[0x0][0x210] ;  /* 0x00008400ff207b82 */ /* 0x000e620000000800 */
[----:B------:R-:W-:Y:S01]  /*1510*/  F2FP.BF16.F32.PACK_AB R23, R23, R36 ;  /* 0x000000241717723e */ /* 0x000fe200000010ff */
[C---:B------:R-:W-:Y:S01]  /*1520*/  @P1 FMUL R41, R6.reuse, R41 ;  /* 0x0000002906291220 */ /* 0x040fe20000400000 */
[----:B------:R-:W-:Y:S01]  /*1530*/  @P0 FMNMX R3, R3, |R43|, !PT ;  /* 0x4000002b03030209 */ /* 0x000fe20007800000 */
[C---:B------:R-:W-:Y:S01]  /*1540*/  @P1 FMUL R28, R6.reuse, R28 ;  /* 0x0000001c061c1220 */ /* 0x040fe20000400000 */
[----:B------:R-:W-:Y:S01]  /*1550*/  LEA R36, P2, R7, UR10, 0x4 ;  /* 0x0000000a07247c11 */ /* 0x000fe2000f8420ff */
[C---:B------:R-:W-:Y:S01]  /*1560*/  @P1 FMUL R42, R6.reuse, R42 ;  /* 0x0000002a062a1220 */ /* 0x040fe20000400000 */
[----:B------:R-:W-:Y:S01]  /*1570*/  @P0 FMNMX R3, R3, |R46|, !PT ;  /* 0x4000002e03030209 */ /* 0x000fe20007800000 */
[C---:B------:R-:W-:Y:S01]  /*1580*/  @P1 FMUL R29, R6.reuse, R29 ;  /* 0x0000001d061d1220 */ /* 0x040fe20000400000 */
[----:B------:R-:W-:Y:S01]  /*1590*/  LEA R34, P3, R31, UR10, 0x4 ;  /* 0x0000000a1f227c11 */ /* 0x000fe2000f8620ff */
[C---:B------:R-:W-:Y:S01]  /*15a0*/  @P1 FMUL R30, R6.reuse, R30 ;  /* 0x0000001e061e1220 */ /* 0x040fe20000400000 */
[----:B------:R-:W-:Y:S01]  /*15b0*/  @P0 FMNMX R3, R3, |R33|, !PT ;  /* 0x4000002103030209 */ /* 0x000fe20007800000 */
[C---:B------:R-:W-:Y:S01]  /*15c0*/  @P1 FMUL R43, R6.reuse, R43 ;  /* 0x0000002b062b1220 */ /* 0x040fe20000400000 */
[C---:B------:R-:W-:Y:S01]  /*15d0*/  @P1 FMUL R46, R6.reuse, R46 ;  /* 0x0000002e062e1220 */ /* 0x040fe20000400000 */
[----:B------:R-:W-:Y:S01]  /*15e0*/  @P1 FMUL R33, R6, R33 ;  /* 0x0000002106211220 */ /* 0x000fe20000400000 */
[----:B------:R-:W-:-:S02]  /*15f0*/  F2FP.BF16.F32.PACK_AB R22, R22, R35 ;  /* 0x000000231616723e */ /* 0x000fc400000010ff */
[----:B------:R-:W-:Y:S02]  /*1600*/  F2FP.BF16.F32.PACK_AB R24, R24, R37 ;  /* 0x000000251818723e */ /* 0x000fe400000010ff */
[----:B------:R-:W-:Y:S01]  /*1610*/  F2FP.BF16.F32.PACK_AB R25, R25, R38 ;  /* 0x000000261919723e */ /* 0x000fe200000010ff */
[----:B------:R2:W-:Y:S01]  /*1620*/  STG.E.128 desc[UR4][R44.64], R20 ;  /* 0x000000142c007986 */ /* 0x0005e2000c101d04 */
[----:B------:R-:W-:Y:S02]  /*1630*/  F2FP.BF16.F32.PACK_AB R26, R26, R39 ;  /* 0x000000271a1a723e */ /* 0x000fe400000010ff */
[----:B------:R-:W-:Y:S02]  /*1640*/  F2FP.BF16.F32.PACK_AB R27, R40, R27 ;  /* 0x0000001b281b723e */ /* 0x000fe400000010ff */
[----:B------:R-:W-:Y:S02]  /*1650*/  LEA.HI.X R37, R7, UR11, RZ, 0x4, P2 ;  /* 0x0000000b07257c11 */ /* 0x000fe400090f24ff */
[----:B------:R-:W-:-:S02]  /*1660*/  LEA.HI.X R35, R31, UR11, RZ, 0x4, P3 ;  /* 0x0000000b1f237c11 */ /* 0x000fc400098f24ff */
[----:B------:R-:W-:Y:S01]  /*1670*/  F2FP.BF16.F32.PACK_AB R28, R28, R41 ;  /* 0x000000291c1c723e */ /* 0x000fe200000010ff */
[----:B------:R2:W-:Y:S01]  /*1680*/  STG.E.128 desc[UR4][R36.64], R24 ;  /* 0x0000001824007986 */ /* 0x0005e2000c101d04 */
[----:B------:R-:W-:Y:S02]  /*1690*/  F2FP.BF16.F32.PACK_AB R29, R29, R42 ;  /* 0x0000002a1d1d723e */ /* 0x000fe400000010ff */
[----:B------:R-:W-:Y:S02]  /*16a0*/  F2FP.BF16.F32.PACK_AB R30, R43, R30 ;  /* 0x0000001e2b1e723e */ /* 0x000fe400000010ff */
[----:B------:R-:W-:Y:S02]  /*16b0*/  F2FP.BF16.F32.PACK_AB R31, R33, R46 ;  /* 0x0000002e211f723e */ /* 0x000fe400000010ff */
[----:B-1----:R-:W-:-:S03]  /*16c0*/  LEA R5, R32, R5, 0x2 ;  /* 0x0000000520057211 */ /* 0x002fc600078e10ff */
[----:B------:R2:W-:Y:S01]  /*16d0*/  STG.E.128 desc[UR4][R34.64], R28 ;  /* 0x0000001c22007986 */ /* 0x0005e2000c101d04 */
[----:B------:R-:W-:-:S13]  /*16e0*/  ISETP.GE.AND P0, PT, R5, UR7, PT ;  /* 0x0000000705007c0c */ /* 0x000fda000bf06270 */
[----:B------:R-:W-:Y:S05]  /*16f0*/  @!P0 BRA `(.L_x_5014) ;  /* 0xffffffe800b88947 */ /* 0x000fea000383ffff */
.L_x_5012:
[----:B------:R-:W-:Y:S05]  /*1700*/  BSYNC B0 ;  /* 0x0000000000007941 */ /* 0x000fea0003800000 */
.L_x_5011:
        /* <DEDUP_REMOVED lines=15> */
.L_x_5041:
[----:B------:R-:W-:Y:S01]  /*1800*/  LOP3.LUT P0, RZ, R4, 0x1f, RZ, 0xc0, !PT ;  /* 0x0000001f04ff7812 */ /* 0x000fe2000780c0ff */
[----:B------:R-:W-:Y:S05]  /*1810*/  WARPSYNC.ALL ;  /* 0x0000000000007948 */ /* 0x000fea0003800000 */
[----:B-1-3--:R-:W-:Y:S01]  /*1820*/  FMNMX R7, R7, R8, !PT ;  /* 0x0000000807077209 */ /* 0x00afe20007800000 */
        /* <DEDUP_REMOVED lines=25> */
.L_x_5044:
[----:B---3--:R-:W-:-:S07]  /*19c0*/  FMNMX R5, R3, R2, !PT ;  /* 0x0000000203057209 */ /* 0x008fce0007800000 */
.L_x_5018:
[----:B------:R-:W-:Y:S05]  /*19d0*/  BSYNC B0 ;  /* 0x0000000000007941 */ /* 0x000fea0003800000 */
.L_x_5017:
[----:B------:R-:W-:Y:S01]  /*19e0*/  ISETP.NE.AND P0, PT, R4, RZ, PT ;  /* 0x000000ff0400720c */ /* 0x000fe20003f05270 */
[----:B------:R-:W-:-:S12]  /*19f0*/  BSSY B0, `(.L_x_5015) ;  /* 0x0000004000007945 */ /* 0x000fd80003800000 */
[----:B------:R-:W-:Y:S05]  /*1a00*/  @P0 BRA `(.L_x_5020) ;  /* 0x0000000000080947 */ /* 0x000fea0003800000 */
[----:B-1----:R-:W1:Y:S02]  /*1a10*/  LDC.64 R2, c[0x0][0x288] ;  /* 0x0000a200ff027b82 */ /* 0x002e640000000a00 */
[----:B-1----:R3:W-:Y:S02]  /*1a20*/  REDG.E.MAX.S32.STRONG.GPU desc[UR4][R2.64], R5 ;  /* 0x000000050200798e */ /* 0x0027e4000d10e384 */
.L_x_5020:
[----:B------:R-:W-:Y:S05]  /*1a30*/  BSYNC B0 ;  /* 0x0000000000007941 */ /* 0x000fea0003800000 */
.L_x_5015:
        /* <DEDUP_REMOVED lines=14> */
[----:B0123--:R-:W-:Y:S05]  /*1b20*/  CALL.REL.NOINC `($__internal_64_$__cuda_sm20_rcp_rn_f32_slowpath) ;  /* 0x0000000800c07944 */ /* 0x00ffea0003c00000 */
[----:B------:R-:W-:Y:S05]  /*1b30*/  BRA `(.L_x_5022) ;  /* 0x0000000000107947 */ /* 0x000fea0003800000 */
.L_x_5021:
[----:B---3--:R-:W3:Y:S02]  /*1b40*/  MUFU.RCP R5, R6 ;  /* 0x0000000600057308 */ /* 0x008ee40000001000 */
[----:B---3--:R-:W-:-:S04]  /*1b50*/  FFMA R0, R6, R5, -1 ;  /* 0xbf80000006007423 */ /* 0x008fc80000000005 */
[----:B------:R-:W-:-:S04]  /*1b60*/  FADD.FTZ R0, -R0, -RZ ;  /* 0x800000ff00007221 */ /* 0x000fc80000010100 */
[----:B------:R-:W-:-:S07]  /*1b70*/  FFMA R5, R5, R0, R5 ;  /* 0x0000000005057223 */ /* 0x000fce0000000005 */
.L_x_5022:
[----:B-1----:R-:W1:Y:S02]  /*1b80*/  LDC.64 R2, c[0x0][0x280] ;  /* 0x0000a000ff027b82 */ /* 0x002e640000000a00 */
[----:B-1----:R-:W-:Y:S01]  /*1b90*/  STG.E desc[UR4][R2.64], R5 ;  /* 0x0000000502007986 */ /* 0x002fe2000c101904 */
[----:B------:R-:W-:Y:S05]  /*1ba0*/  EXIT ;  /* 0x000000000000794d */ /* 0x000fea0003800000 */
.L_x_5013:
        /* <DEDUP_REMOVED lines=8> */
.L_x_5024:
[----:B------:R-:W-:Y:S05]  /*1c30*/  BSYNC B1 ;  /* 0x0000000000017941 */ /* 0x000fea0003800000 */
.L_x_5023:
[----:B------:R-:W-:Y:S01]  /*1c40*/  HFMA2.MMA R49, -RZ, RZ, 0, 1.1920928955078125e-07 ;  /* 0x00000002ff317435 */ /* 0x000fe200000001ff */
[----:B------:R-:W-:Y:S01]  /*1c50*/  FADD R51, R50, R31 ;  /* 0x0000001f32337221 */ /* 0x000fe20000000000 */
[----:B------:R-:W-:Y:S02]  /*1c60*/  MOV R48, 0x1f ;  /* 0x0000001f00307802 */ /* 0x000fe40000000f00 */
[----:B------:R-:W-:-:S07]  /*1c70*/  MOV R47, 0xffffffff ;  /* 0xffffffff002f7802 */ /* 0x000fce0000000f00 */
[----:B------:R-:W-:Y:S05]  /*1c80*/  WARPSYNC.COLLECTIVE R47, `(.L_x_5025) ;  /* 0x000000002f087348 */ /* 0x000fea0003c00000 */
[----:B------:R0:W1:Y:S02]  /*1c90*/  SHFL.BFLY P2, R31, R51, R49, R48 ;  /* 0x0c000031331f7389 */ /* 0x0000640000040030 */
[----:B01----:R-:W-:Y:S01]  /*1ca0*/  ENDCOLLECTIVE ;  /* 0x000000000000791b */ /* 0x003fe20003800000 */
.L_x_5025:
[----:B------:R-:W-:Y:S01]  /*1cb0*/  HFMA2.MMA R49, -RZ, RZ, 0, 2.384185791015625e-07 ;  /* 0x00000004ff317435 */ /* 0x000fe200000001ff */
[----:B------:R-:W-:-:S05]  /*1cc0*/  FADD R52, R51, R31 ;  /* 0x0000001f33347221 */ /* 0x000fca0000000000 */
[----:B------:R-:W-:-:S07]  /*1cd0*/  MOV R51, R52 ;  /* 0x0000003400337202 */ /* 0x000fce0000000f00 */
[----:B------:R-:W-:Y:S05]  /*1ce0*/  WARPSYNC.COLLECTIVE R47, `(.L_x_5026) ;  /* 0x000000002f087348 */ /* 0x000fea0003c00000 */
[----:B------:R0:W1:Y:S02]  /*1cf0*/  SHFL.BFLY P2, R31, R51, R49, R48 ;  /* 0x0c000031331f7389 */ /* 0x0000640000040030 */
[----:B01----:R-:W-:Y:S01]  /*1d00*/  ENDCOLLECTIVE ;  /* 0x000000000000791b */ /* 0x003fe20003800000 */
.L_x_5026:
[----:B------:R-:W-:Y:S01]  /*1d10*/  HFMA2.MMA R49, -RZ, RZ, 0, 4.76837158203125e-07 ;  /* 0x00000008ff317435 */ /* 0x000fe200000001ff */
[----:B------:R-:W-:-:S05]  /*1d20*/  FADD R53, R52, R31 ;  /* 0x0000001f34357221 */ /* 0x000fca0000000000 */
[----:B------:R-:W-:-:S07]  /*1d30*/  MOV R51, R53 ;  /* 0x0000003500337202 */ /* 0x000fce0000000f00 */
[----:B------:R-:W-:Y:S05]  /*1d40*/  WARPSYNC.COLLECTIVE R47, `(.L_x_5027) ;  /* 0x000000002f087348 */ /* 0x000fea0003c00000 */
[----:B------:R0:W1:Y:S02]  /*1d50*/  SHFL.BFLY P2, R31, R51, R49, R48 ;  /* 0x0c000031331f7389 */ /* 0x0000640000040030 */
[----:B01----:R-:W-:Y:S01]  /*1d60*/  ENDCOLLECTIVE ;  /* 0x000000000000791b */ /* 0x003fe20003800000 */
.L_x_5027:
[----:B------:R-:W-:Y:S01]  /*1d70*/  HFMA2.MMA R49, -RZ, RZ, 0, 9.5367431640625e-07 ;  /* 0x00000010ff317435 */ /* 0x000fe200000001ff */
[----:B------:R-:W-:-:S05]  /*1d80*/  FADD R53, R53, R31 ;  /* 0x0000001f35357221 */ /* 0x000fca0000000000 */
[----:B------:R-:W-:-:S07]  /*1d90*/  MOV R51, R53 ;  /* 0x0000003500337202 */ /* 0x000fce0000000f00 */
[----:B------:R-:W-:Y:S05]  /*1da0*/  WARPSYNC.COLLECTIVE R47, `(.L_x_5028) ;  /* 0x000000002f087348 */ /* 0x000fea0003c00000 */
[----:B------:R0:W1:Y:S02]  /*1db0*/  SHFL.BFLY P2, R31, R51, R49, R48 ;  /* 0x0c000031331f7389 */ /* 0x0000640000040030 */
[----:B01----:R-:W-:Y:S01]  /*1dc0*/  ENDCOLLECTIVE ;  /* 0x000000000000791b */ /* 0x003fe20003800000 */
.L_x_5028:
[----:B------:R-:W-:Y:S01]  /*1dd0*/  HFMA2.MMA R49, -RZ, RZ, 0, 5.9604644775390625e-08 ;  /* 0x00000001ff317435 */ /* 0x000fe200000001ff */
[----:B------:R-:W-:-:S04]  /*1de0*/  FADD R31, R53, R31 ;  /* 0x0000001f351f7221 */ /* 0x000fc80000000000 */
[----:B------:R-:W-:-:S04]  /*1df0*/  FMUL R45, R31, 0.001302083372138440609 ;  /* 0x3aaaaaab1f2d7820 */ /* 0x000fc80000400000 */
        /* <DEDUP_REMOVED lines=53> */
.L_x_5029:
[----:B------:R-:W-:Y:S01]  /*2150*/  HFMA2.MMA R49, -RZ, RZ, 0, 1.1920928955078125e-07 ;  /* 0x00000002ff317435 */ /* 0x000fe200000001ff */
[----:B------:R-:W-:-:S10]  /*2160*/  FADD R51, R50, R31 ;  /* 0x0000001f32337221 */ /* 0x000fd40000000000 */
[----:B------:R-:W-:Y:S05]  /*2170*/  WARPSYNC.COLLECTIVE R47, `(.L_x_5030) ;  /* 0x000000002f087348 */ /* 0x000fea0003c00000 */
[----:B------:R0:W1:Y:S02]  /*2180*/  SHFL.BFLY P2, R31, R51, R49, R48 ;  /* 0x0c000031331f7389 */ /* 0x0000640000040030 */
[----:B01----:R-:W-:Y:S01]  /*2190*/  ENDCOLLECTIVE ;  /* 0x000000000000791b */ /* 0x003fe20003800000 */
.L_x_5030:
[----:B------:R-:W-:Y:S01]  /*21a0*/  HFMA2.MMA R49, -RZ, RZ, 0, 2.384185791015625e-07 ;  /* 0x00000004ff317435 */ /* 0x000fe200000001ff */
[----:B------:R-:W-:-:S05]  /*21b0*/  FADD R52, R51, R31 ;  /* 0x0000001f33347221 */ /* 0x000fca0000000000 */
[----:B------:R-:W-:-:S07]  /*21c0*/  MOV R51, R52 ;  /* 0x0000003400337202 */ /* 0x000fce0000000f00 */
[----:B------:R-:W-:Y:S05]  /*21d0*/  WARPSYNC.COLLECTIVE R47, `(.L_x_5031) ;  /* 0x000000002f087348 */ /* 0x000fea0003c00000 */
[----:B------:R0:W1:Y:S02]  /*21e0*/  SHFL.BFLY P2, R31, R51, R49, R48 ;  /* 0x0c000031331f7389 */ /* 0x0000640000040030 */
[----:B01----:R-:W-:Y:S01]  /*21f0*/  ENDCOLLECTIVE ;  /* 0x000000000000791b */ /* 0x003fe20003800000 */
.L_x_5031:
[----:B------:R-:W-:Y:S01]  /*2200*/  HFMA2.MMA R49, -RZ, RZ, 0, 4.76837158203125e-07 ;  /* 0x00000008ff317435 */ /* 0x000fe200000001ff */
[----:B------:R-:W-:-:S05]  /*2210*/  FADD R53, R52, R31 ;  /* 0x0000001f34357221 */ /* 0x000fca0000000000 */
[----:B------:R-:W-:-:S07]  /*2220*/  MOV R51, R53 ;  /* 0x0000003500337202 */ /* 0x000fce0000000f00 */
[----:B------:R-:W-:Y:S05]  /*2230*/  WARPSYNC.COLLECTIVE R47, `(.L_x_5032) ;  /* 0x000000002f087348 */ /* 0x000fea0003c00000 */
[----:B------:R0:W1:Y:S02]  /*2240*/  SHFL.BFLY P2, R31, R51, R49, R48 ;  /* 0x0c000031331f7389 */ /* 0x0000640000040030 */
[----:B01----:R-:W-:Y:S01]  /*2250*/  ENDCOLLECTIVE ;  /* 0x000000000000791b */ /* 0x003fe20003800000 */
.L_x_5032:
[----:B------:R-:W-:Y:S01]  /*2260*/  HFMA2.MMA R49, -RZ, RZ, 0, 9.5367431640625e-07 ;  /* 0x00000010ff317435 */ /* 0x000fe200000001ff */
[----:B------:R-:W-:-:S05]  /*2270*/  FADD R53, R53, R31 ;  /* 0x0000001f35357221 */ /* 0x000fca0000000000 */
[----:B------:R-:W-:-:S07]  /*2280*/  MOV R51, R53 ;  /* 0x0000003500337202 */ /* 0x000fce0000000f00 */
[----:B------:R-:W-:Y:S05]  /*2290*/  WARPSYNC.COLLECTIVE R47, `(.L_x_5033) ;  /* 0x000000002f087348 */ /* 0x000fea0003c00000 */
[----:B------:R0:W1:Y:S02]  /*22a0*/  SHFL.BFLY P2, R31, R51, R49, R48 ;  /* 0x0c000031331f7389 */ /* 0x0000640000040030 */
[----:B01----:R-:W-:Y:S01]  /*22b0*/  ENDCOLLECTIVE ;  /* 0x000000000000791b */ /* 0x003fe20003800000 */
.L_x_5033:
[----:B------:R-:W-:Y:S05]  /*22c0*/  BRA `(.L_x_5034) ;  /* 0xffffffe400f87947 */ /* 0x000fea000383ffff */
.L_x_5016:
        /* <DEDUP_REMOVED lines=8> */
.L_x_5036:
[----:B------:R-:W-:Y:S05]  /*2350*/  BSYNC B0 ;  /* 0x0000000000007941 */ /* 0x000fea0003800000 */
.L_x_5035:
[----:B------:R-:W-:Y:S01]  /*2360*/  MOV R0, R8 ;  /* 0x0000000800007202 */ /* 0x000fe20000000f00 */
[----:B------:R-:W-:Y:S01]  /*2370*/  HFMA2.MMA R9, -RZ, RZ, 0, 4.76837158203125e-07 ;  /* 0x00000008ff097435 */ /* 0x000fe200000001ff */
[----:B------:R-:W-:Y:S02]  /*2380*/  MOV R10, 0x1f ;  /* 0x0000001f000a7802 */ /* 0x000fe40000000f00 */
[----:B------:R-:W-:Y:S02]  /*2390*/  FMNMX R0, R0, R3, !PT ;  /* 0x0000000300007209 */ /* 0x000fe40007800000 */
[----:B------:R-:W-:-:S07]  /*23a0*/  MOV R47, 0xffffffff ;  /* 0xffffffff002f7802 */ /* 0x000fce0000000f00 */
[----:B------:R-:W-:Y:S05]  /*23b0*/  WARPSYNC.COLLECTIVE R47, `(.L_x_5037) ;  /* 0x000000002f087348 */ /* 0x000fea0003c00000 */
[----:B------:R0:W1:Y:S02]  /*23c0*/  SHFL.DOWN P0, R8, R0, R9, R10 ;  /* 0x0800000900087389 */ /* 0x000064000000000a */
[----:B01----:R-:W-:Y:S01]  /*23d0*/  ENDCOLLECTIVE ;  /* 0x000000000000791b */ /* 0x003fe20003800000 */
.L_x_5037:
[----:B------:R-:W-:Y:S01]  /*23e0*/  HFMA2.MMA R9, -RZ, RZ, 0, 2.384185791015625e-07 ;  /* 0x00000004ff097435 */ /* 0x000fe200000001ff */
[----:B------:R-:W-:-:S04]  /*23f0*/  MOV R5, R8 ;  /* 0x0000000800057202 */ /* 0x000fc80000000f00 */
[----:B------:R-:W-:-:S04]  /*2400*/  FMNMX R5, R0, R5, !PT ;  /* 0x0000000500057209 */ /* 0x000fc80007800000 */
[----:B------:R-:W-:-:S07]  /*2410*/  MOV R0, R5 ;  /* 0x0000000500007202 */ /* 0x000fce0000000f00 */
[----:B------:R-:W-:Y:S05]  /*2420*/  WARPSYNC.COLLECTIVE R47, `(.L_x_5038) ;  /* 0x000000002f087348 */ /* 0x000fea0003c00000 */
[----:B------:R0:W1:Y:S02]  /*2430*/  SHFL.DOWN P0, R8, R0, R9, R10 ;  /* 0x0800000900087389 */ /* 0x000064000000000a */
[----:B01----:R-:W-:Y:S01]  /*2440*/  ENDCOLLECTIVE ;  /* 0x000000000000791b */ /* 0x003fe20003800000 */
.L_x_5038:
[----:B------:R-:W-:Y:S01]  /*2450*/  HFMA2.MMA R9, -RZ, RZ, 0, 1.1920928955078125e-07 ;  /* 0x00000002ff097435 */ /* 0x000fe200000001ff */
[----:B------:R-:W-:-:S04]  /*2460*/  MOV R2, R8 ;  /* 0x0000000800027202 */ /* 0x000fc80000000f00 */
[----:B------:R-:W-:-:S04]  /*2470*/  FMNMX R2, R5, R2, !PT ;  /* 0x0000000205027209 */ /* 0x000fc80007800000 */
[----:B------:R-:W-:-:S07]  /*2480*/  MOV R0, R2 ;  /* 0x0000000200007202 */ /* 0x000fce0000000f00 */
[----:B------:R-:W-:Y:S05]  /*2490*/  WARPSYNC.COLLECTIVE R47, `(.L_x_5039) ;  /* 0x000000002f087348 */ /* 0x000fea0003c00000 */
[----:B------:R0:W1:Y:S02]  /*24a0*/  SHFL.DOWN P0, R8, R0, R9, R10 ;  /* 0x0800000900087389 */ /* 0x000064000000000a */
[----:B01----:R-:W-:Y:S01]  /*24b0*/  ENDCOLLECTIVE ;  /* 0x000000000000791b */ /* 0x003fe20003800000 */
.L_x_5039:
[----:B------:R-:W-:Y:S01]  /*24c0*/  HFMA2.MMA R9, -RZ, RZ, 0, 5.9604644775390625e-08 ;  /* 0x00000001ff097435 */ /* 0x000fe200000001ff */
[----:B------:R-:W-:-:S04]  /*24d0*/  MOV R7, R8 ;  /* 0x0000000800077202 */ /* 0x000fc80000000f00 */
[----:B------:R-:W-:-:S04]  /*24e0*/  FMNMX R7, R2, R7, !PT ;  /* 0x0000000702077209 */ /* 0x000fc80007800000 */
[----:B------:R-:W-:-:S07]  /*24f0*/  MOV R0, R7 ;  /* 0x0000000700007202 */ /* 0x000fce0000000f00 */
[----:B------:R-:W-:Y:S05]  /*2500*/  WARPSYNC.COLLECTIVE R47, `(.L_x_5040) ;  /* 0x000000002f087348 */ /* 0x000fea0003c00000 */
[----:B------:R0:W1:Y:S02]  /*2510*/  SHFL.DOWN P0, R8, R0, R9, R10 ;  /* 0x0800000900087389 */ /* 0x000064000000000a */
[----:B01----:R-:W-:Y:S01]  /*2520*/  ENDCOLLECTIVE ;  /* 0x000000000000791b */ /* 0x003fe20003800000 */
.L_x_5040:
[----:B------:R-:W-:Y:S05]  /*2530*/  BRA `(.L_x_5041) ;  /* 0xfffffff000b07947 */ /* 0x000fea000383ffff */
.L_x_5019:
[----:B------:R-:W-:Y:S01]  /*2540*/  HFMA2.MMA R10, -RZ, RZ, 0, 1.847743988037109375e-06 ;  /* 0x0000001fff0a7435 */ /* 0x000fe200000001ff */
[----:B------:R-:W-:Y:S02]  /*2550*/  MOV R9, 0x2 ;  /* 0x0000000200097802 */ /* 0x000fe40000000f00 */
[----:B------:R-:W-:-:S08]  /*2560*/  MOV R47, 0xffffffff ;  /* 0xffffffff002f7802 */ /* 0x000fd00000000f00 */
[----:B0123-5:R-:W-:Y:S05]  /*2570*/  WARPSYNC.COLLECTIVE R47, `(.L_x_5042) ;  /* 0x000000002f087348 */ /* 0x02ffea0003c00000 */
[----:B---3--:R3:W4:Y:S02]  /*2580*/  SHFL.DOWN P0, R8, R0, R9, R10 ;  /* 0x0800000900087389 */ /* 0x008724000000000a */
[----:B012345:R-:W-:Y:S01]  /*2590*/  ENDCOLLECTIVE ;  /* 0x000000000000791b */ /* 0x03ffe20003800000 */
.L_x_5042:
[----:B------:R-:W-:Y:S01]  /*25a0*/  HFMA2.MMA R9, -RZ, RZ, 0, 5.9604644775390625e-08 ;  /* 0x00000001ff097435 */ /* 0x000fe200000001ff */
[----:B------:R-:W-:-:S04]  /*25b0*/  MOV R3, R8 ;  /* 0x0000000800037202 */ /* 0x000fc80000000f00 */
[----:B------:R-:W-:-:S04]  /*25c0*/  FMNMX R3, R3, R0, !PT ;  /* 0x0000000003037209 */ /* 0x000fc80007800000 */
[----:B------:R-:W-:-:S07]  /*25d0*/  MOV R0, R3 ;  /* 0x0000000300007202 */ /* 0x000fce0000000f00 */
[----:B------:R-:W-:Y:S05]  /*25e0*/  WARPSYNC.COLLECTIVE R47, `(.L_x_5043) ;  /* 0x000000002f087348 */ /* 0x000fea0003c00000 */
[----:B------:R0:W1:Y:S02]  /*25f0*/  SHFL.DOWN P0, R8, R0, R9, R10 ;  /* 0x0800000900087389 */ /* 0x000064000000000a */
[----:B01----:R-:W-:Y:S01]  /*2600*/  ENDCOLLECTIVE ;  /* 0x000000000000791b */ /* 0x003fe20003800000 */
.L_x_5043:
[----:B------:R-:W-:Y:S01]  /*2610*/  MOV R2, R8 ;  /* 0x0000000800027202 */ /* 0x000fe20000000f00 */
[----:B------:R-:W-:Y:S06]  /*2620*/  BRA `(.L_x_5044) ;  /* 0xfffffff000e47947 */ /* 0x000fec000383ffff */
        .weak           $__internal_64_$__cuda_sm20_rcp_rn_f32_slowpath
        .type           $__internal_64_$__cuda_sm20_rcp_rn_f32_slowpath,@function
        .size           $__internal_64_$__cuda_sm20_rcp_rn_f32_slowpath,(.L_x_5531 - $__internal_64_$__cuda_sm20_rcp_rn_f32_slowpath)
$__internal_64_$__cuda_sm20_rcp_rn_f32_slowpath:
        /* <DEDUP_REMOVED lines=14> */
.L_x_5045:
        /* <DEDUP_REMOVED lines=33> */
.L_x_5047:
[----:B------:R0:W1:Y:S02]  /*2920*/  MUFU.RCP R2, R6 ;  /* 0x0000000600027308 */ /* 0x0000640000001000 */
.L_x_5046:
[----:B-1----:R-:W-:Y:S02]  /*2930*/  MOV R5, R2 ;  /* 0x0000000200057202 */ /* 0x002fe40000000f00 */
[----:B------:R-:W-:Y:S02]  /*2940*/  MOV R2, R9 ;  /* 0x0000000900027202 */ /* 0x000fe40000000f00 */
[----:B------:R-:W-:-:S04]  /*2950*/  MOV R3, 0x0 ;  /* 0x0000000000037802 */ /* 0x000fc80000000f00 */
[----:B0-----:R-:W-:Y:S05]  /*2960*/  RET.REL.NODEC R2 `(_ZN18transformer_engine13normalization24rmsnorm_fwd_tuned_kernelINS0_13Kernel_traitsI13__nv_bfloat16S3_S3_fjLj768ELj1ELj4ELj1ELj16ENS0_18Kernel_traits_baseILj768ES3_S3_S3_fjLj128EEEEEEEvNS0_19ForwardKernelParamsE) ;  /* 0xffffffd402a47950 */ /* 0x001fea0003c3ffff */
.L_x_5048:
        /* <DEDUP_REMOVED lines=9> */
.L_x_5531:


//--------------------- .text._ZN18transformer_engine13normalization24rmsnorm_fwd_tuned_kernelINS0_13Kernel_traitsI6__halfS3_S3_fjLj768ELj1ELj4ELj1ELj16ENS0_18Kernel_traits_baseILj768ES3_S3_S3_fjLj128EEEEEEEvNS0_19ForwardKernelParamsE --------------------------
	.section	.text._ZN18transformer_engine13normalization24rmsnorm_fwd_tuned_kernelINS0_13Kernel_traitsI6__halfS3_S3_fjLj768ELj1ELj4ELj1ELj16ENS0_18Kernel_traits_baseILj768ES3_S3_S3_fjLj128EEEEEEEvNS0_19ForwardKernelParamsE,"ax",@progbits
	.align	128
        .global         _ZN18transformer_engine13normalization24rmsnorm_fwd_tuned_kernelINS0_13Kernel_traitsI6__halfS3_S3_fjLj768ELj1ELj4ELj1ELj16ENS0_18Kernel_traits_baseILj768ES3_S3_S3_fjLj128EEEEEEEvNS0_19ForwardKernelParamsE
        .type           _ZN18transformer_engine13normalization24rmsnorm_fwd_tuned_kernelINS0_13Kernel_traitsI6__halfS3_S3_fjLj768ELj1ELj4ELj1ELj16ENS0_18Kernel_traits_baseILj768ES3_S3_S3_fjLj128EEEEEEEvNS0_19ForwardKernelParamsE,@function
        .size           _ZN18transformer_engine13normalization24rmsnorm_fwd_tuned_kernelINS0_13Kernel_traitsI6__halfS3_S3_fjLj768ELj1ELj4ELj1ELj16ENS0_18Kernel_traits_baseILj768ES3_S3_S3_fjLj128EEEEEEEvNS0_19ForwardKernelParamsE,(.L_x_5532 - _ZN18transformer_engine13normalization24rmsnorm_fwd_tuned_kernelINS0_13Kernel_traitsI6__halfS3_S3_fjLj768ELj1ELj4ELj1ELj16ENS0_18Kernel_traits_baseILj768ES3_S3_S3_fjLj128EEEEEEEvNS0_19ForwardKernelParamsE)
        .other          _ZN18transformer_engine13normalization24rmsnorm_fwd_tuned_kernelINS0_13Kernel_traitsI6__halfS3_S3_fjLj768ELj1ELj4ELj1ELj16ENS0_18Kernel_traits_baseILj768ES3_S3_S3_fjLj128EEEEEEEvNS0_19ForwardKernelParamsE,@"STO_CUDA_ENTRY STV_DEFAULT"
_ZN18transformer_engine13normalization24rmsnorm_fwd_tuned_kernelINS0_13Kernel_traitsI6__halfS3_S3_fjLj768ELj1ELj4ELj1ELj16ENS0_18Kernel_traits_baseILj768ES3_S3_S3_fjLj128EEEEEEEvNS0_19ForwardKernelParamsE:
.text._ZN18transformer_engine13normalization24rmsnorm_fwd_tuned_kernelINS0_13Kernel_traitsI6__halfS3_S3_fjLj768ELj1ELj4ELj1ELj16ENS0_18Kernel_traits_baseILj768ES3_S3_S3_fjLj128EEEEEEEvNS0_19ForwardKernelParamsE:
        /* <DEDUP_REMOVED lines=30> */
.L_x_5052:
[----:B--2---:R-:W2:Y:S01]  /*01e0*/  LDC.64 R28, c[0x0][0x220] ;  /* 0x00008800ff1c7b82 */ /* 0x004ea20000000a00 */
[----:B0-----:R-:W-:-:S05]  /*01f0*/  LOP3.LUT P0, R20, R4, 0x1f, RZ, 0xc0, !PT ;  /* 0x0000001f04147812 */ /* 0x001fca000780c0ff */
[----:B------:R-:W-:-:S04]  /*0200*/  IMAD R33, R5, 0x60, R20 ;  /* 0x0000006005217824 */ /* 0x000fc800078e0214 */
[----:B--2---:R-:W-:-:S06]  /*0210*/  IMAD.WIDE.U32 R22, R33, 0x10, R28 ;  /* 0x0000001021167825 */ /* 0x004fcc00078e001c */
[----:B------:R-:W2:Y:S01]  /*0220*/  LDG.E.128 R20, desc[UR4][R22.64] ;  /* 0x0000000416147981 */ /* 0x000ea2000c1e1d00 */
[----:B------:R-:W-:-:S05]  /*0230*/  IADD3 R7, R33, 0x20, RZ ;  /* 0x0000002021077810 */ /* 0x000fca0007ffe0ff */
[----:B------:R-:W-:-:S06]  /*0240*/  IMAD.WIDE.U32 R24, R7, 0x10, R28 ;  /* 0x0000001007187825 */ /* 0x000fcc00078e001c */
[----:B------:R-:W3:Y:S01]  /*0250*/  LDG.E.128 R24, desc[UR4][R24.64] ;  /* 0x0000000418187981 */ /* 0x000ee2000c1e1d00 */
[----:B------:R-:W-:-:S05]  /*0260*/  IADD3 R31, R33, 0x40, RZ ;  /* 0x00000040211f7810 */ /* 0x000fca0007ffe0ff */
[----:B------:R-:W-:-:S06]  /*0270*/  IMAD.WIDE.U32 R28, R31, 0x10, R28 ;  /* 0x000000101f1c7825 */ /* 0x000fcc00078e001c */
[----:B------:R-:W4:Y:S01]  /*0280*/  LDG.E.128 R28, desc[UR4][R28.64] ;  /* 0x000000041c1c7981 */ /* 0x000f22000c1e1d00 */
[----:B------:R-:W-:Y:S01]  /*0290*/  UMOV UR12, 0xffffffff ;  /* 0xffffffff000c7882 */ /* 0x000fe20000000000 */
[--C-:B--2---:R-:W-:Y:S02]  /*02a0*/  HADD2.F32 R32, -RZ, R20.reuse.H0_H0 ;  /* 0x20000014ff207230 */ /* 0x104fe40000004100 */
[----:B------:R-:W-:Y:S02]  /*02b0*/  HADD2.F32 R34, -RZ, R20.H1_H1 ;  /* 0x30000014ff227230 */ /* 0x000fe40000004100 */
[--C-:B------:R-:W-:Y:S02]  /*02c0*/  HADD2.F32 R20, -RZ, R21.reuse.H0_H0 ;  /* 0x20000015ff147230 */ /* 0x100fe40000004100 */
[----:B------:R-:W-:Y:S01]  /*02d0*/  FADD R35, RZ, R32 ;  /* 0x00000020ff237221 */ /* 0x000fe20000000000 */
        /* <DEDUP_REMOVED lines=10> */
[--C-:B---3--:R-:W-:Y:S02]  /*0380*/  HADD2.F32 R23, -RZ, R24.reuse.H0_H0 ;  /* 0x20000018ff177230 */ /* 0x108fe40000004100 */
        /* <DEDUP_REMOVED lines=16> */
[--C-:B----4-:R-:W-:Y:S02]  /*0490*/  HADD2.F32 R41, -RZ, R28.reuse.H0_H0 ;  /* 0x2000001cff297230 */ /* 0x110fe40000004100 */
        /* <DEDUP_REMOVED lines=85> */
.L_x_5072:
[----:B--2---:R-:W-:Y:S01]  /*09f0*/  FADD R31, R53, R31 ;  /* 0x0000001f351f7221 */ /* 0x004fe20000000000 */
[----:B------:R-:W2:Y:S01]  /*0a00*/  LDC.64 R50, c[0x0][0x258] ;  /* 0x00009600ff327b82 */ /* 0x000ea20000000a00 */
[----:B0----5:R-:W-:Y:S02]  /*0a10*/  HADD2.F32 R53, -RZ, R19.H0_H0 ;  /* 0x20000013ff357230 */ /* 0x021fe40000004100 */
[----:B------:R-:W-:Y:S01]  /*0a20*/  FMUL R48, R31, 0.001302083372138440609 ;  /* 0x3aaaaaab1f307820 */ /* 0x000fe20000400000 */
[----:B------:R-:W-:-:S03]  /*0a30*/  HADD2.F32 R31, -RZ, R8.H0_H0 ;  /* 0x20000008ff1f7230 */ /* 0x000fc60000004100 */
[----:B------:R-:W-:-:S04]  /*0a40*/  FFMA R48, R45, R45, R48 ;  /* 0x0000002d2d307223 */ /* 0x000fc80000000030 */
[----:B------:R-:W-:Y:S02]  /*0a50*/  FADD R47, R48, UR6 ;  /* 0x00000006302f7e21 */ /* 0x000fe40008000000 */
[----:B------:R-:W0:Y:S03]  /*0a60*/  @!P0 LDC.64 R48, c[0x0][0x230] ;  /* 0x00008c00ff308b82 */ /* 0x000e260000000a00 */
[----:B------:R-:W-:Y:S01]  /*0a70*/  FSETP.GEU.AND P2, PT, |R47|, 1.175494350822287508e-38, PT ;  /* 0x008000002f00780b */ /* 0x000fe20003f4e200 */
[----:B--2---:R-:W-:-:S12]  /*0a80*/  IMAD.WIDE.U32 R50, R33, 0x10, R50 ;  /* 0x0000001021327825 */ /* 0x004fd800078e0032 */
[----:B------:R-:W-:-:S04]  /*0a90*/  @!P2 FMUL R47, R47, 16777216 ;  /* 0x4b8000002f2fa820 */ /* 0x000fc80000400000 */
[----:B------:R2:W3:Y:S01]  /*0aa0*/  MUFU.RSQ R45, R47 ;  /* 0x0000002f002d7308 */ /* 0x0004e20000001400 */
[----:B0-----:R-:W-:-:S04]  /*0ab0*/  @!P0 IMAD.WIDE R48, R5, 0x4, R48 ;  /* 0x0000000405308825 */ /* 0x001fc800078e0230 */
[----:B--2---:R-:W-:Y:S02]  /*0ac0*/  HADD2.F32 R47, -RZ, R8.H1_H1 ;  /* 0x30000008ff2f7230 */ /* 0x004fe40000004100 */
[----:B---3--:R-:W-:Y:S01]  /*0ad0*/  @!P2 FMUL R45, R45, 4096 ;  /* 0x458000002d2da820 */ /* 0x008fe20000400000 */
[----:B-1----:R-:W-:-:S03]  /*0ae0*/  ISETP.NE.AND P2, PT, R2, RZ, PT ;  /* 0x000000ff0200720c */ /* 0x002fc60003f45270 */
[-C--:B------:R-:W-:Y:S01]  /*0af0*/  FMUL R32, R32, R45.reuse ;  /* 0x0000002d20207220 */ /* 0x080fe20000400000 */
[----:B------:R0:W-:Y:S01]  /*0b00*/  @!P0 STG.E desc[UR4][R48.64], R45 ;  /* 0x0000002d30008986 */ /* 0x0001e2000c101904 */
[----:B------:R-:W-:Y:S01]  /*0b10*/  ISETP.NE.U32.AND P0, PT, RZ, UR8, PT ;  /* 0x00000008ff007c0c */ /* 0x000fe2000bf05070 */
[-C--:B------:R-:W-:Y:S01]  /*0b20*/  FMUL R34, R34, R45.reuse ;  /* 0x0000002d22227220 */ /* 0x080fe20000400000 */
[-C--:B------:R-:W-:Y:S01]  /*0b30*/  FMUL R20, R20, R45.reuse ;  /* 0x0000002d14147220 */ /* 0x080fe20000400000 */
[-C--:B------:R-:W-:Y:S01]  /*0b40*/  FMUL R21, R21, R45.reuse ;  /* 0x0000002d15157220 */ /* 0x080fe20000400000 */
[----:B------:R-:W-:Y:S01]  /*0b50*/  ISETP.NE.AND.EX P0, PT, RZ, UR9, PT, P0 ;  /* 0x00000009ff007c0c */ /* 0x000fe2000bf05300 */
[-C--:B------:R-:W-:Y:S01]  /*0b60*/  FMUL R35, R35, R45.reuse ;  /* 0x0000002d23237220 */ /* 0x080fe20000400000 */
[-C--:B------:R-:W-:Y:S01]  /*0b70*/  FMUL R22, R22, R45.reuse ;  /* 0x0000002d16167220 */ /* 0x080fe20000400000 */
[-C--:B------:R-:W-:Y:S01]  /*0b80*/  FMUL R36, R36, R45.reuse ;  /* 0x0000002d24247220 */ /* 0x080fe20000400000 */
[----:B------:R-:W-:Y:S01]  /*0b90*/  @P2 FADD R31, R31, 1 ;  /* 0x3f8000001f1f2421 */ /* 0x000fe20000000000 */
[----:B------:R-:W-:Y:S01]  /*0ba0*/  @P2 FADD R47, R47, 1 ;  /* 0x3f8000002f2f2421 */ /* 0x000fe20000000000 */
[----:B------:R-:W-:Y:S01]  /*0bb0*/  FMUL R37, R37, R45 ;  /* 0x0000002d25257220 */ /* 0x000fe20000400000 */
[----:B0-----:R-:W-:-:S02]  /*0bc0*/  HADD2.F32 R49, -RZ, R9.H0_H0 ;  /* 0x20000009ff317230 */ /* 0x001fc40000004100 */
[----:B------:R-:W-:Y:S01]  /*0bd0*/  FMUL R31, R31, R32 ;  /* 0x000000201f1f7220 */ /* 0x000fe20000400000 */
        /* <DEDUP_REMOVED lines=16> */
[----:B------:R-:W-:Y:S01]  /*0ce0*/  @P2 FADD R49, R49, 1 ;  /* 0x3f80000031312421 */ /* 0x000fe20000000000 */
[----:B------:R-:W-:-:S02]  /*0cf0*/  HADD2.F32 R46, -RZ, R9.H1_H1 ;  /* 0x30000009ff2e7230 */ /* 0x000fc40000004100 */
[----:B------:R-:W-:Y:S01]  /*0d00*/  FMUL R34, R47, R34 ;  /* 0x000000222f227220 */ /* 0x000fe20000400000 */
[----:B------:R-:W-:Y:S01]  /*0d10*/  @P0 FMNMX R3, R3, |R31|, !PT ;  /* 0x4000001f03030209 */ /* 0x000fe20007800000 */
[----:B------:R-:W-:Y:S01]  /*0d20*/  FMUL R32, R49, R20 ;  /* 0x0000001431207220 */ /* 0x000fe20000400000 */
[--C-:B------:R-:W-:Y:S02]  /*0d30*/  HADD2.F32 R20, -RZ, R10.reuse.H0_H0 ;  /* 0x2000000aff147230 */ /* 0x100fe40000004100 */
[----:B------:R-:W-:Y:S01]  /*0d40*/  @P2 FADD R46, R46, 1 ;  /* 0x3f8000002e2e2421 */ /* 0x000fe20000000000 */
[----:B------:R-:W-:Y:S01]  /*0d50*/  @P0 FMNMX R3, R3, |R34|, !PT ;  /* 0x4000002203030209 */ /* 0x000fe20007800000 */
[----:B------:R-:W-:Y:S02]  /*0d60*/  HADD2.F32 R47, -RZ, R10.H1_H1 ;  /* 0x3000000aff2f7230 */ /* 0x000fe40000004100 */
[----:B------:R-:W-:Y:S01]  /*0d70*/  @P2 FADD R53, R53, 1 ;  /* 0x3f80000035352421 */ /* 0x000fe20000000000 */
[----:B------:R-:W-:Y:S01]  /*0d80*/  FMUL R21, R46, R21 ;  /* 0x000000152e157220 */ /* 0x000fe20000400000 */
[----:B------:R-:W-:Y:S01]  /*0d90*/  @P2 FADD R20, R20, 1 ;  /* 0x3f80000014142421 */ /* 0x000fe20000000000 */
        /* <DEDUP_REMOVED lines=8> */
[--C-:B------:R-:W-:Y:S01]  /*0e20*/  HADD2.F32 R46, -RZ, R12.reuse.H0_H0 ;  /* 0x2000000cff2e7230 */ /* 0x100fe20000004100 */
[----:B------:R-:W-:Y:S01]  /*0e30*/  @P0 FMNMX R3, R3, |R35|, !PT ;  /* 0x4000002303030209 */ /* 0x000fe20007800000 */
[----:B------:R-:W-:Y:S01]  /*0e40*/  @P2 FADD R20, R20, 1 ;  /* 0x3f80000014142421 */ /* 0x000fe20000000000 */
[----:B------:R-:W-:Y:S01]  /*0e50*/  FMUL R36, R49, R36 ;  /* 0x0000002431247220 */ /* 0x000fe20000400000 */
[----:B------:R-:W-:Y:S01]  /*0e60*/  HADD2.F32 R49, -RZ, R12.H1_H1 ;  /* 0x3000000cff317230 */ /* 0x000fe20000004100 */
[----:B------:R-:W-:Y:S01]  /*0e70*/  @P0 FMNMX R3, R3, |R22|, !PT ;  /* 0x4000001603030209 */ /* 0x000fe20007800000 */
[----:B------:R-:W-:Y:S01]  /*0e80*/  @P2 FADD R46, R46, 1 ;  /* 0x3f8000002e2e2421 */ /* 0x000fe20000000000 */
[----:B------:R-:W-:Y:S01]  /*0e90*/  FMUL R47, R20, R37 ;  /* 0x00000025142f7220 */ /* 0x000fe20000400000 */
[--C-:B------:R-:W-:Y:S01]  /*0ea0*/  HADD2.F32 R20, -RZ, R13.reuse.H1_H1 ;  /* 0x3000000dff147230 */ /* 0x100fe20000004100 */
[----:B------:R-:W-:Y:S01]  /*0eb0*/  @P0 FMNMX R3, R3, |R36|, !PT ;  /* 0x4000002403030209 */ /* 0x000fe20007800000 */
[----:B------:R-:W-:Y:S01]  /*0ec0*/  FMUL R37, R46, R23 ;  /* 0x000000172e257220 */ /* 0x000fe20000400000 */
[----:B------:R-:W-:-:S02]  /*0ed0*/  HADD2.F32 R23, -RZ, R13.H0_H0 ;  /* 0x2000000dff177230 */ /* 0x000fc40000004100 */
[----:B------:R-:W-:Y:S01]  /*0ee0*/  @P2 FADD R49, R49, 1 ;  /* 0x3f80000031312421 */ /* 0x000fe20000000000 */
[----:B------:R-:W-:Y:S01]  /*0ef0*/  @P0 FMNMX R3, R3, |R47|, !PT ;  /* 0x4000002f03030209 */ /* 0x000fe20007800000 */
[--C-:B------:R-:W-:Y:S02]  /*0f00*/  HADD2.F32 R46, -RZ, R14.reuse.H0_H0 ;  /* 0x2000000eff2e7230 */ /* 0x100fe40000004100 */
        /* <DEDUP_REMOVED lines=8> */
[----:B------:R-:W-:-:S02]  /*0f90*/  HADD2.F32 R23, -RZ, R14.H1_H1 ;  /* 0x3000000eff177230 */ /* 0x000fc40000004100 */
[----:B------:R-:W-:Y:S01]  /*0fa0*/  FMUL R39, R46, R39 ;  /* 0x000000272e277220 */ /* 0x000fe20000400000 */
[--C-:B------:R-:W-:Y:S01]  /*0fb0*/  HADD2.F32 R49, -RZ, R15.reuse.H0_H0 ;  /* 0x2000000fff317230 */ /* 0x100fe20000004100 */
[----:B------:R-:W-:Y:S01]  /*0fc0*/  @P0 FMNMX R3, R3, |R38|, !PT ;  /* 0x4000002603030209 */ /* 0x000fe20007800000 */
[----:B------:R-:W-:Y:S02]  /*0fd0*/  HADD2.F32 R20, -RZ, R15.H1_H1 ;  /* 0x3000000fff147230 */ /* 0x000fe40000004100 */
[----:B------:R-:W-:Y:S01]  /*0fe0*/  @P2 FADD R23, R23, 1 ;  /* 0x3f80000017172421 */ /* 0x000fe20000000000 */
[----:B------:R-:W-:Y:S01]  /*0ff0*/  @P1 FMUL R36, R6, R36 ;  /* 0x0000002406241220 */ /* 0x000fe20000400000 */
        /* <DEDUP_REMOVED lines=9> */
[----:B------:R-:W-:Y:S01]  /*1090*/  @P2 FADD R23, R23, 1 ;  /* 0x3f80000017172421 */ /* 0x000fe20000000000 */
[----:B------:R-:W-:Y:S01]  /*10a0*/  @P1 FMUL R47, R6, R47 ;  /* 0x0000002f062f1220 */ /* 0x000fe20000400000 */
[----:B------:R-:W-:Y:S01]  /*10b0*/  @P2 FADD R26, R26, 1 ;  /* 0x3f8000001a1a2421 */ /* 0x000fe20000000000 */
[----:B------:R-:W-:Y:S01]  /*10c0*/  FMUL R27, R20, R27 ;  /* 0x0000001b141b7220 */ /* 0x000fe20000400000 */
[--C-:B------:R-:W-:Y:S01]  /*10d0*/  HADD2.F32 R20, -RZ, R17.reuse.H1_H1 ;  /* 0x30000011ff147230 */ /* 0x100fe20000004100 */
[----:B------:R-:W-:Y:S01]  /*10e0*/  @P0 FMNMX R3, R3, |R40|, !PT ;  /* 0x4000002803030209 */ /* 0x000fe20007800000 */
[----:B------:R-:W-:Y:S01]  /*10f0*/  FMUL R28, R23, R28 ;  /* 0x0000001c171c7220 */ /* 0x000fe20000400000 */
[----:B------:R-:W-:Y:S02]  /*1100*/  HADD2.F32 R23, -RZ, R17.H0_H0 ;  /* 0x20000011ff177230 */ /* 0x000fe40000004100 */
[----:B------:R-:W-:Y:S01]  /*1110*/  FMUL R41, R26, R41 ;  /* 0x000000291a297220 */ /* 0x000fe20000400000 */
[----:B------:R-:W-:Y:S01]  /*1120*/  @P0 FMNMX R3, R3, |R27|, !PT ;  /* 0x4000001b03030209 */ /* 0x000fe20007800000 */
[----:B------:R-:W-:Y:S01]  /*1130*/  @P2 FADD R20, R20, 1 ;  /* 0x3f80000014142421 */ /* 0x000fe20000000000 */
[----:B------:R-:W-:Y:S01]  /*1140*/  @P1 FMUL R31, R6, R31 ;  /* 0x0000001f061f1220 */ /* 0x000fe20000400000 */
[----:B------:R-:W-:Y:S01]  /*1150*/  @P2 FADD R23, R23, 1 ;  /* 0x3f80000017172421 */ /* 0x000fe20000000000 */
[----:B------:R-:W-:Y:S01]  /*1160*/  @P0 FMNMX R3, R3, |R41|, !PT ;  /* 0x4000002903030209 */ /* 0x000fe20007800000 */
[----:B------:R-:W-:Y:S01]  /*1170*/  FMUL R49, R20, R43 ;  /* 0x0000002b14317220 */ /* 0x000fe20000400000 */
[----:B------:R-:W-:-:S02]  /*1180*/  HADD2.F32 R20, -RZ, R18.H0_H0 ;  /* 0x20000012ff147230 */ /* 0x000fc40000004100 */
[----:B------:R-:W-:Y:S01]  /*1190*/  FMUL R42, R23, R42 ;  /* 0x0000002a172a7220 */ /* 0x000fe20000400000 */
[----:B------:R-:W-:Y:S01]  /*11a0*/  @P0 FMNMX R3, R3, |R28|, !PT ;  /* 0x4000001c03030209 */ /* 0x000fe20007800000 */
[----:B------:R-:W-:Y:S02]  /*11b0*/  HADD2.F32 R23, -RZ, R18.H1_H1 ;  /* 0x30000012ff177230 */ /* 0x000fe40000004100 */
[----:B------:R-:W-:Y:S01]  /*11c0*/  @P1 FMUL R34, R6, R34 ;  /* 0x0000002206221220 */ /* 0x000fe20000400000 */
[----:B------:R-:W-:Y:S01]  /*11d0*/  @P2 FADD R20, R20, 1 ;  /* 0x3f80000014142421 */ /* 0x000fe20000000000 */
[----:B------:R-:W-:Y:S01]  /*11e0*/  @P0 FMNMX R3, R3, |R42|, !PT ;  /* 0x4000002a03030209 */ /* 0x000fe20007800000 */
[----:B------:R-:W-:Y:S01]  /*11f0*/  @P1 FMUL R32, R6, R32 ;  /* 0x0000002006201220 */ /* 0x000fe20000400000 */
[----:B------:R-:W-:Y:S01]  /*1200*/  @P2 FADD R23, R23, 1 ;  /* 0x3f80000017172421 */ /* 0x000fe20000000000 */
[----:B------:R-:W-:Y:S01]  /*1210*/  FMUL R43, R20, R29 ;  /* 0x0000001d142b7220 */ /* 0x000fe20000400000 */
[----:B------:R-:W-:Y:S01]  /*1220*/  @P0 FMNMX R3, R3, |R49|, !PT ;  /* 0x4000003103030209 */ /* 0x000fe20007800000 */
[----:B------:R-:W-:-:S02]  /*1230*/  HADD2.F32 R20, -RZ, R19.H1_H1 ;  /* 0x30000013ff147230 */ /* 0x000fc40000004100 */
[----:B------:R-:W-:Y:S01]  /*1240*/  FMUL R48, R23, R44 ;  /* 0x0000002c17307220 */ /* 0x000fe20000400000 */
[----:B------:R-:W-:Y:S01]  /*1250*/  F2FP.F16.F32.PACK_AB R23, R47, R36 ;  /* 0x000000242f17723e */ /* 0x000fe200000000ff */
[----:B------:R-:W-:Y:S01]  /*1260*/  FMUL R44, R53, R30 ;  /* 0x0000001e352c7220 */ /* 0x000fe20000400000 */
[----:B------:R-:W-:Y:S01]  /*1270*/  @P0 FMNMX R3, R3, |R43|, !PT ;  /* 0x4000002b03030209 */ /* 0x000fe20007800000 */
[----:B------:R-:W0:Y:S01]  /*1280*/  LDC R36, c[0x0][0x210] ;  /* 0x00008400ff247b82 */ /* 0x000e220000000800 */
[----:B------:R-:W-:Y:S01]  /*1290*/  @P2 FADD R20, R20, 1 ;  /* 0x3f80000014142421 */ /* 0x000fe20000000000 */
[----:B------:R-:W-:Y:S01]  /*12a0*/  IMAD R29, R5, 0x60, R0 ;  /* 0x00000060051d7824 */ /* 0x000fe200078e0200 */
[----:B------:R-:W-:Y:S01]  /*12b0*/  @P0 FMNMX R3, R3, |R48|, !PT ;  /* 0x4000003003030209 */ /* 0x000fe20007800000 */
[----:B------:R-:W-:Y:S01]  /*12c0*/  @P1 FMUL R21, R6, R21 ;  /* 0x0000001506151220 */ /* 0x000fe20000400000 */
[----:B------:R-:W-:Y:S01]  /*12d0*/  FMUL R45, R20, R45 ;  /* 0x0000002d142d7220 */ /* 0x000fe20000400000 */
[----:B------:R-:W-:Y:S01]  /*12e0*/  F2FP.F16.F32.PACK_AB R20, R34, R31 ;  /* 0x0000001f2214723e */ /* 0x000fe200000000ff */
[C---:B------:R-:W-:Y:S01]  /*12f0*/  @P1 FMUL R35, R6.reuse, R35 ;  /* 0x0000002306231220 */ /* 0x040fe20000400000 */
[----:B------:R-:W-:Y:S01]  /*1300*/  @P0 FMNMX R3, R3, |R44|, !PT ;  /* 0x4000002c03030209 */ /* 0x000fe20007800000 */
[C---:B------:R-:W-:Y:S01]  /*1310*/  @P1 FMUL R22, R6.reuse, R22 ;  /* 0x0000001606161220 */ /* 0x040fe20000400000 */
[----:B------:R-:W-:Y:S01]  /*1320*/  IADD3 R31, R29, 0x40, RZ ;  /* 0x000000401d1f7810 */ /* 0x000fe20007ffe0ff */
        /* <DEDUP_REMOVED lines=12> */
[----:B------:R-:W-:Y:S01]  /*13f0*/  LEA R34, P2, R7, UR10, 0x4 ;  /* 0x0000000a07227c11 */ /* 0x000fe2000f8420ff */
[C---:B------:R-:W-:Y:S01]  /*1400*/  @P1 FMUL R42, R6.reuse, R42 ;  /* 0x0000002a062a1220 */ /* 0x040fe20000400000 */
[----:B------:R-:W-:Y:S01]  /*1410*/  LEA R32, P3, R31, UR10, 0x4 ;  /* 0x0000000a1f207c11 */ /* 0x000fe2000f8620ff */
[C---:B------:R-:W-:Y:S01]  /*1420*/  @P1 FMUL R49, R6.reuse, R49 ;  /* 0x0000003106311220 */ /* 0x040fe20000400000 */
[C---:B------:R-:W-:Y:S01]  /*1430*/  @P1 FMUL R43, R6.reuse, R43 ;  /* 0x0000002b062b1220 */ /* 0x040fe20000400000 */
[C---:B------:R-:W-:Y:S01]  /*1440*/  @P1 FMUL R48, R6.reuse, R48 ;  /* 0x0000003006301220 */ /* 0x040fe20000400000 */
[C---:B------:R-:W-:Y:S01]  /*1450*/  @P1 FMUL R44, R6.reuse, R44 ;  /* 0x0000002c062c1220 */ /* 0x040fe20000400000 */
[----:B------:R-:W-:Y:S01]  /*1460*/  @P1 FMUL R45, R6, R45 ;  /* 0x0000002d062d1220 */ /* 0x000fe20000400000 */
[----:B------:R-:W-:-:S02]  /*1470*/  F2FP.F16.F32.PACK_AB R22, R22, R35 ;  /* 0x000000231616723e */ /* 0x000fc400000000ff */
[----:B------:R-:W-:Y:S02]  /*1480*/  F2FP.F16.F32.PACK_AB R24, R24, R37 ;  /* 0x000000251818723e */ /* 0x000fe400000000ff */
[----:B------:R-:W-:Y:S01]  /*1490*/  F2FP.F16.F32.PACK_AB R25, R25, R38 ;  /* 0x000000261919723e */ /* 0x000fe200000000ff */
[----:B------:R2:W-:Y:S01]  /*14a0*/  STG.E.128 desc[UR4][R50.64], R20 ;  /* 0x0000001432007986 */ /* 0x0005e2000c101d04 */
[----:B------:R-:W-:Y:S02]  /*14b0*/  F2FP.F16.F32.PACK_AB R26, R46, R39 ;  /* 0x000000272e1a723e */ /* 0x000fe400000000ff */
[----:B------:R-:W-:Y:S02]  /*14c0*/  F2FP.F16.F32.PACK_AB R27, R27, R40 ;  /* 0x000000281b1b723e */ /* 0x000fe400000000ff */
[----:B------:R-:W-:Y:S02]  /*14d0*/  LEA.HI.X R35, R7, UR11, RZ, 0x4, P2 ;  /* 0x0000000b07237c11 */ /* 0x000fe400090f24ff */
[----:B------:R-:W-:-:S02]  /*14e0*/  LEA.HI.X R33, R31, UR11, RZ, 0x4, P3 ;  /* 0x0000000b1f217c11 */ /* 0x000fc400098f24ff */
[----:B------:R-:W-:Y:S01]  /*14f0*/  F2FP.F16.F32.PACK_AB R28, R28, R41 ;  /* 0x000000291c1c723e */ /* 0x000fe200000000ff */
[----:B------:R2:W-:Y:S01]  /*1500*/  STG.E.128 desc[UR4][R34.64], R24 ;  /* 0x0000001822007986 */ /* 0x0005e2000c101d04 */
[----:B------:R-:W-:Y:S02]  /*1510*/  F2FP.F16.F32.PACK_AB R29, R49, R42 ;  /* 0x0000002a311d723e */ /* 0x000fe400000000ff */
[----:B------:R-:W-:Y:S02]  /*1520*/  F2FP.F16.F32.PACK_AB R30, R48, R43 ;  /* 0x0000002b301e723e */ /* 0x000fe400000000ff */
[----:B------:R-:W-:Y:S02]  /*1530*/  F2FP.F16.F32.PACK_AB R31, R45, R44 ;  /* 0x0000002c2d1f723e */ /* 0x000fe400000000ff */
[----:B0-----:R-:W-:-:S03]  /*1540*/  LEA R5, R36, R5, 0x2 ;  /* 0x0000000524057211 */ /* 0x001fc600078e10ff */
[----:B------:R2:W-:Y:S01]  /*1550*/  STG.E.128 desc[UR4][R32.64], R28 ;  /* 0x0000001c20007986 */ /* 0x0005e2000c101d04 */
[----:B------:R-:W-:-:S13]  /*1560*/  ISETP.GE.AND P0, PT, R5, UR7, PT ;  /* 0x0000000705007c0c */ /* 0x000fda000bf06270 */
[----:B------:R-:W-:Y:S05]  /*1570*/  @!P0 BRA `(.L_x_5052) ;  /* 0xffffffec00188947 */ /* 0x000fea000383ffff */
.L_x_5050:
[----:B------:R-:W-:Y:S05]  /*1580*/  BSYNC B0 ;  /* 0x0000000000007941 */ /* 0x000fea0003800000 */
.L_x_5049:
        /* <DEDUP_REMOVED lines=15> */
.L_x_5079:
        /* <DEDUP_REMOVED lines=28> */
.L_x_5082:
[----:B-1----:R-:W-:-:S07]  /*1840*/  FMNMX R5, R3, R2, !PT ;  /* 0x0000000203057209 */ /* 0x002fce0007800000 */
.L_x_5056:
[----:B------:R-:W-:Y:S05]  /*1850*/  BSYNC B0 ;  /* 0x0000000000007941 */ /* 0x000fea0003800000 */
.L_x_5055:
[----:B------:R-:W-:Y:S01]  /*1860*/  ISETP.NE.AND P0, PT, R4, RZ, PT ;  /* 0x000000ff0400720c */ /* 0x000fe20003f05270 */
[----:B------:R-:W-:-:S12]  /*1870*/  BSSY B0, `(.L_x_5053) ;  /* 0x0000004000007945 */ /* 0x000fd80003800000 */
[----:B------:R-:W-:Y:S05]  /*1880*/  @P0 BRA `(.L_x_5058) ;  /* 0x0000000000080947 */ /* 0x000fea0003800000 */
[----:B0-----:R-:W0:Y:S02]  /*1890*/  LDC.64 R2, c[0x0][0x288] ;  /* 0x0000a200ff027b82 */ /* 0x001e240000000a00 */
[----:B0-----:R1:W-:Y:S02]  /*18a0*/  REDG.E.MAX.S32.STRONG.GPU desc[UR4][R2.64], R5 ;  /* 0x000000050200798e */ /* 0x0013e4000d10e384 */
.L_x_5058:
[----:B------:R-:W-:Y:S05]  /*18b0*/  BSYNC B0 ;  /* 0x0000000000007941 */ /* 0x000fea0003800000 */
.L_x_5053:
        /* <DEDUP_REMOVED lines=14> */
[----:B012---:R-:W-:Y:S05]  /*19a0*/  CALL.REL.NOINC `($__internal_65_$__cuda_sm20_rcp_rn_f32_slowpath) ;  /* 0x0000000800c07944 */ /* 0x007fea0003c00000 */
[----:B------:R-:W-:Y:S05]  /*19b0*/  BRA `(.L_x_5060) ;  /* 0x0000000000107947 */ /* 0x000fea0003800000 */
.L_x_5059:
[----:B-1----:R-:W1:Y:S02]  /*19c0*/  MUFU.RCP R5, R6 ;  /* 0x0000000600057308 */ /* 0x002e640000001000 */
[----:B-1----:R-:W-:-:S04]  /*19d0*/  FFMA R0, R6, R5, -1 ;  /* 0xbf80000006007423 */ /* 0x002fc80000000005 */
[----:B------:R-:W-:-:S04]  /*19e0*/  FADD.FTZ R0, -R0, -RZ ;  /* 0x800000ff00007221 */ /* 0x000fc80000010100 */
[----:B------:R-:W-:-:S07]  /*19f0*/  FFMA R5, R5, R0, R5 ;  /* 0x0000000005057223 */ /* 0x000fce0000000005 */
.L_x_5060:
[----:B0-----:R-:W0:Y:S02]  /*1a00*/  LDC.64 R2, c[0x0][0x280] ;  /* 0x0000a000ff027b82 */ /* 0x001e240000000a00 */
[----:B0-----:R-:W-:Y:S01]  /*1a10*/  STG.E desc[UR4][R2.64], R5 ;  /* 0x0000000502007986 */ /* 0x001fe2000c101904 */
[----:B------:R-:W-:Y:S05]  /*1a20*/  EXIT ;  /* 0x000000000000794d */ /* 0x000fea0003800000 */
.L_x_5051:
        /* <DEDUP_REMOVED lines=8> */
.L_x_5062:
[----:B------:R-:W-:Y:S05]  /*1ab0*/  BSYNC B1 ;  /* 0x0000000000017941 */ /* 0x000fea0003800000 */
.L_x_5061:
[----:B------:R-:W-:Y:S01]  /*1ac0*/  HFMA2.MMA R49, -RZ, RZ, 0, 1.1920928955078125e-07 ;  /* 0x00000002ff317435 */ /* 0x000fe200000001ff */
[----:B------:R-:W-:Y:S01]  /*1ad0*/  FADD R51, R50, R31 ;  /* 0x0000001f32337221 */ /* 0x000fe20000000000 */
[----:B------:R-:W-:Y:S02]  /*1ae0*/  MOV R48, 0x1f ;  /* 0x0000001f00307802 */ /* 0x000fe40000000f00 */
[----:B------:R-:W-:-:S07]  /*1af0*/  MOV R47, 0xffffffff ;  /* 0xffffffff002f7802 */ /* 0x000fce0000000f00 */
[----:B------:R-:W-:Y:S05]  /*1b00*/  WARPSYNC.COLLECTIVE R47, `(.L_x_5063) ;  /* 0x000000002f087348 */ /* 0x000fea0003c00000 */
[----:B------:R0:W1:Y:S02]  /*1b10*/  SHFL.BFLY P2, R31, R51, R49, R48 ;  /* 0x0c000031331f7389 */ /* 0x0000640000040030 */
[----:B01----:R-:W-:Y:S01]  /*1b20*/  ENDCOLLECTIVE ;  /* 0x000000000000791b */ /* 0x003fe20003800000 */
.L_x_5063:
[----:B------:R-:W-:Y:S01]  /*1b30*/  HFMA2.MMA R49, -RZ, RZ, 0, 2.384185791015625e-07 ;  /* 0x00000004ff317435 */ /* 0x000fe200000001ff */
[----:B------:R-:W-:-:S05]  /*1b40*/  FADD R52, R51, R31 ;  /* 0x0000001f33347221 */ /* 0x000fca0000000000 */
[----:B------:R-:W-:-:S07]  /*1b50*/  MOV R51, R52 ;  /* 0x0000003400337202 */ /* 0x000fce0000000f00 */
[----:B------:R-:W-:Y:S05]  /*1b60*/  WARPSYNC.COLLECTIVE R47, `(.L_x_5064) ;  /* 0x000000002f087348 */ /* 0x000fea0003c00000 */
[----:B------:R0:W1:Y:S02]  /*1b70*/  SHFL.BFLY P2, R31, R51, R49, R48 ;  /* 0x0c000031331f7389 */ /* 0x0000640000040030 */
[----:B01----:R-:W-:Y:S01]  /*1b80*/  ENDCOLLECTIVE ;  /* 0x000000000000791b */ /* 0x003fe20003800000 */
.L_x_5064:
[----:B------:R-:W-:Y:S01]  /*1b90*/  HFMA2.MMA R49, -RZ, RZ, 0, 4.76837158203125e-07 ;  /* 0x00000008ff317435 */ /* 0x000fe200000001ff */
[----:B------:R-:W-:-:S05]  /*1ba0*/  FADD R53, R52, R31 ;  /* 0x0000001f34357221 */ /* 0x000fca0000000000 */
[----:B------:R-:W-:-:S07]  /*1bb0*/  MOV R51, R53 ;  /* 0x0000003500337202 */ /* 0x000fce0000000f00 */
[----:B------:R-:W-:Y:S05]  /*1bc0*/  WARPSYNC.COLLECTIVE R47, `(.L_x_5065) ;  /* 0x000000002f087348 */ /* 0x000fea0003c00000 */
[----:B------:R0:W1:Y:S02]  /*1bd0*/  SHFL.BFLY P2, R31, R51, R49, R48 ;  /* 0x0c000031331f7389 */ /* 0x0000640000040030 */
[----:B01----:R-:W-:Y:S01]  /*1be0*/  ENDCOLLECTIVE ;  /* 0x000000000000791b */ /* 0x003fe20003800000 */
.L_x_5065:
[----:B------:R-:W-:Y:S01]  /*1bf0*/  HFMA2.MMA R49, -RZ, RZ, 0, 9.5367431640625e-07 ;  /* 0x00000010ff317435 */ /* 0x000fe200000001ff */
[----:B------:R-:W-:-:S05]  /*1c00*/  FADD R53, R53, R31 ;  /* 0x0000001f35357221 */ /* 0x000fca0000000000 */
[----:B------:R-:W-:-:S07]  /*1c10*/  MOV R51, R53 ;  /* 0x0000003500337202 */ /* 0x000fce0000000f00 */
[----:B------:R-:W-:Y:S05]  /*1c20*/  WARPSYNC.COLLECTIVE R47, `(.L_x_5066) ;  /* 0x000000002f087348 */ /* 0x000fea0003c00000 */
[----:B------:R0:W1:Y:S02]  /*1c30*/  SHFL.BFLY P2, R31, R51, R49, R48 ;  /* 0x0c000031331f7389 */ /* 0x0000640000040030 */
[----:B01----:R-:W-:Y:S01]  /*1c40*/  ENDCOLLECTIVE ;  /* 0x000000000000791b */ /* 0x003fe20003800000 */
.L_x_5066:
        /* <DEDUP_REMOVED lines=56> */
.L_x_5067:
[----:B------:R-:W-:Y:S01]  /*1fd0*/  HFMA2.MMA R49, -RZ, RZ, 0, 1.1920928955078125e-07 ;  /* 0x00000002ff317435 */ /* 0x000fe200000001ff */
[----:B------:R-:W-:-:S10]  /*1fe0*/  FADD R51, R50, R31 ;  /* 0x0000001f32337221 */ /* 0x000fd40000000000 */
[----:B------:R-:W-:Y:S05]  /*1ff0*/  WARPSYNC.COLLECTIVE R47, `(.L_x_5068) ;  /* 0x000000002f087348 */ /* 0x000fea0003c00000 */
[----:B------:R0:W1:Y:S02]  /*2000*/  SHFL.BFLY P2, R31, R51, R49, R48 ;  /* 0x0c000031331f7389 */ /* 0x0000640000040030 */
[----:B01----:R-:W-:Y:S01]  /*2010*/  ENDCOLLECTIVE ;  /* 0x000000000000791b */ /* 0x003fe20003800000 */
.L_x_5068:
[----:B------:R-:W-:Y:S01]  /*2020*/  HFMA2.MMA R49, -RZ, RZ, 0, 2.384185791015625e-07 ;  /* 0x00000004ff317435 */ /* 0x000fe200000001ff */
[----:B------:R-:W-:-:S05]  /*2030*/  FADD R52, R51, R31 ;  /* 0x0000001f33347221 */ /* 0x000fca0000000000 */
[----:B------:R-:W-:-:S07]  /*2040*/  MOV R51, R52 ;  /* 0x0000003400337202 */ /* 0x000fce0000000f00 */
[----:B------:R-:W-:Y:S05]  /*2050*/  WARPSYNC.COLLECTIVE R47, `(.L_x_5069) ;  /* 0x000000002f087348 */ /* 0x000fea0003c00000 */
[----:B------:R0:W1:Y:S02]  /*2060*/  SHFL.BFLY P2, R31, R51, R49, R48 ;  /* 0x0c000031331f7389 */ /* 0x0000640000040030 */
[----:B01----:R-:W-:Y:S01]  /*2070*/  ENDCOLLECTIVE ;  /* 0x000000000000791b */ /* 0x003fe20003800000 */
.L_x_5069:
[----:B------:R-:W-:Y:S01]  /*2080*/  HFMA2.MMA R49, -RZ, RZ, 0, 4.76837158203125e-07 ;  /* 0x00000008ff317435 */ /* 0x000fe200000001ff */
[----:B------:R-:W-:-:S05]  /*2090*/  FADD R53, R52, R31 ;  /* 0x0000001f34357221 */ /* 0x000fca0000000000 */
[----:B------:R-:W-:-:S07]  /*20a0*/  MOV R51, R53 ;  /* 0x0000003500337202 */ /* 0x000fce0000000f00 */
[----:B------:R-:W-:Y:S05]  /*20b0*/  WARPSYNC.COLLECTIVE R47, `(.L_x_5070) ;  /* 0x000000002f087348 */ /* 0x000fea0003c00000 */
[----:B------:R0:W1:Y:S02]  /*20c0*/  SHFL.BFLY P2, R31, R51, R49, R48 ;  /* 0x0c000031331f7389 */ /* 0x0000640000040030 */
[----:B01----:R-:W-:Y:S01]  /*20d0*/  ENDCOLLECTIVE ;  /* 0x000000000000791b */ /* 0x003fe20003800000 */
.L_x_5070:
[----:B------:R-:W-:Y:S01]  /*20e0*/  HFMA2.MMA R49, -RZ, RZ, 0, 9.5367431640625e-07 ;  /* 0x00000010ff317435 */ /* 0x000fe200000001ff */
[----:B------:R-:W-:-:S05]  /*20f0*/  FADD R53, R53, R31 ;  /* 0x0000001f35357221 */ /* 0x000fca0000000000 */
[----:B------:R-:W-:-:S07]  /*2100*/  MOV R51, R53 ;  /* 0x0000003500337202 */ /* 0x000fce0000000f00 */
[----:B------:R-:W-:Y:S05]  /*2110*/  WARPSYNC.COLLECTIVE R47, `(.L_x_5071) ;  /* 0x000000002f087348 */ /* 0x000fea0003c00000 */
[----:B------:R0:W1:Y:S02]  /*2120*/  SHFL.BFLY P2, R31, R51, R49, R48 ;  /* 0x0c000031331f7389 */ /* 0x0000640000040030 */
[----:B01----:R-:W-:Y:S01]  /*2130*/  ENDCOLLECTIVE ;  /* 0x000000000000791b */ /* 0x003fe20003800000 */
.L_x_5071:
[----:B------:R-:W-:Y:S05]  /*2140*/  BRA `(.L_x_5072) ;  /* 0xffffffe800287947 */ /* 0x000fea000383ffff */
.L_x_5054:
        /* <DEDUP_REMOVED lines=8> */
.L_x_5074:
[----:B------:R-:W-:Y:S05]  /*21d0*/  BSYNC B0 ;  /* 0x0000000000007941 */ /* 0x000fea0003800000 */
.L_x_5073:
        /* <DEDUP_REMOVED lines=8> */
.L_x_5075:
[----:B------:R-:W-:Y:S01]  /*2260*/  HFMA2.MMA R9, -RZ, RZ, 0, 2.384185791015625e-07 ;  /* 0x00000004ff097435 */ /* 0x000fe200000001ff */
[----:B------:R-:W-:-:S04]  /*2270*/  MOV R5, R8 ;  /* 0x0000000800057202 */ /* 0x000fc80000000f00 */
[----:B------:R-:W-:-:S04]  /*2280*/  FMNMX R5, R0, R5, !PT ;  /* 0x0000000500057209 */ /* 0x000fc80007800000 */
[----:B------:R-:W-:-:S07]  /*2290*/  MOV R0, R5 ;  /* 0x0000000500007202 */ /* 0x000fce0000000f00 */
[----:B------:R-:W-:Y:S05]  /*22a0*/  WARPSYNC.COLLECTIVE R47, `(.L_x_5076) ;  /* 0x000000002f087348 */ /* 0x000fea0003c00000 */
[----:B------:R0:W1:Y:S02]  /*22b0*/  SHFL.DOWN P0, R8, R0, R9, R10 ;  /* 0x0800000900087389 */ /* 0x000064000000000a */
[----:B01----:R-:W-:Y:S01]  /*22c0*/  ENDCOLLECTIVE ;  /* 0x000000000000791b */ /* 0x003fe20003800000 */
.L_x_5076:
[----:B------:R-:W-:Y:S01]  /*22d0*/  HFMA2.MMA R9, -RZ, RZ, 0, 1.1920928955078125e-07 ;  /* 0x00000002ff097435 */ /* 0x000fe200000001ff */
[----:B------:R-:W-:-:S04]  /*22e0*/  MOV R2, R8 ;  /* 0x0000000800027202 */ /* 0x000fc80000000f00 */
[----:B------:R-:W-:-:S04]  /*22f0*/  FMNMX R2, R5, R2, !PT ;  /* 0x0000000205027209 */ /* 0x000fc80007800000 */
[----:B------:R-:W-:-:S07]  /*2300*/  MOV R0, R2 ;  /* 0x0000000200007202 */ /* 0x000fce0000000f00 */
[----:B------:R-:W-:Y:S05]  /*2310*/  WARPSYNC.COLLECTIVE R47, `(.L_x_5077) ;  /* 0x000000002f087348 */ /* 0x000fea0003c00000 */
[----:B------:R0:W1:Y:S02]  /*2320*/  SHFL.DOWN P0, R8, R0, R9, R10 ;  /* 0x0800000900087389 */ /* 0x000064000000000a */
[----:B01----:R-:W-:Y:S01]  /*2330*/  ENDCOLLECTIVE ;  /* 0x000000000000791b */ /* 0x003fe20003800000 */
.L_x_5077:
[----:B------:R-:W-:Y:S01]  /*2340*/  HFMA2.MMA R9, -RZ, RZ, 0, 5.9604644775390625e-08 ;  /* 0x00000001ff097435 */ /* 0x000fe200000001ff */
[----:B------:R-:W-:-:S04]  /*2350*/  MOV R7, R8 ;  /* 0x0000000800077202 */ /* 0x000fc80000000f00 */
[----:B------:R-:W-:-:S04]  /*2360*/  FMNMX R7, R2, R7, !PT ;  /* 0x0000000702077209 */ /* 0x000fc80007800000 */
[----:B------:R-:W-:-:S07]  /*2370*/  MOV R0, R7 ;  /* 0x0000000700007202 */ /* 0x000fce0000000f00 */
[----:B------:R-:W-:Y:S05]  /*2380*/  WARPSYNC.COLLECTIVE R47, `(.L_x_5078) ;  /* 0x000000002f087348 */ /* 0x000fea0003c00000 */
[----:B------:R0:W1:Y:S02]  /*2390*/  SHFL.DOWN P0, R8, R0, R9, R10 ;  /* 0x0800000900087389 */ /* 0x000064000000000a */
[----:B01----:R-:W-:Y:S01]  /*23a0*/  ENDCOLLECTIVE ;  /* 0x000000000000791b */ /* 0x003fe20003800000 */
.L_x_5078:
[----:B------:R-:W-:Y:S05]  /*23b0*/  BRA `(.L_x_5079) ;  /* 0xfffffff000b07947 */ /* 0x000fea000383ffff */
.L_x_5057:
[----:B------:R-:W-:Y:S01]  /*23c0*/  HFMA2.MMA R10, -RZ, RZ, 0, 1.847743988037109375e-06 ;  /* 0x0000001fff0a7435 */ /* 0x000fe200000001ff */
[----:B------:R-:W-:Y:S02]  /*23d0*/  MOV R9, 0x2 ;  /* 0x0000000200097802 */ /* 0x000fe40000000f00 */
[----:B------:R-:W-:-:S08]  /*23e0*/  MOV R47, 0xffffffff ;  /* 0xffffffff002f7802 */ /* 0x000fd00000000f00 */
[----:B012--5:R-:W-:Y:S05]  /*23f0*/  WARPSYNC.COLLECTIVE R47, `(.L_x_5080) ;  /* 0x000000002f087348 */ /* 0x027fea0003c00000 */
[----:B-1----:R1:W3:Y:S02]  /*2400*/  SHFL.DOWN P0, R8, R0, R9, R10 ;  /* 0x0800000900087389 */ /* 0x0022e4000000000a */
[----:B0123-5:R-:W-:Y:S01]  /*2410*/  ENDCOLLECTIVE ;  /* 0x000000000000791b */ /* 0x02ffe20003800000 */
.L_x_5080:
[----:B------:R-:W-:Y:S01]  /*2420*/  HFMA2.MMA R9, -RZ, RZ, 0, 5.9604644775390625e-08 ;  /* 0x00000001ff097435 */ /* 0x000fe200000001ff */
[----:B------:R-:W-:-:S04]  /*2430*/  MOV R3, R8 ;  /* 0x0000000800037202 */ /* 0x000fc80000000f00 */
[----:B------:R-:W-:-:S04]  /*2440*/  FMNMX R3, R3, R0, !PT ;  /* 0x0000000003037209 */ /* 0x000fc80007800000 */
[----:B------:R-:W-:-:S07]  /*2450*/  MOV R0, R3 ;  /* 0x0000000300007202 */ /* 0x000fce0000000f00 */
[----:B------:R-:W-:Y:S05]  /*2460*/  WARPSYNC.COLLECTIVE R47, `(.L_x_5081) ;  /* 0x000000002f087348 */ /* 0x000fea0003c00000 */
[----:B------:R0:W1:Y:S02]  /*2470*/  SHFL.DOWN P0, R8, R0, R9, R10 ;  /* 0x0800000900087389 */ /* 0x000064000000000a */
[----:B01----:R-:W-:Y:S01]  /*2480*/  ENDCOLLECTIVE ;  /* 0x000000000000791b */ /* 0x003fe20003800000 */
.L_x_5081:
[----:B------:R-:W-:Y:S01]  /*2490*/  MOV R2, R8 ;  /* 0x0000000800027202 */ /* 0x000fe20000000f00 */
[----:B------:R-:W-:Y:S06]  /*24a0*/  BRA `(.L_x_5082) ;  /* 0xfffffff000e47947 */ /* 0x000fec000383ffff */
        .weak           $__internal_65_$__cuda_sm20_rcp_rn_f32_slowpath
        .type           $__internal_65_$__cuda_sm20_rcp_rn_f32_slowpath,@function
        .size           $__internal_65_$__cuda_sm20_rcp_rn_f32_slowpath,(.L_x_5532 - $__internal_65_$__cuda_sm20_rcp_rn_f32_slowpath)
$__internal_65_$__cuda_sm20_rcp_rn_f32_slowpath:
        /* <DEDUP_REMOVED lines=14> */
.L_x_5083:
        /* <DEDUP_REMOVED lines=33> */
.L_x_5085:
[----:B------:R0:W1:Y:S02]  /*27a0*/  MUFU.RCP R2, R6 ;  /* 0x0000000600027308 */ /* 0x0000640000001000 */
.L_x_5084:
[----:B-1----:R-:W-:Y:S02]  /*27b0*/  MOV R5, R2 ;  /* 0x0000000200057202 */ /* 0x002fe40000000f00 */
[----:B------:R-:W-:Y:S02]  /*27c0*/  MOV R2, R9 ;  /* 0x0000000900027202 */ /* 0x000fe40000000f00 */
[----:B------:R-:W-:-:S04]  /*27d0*/  MOV R3, 0x0 ;  /* 0x0000000000037802 */ /* 0x000fc80000000f00 */
[----:B0-----:R-:W-:Y:S05]  /*27e0*/  RET.REL.NODEC R2 `(_ZN18transformer_engine13normalization24rmsnorm_fwd_tuned_kernelINS0_13Kernel_traitsI6__halfS3_S3_fjLj768ELj1ELj4ELj1ELj16ENS0_18Kernel_traits_baseILj768ES3_S3_S3_fjLj128EEEEEEEvNS0_19ForwardKernelParamsE) ;  /* 0xffffffd802047950 */ /* 0x001fea0003c3ffff */
.L_x_5086:
        /* <DEDUP_REMOVED lines=9> */
.L_x_5532:


//--------------------- .text._ZN18transformer_engine13normalization24rmsnorm_fwd_tuned_kernelINS0_13Kernel_traitsIffffjLj768ELj1ELj4ELj1ELj16ENS0_18Kernel_traits_baseILj768EffffjLj128EEEEEEEvNS0_19ForwardKernelParamsE --------------------------
	.section	.text._ZN18transformer_engine13normalization24rmsnorm_fwd_tuned_kernelINS0_13Kernel_traitsIffffjLj768ELj1ELj4ELj1ELj16ENS0_18Kernel_traits_baseILj768EffffjLj128EEEEEEEvNS0_19ForwardKernelParamsE,"ax",@progbits
	.align	128
        .global         _ZN18transformer_engine13normalization24rmsnorm_fwd_tuned_kernelINS0_13Kernel_traitsIffffjLj768ELj1ELj4ELj1ELj16ENS0_18Kernel_traits_baseILj768EffffjLj128EEEEEEEvNS0_19ForwardKernelParamsE
        .type           _ZN18transformer_engine13normalization24rmsnorm_fwd_tuned_kernelINS0_13Kernel_traitsIffffjLj768ELj1ELj4ELj1ELj16ENS0_18Kernel_traits_baseILj768EffffjLj128EEEEEEEvNS0_19ForwardKernelParamsE,@function
        .size           _ZN18transformer_engine13normalization24rmsnorm_fwd_tuned_kernelINS0_13Kernel_traitsIffffjLj768ELj1ELj4ELj1ELj16ENS0_18Kernel_traits_baseILj768EffffjLj128EEEEEEEvNS0_19ForwardKernelParamsE,(.L_x_5533 - _ZN18transformer_engine13normalization24rmsnorm_fwd_tuned_kernelINS0_13Kernel_traitsIffffjLj768ELj1ELj4ELj1ELj16ENS0_18Kernel_traits_baseILj768EffffjLj128EEEEEEEvNS0_19ForwardKernelParamsE)
        .other          _ZN18transformer_engine13normalization24rmsnorm_fwd_tuned_kernelINS0_13Kernel_traitsIffffjLj768ELj1ELj4ELj1ELj16ENS0_18Kernel_traits_baseILj768EffffjLj128EEEEEEEvNS0_19ForwardKernelParamsE,@"STO_CUDA_ENTRY STV_DEFAULT"
_ZN18transformer_engine13normalization24rmsnorm_fwd_tuned_kernelINS0_13Kernel_traitsIffffjLj768ELj1ELj4ELj1ELj16ENS0_18Kernel_traits_baseILj768EffffjLj128EEEEEEEvNS0_19ForwardKernelParamsE:
.text._ZN18transformer_engine13normalization24rmsnorm_fwd_tuned_kernelINS0_13Kernel_traitsIffffjLj768ELj1ELj4ELj1ELj16ENS0_18Kernel_traits_baseILj768EffffjLj128EEEEEEEvNS0_19ForwardKernelParamsE:
[----:B------:R-:W-:Y:S01]  /*0000*/  LDC R1, c[0x0][0x28] ;  /* 0x00000a00ff017b82 */ /* 0x000fe20000000800 */
[----:B------:R-:W-:Y:S01]  /*0010*/  ULDC.U8 UR4, c[0x0][0x294] ;  /* 0x0000a50000047ab9 */ /* 0x000fe20000000000 */
[----:B------:R-:W0:Y:S01]  /*0020*/  S2R R3, SR_TID.X ;  /* 0x0000000000037919 */ /* 0x000e220000002100 */
[----:B------:R-:W-:Y:S01]  /*0030*/  ISETP.NE.AND P1, PT, RZ, UR4, PT ;  /* 0x00000004ff007c0c */ /* 0x000fe2000bf25270 */
[----:B------:R-:W-:Y:S01]  /*0040*/  ULDC.64 UR4, c[0x0][0x208] ;  /* 0x0000820000047ab9 */ /* 0x000fe20000000a00 */
[----:B------:R-:W-:Y:S01]  /*0050*/  ULDC UR8, c[0x0][0x218] ;  /* 0x0000860000087ab9 */ /* 0x000fe20000000800 */
[----:B------:R-:W1:Y:S01]  /*0060*/  S2R R6, SR_CTAID.X ;  /* 0x0000000000067919 */ /* 0x000e620000002500 */
[----:B------:R-:W-:Y:S01]  /*0070*/  ULDC.64 UR6, c[0x0][0x238] ;  /* 0x00008e0000067ab9 */ /* 0x000fe20000000a00 */
[----:B------:R-:W-:Y:S01]  /*0080*/  ULDC UR14, c[0x0][0x218] ;  /* 0x00008600000e7ab9 */ /* 0x000fe20000000800 */
[----:B------:R-:W-:-:S07]  /*0090*/  ULDC.64 UR10, c[0x0][0x258] ;  /* 0x00009600000a7ab9 */ /* 0x000fce0000000a00 */
[----:B------:R-:W2:Y:S02]  /*00a0*/  @P1 LDC.64 R4, c[0x0][0x270] ;  /* 0x00009c00ff041b82 */ /* 0x000ea40000000a00 */
[----:B--2---:R2:W5:Y:S01]  /*00b0*/  @P1 LDG.E R2, desc[UR4][R4.64] ;  /* 0x0000000404021981 */ /* 0x004562000c1e1900 */
[----:B0-----:R-:W-:Y:S01]  /*00c0*/  SHF.R.U32.HI R7, RZ, 0x5, R3 ;  /* 0x00000005ff077819 */ /* 0x001fe20000011603 */
[----:B------:R-:W-:Y:S01]  /*00d0*/  BSSY B0, `(.L_x_5087) ;  /* 0x0000136000007945 */ /* 0x000fe20003800000 */
[----:B------:R-:W-:Y:S02]  /*00e0*/  SHF.L.U32 R0, R3, 0x4, RZ ;  /* 0x0000000403007819 */ /* 0x000fe400000006ff */
[----:B-1----:R-:W-:Y:S02]  /*00f0*/  LEA R7, R6, R7, 0x2 ;  /* 0x0000000706077211 */ /* 0x002fe400078e10ff */
[----:B------:R-:W-:Y:S02]  /*0100*/  LOP3.LUT R0, R0, 0x1f0, RZ, 0xc0, !PT ;  /* 0x000001f000007812 */ /* 0x000fe400078ec0ff */
[----:B------:R-:W-:Y:S01]  /*0110*/  ISETP.GE.AND P0, PT, R7, UR8, PT ;  /* 0x0000000807007c0c */ /* 0x000fe2000bf06270 */
[----:B------:R-:W-:Y:S01]  /*0120*/  ULDC.64 UR8, c[0x0][0x288] ;  /* 0x0000a20000087ab9 */ /* 0x000fe20000000a00 */
[----:B------:R-:W-:Y:S01]  /*0130*/  IADD3 R32, P2, R0, UR6, RZ ;  /* 0x0000000600207c10 */ /* 0x000fe2000ff5e0ff */
[----:B------:R-:W-:-:S03]  /*0140*/  HFMA2.MMA R0, -RZ, RZ, 0, 0 ;  /* 0x00000000ff007435 */ /* 0x000fc600000001ff */
[----:B------:R-:W-:Y:S01]  /*0150*/  IADD3.X R33, RZ, UR7, RZ, P2, !PT ;  /* 0x00000007ff217c10 */ /* 0x000fe200097fe4ff */
[----:B------:R-:W-:-:S06]  /*0160*/  ULDC UR7, c[0x0][0x268] ;  /* 0x00009a0000077ab9 */ /* 0x000fcc0000000800 */
[----:B--2---:R-:W-:Y:S05]  /*0170*/  @P0 BRA `(.L_x_5088) ;  /* 0x0000001000ac0947 */ /* 0x004fea0003800000 */
[----:B------:R-:W2:Y:S01]  /*0180*/  LDG.E.128 R8, desc[UR4][R32.64+0x800] ;  /* 0x0008000420087981 */ /* 0x000ea2000c1e1d00 */
[----:B------:R-:W-:-:S03]  /*0190*/  ULDC.U8 UR6, c[0x0][0x250] ;  /* 0x0000940000067ab9 */ /* 0x000fc60000000000 */
[----:B------:R-:W3:Y:S04]  /*01a0*/  LDG.E.128 R12, desc[UR4][R32.64+0xa00] ;  /* 0x000a0004200c7981 */ /* 0x000ee8000c1e1d00 */
[----:B------:R0:W5:Y:S04]  /*01b0*/  LDG.E.128 R16, desc[UR4][R32.64] ;  /* 0x0000000420107981 */ /* 0x000168000c1e1d00 */
[----:B------:R0:W5:Y:S04]  /*01c0*/  LDG.E.128 R20, desc[UR4][R32.64+0x200] ;  /* 0x0002000420147981 */ /* 0x000168000c1e1d00 */
[----:B------:R0:W5:Y:S04]  /*01d0*/  LDG.E.128 R24, desc[UR4][R32.64+0x400] ;  /* 0x0004000420187981 */ /* 0x000168000c1e1d00 */
[----:B------:R0:W5:Y:S01]  /*01e0*/  LDG.E.128 R28, desc[UR4][R32.64+0x600] ;  /* 0x00060004201c7981 */ /* 0x000162000c1e1d00 */
[----:B------:R-:W-:-:S02]  /*01f0*/  ISETP.NE.AND P2, PT, RZ, UR6, PT ;  /* 0x00000006ff007c0c */ /* 0x000fc4000bf45270 */
[----:B------:R-:W-:Y:S02]  /*0200*/  MOV R0, RZ ;  /* 0x000000ff00007202 */ /* 0x000fe40000000f00 */
[----:B------:R-:W-:-:S09]  /*0210*/  LOP3.LUT R4, R3, 0x1f, RZ, 0xc0, !PT ;  /* 0x0000001f03047812 */ /* 0x000fd200078ec0ff */
[----:B--2---:R-:W-:Y:S01]  /*0220*/  @P2 FADD R11, R11, 1 ;  /* 0x3f8000000b0b2421 */ /* 0x004fe20000000000 */
[----:B---3--:R-:W-:Y:S01]  /*0230*/  @P2 FADD R12, R12, 1 ;  /* 0x3f8000000c0c2421 */ /* 0x008fe20000000000 */
[----:B------:R-:W-:Y:S01]  /*0240*/  @P2 FADD R13, R13, 1 ;  /* 0x3f8000000d0d2421 */ /* 0x000fe20000000000 */
[----:B------:R-:W-:Y:S01]  /*0250*/  @P2 FADD R14, R14, 1 ;  /* 0x3f8000000e0e2421 */ /* 0x000fe20000000000 */
[----:B0-----:R-:W-:-:S07]  /*0260*/  @P2 FADD R15, R15, 1 ;  /* 0x3f8000000f0f2421 */ /* 0x001fce0000000000 */
.L_x_5090:
[----:B0-----:R-:W0:Y:S01]  /*0270*/  LDC.64 R36, c[0x0][0x220] ;  /* 0x00008800ff247b82 */ /* 0x001e220000000a00 */
[----:B------:R-:W-:-:S05]  /*0280*/  LOP3.LUT P0, R6, R3, 0x1f, RZ, 0xc0, !PT ;  /* 0x0000001f03067812 */ /* 0x000fca000780c0ff */
[----:B------:R-:W-:-:S05]  /*0290*/  IMAD R63, R7, 0xc0, R6 ;  /* 0x000000c0073f7824 */ /* 0x000fca00078e0206 */
[C---:B------:R-:W-:Y:S01]  /*02a0*/  IADD3 R56, R63.reuse, 0x20, RZ ;  /* 0x000000203f387810 */ /* 0x040fe20007ffe0ff */
[----:B0-----:R-:W-:-:S06]  /*02b0*/  IMAD.WIDE.U32 R52, R63, 0x10, R36 ;  /* 0x000000103f347825 */ /* 0x001fcc00078e0024 */
[----:B-1----:R-:W2:Y:S01]  /*02c0*/  LDG.E.128 R52, desc[UR4][R52.64] ;  /* 0x0000000434347981 */ /* 0x002ea2000c1e1d00 */
[----:B------:R-:W-:Y:S01]  /*02d0*/  IMAD.WIDE.U32 R48, R56, 0x10, R36 ;  /* 0x0000001038307825 */ /* 0x000fe200078e0024 */
[----:B------:R-:W-:-:S05]  /*02e0*/  IADD3 R58, R63, 0x40, RZ ;  /* 0x000000403f3a7810 */ /* 0x000fca0007ffe0ff */
[----:B------:R-:W3:Y:S01]  /*02f0*/  LDG.E.128 R48, desc[UR4][R48.64] ;  /* 0x0000000430307981 */ /* 0x000ee2000c1e1d00 */
[----:B------:R-:W-:Y:S01]  /*0300*/  IMAD.WIDE.U32 R44, R58, 0x10, R36 ;  /* 0x000000103a2c7825 */ /* 0x000fe200078e0024 */
[----:B------:R-:W-:-:S05]  /*0310*/  IADD3 R6, R63, 0x60, RZ ;  /* 0x000000603f067810 */ /* 0x000fca0007ffe0ff */
[----:B------:R-:W4:Y:S01]  /*0320*/  LDG.E.128 R44, desc[UR4][R44.64] ;  /* 0x000000042c2c7981 */ /* 0x000f22000c1e1d00 */
[----:B------:R-:W-:Y:S01]  /*0330*/  IMAD.WIDE.U32 R40, R6, 0x10, R36 ;  /* 0x0000001006287825 */ /* 0x000fe200078e0024 */
[----:B------:R-:W-:-:S05]  /*0340*/  IADD3 R5, R63, 0x80, RZ ;  /* 0x000000803f057810 */ /* 0x000fca0007ffe0ff */
[----:B------:R-:W4:Y:S01]  /*0350*/  LDG.E.128 R40, desc[UR4][R40.64] ;  /* 0x0000000428287981 */ /* 0x000f22000c1e1d00 */
[----:B------:R-:W-:Y:S01]  /*0360*/  IMAD.WIDE.U32 R32, R5, 0x10, R36 ;  /* 0x0000001005207825 */ /* 0x000fe200078e0024 */
[----:B------:R-:W-:-:S05]  /*0370*/  IADD3 R39, R63, 0xa0, RZ ;  /* 0x000000a03f277810 */ /* 0x000fca0007ffe0ff */
        /* <DEDUP_REMOVED lines=97> */
.L_x_5110:
[----:B-1----:R-:W-:Y:S01]  /*0990*/  FADD R57, R68, R57 ;  /* 0x0000003944397221 */ /* 0x002fe20000000000 */
[C---:B-----5:R-:W-:Y:S01]  /*09a0*/  FADD R65, R16.reuse, 1 ;  /* 0x3f80000010417421 */ /* 0x060fe20000000000 */
[----:B------:R-:W-:Y:S02]  /*09b0*/  FADD R62, R17, 1 ;  /* 0x3f800000113e7421 */ /* 0x000fe40000000000 */
[----:B------:R-:W-:Y:S02]  /*09c0*/  FMUL R60, R57, 0.001302083372138440609 ;  /* 0x3aaaaaab393c7820 */ /* 0x000fe40000400000 */
[----:B------:R-:W-:Y:S02]  /*09d0*/  FSEL R65, R16, R65, !P2 ;  /* 0x0000004110417208 */ /* 0x000fe40005000000 */
[----:B------:R-:W-:Y:S01]  /*09e0*/  FFMA R60, R59, R59, R60 ;  /* 0x0000003b3b3c7223 */ /* 0x000fe2000000003c */
[----:B------:R-:W-:-:S03]  /*09f0*/  FSEL R62, R17, R62, !P2 ;  /* 0x0000003e113e7208 */ /* 0x000fc60005000000 */
[----:B------:R-:W-:Y:S02]  /*0a00*/  FADD R59, R60, UR7 ;  /* 0x000000073c3b7e21 */ /* 0x000fe40008000000 */
[----:B------:R-:W1:Y:S03]  /*0a10*/  @!P0 LDC.64 R60, c[0x0][0x230] ;  /* 0x00008c00ff3c8b82 */ /* 0x000e660000000a00 */
[----:B------:R-:W-:-:S13]  /*0a20*/  FSETP.GEU.AND P3, PT, |R59|, 1.175494350822287508e-38, PT ;  /* 0x008000003b00780b */ /* 0x000fda0003f6e200 */
[----:B------:R-:W-:-:S04]  /*0a30*/  @!P3 FMUL R59, R59, 16777216 ;  /* 0x4b8000003b3bb820 */ /* 0x000fc80000400000 */
[----:B------:R2:W3:Y:S01]  /*0a40*/  MUFU.RSQ R57, R59 ;  /* 0x0000003b00397308 */ /* 0x0004e20000001400 */
[----:B-1----:R-:W-:-:S04]  /*0a50*/  @!P0 IMAD.WIDE R60, R7, 0x4, R60 ;  /* 0x00000004073c8825 */ /* 0x002fc800078e023c */
[----:B--2---:R-:W-:-:S05]  /*0a60*/  FADD R59, R18, 1 ;  /* 0x3f800000123b7421 */ /* 0x004fca0000000000 */
[----:B------:R-:W-:Y:S01]  /*0a70*/  FSEL R59, R18, R59, !P2 ;  /* 0x0000003b123b7208 */ /* 0x000fe20005000000 */
[----:B---3--:R-:W-:-:S04]  /*0a80*/  @!P3 FMUL R57, R57, 4096 ;  /* 0x458000003939b820 */ /* 0x008fc80000400000 */
[-C--:B------:R-:W-:Y:S01]  /*0a90*/  FMUL R52, R52, R57.reuse ;  /* 0x0000003934347220 */ /* 0x080fe20000400000 */
[----:B------:R1:W-:Y:S01]  /*0aa0*/  @!P0 STG.E desc[UR4][R60.64], R57 ;  /* 0x000000393c008986 */ /* 0x0003e2000c101904 */
[----:B------:R-:W-:Y:S01]  /*0ab0*/  ISETP.NE.U32.AND P0, PT, RZ, UR8, PT ;  /* 0x00000008ff007c0c */ /* 0x000fe2000bf05070 */
[-C--:B------:R-:W-:Y:S01]  /*0ac0*/  FMUL R53, R53, R57.reuse ;  /* 0x0000003935357220 */ /* 0x080fe20000400000 */
[----:B------:R-:W-:Y:S01]  /*0ad0*/  FMUL R52, R65, R52 ;  /* 0x0000003441347220 */ /* 0x000fe20000400000 */
[----:B------:R-:W-:Y:S01]  /*0ae0*/  FMUL R54, R54, R57 ;  /* 0x0000003936367220 */ /* 0x000fe20000400000 */
[----:B------:R-:W-:Y:S01]  /*0af0*/  ISETP.NE.AND.EX P0, PT, RZ, UR9, PT, P0 ;  /* 0x00000009ff007c0c */ /* 0x000fe2000bf05300 */
[----:B------:R-:W-:Y:S01]  /*0b00*/  FMUL R53, R53, R62 ;  /* 0x0000003e35357220 */ /* 0x000fe20000400000 */
[----:B------:R-:W-:Y:S01]  /*0b10*/  FADD R62, R19, 1 ;  /* 0x3f800000133e7421 */ /* 0x000fe20000000000 */
[----:B------:R-:W-:Y:S01]  /*0b20*/  FMUL R54, R54, R59 ;  /* 0x0000003b36367220 */ /* 0x000fe20000400000 */
[-C--:B------:R-:W-:Y:S01]  /*0b30*/  FMUL R55, R55, R57.reuse ;  /* 0x0000003937377220 */ /* 0x080fe20000400000 */
[-C--:B------:R-:W-:Y:S01]  /*0b40*/  FMUL R48, R48, R57.reuse ;  /* 0x0000003930307220 */ /* 0x080fe20000400000 */
[-C--:B------:R-:W-:Y:S01]  /*0b50*/  FMUL R49, R49, R57.reuse ;  /* 0x0000003931317220 */ /* 0x080fe20000400000 */
[----:B-1----:R-:W1:Y:S01]  /*0b60*/  LDC.64 R60, c[0x0][0x258] ;  /* 0x00009600ff3c7b82 */ /* 0x002e620000000a00 */
[----:B------:R-:W-:Y:S01]  /*0b70*/  FSEL R62, R19, R62, !P2 ;  /* 0x0000003e133e7208 */ /* 0x000fe20005000000 */
[-C--:B------:R-:W-:Y:S01]  /*0b80*/  FMUL R50, R50, R57.reuse ;  /* 0x0000003932327220 */ /* 0x080fe20000400000 */
[-C--:B------:R-:W-:Y:S01]  /*0b90*/  FMUL R51, R51, R57.reuse ;  /* 0x0000003933337220 */ /* 0x080fe20000400000 */
[-C--:B------:R-:W-:Y:S01]  /*0ba0*/  FMUL R44, R44, R57.reuse ;  /* 0x000000392c2c7220 */ /* 0x080fe20000400000 */
[-C--:B------:R-:W-:Y:S01]  /*0bb0*/  FMUL R45, R45, R57.reuse ;  /* 0x000000392d2d7220 */ /* 0x080fe20000400000 */
[----:B------:R-:W-:Y:S01]  /*0bc0*/  @P0 FMNMX R0, R0, |R52|, !PT ;  /* 0x4000003400000209 */ /* 0x000fe20007800000 */
[----:B------:R-:W-:Y:S01]  /*0bd0*/  FMUL R55, R55, R62 ;  /* 0x0000003e37377220 */ /* 0x000fe20000400000 */
[----:B------:R-:W-:Y:S01]  /*0be0*/  @P1 FMUL R52, R2, R52 ;  /* 0x0000003402341220 */ /* 0x000fe20000400000 */
[----:B------:R-:W-:Y:S01]  /*0bf0*/  FMUL R46, R46, R57 ;  /* 0x000000392e2e7220 */ /* 0x000fe20000400000 */
[-C--:B------:R-:W-:Y:S01]  /*0c00*/  @P0 FMNMX R0, R0, |R53|.reuse, !PT ;  /* 0x4000003500000209 */ /* 0x080fe20007800000 */
[----:B------:R-:W-:Y:S01]  /*0c10*/  @P1 FMUL R53, R2, R53 ;  /* 0x0000003502351220 */ /* 0x000fe20000400000 */
[-C--:B------:R-:W-:Y:S01]  /*0c20*/  FMUL R47, R47, R57.reuse ;  /* 0x000000392f2f7220 */ /* 0x080fe20000400000 */
[-C--:B------:R-:W-:Y:S01]  /*0c30*/  FMUL R40, R40, R57.reuse ;  /* 0x0000003928287220 */ /* 0x080fe20000400000 */
[-C--:B------:R-:W-:Y:S01]  /*0c40*/  @P0 FMNMX R0, R0, |R54|.reuse, !PT ;  /* 0x4000003600000209 */ /* 0x080fe20007800000 */
[----:B------:R-:W-:Y:S01]  /*0c50*/  @P1 FMUL R54, R2, R54 ;  /* 0x0000003602361220 */ /* 0x000fe20000400000 */
[-C--:B------:R-:W-:Y:S01]  /*0c60*/  FMUL R41, R41, R57.reuse ;  /* 0x0000003929297220 */ /* 0x080fe20000400000 */
[----:B------:R-:W-:Y:S01]  /*0c70*/  FMUL R42, R42, R57 ;  /* 0x000000392a2a7220 */ /* 0x000fe20000400000 */
[-C--:B------:R-:W-:Y:S01]  /*0c80*/  @P0 FMNMX R0, R0, |R55|.reuse, !PT ;  /* 0x4000003700000209 */ /* 0x080fe20007800000 */
[----:B------:R-:W-:Y:S01]  /*0c90*/  @P1 FMUL R55, R2, R55 ;  /* 0x0000003702371220 */ /* 0x000fe20000400000 */
[-C--:B------:R-:W-:Y:S01]  /*0ca0*/  FMUL R43, R43, R57.reuse ;  /* 0x000000392b2b7220 */ /* 0x080fe20000400000 */
[-C--:B------:R-:W-:Y:S01]  /*0cb0*/  FMUL R32, R32, R57.reuse ;  /* 0x0000003920207220 */ /* 0x080fe20000400000 */
[-C--:B------:R-:W-:Y:S01]  /*0cc0*/  FMUL R33, R33, R57.reuse ;  /* 0x0000003921217220 */ /* 0x080fe20000400000 */
[----:B------:R-:W-:Y:S01]  /*0cd0*/  FMUL R34, R34, R57 ;  /* 0x0000003922227220 */ /* 0x000fe20000400000 */
[----:B-1----:R-:W-:-:S04]  /*0ce0*/  IMAD.WIDE.U32 R62, R63, 0x10, R60 ;  /* 0x000000103f3e7825 */ /* 0x002fc800078e003c */
[----:B------:R-:W-:Y:S01]  /*0cf0*/  IMAD.WIDE.U32 R58, R58, 0x10, R60 ;  /* 0x000000103a3a7825 */ /* 0x000fe200078e003c */
[----:B------:R1:W-:Y:S03]  /*0d00*/  STG.E.128 desc[UR4][R62.64], R52 ;  /* 0x000000343e007986 */ /* 0x0003e6000c101d04 */
[----:B------:R-:W-:-:S05]  /*0d10*/  FADD R60, R27, 1 ;  /* 0x3f8000001b3c7421 */ /* 0x000fca0000000000 */
[----:B------:R-:W-:-:S05]  /*0d20*/  FSEL R60, R27, R60, !P2 ;  /* 0x0000003c1b3c7208 */ /* 0x000fca0005000000 */
[----:B------:R-:W-:Y:S01]  /*0d30*/  FMUL R47, R47, R60 ;  /* 0x0000003c2f2f7220 */ /* 0x000fe20000400000 */
[----:B------:R-:W-:-:S05]  /*0d40*/  FADD R60, R29, 1 ;  /* 0x3f8000001d3c7421 */ /* 0x000fca0000000000 */
[----:B------:R-:W-:Y:S01]  /*0d50*/  FSEL R60, R29, R60, !P2 ;  /* 0x0000003c1d3c7208 */ /* 0x000fe20005000000 */
[-C--:B-1----:R-:W-:Y:S01]  /*0d60*/  FMUL R52, R35, R57.reuse ;  /* 0x0000003923347220 */ /* 0x082fe20000400000 */
[----:B------:R-:W-:Y:S01]  /*0d70*/  FADD R35, R20, 1 ;  /* 0x3f80000014237421 */ /* 0x000fe20000000000 */
[----:B------:R-:W-:Y:S01]  /*0d80*/  FADD R54, R21, 1 ;  /* 0x3f80000015367421 */ /* 0x000fe20000000000 */
[----:B------:R-:W-:Y:S01]  /*0d90*/  FADD R55, R22, 1 ;  /* 0x3f80000016377421 */ /* 0x000fe20000000000 */
[----:B------:R-:W-:Y:S01]  /*0da0*/  FADD R62, R23, 1 ;  /* 0x3f800000173e7421 */ /* 0x000fe20000000000 */
[----:B------:R-:W-:Y:S01]  /*0db0*/  FMUL R53, R36, R57 ;  /* 0x0000003924357220 */ /* 0x000fe20000400000 */
        /* <DEDUP_REMOVED lines=29> */
[----:B------:R-:W-:Y:S01]  /*0f90*/  LEA R54, P3, R56, UR10, 0x4 ;  /* 0x0000000a38367c11 */ /* 0x000fe2000f8620ff */
[----:B------:R-:W-:Y:S01]  /*0fa0*/  FMUL R40, R40, R35 ;  /* 0x0000002328287220 */ /* 0x000fe20000400000 */
[----:B------:R-:W-:Y:S01]  /*0fb0*/  @P0 FMNMX R0, R0, |R45|, !PT ;  /* 0x4000002d00000209 */ /* 0x000fe20007800000 */
[----:B------:R-:W-:Y:S01]  /*0fc0*/  FADD R35, R8, 1 ;  /* 0x3f80000008237421 */ /* 0x000fe20000000000 */
[----:B------:R-:W-:Y:S01]  /*0fd0*/  LEA.HI.X R55, R56, UR11, RZ, 0x4, P3 ;  /* 0x0000000b38377c11 */ /* 0x000fe200098f24ff */
[----:B------:R-:W-:Y:S01]  /*0fe0*/  FADD R56, R31, 1 ;  /* 0x3f8000001f387421 */ /* 0x000fe20000000000 */
[----:B------:R-:W-:Y:S01]  /*0ff0*/  @P0 FMNMX R0, R0, |R46|, !PT ;  /* 0x4000002e00000209 */ /* 0x000fe20007800000 */
[----:B------:R-:W-:Y:S01]  /*1000*/  FADD R60, R9, 1 ;  /* 0x3f800000093c7421 */ /* 0x000fe20000000000 */
[----:B------:R-:W-:Y:S01]  /*1010*/  FSEL R39, R30, R39, !P2 ;  /* 0x000000271e277208 */ /* 0x000fe20005000000 */
[----:B------:R-:W-:Y:S01]  /*1020*/  @P1 FMUL R48, R2, R48 ;  /* 0x0000003002301220 */ /* 0x000fe20000400000 */
        /* <DEDUP_REMOVED lines=10> */
[----:B------:R-:W-:Y:S01]  /*10d0*/  FSEL R60, R9, R60, !P2 ;  /* 0x0000003c093c7208 */ /* 0x000fe20005000000 */
[----:B------:R-:W-:Y:S01]  /*10e0*/  @P1 FMUL R51, R2, R51 ;  /* 0x0000003302331220 */ /* 0x000fe20000400000 */
[----:B------:R-:W-:Y:S01]  /*10f0*/  @P0 FMNMX R0, R0, |R42|, !PT ;  /* 0x4000002a00000209 */ /* 0x000fe20007800000 */
[----:B------:R-:W-:Y:S01]  /*1100*/  FMUL R32, R32, R35 ;  /* 0x0000002320207220 */ /* 0x000fe20000400000 */
[----:B------:R-:W-:Y:S01]  /*1110*/  FSEL R39, R10, R39, !P2 ;  /* 0x000000270a277208 */ /* 0x000fe20005000000 */
[----:B------:R-:W-:Y:S01]  /*1120*/  FMUL R33, R33, R60 ;  /* 0x0000003c21217220 */ /* 0x000fe20000400000 */
[----:B------:R-:W-:Y:S01]  /*1130*/  @P0 FMNMX R0, R0, |R43|, !PT ;  /* 0x4000002b00000209 */ /* 0x000fe20007800000 */
[----:B------:R1:W-:Y:S01]  /*1140*/  STG.E.128 desc[UR4][R54.64], R48 ;  /* 0x0000003036007986 */ /* 0x0003e2000c101d04 */
[----:B------:R-:W-:-:S02]  /*1150*/  IMAD R35, R7, 0xc0, R4 ;  /* 0x000000c007237824 */ /* 0x000fc400078e0204 */
[----:B------:R-:W-:Y:S01]  /*1160*/  FMUL R34, R34, R39 ;  /* 0x0000002722227220 */ /* 0x000fe20000400000 */
[----:B------:R-:W-:Y:S01]  /*1170*/  @P0 FMNMX R0, R0, |R32|, !PT ;  /* 0x4000002000000209 */ /* 0x000fe20007800000 */
[C---:B------:R-:W-:Y:S01]  /*1180*/  @P1 FMUL R44, R2.reuse, R44 ;  /* 0x0000002c022c1220 */ /* 0x040fe20000400000 */
[C---:B------:R-:W-:Y:S01]  /*1190*/  @P1 FMUL R45, R2.reuse, R45 ;  /* 0x0000002d022d1220 */ /* 0x040fe20000400000 */
[----:B------:R-:W-:Y:S01]  /*11a0*/  @P1 FMUL R46, R2, R46 ;  /* 0x0000002e022e1220 */ /* 0x000fe20000400000 */
[----:B------:R-:W-:Y:S01]  /*11b0*/  @P0 FMNMX R0, R0, |R33|, !PT ;  /* 0x4000002100000209 */ /* 0x000fe20007800000 */
[C---:B------:R-:W-:Y:S01]  /*11c0*/  @P1 FMUL R47, R2.reuse, R47 ;  /* 0x0000002f022f1220 */ /* 0x040fe20000400000 */
[----:B------:R-:W2:Y:S01]  /*11d0*/  LDC R56, c[0x0][0x210] ;  /* 0x00008400ff387b82 */ /* 0x000ea20000000800 */
[----:B------:R-:W-:Y:S01]  /*11e0*/  @P1 FMUL R40, R2, R40 ;  /* 0x0000002802281220 */ /* 0x000fe20000400000 */
[----:B------:R-:W-:Y:S01]  /*11f0*/  @P0 FMNMX R0, R0, |R34|, !PT ;  /* 0x4000002200000209 */ /* 0x000fe20007800000 */
[C---:B------:R-:W-:Y:S01]  /*1200*/  @P1 FMUL R41, R2.reuse, R41 ;  /* 0x0000002902291220 */ /* 0x040fe20000400000 */
[----:B------:R3:W-:Y:S01]  /*1210*/  STG.E.128 desc[UR4][R58.64], R44 ;  /* 0x0000002c3a007986 */ /* 0x0007e2000c101d04 */
[C---:B------:R-:W-:Y:S01]  /*1220*/  @P1 FMUL R42, R2.reuse, R42 ;  /* 0x0000002a022a1220 */ /* 0x040fe20000400000 */
[C---:B------:R-:W-:Y:S01]  /*1230*/  @P1 FMUL R43, R2.reuse, R43 ;  /* 0x0000002b022b1220 */ /* 0x040fe20000400000 */
[C---:B------:R-:W-:Y:S01]  /*1240*/  @P1 FMUL R32, R2.reuse, R32 ;  /* 0x0000002002201220 */ /* 0x040fe20000400000 */
[----:B------:R-:W-:Y:S01]  /*1250*/  @P1 FMUL R33, R2, R33 ;  /* 0x0000002102211220 */ /* 0x000fe20000400000 */
[----:B-1----:R-:W-:Y:S01]  /*1260*/  LEA R48, P3, R6, UR10, 0x4 ;  /* 0x0000000a06307c11 */ /* 0x002fe2000f8620ff */
[----:B------:R-:W-:Y:S01]  /*1270*/  @P1 FMUL R34, R2, R34 ;  /* 0x0000002202221220 */ /* 0x000fe20000400000 */
[----:B------:R-:W-:-:S02]  /*1280*/  LEA R50, P4, R5, UR10, 0x4 ;  /* 0x0000000a05327c11 */ /* 0x000fc4000f8820ff */
[----:B------:R-:W-:Y:S02]  /*1290*/  LEA.HI.X R49, R6, UR11, RZ, 0x4, P3 ;  /* 0x0000000b06317c11 */ /* 0x000fe400098f24ff */
[----:B------:R-:W-:Y:S01]  /*12a0*/  IADD3 R6, R35, 0xa0, RZ ;  /* 0x000000a023067810 */ /* 0x000fe20007ffe0ff */
[----:B------:R-:W-:Y:S01]  /*12b0*/  FMUL R35, R11, R52 ;  /* 0x000000340b237220 */ /* 0x000fe20000400000 */
[----:B------:R-:W-:Y:S01]  /*12c0*/  LEA.HI.X R51, R5, UR11, RZ, 0x4, P4 ;  /* 0x0000000b05337c11 */ /* 0x000fe2000a0f24ff */
[----:B------:R1:W-:Y:S01]  /*12d0*/  STG.E.128 desc[UR4][R48.64], R40 ;  /* 0x0000002830007986 */ /* 0x0003e2000c101d04 */
[----:B------:R-:W-:Y:S02]  /*12e0*/  LEA R54, P3, R6, UR10, 0x4 ;  /* 0x0000000a06367c11 */ /* 0x000fe4000f8620ff */
[----:B------:R-:W-:Y:S01]  /*12f0*/  @P0 FMNMX R0, R0, |R35|, !PT ;  /* 0x4000002300000209 */ /* 0x000fe20007800000 */
[----:B---3--:R-:W-:Y:S01]  /*1300*/  FMUL R44, R12, R53 ;  /* 0x000000350c2c7220 */ /* 0x008fe20000400000 */
[----:B------:R-:W-:Y:S01]  /*1310*/  FMUL R45, R13, R36 ;  /* 0x000000240d2d7220 */ /* 0x000fe20000400000 */
[----:B------:R-:W-:Y:S01]  /*1320*/  FMUL R46, R14, R37 ;  /* 0x000000250e2e7220 */ /* 0x000fe20000400000 */
[----:B------:R-:W-:Y:S01]  /*1330*/  FMUL R47, R15, R38 ;  /* 0x000000260f2f7220 */ /* 0x000fe20000400000 */
[----:B------:R-:W-:Y:S01]  /*1340*/  @P1 FMUL R35, R2, R35 ;  /* 0x0000002302231220 */ /* 0x000fe20000400000 */
[-C--:B------:R-:W-:Y:S01]  /*1350*/  @P0 FMNMX R0, R0, |R44|.reuse, !PT ;  /* 0x4000002c00000209 */ /* 0x080fe20007800000 */
[----:B------:R-:W-:Y:S01]  /*1360*/  @P1 FMUL R44, R2, R44 ;  /* 0x0000002c022c1220 */ /* 0x000fe20000400000 */
[----:B------:R-:W-:-:S02]  /*1370*/  LEA.HI.X R55, R6, UR11, RZ, 0x4, P3 ;  /* 0x0000000b06377c11 */ /* 0x000fc400098f24ff */
[-C--:B------:R-:W-:Y:S01]  /*1380*/  @P0 FMNMX R0, R0, |R45|.reuse, !PT ;  /* 0x4000002d00000209 */ /* 0x080fe20007800000 */
[----:B------:R-:W-:Y:S01]  /*1390*/  @P1 FMUL R45, R2, R45 ;  /* 0x0000002d022d1220 */ /* 0x000fe20000400000 */
[----:B------:R1:W-:Y:S01]  /*13a0*/  STG.E.128 desc[UR4][R50.64], R32 ;  /* 0x0000002032007986 */ /* 0x0003e2000c101d04 */
[----:B--2---:R-:W-:Y:S02]  /*13b0*/  LEA R7, R56, R7, 0x2 ;  /* 0x0000000738077211 */ /* 0x004fe400078e10ff */
[-C--:B------:R-:W-:Y:S01]  /*13c0*/  @P0 FMNMX R0, R0, |R46|.reuse, !PT ;  /* 0x4000002e00000209 */ /* 0x080fe20007800000 */
[----:B------:R-:W-:-:S03]  /*13d0*/  @P1 FMUL R46, R2, R46 ;  /* 0x0000002e022e1220 */ /* 0x000fc60000400000 */
[-C--:B------:R-:W-:Y:S01]  /*13e0*/  @P0 FMNMX R0, R0, |R47|.reuse, !PT ;  /* 0x4000002f00000209 */ /* 0x080fe20007800000 */
[----:B------:R-:W-:Y:S01]  /*13f0*/  @P1 FMUL R47, R2, R47 ;  /* 0x0000002f022f1220 */ /* 0x000fe20000400000 */
[----:B------:R-:W-:-:S04]  /*1400*/  ISETP.GE.AND P0, PT, R7, UR14, PT ;  /* 0x0000000e07007c0c */ /* 0x000fc8000bf06270 */
[----:B------:R1:W-:Y:S09]  /*1410*/  STG.E.128 desc[UR4][R54.64], R44 ;  /* 0x0000002c36007986 */ /* 0x0003f2000c101d04 */
[----:B------:R-:W-:Y:S05]  /*1420*/  @!P0 BRA `(.L_x_5090) ;  /* 0xffffffec00908947 */ /* 0x000fea000383ffff */
.L_x_5088:
[----:B------:R-:W-:Y:S05]  /*1430*/  BSYNC B0 ;  /* 0x0000000000007941 */ /* 0x000fea0003800000 */
.L_x_5087:
        /* <DEDUP_REMOVED lines=15> */
.L_x_5117:
[----:B------:R-:W-:Y:S01]  /*1530*/  LOP3.LUT P0, RZ, R3, 0x1f, RZ, 0xc0, !PT ;  /* 0x0000001f03ff7812 */ /* 0x000fe2000780c0ff */
[----:B------:R-:W-:Y:S05]  /*1540*/  WARPSYNC.ALL ;  /* 0x0000000000007948 */ /* 0x000fea0003800000 */
[----:B---3--:R-:W-:Y:S01]  /*1550*/  FMNMX R9, R6, R9, !PT ;  /* 0x0000000906097209 */ /* 0x008fe20007800000 */
[----:B------:R-:W-:Y:S01]  /*1560*/  BSSY B0, `(.L_x_5093) ;  /* 0x000001a000007945 */ /* 0x000fe20003800000 */
[----:B------:R-:W-:-:S05]  /*1570*/  HFMA2.MMA R7, -RZ, RZ, 0, 0 ;  /* 0x00000000ff077435 */ /* 0x000fca00000001ff */
[----:B------:R-:W3:Y:S01]  /*1580*/  @!P0 S2R R5, SR_CgaCtaId ;  /* 0x0000000000058919 */ /* 0x000ee20000008800 */
[----:B------:R-:W-:Y:S02]  /*1590*/  @!P0 MOV R4, 0x400 ;  /* 0x0000040000048802 */ /* 0x000fe40000000f00 */
[----:B------:R-:W-:-:S04]  /*15a0*/  @!P0 SHF.R.U32.HI R0, RZ, 0x3, R3 ;  /* 0x00000003ff008819 */ /* 0x000fc80000011603 */
[----:B------:R-:W-:Y:S02]  /*15b0*/  @!P0 LOP3.LUT R0, R0, 0x1ffffffc, RZ, 0xc0, !PT ;  /* 0x1ffffffc00008812 */ /* 0x000fe400078ec0ff */
[----:B---3--:R-:W-:Y:S02]  /*15c0*/  @!P0 LEA R5, R5, R4, 0x18 ;  /* 0x0000000405058211 */ /* 0x008fe400078ec0ff */
[----:B------:R-:W-:Y:S02]  /*15d0*/  SHF.R.U32.HI R4, RZ, 0x5, R3 ;  /* 0x00000005ff047819 */ /* 0x000fe40000011603 */
[----:B------:R-:W-:-:S05]  /*15e0*/  @!P0 IADD3 R0, R0, R5, RZ ;  /* 0x0000000500008210 */ /* 0x000fca0007ffe0ff */
        /* <DEDUP_REMOVED lines=8> */
[----:B---3--:R-:W-:Y:S02]  /*1670*/  @!P0 LEA R4, R5, R0, 0x18 ;  /* 0x0000000005048211 */ /* 0x008fe400078ec0ff */
[----:B------:R-:W-:Y:S02]  /*1680*/  MOV R0, RZ ;  /* 0x000000ff00007202 */ /* 0x000fe40000000f00 */
[----:B------:R-:W-:-:S05]  /*1690*/  @!P0 LEA R4, R3, R4, 0x2 ;  /* 0x0000000403048211 */ /* 0x000fca00078e10ff */
[----:B------:R3:W4:Y:S01]  /*16a0*/  @!P0 LDS R0, [R4] ;  /* 0x0000000004008984 */ /* 0x0007220000000800 */
[----:B------:R-:W-:Y:S05]  /*16b0*/  BRA.DIV UR6, `(.L_x_5095) ;  /* 0x0000000a06ec7947 */ /* 0x000fea000b800000 */
[----:B----4-:R-:W4:Y:S02]  /*16c0*/  SHFL.DOWN PT, R5, R0, 0x2, 0x1f ;  /* 0x08401f0000057f89 */ /* 0x010f2400000e0000 */
[----:B----4-:R-:W-:-:S05]  /*16d0*/  FMNMX R5, R5, R0, !PT ;  /* 0x0000000005057209 */ /* 0x010fca0007800000 */
[----:B---3--:R3:W4:Y:S02]  /*16e0*/  SHFL.DOWN PT, R4, R5, 0x1, 0x1f ;  /* 0x08201f0005047f89 */ /* 0x00872400000e0000 */
.L_x_5120:
[----:B----4-:R-:W-:-:S07]  /*16f0*/  FMNMX R7, R5, R4, !PT ;  /* 0x0000000405077209 */ /* 0x010fce0007800000 */
.L_x_5094:
[----:B------:R-:W-:Y:S05]  /*1700*/  BSYNC B0 ;  /* 0x0000000000007941 */ /* 0x000fea0003800000 */
.L_x_5093:
[----:B------:R-:W-:Y:S01]  /*1710*/  ISETP.NE.AND P0, PT, R3, RZ, PT ;  /* 0x000000ff0300720c */ /* 0x000fe20003f05270 */
[----:B------:R-:W-:-:S12]  /*1720*/  BSSY B0, `(.L_x_5091) ;  /* 0x0000004000007945 */ /* 0x000fd80003800000 */
[----:B------:R-:W-:Y:S05]  /*1730*/  @P0 BRA `(.L_x_5096) ;  /* 0x0000000000080947 */ /* 0x000fea0003800000 */
[----:B---3--:R-:W3:Y:S02]  /*1740*/  LDC.64 R4, c[0x0][0x288] ;  /* 0x0000a200ff047b82 */ /* 0x008ee40000000a00 */
[----:B---3--:R4:W-:Y:S02]  /*1750*/  REDG.E.MAX.S32.STRONG.GPU desc[UR4][R4.64], R7 ;  /* 0x000000070400798e */ /* 0x0089e4000d10e384 */
.L_x_5096:
[----:B------:R-:W-:Y:S05]  /*1760*/  BSYNC B0 ;  /* 0x0000000000007941 */ /* 0x000fea0003800000 */
.L_x_5091:
        /* <DEDUP_REMOVED lines=9> */
[----:B-----5:R-:W-:-:S04]  /*1800*/  IADD3 R0, R2, 0x1800000, RZ ;  /* 0x0180000002007810 */ /* 0x020fc80007ffe0ff */
[----:B------:R-:W-:-:S04]  /*1810*/  LOP3.LUT R0, R0, 0x7f800000, RZ, 0xc0, !PT ;  /* 0x7f80000000007812 */ /* 0x000fc800078ec0ff */
[----:B------:R-:W-:-:S13]  /*1820*/  ISETP.GT.U32.AND P0, PT, R0, 0x1ffffff, PT ;  /* 0x01ffffff0000780c */ /* 0x000fda0003f04070 */
[----:B------:R-:W-:Y:S05]  /*1830*/  @P0 BRA `(.L_x_5097) ;  /* 0x00000000000c0947 */ /* 0x000fea0003800000 */
[----:B------:R-:W-:-:S07]  /*1840*/  MOV R8, 0x1860 ;  /* 0x0000186000087802 */ /* 0x000fce0000000f00 */
[----:B-1234-:R-:W-:Y:S05]  /*1850*/  CALL.REL.NOINC `($__internal_66_$__cuda_sm20_rcp_rn_f32_slowpath) ;  /* 0x0000000800c07944 */ /* 0x01efea0003c00000 */
[----:B------:R-:W-:Y:S05]  /*1860*/  BRA `(.L_x_5098) ;  /* 0x0000000000107947 */ /* 0x000fea0003800000 */
.L_x_5097:
[----:B---34-:R-:W0:Y:S02]  /*1870*/  MUFU.RCP R5, R2 ;  /* 0x0000000200057308 */ /* 0x018e240000001000 */
[----:B0-----:R-:W-:-:S04]  /*1880*/  FFMA R0, R2, R5, -1 ;  /* 0xbf80000002007423 */ /* 0x001fc80000000005 */
[----:B------:R-:W-:-:S04]  /*1890*/  FADD.FTZ R0, -R0, -RZ ;  /* 0x800000ff00007221 */ /* 0x000fc80000010100 */
[----:B------:R-:W-:-:S07]  /*18a0*/  FFMA R5, R5, R0, R5 ;  /* 0x0000000005057223 */ /* 0x000fce0000000005 */
.L_x_5098:
[----:B------:R-:W0:Y:S02]  /*18b0*/  LDC.64 R2, c[0x0][0x280] ;  /* 0x0000a000ff027b82 */ /* 0x000e240000000a00 */
[----:B0-----:R-:W-:Y:S01]  /*18c0*/  STG.E desc[UR4][R2.64], R5 ;  /* 0x0000000502007986 */ /* 0x001fe2000c101904 */
[----:B------:R-:W-:Y:S05]  /*18d0*/  EXIT ;  /* 0x000000000000794d */ /* 0x000fea0003800000 */
.L_x_5089:
        /* <DEDUP_REMOVED lines=8> */
.L_x_5100:
[----:B------:R-:W-:Y:S05]  /*1960*/  BSYNC B1 ;  /* 0x0000000000017941 */ /* 0x000fea0003800000 */
.L_x_5099:
[----:B------:R-:W-:Y:S01]  /*1970*/  HFMA2.MMA R62, -RZ, RZ, 0, 1.1920928955078125e-07 ;  /* 0x00000002ff3e7435 */ /* 0x000fe200000001ff */
[----:B------:R-:W-:Y:S01]  /*1980*/  FADD R65, R64, R57 ;  /* 0x0000003940417221 */ /* 0x000fe20000000000 */
[----:B------:R-:W-:Y:S02]  /*1990*/  MOV R61, 0x1f ;  /* 0x0000001f003d7802 */ /* 0x000fe40000000f00 */
[----:B------:R-:W-:-:S07]  /*19a0*/  MOV R60, 0xffffffff ;  /* 0xffffffff003c7802 */ /* 0x000fce0000000f00 */
[----:B------:R-:W-:Y:S05]  /*19b0*/  WARPSYNC.COLLECTIVE R60, `(.L_x_5101) ;  /* 0x000000003c087348 */ /* 0x000fea0003c00000 */
[----:B------:R0:W1:Y:S02]  /*19c0*/  SHFL.BFLY P3, R57, R65, R62, R61 ;  /* 0x0c00003e41397389 */ /* 0x000064000006003d */
[----:B01----:R-:W-:Y:S01]  /*19d0*/  ENDCOLLECTIVE ;  /* 0x000000000000791b */ /* 0x003fe20003800000 */
.L_x_5101:
[----:B------:R-:W-:Y:S01]  /*19e0*/  HFMA2.MMA R62, -RZ, RZ, 0, 2.384185791015625e-07 ;  /* 0x00000004ff3e7435 */ /* 0x000fe200000001ff */
[----:B------:R-:W-:-:S05]  /*19f0*/  FADD R66, R65, R57 ;  /* 0x0000003941427221 */ /* 0x000fca0000000000 */
[----:B------:R-:W-:-:S07]  /*1a00*/  MOV R65, R66 ;  /* 0x0000004200417202 */ /* 0x000fce0000000f00 */
[----:B------:R-:W-:Y:S05]  /*1a10*/  WARPSYNC.COLLECTIVE R60, `(.L_x_5102) ;  /* 0x000000003c087348 */ /* 0x000fea0003c00000 */
[----:B------:R0:W1:Y:S02]  /*1a20*/  SHFL.BFLY P3, R57, R65, R62, R61 ;  /* 0x0c00003e41397389 */ /* 0x000064000006003d */
[----:B01----:R-:W-:Y:S01]  /*1a30*/  ENDCOLLECTIVE ;  /* 0x000000000000791b */ /* 0x003fe20003800000 */
.L_x_5102:
[----:B------:R-:W-:Y:S01]  /*1a40*/  HFMA2.MMA R62, -RZ, RZ, 0, 4.76837158203125e-07 ;  /* 0x00000008ff3e7435 */ /* 0x000fe200000001ff */
[----:B------:R-:W-:-:S05]  /*1a50*/  FADD R67, R66, R57 ;  /* 0x0000003942437221 */ /* 0x000fca0000000000 */
[----:B------:R-:W-:-:S07]  /*1a60*/  MOV R65, R67 ;  /* 0x0000004300417202 */ /* 0x000fce0000000f00 */
[----:B------:R-:W-:Y:S05]  /*1a70*/  WARPSYNC.COLLECTIVE R60, `(.L_x_5103) ;  /* 0x000000003c087348 */ /* 0x000fea0003c00000 */
[----:B------:R0:W1:Y:S02]  /*1a80*/  SHFL.BFLY P3, R57, R65, R62, R61 ;  /* 0x0c00003e41397389 */ /* 0x000064000006003d */
[----:B01----:R-:W-:Y:S01]  /*1a90*/  ENDCOLLECTIVE ;  /* 0x000000000000791b */ /* 0x003fe20003800000 */
.L_x_5103:
[----:B------:R-:W-:Y:S01]  /*1aa0*/  HFMA2.MMA R62, -RZ, RZ, 0, 9.5367431640625e-07 ;  /* 0x00000010ff3e7435 */ /* 0x000fe200000001ff */
[----:B------:R-:W-:-:S05]  /*1ab0*/  FADD R68, R67, R57 ;  /* 0x0000003943447221 */ /* 0x000fca0000000000 */
[----:B------:R-:W-:-:S07]  /*1ac0*/  MOV R65, R68 ;  /* 0x0000004400417202 */ /* 0x000fce0000000f00 */
[----:B------:R-:W-:Y:S05]  /*1ad0*/  WARPSYNC.COLLECTIVE R60, `(.L_x_5104) ;  /* 0x000000003c087348 */ /* 0x000fea0003c00000 */
[----:B------:R0:W1:Y:S02]  /*1ae0*/  SHFL.BFLY P3, R57, R65, R62, R61 ;  /* 0x0c00003e41397389 */ /* 0x000064000006003d */
[----:B01----:R-:W-:Y:S01]  /*1af0*/  ENDCOLLECTIVE ;  /* 0x000000000000791b */ /* 0x003fe20003800000 */
.L_x_5104:
        /* <DEDUP_REMOVED lines=56> */
.L_x_5105:
[----:B------:R-:W-:Y:S01]  /*1e80*/  HFMA2.MMA R62, -RZ, RZ, 0, 1.1920928955078125e-07 ;  /* 0x00000002ff3e7435 */ /* 0x000fe200000001ff */
[----:B------:R-:W-:-:S10]  /*1e90*/  FADD R65, R64, R57 ;  /* 0x0000003940417221 */ /* 0x000fd40000000000 */
[----:B------:R-:W-:Y:S05]  /*1ea0*/  WARPSYNC.COLLECTIVE R60, `(.L_x_5106) ;  /* 0x000000003c087348 */ /* 0x000fea0003c00000 */
[----:B------:R0:W1:Y:S02]  /*1eb0*/  SHFL.BFLY P3, R57, R65, R62, R61 ;  /* 0x0c00003e41397389 */ /* 0x000064000006003d */
[----:B01----:R-:W-:Y:S01]  /*1ec0*/  ENDCOLLECTIVE ;  /* 0x000000000000791b */ /* 0x003fe20003800000 */
.L_x_5106:
[----:B------:R-:W-:Y:S01]  /*1ed0*/  HFMA2.MMA R62, -RZ, RZ, 0, 2.384185791015625e-07 ;  /* 0x00000004ff3e7435 */ /* 0x000fe200000001ff */
[----:B------:R-:W-:-:S05]  /*1ee0*/  FADD R66, R65, R57 ;  /* 0x0000003941427221 */ /* 0x000fca0000000000 */
[----:B------:R-:W-:-:S07]  /*1ef0*/  MOV R65, R66 ;  /* 0x0000004200417202 */ /* 0x000fce0000000f00 */
[----:B------:R-:W-:Y:S05]  /*1f00*/  WARPSYNC.COLLECTIVE R60, `(.L_x_5107) ;  /* 0x000000003c087348 */ /* 0x000fea0003c00000 */
[----:B------:R0:W1:Y:S02]  /*1f10*/  SHFL.BFLY P3, R57, R65, R62, R61 ;  /* 0x0c00003e41397389 */ /* 0x000064000006003d */
[----:B01----:R-:W-:Y:S01]  /*1f20*/  ENDCOLLECTIVE ;  /* 0x000000000000791b */ /* 0x003fe20003800000 */
.L_x_5107:
[----:B------:R-:W-:Y:S01]  /*1f30*/  HFMA2.MMA R62, -RZ, RZ, 0, 4.76837158203125e-07 ;  /* 0x00000008ff3e7435 */ /* 0x000fe200000001ff */
[----:B------:R-:W-:-:S05]  /*1f40*/  FADD R67, R66, R57 ;  /* 0x0000003942437221 */ /* 0x000fca0000000000 */
[----:B------:R-:W-:-:S07]  /*1f50*/  MOV R65, R67 ;  /* 0x0000004300417202 */ /* 0x000fce0000000f00 */
[----:B------:R-:W-:Y:S05]  /*1f60*/  WARPSYNC.COLLECTIVE R60, `(.L_x_5108) ;  /* 0x000000003c087348 */ /* 0x000fea0003c00000 */
[----:B------:R0:W1:Y:S02]  /*1f70*/  SHFL.BFLY P3, R57, R65, R62, R61 ;  /* 0x0c00003e41397389 */ /* 0x000064000006003d */
[----:B01----:R-:W-:Y:S01]  /*1f80*/  ENDCOLLECTIVE ;  /* 0x000000000000791b */ /* 0x003fe20003800000 */
.L_x_5108:
[----:B------:R-:W-:Y:S01]  /*1f90*/  HFMA2.MMA R62, -RZ, RZ, 0, 9.5367431640625e-07 ;  /* 0x00000010ff3e7435 */ /* 0x000fe200000001ff */
[----:B------:R-:W-:-:S05]  /*1fa0*/  FADD R68, R67, R57 ;  /* 0x0000003943447221 */ /* 0x000fca0000000000 */
[----:B------:R-:W-:-:S07]  /*1fb0*/  MOV R65, R68 ;  /* 0x0000004400417202 */ /* 0x000fce0000000f00 */
[----:B------:R-:W-:Y:S05]  /*1fc0*/  WARPSYNC.COLLECTIVE R60, `(.L_x_5109) ;  /* 0x000000003c087348 */ /* 0x000fea0003c00000 */
[----:B------:R0:W1:Y:S02]  /*1fd0*/  SHFL.BFLY P3, R57, R65, R62, R61 ;  /* 0x0c00003e41397389 */ /* 0x000064000006003d */
[----:B01----:R-:W-:Y:S01]  /*1fe0*/  ENDCOLLECTIVE ;  /* 0x000000000000791b */ /* 0x003fe20003800000 */
.L_x_5109:
[----:B------:R-:W-:Y:S05]  /*1ff0*/  BRA `(.L_x_5110) ;  /* 0xffffffe800647947 */ /* 0x000fea000383ffff */
.L_x_5092:
[----:B------:R-:W-:Y:S01]  /*2000*/  HFMA2.MMA R13, -RZ, RZ, 0, 1.847743988037109375e-06 ;  /* 0x0000001fff0d7435 */ /* 0x000fe200000001ff */
[----:B------:R-:W-:Y:S01]  /*2010*/  BSSY B0, `(.L_x_5111) ;  /* 0x0000006000007945 */ /* 0x000fe20003800000 */
[----:B------:R-:W-:Y:S02]  /*2020*/  MOV R11, 0x10 ;  /* 0x00000010000b7802 */ /* 0x000fe40000000f00 */
[----:B------:R-:W-:-:S07]  /*2030*/  MOV R60, 0xffffffff ;  /* 0xffffffff003c7802 */ /* 0x000fce0000000f00 */
[----:B01---5:R-:W-:Y:S05]  /*2040*/  WARPSYNC.COLLECTIVE R60, `(.L_x_5112) ;  /* 0x000000003c087348 */ /* 0x023fea0003c00000 */
[----:B------:R2:W3:Y:S02]  /*2050*/  SHFL.DOWN P0, R9, R0, R11, R13 ;  /* 0x0800000b00097389 */ /* 0x0004e4000000000d */
[----:B0123-5:R-:W-:Y:S01]  /*2060*/  ENDCOLLECTIVE ;  /* 0x000000000000791b */ /* 0x02ffe20003800000 */
.L_x_5112:
[----:B------:R-:W-:Y:S05]  /*2070*/  BSYNC B0 ;  /* 0x0000000000007941 */ /* 0x000fea0003800000 */
.L_x_5111:
        /* <DEDUP_REMOVED lines=9> */
.L_x_5113:
[----:B------:R-:W-:Y:S01]  /*2110*/  HFMA2.MMA R11, -RZ, RZ, 0, 2.384185791015625e-07 ;  /* 0x00000004ff0b7435 */ /* 0x000fe200000001ff */
[----:B------:R-:W-:-:S04]  /*2120*/  MOV R4, R9 ;  /* 0x0000000900047202 */ /* 0x000fc80000000f00 */
[----:B------:R-:W-:-:S04]  /*2130*/  FMNMX R4, R5, R4, !PT ;  /* 0x0000000405047209 */ /* 0x000fc80007800000 */
[----:B------:R-:W-:-:S07]  /*2140*/  MOV R0, R4 ;  /* 0x0000000400007202 */ /* 0x000fce0000000f00 */
[----:B------:R-:W-:Y:S05]  /*2150*/  WARPSYNC.COLLECTIVE R60, `(.L_x_5114) ;  /* 0x000000003c087348 */ /* 0x000fea0003c00000 */
[----:B------:R0:W1:Y:S02]  /*2160*/  SHFL.DOWN P0, R9, R0, R11, R13 ;  /* 0x0800000b00097389 */ /* 0x000064000000000d */
[----:B01----:R-:W-:Y:S01]  /*2170*/  ENDCOLLECTIVE ;  /* 0x000000000000791b */ /* 0x003fe20003800000 */
.L_x_5114:
[----:B------:R-:W-:Y:S01]  /*2180*/  HFMA2.MMA R11, -RZ, RZ, 0, 1.1920928955078125e-07 ;  /* 0x00000002ff0b7435 */ /* 0x000fe200000001ff */
[----:B------:R-:W-:-:S04]  /*2190*/  MOV R7, R9 ;  /* 0x0000000900077202 */ /* 0x000fc80000000f00 */
[----:B------:R-:W-:-:S04]  /*21a0*/  FMNMX R7, R4, R7, !PT ;  /* 0x0000000704077209 */ /* 0x000fc80007800000 */
[----:B------:R-:W-:-:S07]  /*21b0*/  MOV R0, R7 ;  /* 0x0000000700007202 */ /* 0x000fce0000000f00 */
[----:B------:R-:W-:Y:S05]  /*21c0*/  WARPSYNC.COLLECTIVE R60, `(.L_x_5115) ;  /* 0x000000003c087348 */ /* 0x000fea0003c00000 */
[----:B------:R0:W1:Y:S02]  /*21d0*/  SHFL.DOWN P0, R9, R0, R11, R13 ;  /* 0x0800000b00097389 */ /* 0x000064000000000d */
[----:B01----:R-:W-:Y:S01]  /*21e0*/  ENDCOLLECTIVE ;  /* 0x000000000000791b */ /* 0x003fe20003800000 */
.L_x_5115:
[----:B------:R-:W-:Y:S01]  /*21f0*/  HFMA2.MMA R11, -RZ, RZ, 0, 5.9604644775390625e-08 ;  /* 0x00000001ff0b7435 */ /* 0x000fe200000001ff */
[----:B------:R-:W-:-:S04]  /*2200*/  MOV R6, R9 ;  /* 0x0000000900067202 */ /* 0x000fc80000000f00 */
[----:B------:R-:W-:-:S04]  /*2210*/  FMNMX R6, R7, R6, !PT ;  /* 0x0000000607067209 */ /* 0x000fc80007800000 */
[----:B------:R-:W-:-:S07]  /*2220*/  MOV R0, R6 ;  /* 0x0000000600007202 */ /* 0x000fce0000000f00 */
[----:B------:R-:W-:Y:S05]  /*2230*/  WARPSYNC.COLLECTIVE R60, `(.L_x_5116) ;  /* 0x000000003c087348 */ /* 0x000fea0003c00000 */
[----:B------:R0:W1:Y:S02]  /*2240*/  SHFL.DOWN P0, R9, R0, R11, R13 ;  /* 0x0800000b00097389 */ /* 0x000064000000000d */
[----:B01----:R-:W-:Y:S01]  /*2250*/  ENDCOLLECTIVE ;  /* 0x000000000000791b */ /* 0x003fe20003800000 */
.L_x_5116:
[----:B------:R-:W-:Y:S05]  /*2260*/  BRA `(.L_x_5117) ;  /* 0xfffffff000b07947 */ /* 0x000fea000383ffff */
.L_x_5095:
[----:B------:R-:W-:Y:S01]  /*2270*/  HFMA2.MMA R13, -RZ, RZ, 0, 1.847743988037109375e-06 ;  /* 0x0000001fff0d7435 */ /* 0x000fe200000001ff */
[----:B------:R-:W-:Y:S02]  /*2280*/  MOV R11, 0x2 ;  /* 0x00000002000b7802 */ /* 0x000fe40000000f00 */
[----:B------:R-:W-:-:S08]  /*2290*/  MOV R60, 0xffffffff ;  /* 0xffffffff003c7802 */ /* 0x000fd00000000f00 */
[----:B012345:R-:W-:Y:S05]  /*22a0*/  WARPSYNC.COLLECTIVE R60, `(.L_x_5118) ;  /* 0x000000003c087348 */ /* 0x03ffea0003c00000 */
[----:B----4-:R4:W0:Y:S02]  /*22b0*/  SHFL.DOWN P0, R9, R0, R11, R13 ;  /* 0x0800000b00097389 */ /* 0x010824000000000d */
[----:B012345:R-:W-:Y:S01]  /*22c0*/  ENDCOLLECTIVE ;  /* 0x000000000000791b */ /* 0x03ffe20003800000 */
.L_x_5118:
[----:B------:R-:W-:Y:S01]  /*22d0*/  HFMA2.MMA R11, -RZ, RZ, 0, 5.9604644775390625e-08 ;  /* 0x00000001ff0b7435 */ /* 0x000fe200000001ff */
[----:B------:R-:W-:-:S04]  /*22e0*/  MOV R5, R9 ;  /* 0x0000000900057202 */ /* 0x000fc80000000f00 */
[----:B------:R-:W-:-:S04]  /*22f0*/  FMNMX R5, R5, R0, !PT ;  /* 0x0000000005057209 */ /* 0x000fc80007800000 */
[----:B------:R-:W-:-:S07]  /*2300*/  MOV R0, R5 ;  /* 0x0000000500007202 */ /* 0x000fce0000000f00 */
[----:B------:R-:W-:Y:S05]  /*2310*/  WARPSYNC.COLLECTIVE R60, `(.L_x_5119) ;  /* 0x000000003c087348 */ /* 0x000fea0003c00000 */
[----:B------:R0:W1:Y:S02]  /*2320*/  SHFL.DOWN P0, R9, R0, R11, R13 ;  /* 0x0800000b00097389 */ /* 0x000064000000000d */
[----:B01----:R-:W-:Y:S01]  /*2330*/  ENDCOLLECTIVE ;  /* 0x000000000000791b */ /* 0x003fe20003800000 */
.L_x_5119:
[----:B------:R-:W-:Y:S01]  /*2340*/  MOV R4, R9 ;  /* 0x0000000900047202 */ /* 0x000fe20000000f00 */
[----:B------:R-:W-:Y:S06]  /*2350*/  BRA `(.L_x_5120) ;  /* 0xfffffff000e47947 */ /* 0x000fec000383ffff */
        .weak           $__internal_66_$__cuda_sm20_rcp_rn_f32_slowpath
        .type           $__internal_66_$__cuda_sm20_rcp_rn_f32_slowpath,@function
        .size           $__internal_66_$__cuda_sm20_rcp_rn_f32_slowpath,(.L_x_5533 - $__internal_66_$__cuda_sm20_rcp_rn_f32_slowpath)
$__internal_66_$__cuda_sm20_rcp_rn_f32_slowpath:
        /* <DEDUP_REMOVED lines=14> */
.L_x_5121:
        /* <DEDUP_REMOVED lines=33> */
.L_x_5123:
[----:B------:R0:W1:Y:S02]  /*2650*/  MUFU.RCP R3, R2 ;  /* 0x0000000200037308 */ /* 0x0000640000001000 */
.L_x_5122:
[----:B-1----:R-:W-:Y:S02]  /*2660*/  MOV R5, R3 ;  /* 0x0000000300057202 */ /* 0x002fe40000000f00 */
[----:B0-----:R-:W-:Y:S02]  /*2670*/  MOV R2, R8 ;  /* 0x0000000800027202 */ /* 0x001fe40000000f00 */
[----:B------:R-:W-:-:S04]  /*2680*/  MOV R3, 0x0 ;  /* 0x0000000000037802 */ /* 0x000fc80000000f00 */
[----:B------:R-:W-:Y:S05]  /*2690*/  RET.REL.NODEC R2 `(_ZN18transformer_engine13normalization24rmsnorm_fwd_tuned_kernelINS0_13Kernel_traitsIffffjLj768ELj1ELj4ELj1ELj16ENS0_18Kernel_traits_baseILj768EffffjLj128EEEEEEEvNS0_19ForwardKernelParamsE) ;  /* 0xffffffd802587950 */ /* 0x000fea0003c3ffff */
.L_x_5124:
        /* <DEDUP_REMOVED lines=14> */
.L_x_5533:


//--------------------- .text._ZN18transformer_engine13normalization24rmsnorm_fwd_tuned_kernelINS0_13Kernel_traitsIff13__nv_fp8_e4m3fjLj768ELj1ELj4ELj1ELj16ENS0_18Kernel_traits_baseILj768EffS3_fjLj128EEEEEEEvNS0_19ForwardKernelParamsE --------------------------
	.section	.text._ZN18transformer_engine13normalization24rmsnorm_fwd_tuned_kernelINS0_13Kernel_traitsIff13__nv_fp8_e4m3fjLj768ELj1ELj4ELj1ELj16ENS0_18Kernel_traits_baseILj768EffS3_fjLj128EEEEEEEvNS0_19ForwardKernelParamsE,"ax",@progbits
	.align	128
        .global         _ZN18transformer_engine13normalization24rmsnorm_fwd_tuned_kernelINS0_13Kernel_traitsIff13__nv_fp8_e4m3fjLj768ELj1ELj4ELj1ELj16ENS0_18Kernel_traits_baseILj768EffS3_fjLj128EEEEEEEvNS0_19ForwardKernelParamsE
        .type           _ZN18transformer_engine13normalization24rmsnorm_fwd_tuned_kernelINS0_13Kernel_traitsIff13__nv_fp8_e4m3fjLj768ELj1ELj4ELj1ELj16ENS0_18Kernel_traits_baseILj768EffS3_fjLj128EEEEEEEvNS0_19ForwardKernelParamsE,@function
        .size           _ZN18transformer_engine13normalization24rmsnorm_fwd_tuned_kernelINS0_13Kernel_traitsIff13__nv_fp8_e4m3fjLj768ELj1ELj4ELj1ELj16ENS0_18Kernel_traits_baseILj768EffS3_fjLj128EEEEEEEvNS0_19ForwardKernelParamsE,(.L_x_5534 - _ZN18transformer_engine13normalization24rmsnorm_fwd_tuned_kernelINS0_13Kernel_traitsIff13__nv_fp8_e4m3fjLj768ELj1ELj4ELj1ELj16ENS0_18Kernel_traits_baseILj768EffS3_fjLj128EEEEEEEvNS0_19ForwardKernelParamsE)
        .other          _ZN18transformer_engine13normalization24rmsnorm_fwd_tuned_kernelINS0_13Kernel_traitsIff13__nv_fp8_e4m3fjLj768ELj1ELj4ELj1ELj16ENS0_18Kernel_traits_baseILj768EffS3_fjLj128EEEEEEEvNS0_19ForwardKernelParamsE,@"STO_CUDA_ENTRY STV_DEFAULT"
_ZN18transformer_engine13normalization24rmsnorm_fwd_tuned_kernelINS0_13Kernel_traitsIff13__nv_fp8_e4m3fjLj768ELj1ELj4ELj1ELj16ENS0_18Kernel_traits_baseILj768EffS3_fjLj128EEEEEEEvNS0_19ForwardKernelParamsE:
.text._ZN18transformer_engine13normalization24rmsnorm_fwd_tuned_kernelINS0_13Kernel_traitsIff13__nv_fp8_e4m3fjLj768ELj1ELj4ELj1ELj16ENS0_18Kernel_traits_baseILj768EffS3_fjLj128EEEEEEEvNS0_19ForwardKernelParamsE:
        /* <DEDUP_REMOVED lines=20> */
[----:B------:R-:W-:-:S04]  /*0140*/  IADD3 R2, P2, R0, UR6, RZ ;  /* 0x0000000600027c10 */ /* 0x000fc8000ff5e0ff */
        /* <DEDUP_REMOVED lines=11> */
[----:B------:R-:W-:-:S11]  /*0200*/  MOV R54, RZ ;  /* 0x000000ff00367202 */ /* 0x000fd60000000f00 */
[----:B--2---:R-:W-:Y:S01]  /*0210*/  @P2 FADD R6, R6, 1 ;  /* 0x3f80000006062421 */ /* 0x004fe20000000000 */
[----:B------:R-:W-:Y:S01]  /*0220*/  @P2 FADD R7, R7, 1 ;  /* 0x3f80000007072421 */ /* 0x000fe20000000000 */
[----:B---3--:R-:W-:Y:S01]  /*0230*/  @P2 FADD R8, R8, 1 ;  /* 0x3f80000008082421 */ /* 0x008fe20000000000 */
[----:B------:R-:W-:Y:S01]  /*0240*/  @P2 FADD R9, R9, 1 ;  /* 0x3f80000009092421 */ /* 0x000fe20000000000 */
[----:B------:R-:W-:Y:S01]  /*0250*/  @P2 FADD R10, R10, 1 ;  /* 0x3f8000000a0a2421 */ /* 0x000fe20000000000 */
[----:B0-----:R-:W-:-:S07]  /*0260*/  @P2 FADD R11, R11, 1 ;  /* 0x3f8000000b0b2421 */ /* 0x001fce0000000000 */
.L_x_5128:
[----:B-1----:R-:W0:Y:S01]  /*0270*/  LDC.64 R2, c[0x0][0x220] ;  /* 0x00008800ff027b82 */ /* 0x002e220000000a00 */
[----:B------:R-:W-:-:S05]  /*0280*/  LOP3.LUT P0, R0, R53, 0x1f, RZ, 0xc0, !PT ;  /* 0x0000001f35007812 */ /* 0x000fca000780c0ff */
[----:B------:R-:W-:-:S05]  /*0290*/  IMAD R29, R57, 0xc0, R0 ;  /* 0x000000c0391d7824 */ /* 0x000fca00078e0200 */
[C---:B------:R-:W-:Y:S01]  /*02a0*/  IADD3 R55, R29.reuse, 0x20, RZ ;  /* 0x000000201d377810 */ /* 0x040fe20007ffe0ff */
[----:B0-----:R-:W-:-:S06]  /*02b0*/  IMAD.WIDE.U32 R48, R29, 0x10, R2 ;  /* 0x000000101d307825 */ /* 0x001fcc00078e0002 */
[----:B------:R-:W2:Y:S01]  /*02c0*/  LDG.E.128 R48, desc[UR4][R48.64] ;  /* 0x0000000430307981 */ /* 0x000ea2000c1e1d00 */
        /* <DEDUP_REMOVED lines=108> */
.L_x_5148:
[----:B-1----:R-:W-:Y:S01]  /*0990*/  FADD R0, R61, R0 ;  /* 0x000000003d007221 */ /* 0x002fe20000000000 */
[----:B0----5:R-:W-:Y:S01]  /*09a0*/  FADD R61, R12, 1 ;  /* 0x3f8000000c3d7421 */ /* 0x021fe20000000000 */
[----:B------:R-:W-:Y:S02]  /*09b0*/  FADD R60, R14, 1 ;  /* 0x3f8000000e3c7421 */ /* 0x000fe40000000000 */
[----:B------:R-:W-:Y:S02]  /*09c0*/  FMUL R3, R0, 0.001302083372138440609 ;  /* 0x3aaaaaab00037820 */ /* 0x000fe40000400000 */
[----:B------:R-:W-:Y:S02]  /*09d0*/  FSEL R61, R12, R61, !P2 ;  /* 0x0000003d0c3d7208 */ /* 0x000fe40005000000 */
[----:B------:R-:W-:Y:S01]  /*09e0*/  FFMA R3, R2, R2, R3 ;  /* 0x0000000202037223 */ /* 0x000fe20000000003 */
[----:B------:R-:W-:-:S03]  /*09f0*/  FSEL R60, R14, R60, !P2 ;  /* 0x0000003c0e3c7208 */ /* 0x000fc60005000000 */
[----:B------:R-:W-:Y:S02]  /*0a00*/  FADD R0, R3, UR7 ;  /* 0x0000000703007e21 */ /* 0x000fe40008000000 */
[----:B------:R-:W0:Y:S03]  /*0a10*/  @!P0 LDC.64 R2, c[0x0][0x230] ;  /* 0x00008c00ff028b82 */ /* 0x000e260000000a00 */
[----:B------:R-:W-:-:S13]  /*0a20*/  FSETP.GEU.AND P3, PT, |R0|, 1.175494350822287508e-38, PT ;  /* 0x008000000000780b */ /* 0x000fda0003f6e200 */
[----:B------:R-:W-:-:S04]  /*0a30*/  @!P3 FMUL R0, R0, 16777216 ;  /* 0x4b8000000000b820 */ /* 0x000fc80000400000 */
[----:B------:R-:W1:Y:S01]  /*0a40*/  MUFU.RSQ R59, R0 ;  /* 0x00000000003b7308 */ /* 0x000e620000001400 */
[----:B0-----:R-:W-:-:S04]  /*0a50*/  @!P0 IMAD.WIDE R2, R57, 0x4, R2 ;  /* 0x0000000439028825 */ /* 0x001fc800078e0202 */
[----:B-1----:R-:W-:-:S04]  /*0a60*/  @!P3 FMUL R59, R59, 4096 ;  /* 0x458000003b3bb820 */ /* 0x002fc80000400000 */
[-C--:B------:R-:W-:Y:S01]  /*0a70*/  FMUL R48, R48, R59.reuse ;  /* 0x0000003b30307220 */ /* 0x080fe20000400000 */
[-C--:B------:R-:W-:Y:S01]  /*0a80*/  FMUL R49, R49, R59.reuse ;  /* 0x0000003b31317220 */ /* 0x080fe20000400000 */
[----:B------:R0:W-:Y:S01]  /*0a90*/  @!P0 STG.E desc[UR4][R2.64], R59 ;  /* 0x0000003b02008986 */ /* 0x0001e2000c101904 */
[-C--:B------:R-:W-:Y:S01]  /*0aa0*/  FMUL R0, R51, R59.reuse ;  /* 0x0000003b33007220 */ /* 0x080fe20000400000 */
[----:B------:R-:W-:Y:S01]  /*0ab0*/  FMUL R61, R61, R48 ;  /* 0x000000303d3d7220 */ /* 0x000fe20000400000 */
[----:B------:R-:W-:Y:S01]  /*0ac0*/  FADD R48, R13, 1 ;  /* 0x3f8000000d307421 */ /* 0x000fe20000000000 */
[-C--:B------:R-:W-:Y:S01]  /*0ad0*/  FMUL R40, R40, R59.reuse ;  /* 0x0000003b28287220 */ /* 0x080fe20000400000 */
[-C--:B------:R-:W-:Y:S01]  /*0ae0*/  FMUL R43, R43, R59.reuse ;  /* 0x0000003b2b2b7220 */ /* 0x080fe20000400000 */
[-C--:B------:R-:W-:Y:S01]  /*0af0*/  FMUL R32, R32, R59.reuse ;  /* 0x0000003b20207220 */ /* 0x080fe20000400000 */
[-C--:B------:R-:W-:Y:S01]  /*0b00*/  FMUL R33, R33, R59.reuse ;  /* 0x0000003b21217220 */ /* 0x080fe20000400000 */
[----:B------:R-:W-:Y:S01]  /*0b10*/  FSEL R48, R13, R48, !P2 ;  /* 0x000000300d307208 */ /* 0x000fe20005000000 */
[-C--:B------:R-:W-:Y:S01]  /*0b20*/  FMUL R35, R35, R59.reuse ;  /* 0x0000003b23237220 */ /* 0x080fe20000400000 */
[----:B------:R-:W-:Y:S01]  /*0b30*/  ISETP.NE.U32.AND P0, PT, RZ, UR8, PT ;  /* 0x00000008ff007c0c */ /* 0x000fe2000bf05070 */
[-C--:B------:R-:W-:Y:S01]  /*0b40*/  FMUL R36, R36, R59.reuse ;  /* 0x0000003b24247220 */ /* 0x080fe20000400000 */
[----:B0-----:R-:W-:Y:S01]  /*0b50*/  FADD R2, R15, 1 ;  /* 0x3f8000000f027421 */ /* 0x001fe20000000000 */
[----:B------:R-:W-:Y:S01]  /*0b60*/  FMUL R49, R49, R48 ;  /* 0x0000003031317220 */ /* 0x000fe20000400000 */
[----:B------:R-:W-:Y:S01]  /*0b70*/  FADD R48, R16, 1 ;  /* 0x3f80000010307421 */ /* 0x000fe20000000000 */
[----:B------:R-:W-:Y:S01]  /*0b80*/  ISETP.NE.AND.EX P0, PT, RZ, UR9, PT, P0 ;  /* 0x00000009ff007c0c */ /* 0x000fe2000bf05300 */
[-C--:B------:R-:W-:Y:S01]  /*0b90*/  FMUL R50, R50, R59.reuse ;  /* 0x0000003b32327220 */ /* 0x080fe20000400000 */
[----:B------:R-:W-:Y:S01]  /*0ba0*/  FSEL R51, R15, R2, !P2 ;  /* 0x000000020f337208 */ /* 0x000fe20005000000 */
[----:B------:R-:W-:Y:S01]  /*0bb0*/  FADD R2, R17, 1 ;  /* 0x3f80000011027421 */ /* 0x000fe20000000000 */
[----:B------:R-:W-:Y:S01]  /*0bc0*/  FSEL R48, R16, R48, !P2 ;  /* 0x0000003010307208 */ /* 0x000fe20005000000 */
[----:B------:R-:W-:Y:S01]  /*0bd0*/  FMUL R3, R50, R60 ;  /* 0x0000003c32037220 */ /* 0x000fe20000400000 */
[----:B------:R-:W-:Y:S01]  /*0be0*/  FMUL R37, R37, R59 ;  /* 0x0000003b25257220 */ /* 0x000fe20000400000 */
[----:B------:R-:W-:Y:S01]  /*0bf0*/  FMUL R0, R0, R51 ;  /* 0x0000003300007220 */ /* 0x000fe20000400000 */
[-C--:B------:R-:W-:Y:S01]  /*0c00*/  FMUL R39, R39, R59.reuse ;  /* 0x0000003b27277220 */ /* 0x080fe20000400000 */
[----:B------:R-:W-:Y:S01]  /*0c10*/  FMUL R51, R40, R48 ;  /* 0x0000003028337220 */ /* 0x000fe20000400000 */
[----:B------:R-:W-:Y:S01]  /*0c20*/  FSEL R40, R17, R2, !P2 ;  /* 0x0000000211287208 */ /* 0x000fe20005000000 */
[-C--:B------:R-:W-:Y:S01]  /*0c30*/  FMUL R2, R41, R59.reuse ;  /* 0x0000003b29027220 */ /* 0x080fe20000400000 */
[----:B------:R-:W-:Y:S01]  /*0c40*/  FMUL R41, R42, R59 ;  /* 0x0000003b2a297220 */ /* 0x000fe20000400000 */
[----:B------:R-:W-:Y:S01]  /*0c50*/  FADD R42, R20, 1 ;  /* 0x3f800000142a7421 */ /* 0x000fe20000000000 */
[----:B------:R-:W-:Y:S01]  /*0c60*/  FADD R48, R18, 1 ;  /* 0x3f80000012307421 */ /* 0x000fe20000000000 */
[----:B------:R-:W-:Y:S01]  /*0c70*/  FMUL R2, R2, R40 ;  /* 0x0000002802027220 */ /* 0x000fe20000400000 */
[----:B------:R-:W-:Y:S01]  /*0c80*/  FADD R40, R19, 1 ;  /* 0x3f80000013287421 */ /* 0x000fe20000000000 */
[-C--:B------:R-:W-:Y:S01]  /*0c90*/  @P0 FMNMX R54, R54, |R61|.reuse, !PT ;  /* 0x4000003d36360209 */ /* 0x080fe20007800000 */
[----:B------:R-:W-:Y:S01]  /*0ca0*/  @P1 FMUL R61, R52, R61 ;  /* 0x0000003d343d1220 */ /* 0x000fe20000400000 */
        /* <DEDUP_REMOVED lines=8> */
[----:B------:R-:W-:Y:S01]  /*0d30*/  FADD R40, R21, 1 ;  /* 0x3f80000015287421 */ /* 0x000fe20000000000 */
[----:B------:R-:W-:Y:S01]  /*0d40*/  FMUL R41, R41, R48 ;  /* 0x0000003029297220 */ /* 0x000fe20000400000 */
[-C--:B------:R-:W-:Y:S01]  /*0d50*/  @P0 FMNMX R54, R54, |R49|.reuse, !PT ;  /* 0x4000003136360209 */ /* 0x080fe20007800000 */
[----:B------:R-:W-:Y:S01]  /*0d60*/  @P1 FMUL R49, R52, R49 ;  /* 0x0000003134311220 */ /* 0x000fe20000400000 */
[----:B------:R-:W-:Y:S01]  /*0d70*/  FSEL R48, R22, R42, !P2 ;  /* 0x0000002a16307208 */ /* 0x000fe20005000000 */
[-C--:B------:R-:W-:Y:S01]  /*0d80*/  FMUL R42, R34, R59.reuse ;  /* 0x0000003b222a7220 */ /* 0x080fe20000400000 */
[----:B------:R-:W-:Y:S01]  /*0d90*/  FSEL R40, R21, R40, !P2 ;  /* 0x0000002815287208 */ /* 0x000fe20005000000 */
[----:B------:R-:W-:Y:S01]  /*0da0*/  FMUL R46, R46, R59 ;  /* 0x0000003b2e2e7220 */ /* 0x000fe20000400000 */
[-C--:B------:R-:W-:Y:S01]  /*0db0*/  @P0 FMNMX R54, R54, |R3|.reuse, !PT ;  /* 0x4000000336360209 */ /* 0x080fe20007800000 */
[----:B------:R-:W-:Y:S01]  /*0dc0*/  @P1 FMUL R3, R52, R3 ;  /* 0x0000000334031220 */ /* 0x000fe20000400000 */
[----:B------:R-:W-:Y:S01]  /*0dd0*/  F2FP.SATFINITE.E4M3.F32.PACK_AB_MERGE_C R49, RZ, R49, RZ ;  /* 0x00000031ff31723e */ /* 0x000fe200048070ff */
[----:B------:R-:W-:Y:S01]  /*0de0*/  FMUL R34, R33, R40 ;  /* 0x0000002821227220 */ /* 0x000fe20000400000 */
[----:B------:R-:W-:Y:S01]  /*0df0*/  FMUL R33, R42, R48 ;  /* 0x000000302a217220 */ /* 0x000fe20000400000 */
[C---:B------:R-:W-:Y:S01]  /*0e00*/  FADD R40, R23.reuse, 1 ;  /* 0x3f80000017287421 */ /* 0x040fe20000000000 */
[----:B------:R-:W-:Y:S01]  /*0e10*/  FADD R42, R24, 1 ;  /* 0x3f800000182a7421 */ /* 0x000fe20000000000 */
[-C--:B------:R-:W-:Y:S01]  /*0e20*/  @P0 FMNMX R54, R54, |R0|.reuse, !PT ;  /* 0x4000000036360209 */ /* 0x080fe20007800000 */
[----:B------:R-:W-:Y:S01]  /*0e30*/  @P1 FMUL R0, R52, R0 ;  /* 0x0000000034001220 */ /* 0x000fe20000400000 */
[----:B------:R-:W-:Y:S01]  /*0e40*/  F2FP.SATFINITE.E4M3.F32.PACK_AB_MERGE_C R3, RZ, R3, RZ ;  /* 0x00000003ff03723e */ /* 0x000fe200048070ff */
[----:B------:R-:W-:Y:S01]  /*0e50*/  FMUL R28, R28, R59 ;  /* 0x0000003b1c1c7220 */ /* 0x000fe20000400000 */
[----:B------:R-:W-:-:S02]  /*0e60*/  FSEL R40, R23, R40, !P2 ;  /* 0x0000002817287208 */ /* 0x000fc40005000000 */
[----:B------:R-:W-:Y:S02]  /*0e70*/  FSEL R42, R24, R42, !P2 ;  /* 0x0000002a182a7208 */ /* 0x000fe40005000000 */
[-C--:B------:R-:W-:Y:S01]  /*0e80*/  @P0 FMNMX R54, R54, |R51|.reuse, !PT ;  /* 0x4000003336360209 */ /* 0x080fe20007800000 */
[----:B------:R-:W-:Y:S01]  /*0e90*/  FMUL R35, R35, R40 ;  /* 0x0000002823237220 */ /* 0x000fe20000400000 */
[C---:B------:R-:W-:Y:S01]  /*0ea0*/  FADD R40, R25.reuse, 1 ;  /* 0x3f80000019287421 */ /* 0x040fe20000000000 */
[----:B------:R-:W-:Y:S01]  /*0eb0*/  FMUL R36, R36, R42 ;  /* 0x0000002a24247220 */ /* 0x000fe20000400000 */
[----:B------:R-:W-:Y:S01]  /*0ec0*/  FADD R42, R26, 1 ;  /* 0x3f8000001a2a7421 */ /* 0x000fe20000000000 */
[----:B------:R-:W-:Y:S01]  /*0ed0*/  @P0 FMNMX R54, R54, |R2|, !PT ;  /* 0x4000000236360209 */ /* 0x000fe20007800000 */
[C---:B------:R-:W-:Y:S01]  /*0ee0*/  @P1 FMUL R51, R52.reuse, R51 ;  /* 0x0000003334331220 */ /* 0x040fe20000400000 */
[----:B------:R-:W-:Y:S01]  /*0ef0*/  FSEL R40, R25, R40, !P2 ;  /* 0x0000002819287208 */ /* 0x000fe20005000000 */
[----:B------:R-:W-:Y:S01]  /*0f00*/  @P1 FMUL R2, R52, R2 ;  /* 0x0000000234021220 */ /* 0x000fe20000400000 */
[----:B------:R-:W-:Y:S01]  /*0f10*/  FSEL R48, R26, R42, !P2 ;  /* 0x0000002a1a307208 */ /* 0x000fe20005000000 */
[----:B------:R-:W-:Y:S01]  /*0f20*/  FMUL R42, R38, R59 ;  /* 0x0000003b262a7220 */ /* 0x000fe20000400000 */
[----:B------:R-:W-:Y:S01]  /*0f30*/  @P0 FMNMX R54, R54, |R41|, !PT ;  /* 0x4000002936360209 */ /* 0x000fe20007800000 */
[----:B------:R-:W-:Y:S01]  /*0f40*/  FMUL R38, R37, R40 ;  /* 0x0000002825267220 */ /* 0x000fe20000400000 */
[----:B------:R-:W-:Y:S01]  /*0f50*/  FMUL R40, R47, R59 ;  /* 0x0000003b2f287220 */ /* 0x000fe20000400000 */
[----:B------:R-:W-:Y:S01]  /*0f60*/  FMUL R37, R42, R48 ;  /* 0x000000302a257220 */ /* 0x000fe20000400000 */
[C---:B------:R-:W-:Y:S01]  /*0f70*/  FADD R42, R27.reuse, 1 ;  /* 0x3f8000001b2a7421 */ /* 0x040fe20000000000 */
[----:B------:R-:W-:Y:S01]  /*0f80*/  FADD R48, R4, 1 ;  /* 0x3f80000004307421 */ /* 0x000fe20000000000 */
[----:B------:R-:W-:Y:S01]  /*0f90*/  @P0 FMNMX R54, R54, |R43|, !PT ;  /* 0x4000002b36360209 */ /* 0x000fe20007800000 */
[C---:B------:R-:W-:Y:S01]  /*0fa0*/  @P1 FMUL R41, R52.reuse, R41 ;  /* 0x0000002934291220 */ /* 0x040fe20000400000 */
[----:B------:R-:W-:Y:S01]  /*0fb0*/  F2FP.SATFINITE.E4M3.F32.PACK_AB_MERGE_C R2, RZ, R2, RZ ;  /* 0x00000002ff02723e */ /* 0x000fe200048070ff */
[----:B------:R-:W-:Y:S01]  /*0fc0*/  @P1 FMUL R43, R52, R43 ;  /* 0x0000002b342b1220 */ /* 0x000fe20000400000 */
[----:B------:R-:W-:-:S02]  /*0fd0*/  FSEL R42, R27, R42, !P2 ;  /* 0x0000002a1b2a7208 */ /* 0x000fc40005000000 */
[----:B------:R-:W-:Y:S01]  /*0fe0*/  FSEL R47, R4, R48, !P2 ;  /* 0x00000030042f7208 */ /* 0x000fe20005000000 */
[-C--:B------:R-:W-:Y:S01]  /*0ff0*/  FMUL R48, R29, R59.reuse ;  /* 0x0000003b1d307220 */ /* 0x080fe20000400000 */
[-C--:B------:R-:W-:Y:S01]  /*1000*/  FMUL R29, R30, R59.reuse ;  /* 0x0000003b1e1d7220 */ /* 0x080fe20000400000 */
[----:B------:R-:W-:Y:S01]  /*1010*/  FMUL R39, R39, R42 ;  /* 0x0000002a27277220 */ /* 0x000fe20000400000 */
[----:B------:R-:W-:Y:S01]  /*1020*/  FADD R42, R5, 1 ;  /* 0x3f800000052a7421 */ /* 0x000fe20000000000 */
[----:B------:R-:W-:Y:S01]  /*1030*/  FMUL R30, R31, R59 ;  /* 0x0000003b1f1e7220 */ /* 0x000fe20000400000 */
[----:B------:R-:W-:Y:S01]  /*1040*/  F2FP.SATFINITE.E4M3.F32.PACK_AB_MERGE_C R31, RZ, R61, RZ ;  /* 0x0000003dff1f723e */ /* 0x000fe200048070ff */
[----:B------:R-:W-:Y:S01]  /*1050*/  FMUL R47, R44, R47 ;  /* 0x0000002f2c2f7220 */ /* 0x000fe20000400000 */
[-C--:B------:R-:W-:Y:S01]  /*1060*/  @P0 FMNMX R54, R54, |R32|.reuse, !PT ;  /* 0x4000002036360209 */ /* 0x080fe20007800000 */
[----:B------:R-:W-:Y:S01]  /*1070*/  @P1 FMUL R32, R52, R32 ;  /* 0x0000002034201220 */ /* 0x000fe20000400000 */
[----:B------:R-:W-:-:S02]  /*1080*/  FSEL R42, R5, R42, !P2 ;  /* 0x0000002a052a7208 */ /* 0x000fc40005000000 */
[----:B------:R-:W-:Y:S02]  /*1090*/  LOP3.LUT R31, R31, 0xff, RZ, 0xc0, !PT ;  /* 0x000000ff1f1f7812 */ /* 0x000fe400078ec0ff */
[----:B------:R-:W-:Y:S01]  /*10a0*/  @P0 FMNMX R54, R54, |R34|, !PT ;  /* 0x4000002236360209 */ /* 0x000fe20007800000 */
[----:B------:R-:W-:Y:S01]  /*10b0*/  FMUL R45, R45, R42 ;  /* 0x0000002a2d2d7220 */ /* 0x000fe20000400000 */
[----:B------:R-:W-:Y:S01]  /*10c0*/  LOP3.LUT R42, R49, 0xffff, RZ, 0xc0, !PT ;  /* 0x0000ffff312a7812 */ /* 0x000fe200078ec0ff */
[----:B------:R-:W-:Y:S01]  /*10d0*/  @P1 FMUL R34, R52, R34 ;  /* 0x0000002234221220 */ /* 0x000fe20000400000 */
[-C--:B------:R-:W-:Y:S01]  /*10e0*/  @P0 FMNMX R54, R54, |R33|.reuse, !PT ;  /* 0x4000002136360209 */ /* 0x080fe20007800000 */
[----:B------:R-:W-:Y:S01]  /*10f0*/  @P1 FMUL R33, R52, R33 ;  /* 0x0000002134211220 */ /* 0x000fe20000400000 */
[----:B------:R-:W-:Y:S02]  /*1100*/  PRMT R31, R42, 0x7604, R31 ;  /* 0x000076042a1f7816 */ /* 0x000fe4000000001f */
[----:B------:R-:W-:-:S02]  /*1110*/  LOP3.LUT R42, R3, 0xff, RZ, 0xc0, !PT ;  /* 0x000000ff032a7812 */ /* 0x000fc400078ec0ff */
[----:B------:R-:W-:Y:S02]  /*1120*/  F2FP.SATFINITE.E4M3.F32.PACK_AB_MERGE_C R3, RZ, R51, RZ ;  /* 0x00000033ff03723e */ /* 0x000fe400048070ff */
        /* <DEDUP_REMOVED lines=8> */
[-C--:B------:R-:W-:Y:S01]  /*11b0*/  @P0 FMNMX R54, R54, |R36|.reuse, !PT ;  /* 0x4000002436360209 */ /* 0x080fe20007800000 */
[----:B------:R-:W-:Y:S01]  /*11c0*/  @P1 FMUL R36, R52, R36 ;  /* 0x0000002434241220 */ /* 0x000fe20000400000 */
[----:B------:R-:W-:Y:S02]  /*11d0*/  F2FP.SATFINITE.E4M3.F32.PACK_AB_MERGE_C R34, RZ, R34, RZ ;  /* 0x00000022ff22723e */ /* 0x000fe400048070ff */
[----:B------:R-:W-:Y:S01]  /*11e0*/  PRMT R32, R2, 0x5410, R41 ;  /* 0x0000541002207816 */ /* 0x000fe20000000029 */
[----:B------:R-:W-:Y:S01]  /*11f0*/  FMUL R41, R8, R28 ;  /* 0x0000001c08297220 */ /* 0x000fe20000400000 */
[----:B------:R-:W-:-:S02]  /*1200*/  LOP3.LUT R2, R3, 0xff, RZ, 0xc0, !PT ;  /* 0x000000ff03027812 */ /* 0x000fc400078ec0ff */
[-C--:B------:R-:W-:Y:S01]  /*1210*/  @P0 FMNMX R54, R54, |R38|.reuse, !PT ;  /* 0x4000002636360209 */ /* 0x080fe20007800000 */
[----:B------:R-:W-:Y:S01]  /*1220*/  @P1 FMUL R38, R52, R38 ;  /* 0x0000002634261220 */ /* 0x000fe20000400000 */
[----:B------:R-:W-:Y:S02]  /*1230*/  F2FP.SATFINITE.E4M3.F32.PACK_AB_MERGE_C R0, RZ, R0, RZ ;  /* 0x00000000ff00723e */ /* 0x000fe400048070ff */
[----:B------:R-:W-:Y:S02]  /*1240*/  LOP3.LUT R3, R34, 0xffff, RZ, 0xc0, !PT ;  /* 0x0000ffff22037812 */ /* 0x000fe400078ec0ff */
[-C--:B------:R-:W-:Y:S01]  /*1250*/  @P0 FMNMX R54, R54, |R37|.reuse, !PT ;  /* 0x4000002536360209 */ /* 0x080fe20007800000 */
[----:B------:R-:W-:Y:S01]  /*1260*/  @P1 FMUL R37, R52, R37 ;  /* 0x0000002534251220 */ /* 0x000fe20000400000 */
[----:B------:R-:W-:Y:S02]  /*1270*/  LOP3.LUT R0, R0, 0xffff, RZ, 0xc0, !PT ;  /* 0x0000ffff00007812 */ /* 0x000fe400078ec0ff */
[----:B------:R-:W-:-:S02]  /*1280*/  PRMT R2, R3, 0x7604, R2 ;  /* 0x0000760403027816 */ /* 0x000fc40000000002 */
[----:B------:R-:W-:Y:S02]  /*1290*/  F2FP.SATFINITE.E4M3.F32.PACK_AB_MERGE_C R3, RZ, R36, RZ ;  /* 0x00000024ff03723e */ /* 0x000fe400048070ff */
[----:B------:R-:W-:Y:S02]  /*12a0*/  F2FP.SATFINITE.E4M3.F32.PACK_AB_MERGE_C R38, RZ, R38, RZ ;  /* 0x00000026ff26723e */ /* 0x000fe400048070ff */
[----:B------:R-:W-:Y:S02]  /*12b0*/  F2FP.SATFINITE.E4M3.F32.PACK_AB_MERGE_C R35, RZ, R35, RZ ;  /* 0x00000023ff23723e */ /* 0x000fe400048070ff */
[-C--:B------:R-:W-:Y:S01]  /*12c0*/  @P0 FMNMX R54, R54, |R39|.reuse, !PT ;  /* 0x4000002736360209 */ /* 0x080fe20007800000 */
[----:B------:R-:W-:Y:S01]  /*12d0*/  @P1 FMUL R39, R52, R39 ;  /* 0x0000002734271220 */ /* 0x000fe20000400000 */
[----:B------:R-:W-:Y:S02]  /*12e0*/  PRMT R31, R31, 0x5410, R42 ;  /* 0x000054101f1f7816 */ /* 0x000fe4000000002a */
[----:B------:R-:W-:Y:S01]  /*12f0*/  SHF.L.U32 R0, R0, 0x18, RZ ;  /* 0x0000001800007819 */ /* 0x000fe200000006ff */
[----:B------:R-:W0:Y:S01]  /*1300*/  LDC R42, c[0x0][0x210] ;  /* 0x00008400ff2a7b82 */ /* 0x000e220000000800 */
[----:B------:R-:W-:-:S02]  /*1310*/  LOP3.LUT R3, R3, 0xff, RZ, 0xc0, !PT ;  /* 0x000000ff03037812 */ /* 0x000fc400078ec0ff */
[----:B------:R-:W-:Y:S02]  /*1320*/  LOP3.LUT R38, R38, 0xffff, RZ, 0xc0, !PT ;  /* 0x0000ffff26267812 */ /* 0x000fe400078ec0ff */
[----:B------:R-:W-:Y:S02]  /*1330*/  LOP3.LUT R35, R35, 0xffff, RZ, 0xc0, !PT ;  /* 0x0000ffff23237812 */ /* 0x000fe400078ec0ff */
[----:B------:R-:W-:Y:S02]  /*1340*/  F2FP.SATFINITE.E4M3.F32.PACK_AB_MERGE_C R37, RZ, R37, RZ ;  /* 0x00000025ff25723e */ /* 0x000fe400048070ff */
[-C--:B------:R-:W-:Y:S01]  /*1350*/  @P0 FMNMX R54, R54, |R47|.reuse, !PT ;  /* 0x4000002f36360209 */ /* 0x080fe20007800000 */
[----:B------:R-:W-:Y:S01]  /*1360*/  @P1 FMUL R47, R52, R47 ;  /* 0x0000002f342f1220 */ /* 0x000fe20000400000 */
[----:B------:R-:W-:Y:S02]  /*1370*/  LOP3.LUT R0, R31, R0, RZ, 0xfc, !PT ;  /* 0x000000001f007212 */ /* 0x000fe400078efcff */
[----:B------:R-:W-:-:S02]  /*1380*/  PRMT R38, R38, 0x7604, R3 ;  /* 0x0000760426267816 */ /* 0x000fc40000000003 */
[----:B------:R-:W-:Y:S01]  /*1390*/  SHF.L.U32 R31, R35, 0x18, RZ ;  /* 0x00000018231f7819 */ /* 0x000fe200000006ff */
[----:B------:R-:W-:Y:S01]  /*13a0*/  FMUL R35, R6, R46 ;  /* 0x0000002e06237220 */ /* 0x000fe20000400000 */
[----:B------:R-:W-:Y:S02]  /*13b0*/  LOP3.LUT R37, R37, 0xff, RZ, 0xc0, !PT ;  /* 0x000000ff25257812 */ /* 0x000fe400078ec0ff */
[-C--:B------:R-:W-:Y:S01]  /*13c0*/  @P0 FMNMX R54, R54, |R45|.reuse, !PT ;  /* 0x4000002d36360209 */ /* 0x080fe20007800000 */
[----:B------:R-:W-:Y:S01]  /*13d0*/  @P1 FMUL R45, R52, R45 ;  /* 0x0000002d342d1220 */ /* 0x000fe20000400000 */
[----:B------:R-:W-:Y:S02]  /*13e0*/  F2FP.SATFINITE.E4M3.F32.PACK_AB_MERGE_C R43, RZ, R43, RZ ;  /* 0x0000002bff2b723e */ /* 0x000fe400048070ff */
[----:B------:R-:W-:Y:S01]  /*13f0*/  PRMT R38, R38, 0x5410, R37 ;  /* 0x0000541026267816 */ /* 0x000fe20000000025 */
[----:B------:R-:W-:Y:S01]  /*1400*/  FMUL R37, R7, R40 ;  /* 0x0000002807257220 */ /* 0x000fe20000400000 */
[-C--:B------:R-:W-:Y:S01]  /*1410*/  @P0 FMNMX R54, R54, |R35|.reuse, !PT ;  /* 0x4000002336360209 */ /* 0x080fe20007800000 */
[----:B------:R-:W-:Y:S01]  /*1420*/  @P1 FMUL R35, R52, R35 ;  /* 0x0000002334231220 */ /* 0x000fe20000400000 */
[----:B------:R-:W-:-:S02]  /*1430*/  LOP3.LUT R43, R43, 0xffff, RZ, 0xc0, !PT ;  /* 0x0000ffff2b2b7812 */ /* 0x000fc400078ec0ff */
[-C--:B------:R-:W-:Y:S01]  /*1440*/  @P0 FMNMX R54, R54, |R37|.reuse, !PT ;  /* 0x4000002536360209 */ /* 0x080fe20007800000 */
[----:B------:R-:W-:Y:S01]  /*1450*/  @P1 FMUL R37, R52, R37 ;  /* 0x0000002534251220 */ /* 0x000fe20000400000 */
[----:B------:R-:W-:Y:S02]  /*1460*/  F2FP.SATFINITE.E4M3.F32.PACK_AB_MERGE_C R33, RZ, R33, RZ ;  /* 0x00000021ff21723e */ /* 0x000fe400048070ff */
[----:B------:R-:W-:Y:S02]  /*1470*/  SHF.L.U32 R43, R43, 0x18, RZ ;  /* 0x000000182b2b7819 */ /* 0x000fe400000006ff */
[----:B------:R-:W-:Y:S02]  /*1480*/  F2FP.SATFINITE.E4M3.F32.PACK_AB_MERGE_C R39, RZ, R39, RZ ;  /* 0x00000027ff27723e */ /* 0x000fe400048070ff */
[-C--:B------:R-:W-:Y:S01]  /*1490*/  @P0 FMNMX R54, R54, |R41|.reuse, !PT ;  /* 0x4000002936360209 */ /* 0x080fe20007800000 */
[----:B------:R-:W-:Y:S01]  /*14a0*/  @P1 FMUL R41, R52, R41 ;  /* 0x0000002934291220 */ /* 0x000fe20000400000 */
[----:B------:R-:W-:-:S02]  /*14b0*/  LOP3.LUT R33, R33, 0xff, RZ, 0xc0, !PT ;  /* 0x000000ff21217812 */ /* 0x000fc400078ec0ff */
[----:B------:R-:W-:Y:S01]  /*14c0*/  LOP3.LUT R32, R32, R43, RZ, 0xfc, !PT ;  /* 0x0000002b20207212 */ /* 0x000fe200078efcff */
[----:B------:R-:W-:Y:S01]  /*14d0*/  FMUL R43, R9, R48 ;  /* 0x00000030092b7220 */ /* 0x000fe20000400000 */
[----:B------:R-:W-:Y:S02]  /*14e0*/  LOP3.LUT R39, R39, 0xffff, RZ, 0xc0, !PT ;  /* 0x0000ffff27277812 */ /* 0x000fe400078ec0ff */
[----:B------:R-:W-:Y:S02]  /*14f0*/  PRMT R2, R2, 0x5410, R33 ;  /* 0x0000541002027816 */ /* 0x000fe40000000021 */
[----:B------:R-:W-:Y:S01]  /*1500*/  SHF.L.U32 R33, R39, 0x18, RZ ;  /* 0x0000001827217819 */ /* 0x000fe200000006ff */
[----:B------:R-:W-:Y:S01]  /*1510*/  FMUL R39, R10, R29 ;  /* 0x0000001d0a277220 */ /* 0x000fe20000400000 */
[----:B------:R-:W-:Y:S02]  /*1520*/  F2FP.SATFINITE.E4M3.F32.PACK_AB_MERGE_C R41, RZ, R41, RZ ;  /* 0x00000029ff29723e */ /* 0x000fe400048070ff */
[-C--:B------:R-:W-:Y:S01]  /*1530*/  @P0 FMNMX R54, R54, |R43|.reuse, !PT ;  /* 0x4000002b36360209 */ /* 0x080fe20007800000 */
[----:B------:R-:W-:Y:S01]  /*1540*/  @P1 FMUL R43, R52, R43 ;  /* 0x0000002b342b1220 */ /* 0x000fe20000400000 */
[----:B------:R-:W-:-:S02]  /*1550*/  LOP3.LUT R31, R2, R31, RZ, 0xfc, !PT ;  /* 0x0000001f021f7212 */ /* 0x000fc400078efcff */
[----:B------:R-:W-:Y:S01]  /*1560*/  LOP3.LUT R29, R41, 0xff, RZ, 0xc0, !PT ;  /* 0x000000ff291d7812 */ /* 0x000fe200078ec0ff */
[----:B------:R-:W1:Y:S01]  /*1570*/  LDC.64 R2, c[0x0][0x258] ;  /* 0x00009600ff027b82 */ /* 0x000e620000000a00 */
[----:B------:R-:W-:Y:S01]  /*1580*/  FMUL R41, R11, R30 ;  /* 0x0000001e0b297220 */ /* 0x000fe20000400000 */
        /* <DEDUP_REMOVED lines=9> */
[----:B------:R-:W-:Y:S02]  /*1620*/  LOP3.LUT R45, R45, 0xffff, RZ, 0xc0, !PT ;  /* 0x0000ffff2d2d7812 */ /* 0x000fe400078ec0ff */
[----:B------:R-:W-:Y:S02]  /*1630*/  F2FP.SATFINITE.E4M3.F32.PACK_AB_MERGE_C R35, RZ, R35, RZ ;  /* 0x00000023ff23723e */ /* 0x000fe400048070ff */
[----:B------:R-:W-:Y:S02]  /*1640*/  F2FP.SATFINITE.E4M3.F32.PACK_AB_MERGE_C R37, RZ, R37, RZ ;  /* 0x00000025ff25723e */ /* 0x000fe400048070ff */
[----:B------:R-:W-:Y:S02]  /*1650*/  PRMT R34, R34, 0x7604, R29 ;  /* 0x0000760422227816 */ /* 0x000fe4000000001d */
[----:B------:R-:W-:-:S02]  /*1660*/  LOP3.LUT R30, R53, 0x1f, RZ, 0xc0, !PT ;  /* 0x0000001f351e7812 */ /* 0x000fc400078ec0ff */
[----:B------:R-:W-:Y:S02]  /*1670*/  PRMT R28, R45, 0x7604, R28 ;  /* 0x000076042d1c7816 */ /* 0x000fe4000000001c */
[----:B------:R-:W-:Y:S02]  /*1680*/  LOP3.LUT R35, R35, 0xff, RZ, 0xc0, !PT ;  /* 0x000000ff23237812 */ /* 0x000fe400078ec0ff */
[----:B------:R-:W-:Y:S02]  /*1690*/  F2FP.SATFINITE.E4M3.F32.PACK_AB_MERGE_C R41, RZ, R41, RZ ;  /* 0x00000029ff29723e */ /* 0x000fe400048070ff */
[----:B------:R-:W-:Y:S01]  /*16a0*/  LOP3.LUT R29, R37, 0xffff, RZ, 0xc0, !PT ;  /* 0x0000ffff251d7812 */ /* 0x000fe200078ec0ff */
[----:B------:R-:W-:Y:S01]  /*16b0*/  IMAD R37, R57, 0xc0, R30 ;  /* 0x000000c039257824 */ /* 0x000fe200078e021e */
[----:B------:R-:W-:Y:S02]  /*16c0*/  F2FP.SATFINITE.E4M3.F32.PACK_AB_MERGE_C R39, RZ, R39, RZ ;  /* 0x00000027ff27723e */ /* 0x000fe400048070ff */
[----:B------:R-:W-:-:S02]  /*16d0*/  LOP3.LUT R41, R41, 0xffff, RZ, 0xc0, !PT ;  /* 0x0000ffff29297812 */ /* 0x000fc400078ec0ff */
[----:B------:R-:W-:Y:S02]  /*16e0*/  SHF.L.U32 R29, R29, 0x18, RZ ;  /* 0x000000181d1d7819 */ /* 0x000fe400000006ff */
[----:B------:R-:W-:Y:S02]  /*16f0*/  LOP3.LUT R39, R39, 0xff, RZ, 0xc0, !PT ;  /* 0x000000ff27277812 */ /* 0x000fe400078ec0ff */
[----:B------:R-:W-:Y:S02]  /*1700*/  PRMT R28, R28, 0x5410, R35 ;  /* 0x000054101c1c7816 */ /* 0x000fe40000000023 */
[----:B------:R-:W-:Y:S02]  /*1710*/  SHF.L.U32 R41, R41, 0x18, RZ ;  /* 0x0000001829297819 */ /* 0x000fe400000006ff */
[----:B------:R-:W-:Y:S02]  /*1720*/  LOP3.LUT R43, R28, R29, RZ, 0xfc, !PT ;  /* 0x0000001d1c2b7212 */ /* 0x000fe400078efcff */
[----:B------:R-:W-:-:S02]  /*1730*/  PRMT R34, R34, 0x5410, R39 ;  /* 0x0000541022227816 */ /* 0x000fc40000000027 */
[----:B------:R-:W-:Y:S02]  /*1740*/  IADD3 R29, R37, 0x40, RZ ;  /* 0x00000040251d7810 */ /* 0x000fe40007ffe0ff */
[----:B------:R-:W-:Y:S02]  /*1750*/  LEA R28, P3, R55, UR10, 0x2 ;  /* 0x0000000a371c7c11 */ /* 0x000fe4000f8610ff */
[----:B------:R-:W-:Y:S01]  /*1760*/  LOP3.LUT R45, R34, R41, RZ, 0xfc, !PT ;  /* 0x00000029222d7212 */ /* 0x000fe200078efcff */
[C-C-:B-1----:R-:W-:Y:S01]  /*1770*/  IMAD.WIDE.U32 R34, R37.reuse, 0x4, R2.reuse ;  /* 0x0000000425227825 */ /* 0x142fe200078e0002 */
[----:B------:R-:W-:Y:S02]  /*1780*/  LEA R36, P0, R56, UR10, 0x2 ;  /* 0x0000000a38247c11 */ /* 0x000fe4000f8010ff */
[----:B------:R-:W-:Y:S01]  /*1790*/  IADD3 R30, R37, 0xa0, RZ ;  /* 0x000000a0251e7810 */ /* 0x000fe20007ffe0ff */
[----:B------:R-:W-:Y:S01]  /*17a0*/  IMAD.WIDE.U32 R2, R29, 0x4, R2 ;  /* 0x000000041d027825 */ /* 0x000fe200078e0002 */
[----:B------:R-:W-:Y:S01]  /*17b0*/  LOP3.LUT R33, R38, R33, RZ, 0xfc, !PT ;  /* 0x0000002126217212 */ /* 0x000fe200078efcff */
[----:B------:R1:W-:Y:S01]  /*17c0*/  STG.E desc[UR4][R34.64], R0 ;  /* 0x0000000022007986 */ /* 0x0003e2000c101904 */
[----:B------:R-:W-:-:S02]  /*17d0*/  LEA.HI.X R29, R55, UR11, RZ, 0x2, P3 ;  /* 0x0000000b371d7c11 */ /* 0x000fc400098f14ff */
[----:B------:R-:W-:Y:S02]  /*17e0*/  LEA R38, P3, R58, UR10, 0x2 ;  /* 0x0000000a3a267c11 */ /* 0x000fe4000f8610ff */
[----:B------:R-:W-:Y:S01]  /*17f0*/  LEA.HI.X R37, R56, UR11, RZ, 0x2, P0 ;  /* 0x0000000b38257c11 */ /* 0x000fe200080f14ff */
[----:B------:R1:W-:Y:S01]  /*1800*/  STG.E desc[UR4][R28.64], R32 ;  /* 0x000000201c007986 */ /* 0x0003e2000c101904 */
[----:B------:R-:W-:Y:S02]  /*1810*/  LEA R40, P0, R30, UR10, 0x2 ;  /* 0x0000000a1e287c11 */ /* 0x000fe4000f8010ff */
[----:B------:R-:W-:Y:S01]  /*1820*/  LEA.HI.X R39, R58, UR11, RZ, 0x2, P3 ;  /* 0x0000000b3a277c11 */ /* 0x000fe200098f14ff */
[----:B------:R1:W-:Y:S01]  /*1830*/  STG.E desc[UR4][R2.64], R31 ;  /* 0x0000001f02007986 */ /* 0x0003e2000c101904 */
[----:B------:R-:W-:Y:S02]  /*1840*/  LEA.HI.X R41, R30, UR11, RZ, 0x2, P0 ;  /* 0x0000000b1e297c11 */ /* 0x000fe400080f14ff */
[----:B0-----:R-:W-:Y:S01]  /*1850*/  LEA R57, R42, R57, 0x2 ;  /* 0x000000392a397211 */ /* 0x001fe200078e10ff */
[----:B------:R1:W-:Y:S03]  /*1860*/  STG.E desc[UR4][R36.64], R33 ;  /* 0x0000002124007986 */ /* 0x0003e6000c101904 */
[----:B------:R-:W-:Y:S01]  /*1870*/  ISETP.GE.AND P0, PT, R57, UR14, PT ;  /* 0x0000000e39007c0c */ /* 0x000fe2000bf06270 */
[----:B------:R1:W-:Y:S04]  /*1880*/  STG.E desc[UR4][R38.64], R43 ;  /* 0x0000002b26007986 */ /* 0x0003e8000c101904 */
[----:B------:R1:W-:Y:S08]  /*1890*/  STG.E desc[UR4][R40.64], R45 ;  /* 0x0000002d28007986 */ /* 0x0003f0000c101904 */
[----:B------:R-:W-:Y:S05]  /*18a0*/  @!P0 BRA `(.L_x_5128) ;  /* 0xffffffe800708947 */ /* 0x000fea000383ffff */
.L_x_5126:
[----:B------:R-:W-:Y:S05]  /*18b0*/  BSYNC B0 ;  /* 0x0000000000007941 */ /* 0x000fea0003800000 */
.L_x_5125:
[----:B------:R-:W-:Y:S02]  /*18c0*/  ULDC.64 UR12, c[0x0][0x288] ;  /* 0x0000a200000c7ab9 */ /* 0x000fe40000000a00 */
[----:B------:R-:W-:-:S04]  /*18d0*/  ISETP.NE.U32.AND P0, PT, RZ, UR12, PT ;  /* 0x0000000cff007c0c */ /* 0x000fc8000bf05070 */
[----:B------:R-:W-:-:S13]  /*18e0*/  ISETP.NE.AND.EX P0, PT, RZ, UR13, PT, P0 ;  /* 0x0000000dff007c0c */ /* 0x000fda000bf05300 */
[----:B------:R-:W-:Y:S05]  /*18f0*/  @!P0 BRA `(.L_x_5129) ;  /* 0x0000000000bc8947 */ /* 0x000fea0003800000 */
[----:B------:R-:W-:-:S03]  /*1900*/  UMOV UR6, 0xffffffff ;  /* 0xffffffff00067882 */ /* 0x000fc60000000000 */
[----:B------:R-:W-:Y:S05]  /*1910*/  BRA.DIV UR6, `(.L_x_5130) ;  /* 0x0000000a06c07947 */ /* 0x000fea000b800000 */
[----:B-1----:R-:W0:Y:S02]  /*1920*/  SHFL.DOWN PT, R3, R54, 0x10, 0x1f ;  /* 0x0a001f0036037f89 */ /* 0x002e2400000e0000 */
        /* <DEDUP_REMOVED lines=8> */
.L_x_5155:
        /* <DEDUP_REMOVED lines=28> */
.L_x_5158:
[----:B01----:R-:W-:-:S07]  /*1b70*/  FMNMX R5, R5, R2, !PT ;  /* 0x0000000205057209 */ /* 0x003fce0007800000 */
.L_x_5132:
[----:B------:R-:W-:Y:S05]  /*1b80*/  BSYNC B0 ;  /* 0x0000000000007941 */ /* 0x000fea0003800000 */
.L_x_5131:
[----:B------:R-:W-:Y:S01]  /*1b90*/  ISETP.NE.AND P0, PT, R53, RZ, PT ;  /* 0x000000ff3500720c */ /* 0x000fe20003f05270 */
[----:B------:R-:W-:-:S12]  /*1ba0*/  BSSY B0, `(.L_x_5129) ;  /* 0x0000004000007945 */ /* 0x000fd80003800000 */
[----:B------:R-:W-:Y:S05]  /*1bb0*/  @P0 BRA `(.L_x_5134) ;  /* 0x0000000000080947 */ /* 0x000fea0003800000 */
[----:B------:R-:W0:Y:S02]  /*1bc0*/  LDC.64 R2, c[0x0][0x288] ;  /* 0x0000a200ff027b82 */ /* 0x000e240000000a00 */
[----:B0-----:R0:W-:Y:S02]  /*1bd0*/  REDG.E.MAX.S32.STRONG.GPU desc[UR4][R2.64], R5 ;  /* 0x000000050200798e */ /* 0x0011e4000d10e384 */
.L_x_5134:
[----:B------:R-:W-:Y:S05]  /*1be0*/  BSYNC B0 ;  /* 0x0000000000007941 */ /* 0x000fea0003800000 */
.L_x_5129:
        /* <DEDUP_REMOVED lines=9> */
[----:B-1---5:R-:W-:-:S04]  /*1c80*/  IADD3 R0, R52, 0x1800000, RZ ;  /* 0x0180000034007810 */ /* 0x022fc80007ffe0ff */
[----:B------:R-:W-:-:S04]  /*1c90*/  LOP3.LUT R0, R0, 0x7f800000, RZ, 0xc0, !PT ;  /* 0x7f80000000007812 */ /* 0x000fc800078ec0ff */
[----:B------:R-:W-:-:S13]  /*1ca0*/  ISETP.GT.U32.AND P0, PT, R0, 0x1ffffff, PT ;  /* 0x01ffffff0000780c */ /* 0x000fda0003f04070 */
[----:B------:R-:W-:Y:S05]  /*1cb0*/  @P0 BRA `(.L_x_5135) ;  /* 0x00000000000c0947 */ /* 0x000fea0003800000 */
[----:B------:R-:W-:-:S07]  /*1cc0*/  MOV R8, 0x1ce0 ;  /* 0x00001ce000087802 */ /* 0x000fce0000000f00 */
[----:B0-----:R-:W-:Y:S05]  /*1cd0*/  CALL.REL.NOINC `($__internal_67_$__cuda_sm20_rcp_rn_f32_slowpath) ;  /* 0x0000000800a87944 */ /* 0x001fea0003c00000 */
[----:B------:R-:W-:Y:S05]  /*1ce0*/  BRA `(.L_x_5136) ;  /* 0x0000000000107947 */ /* 0x000fea0003800000 */
.L_x_5135:
[----:B0-----:R-:W0:Y:S02]  /*1cf0*/  MUFU.RCP R5, R52 ;  /* 0x0000003400057308 */ /* 0x001e240000001000 */
[----:B0-----:R-:W-:-:S04]  /*1d00*/  FFMA R0, R52, R5, -1 ;  /* 0xbf80000034007423 */ /* 0x001fc80000000005 */
[----:B------:R-:W-:-:S04]  /*1d10*/  FADD.FTZ R0, -R0, -RZ ;  /* 0x800000ff00007221 */ /* 0x000fc80000010100 */
[----:B------:R-:W-:-:S07]  /*1d20*/  FFMA R5, R5, R0, R5 ;  /* 0x0000000005057223 */ /* 0x000fce0000000005 */
.L_x_5136:
[----:B------:R-:W0:Y:S02]  /*1d30*/  LDC.64 R2, c[0x0][0x280] ;  /* 0x0000a000ff027b82 */ /* 0x000e240000000a00 */
[----:B0-----:R-:W-:Y:S01]  /*1d40*/  STG.E desc[UR4][R2.64], R5 ;  /* 0x0000000502007986 */ /* 0x001fe2000c101904 */
[----:B------:R-:W-:Y:S05]  /*1d50*/  EXIT ;  /* 0x000000000000794d */ /* 0x000fea0003800000 */
.L_x_5127:
[----:B------:R-:W-:Y:S01]  /*1d60*/  HFMA2.MMA R59, -RZ, RZ, 0, 5.9604644775390625e-08 ;  /* 0x00000001ff3b7435 */ /* 0x000fe200000001ff */
[----:B------:R-:W-:Y:S01]  /*1d70*/  BSSY B1, `(.L_x_5137) ;  /* 0x0000006000017945 */ /* 0x000fe20003800000 */
[----:B------:R-:W-:Y:S02]  /*1d80*/  MOV R60, 0x1f ;  /* 0x0000001f003c7802 */ /* 0x000fe40000000f00 */
[----:B------:R-:W-:-:S07]  /*1d90*/  MOV R3, 0xffffffff ;  /* 0xffffffff00037802 */ /* 0x000fce0000000f00 */
[----:B-----5:R-:W-:Y:S05]  /*1da0*/  WARPSYNC.COLLECTIVE R3, `(.L_x_5138) ;  /* 0x0000000003087348 */ /* 0x020fea0003c00000 */
[----:B------:R0:W1:Y:S02]  /*1db0*/  SHFL.BFLY P3, R0, R61, R59, R60 ;  /* 0x0c00003b3d007389 */ /* 0x000064000006003c */
[----:B01---5:R-:W-:Y:S01]  /*1dc0*/  ENDCOLLECTIVE ;  /* 0x000000000000791b */ /* 0x023fe20003800000 */
.L_x_5138:
[----:B------:R-:W-:Y:S05]  /*1dd0*/  BSYNC B1 ;  /* 0x0000000000017941 */ /* 0x000fea0003800000 */
.L_x_5137:
[----:B------:R-:W-:Y:S01]  /*1de0*/  HFMA2.MMA R59, -RZ, RZ, 0, 1.1920928955078125e-07 ;  /* 0x00000002ff3b7435 */ /* 0x000fe200000001ff */
[----:B------:R-:W-:Y:S01]  /*1df0*/  FADD R61, R61, R0 ;  /* 0x000000003d3d7221 */ /* 0x000fe20000000000 */
[----:B------:R-:W-:Y:S02]  /*1e00*/  MOV R60, 0x1f ;  /* 0x0000001f003c7802 */ /* 0x000fe40000000f00 */
[----:B------:R-:W-:-:S07]  /*1e10*/  MOV R3, 0xffffffff ;  /* 0xffffffff00037802 */ /* 0x000fce0000000f00 */
[----:B------:R-:W-:Y:S05]  /*1e20*/  WARPSYNC.COLLECTIVE R3, `(.L_x_5139) ;  /* 0x0000000003087348 */ /* 0x000fea0003c00000 */
[----:B------:R0:W1:Y:S02]  /*1e30*/  SHFL.BFLY P3, R0, R61, R59, R60 ;  /* 0x0c00003b3d007389 */ /* 0x000064000006003c */
[----:B01----:R-:W-:Y:S01]  /*1e40*/  ENDCOLLECTIVE ;  /* 0x000000000000791b */ /* 0x003fe20003800000 */
.L_x_5139:
[----:B------:R-:W-:Y:S01]  /*1e50*/  HFMA2.MMA R59, -RZ, RZ, 0, 2.384185791015625e-07 ;  /* 0x00000004ff3b7435 */ /* 0x000fe200000001ff */
[----:B------:R-:W-:-:S05]  /*1e60*/  FADD R2, R61, R0 ;  /* 0x000000003d027221 */ /* 0x000fca0000000000 */
[----:B------:R-:W-:-:S07]  /*1e70*/  MOV R61, R2 ;  /* 0x00000002003d7202 */ /* 0x000fce0000000f00 */
[----:B------:R-:W-:Y:S05]  /*1e80*/  WARPSYNC.COLLECTIVE R3, `(.L_x_5140) ;  /* 0x0000000003087348 */ /* 0x000fea0003c00000 */
[----:B------:R0:W1:Y:S02]  /*1e90*/  SHFL.BFLY P3, R0, R61, R59, R60 ;  /* 0x0c00003b3d007389 */ /* 0x000064000006003c */
[----:B01----:R-:W-:Y:S01]  /*1ea0*/  ENDCOLLECTIVE ;  /* 0x000000000000791b */ /* 0x003fe20003800000 */
.L_x_5140:
[----:B------:R-:W-:Y:S01]  /*1eb0*/  HFMA2.MMA R59, -RZ, RZ, 0, 4.76837158203125e-07 ;  /* 0x00000008ff3b7435 */ /* 0x000fe200000001ff */
[----:B------:R-:W-:-:S05]  /*1ec0*/  FADD R2, R2, R0 ;  /* 0x0000000002027221 */ /* 0x000fca0000000000 */
[----:B------:R-:W-:-:S07]  /*1ed0*/  MOV R61, R2 ;  /* 0x00000002003d7202 */ /* 0x000fce0000000f00 */
[----:B------:R-:W-:Y:S05]  /*1ee0*/  WARPSYNC.COLLECTIVE R3, `(.L_x_5141) ;  /* 0x0000000003087348 */ /* 0x000fea0003c00000 */
[----:B------:R0:W1:Y:S02]  /*1ef0*/  SHFL.BFLY P3, R0, R61, R59, R60 ;  /* 0x0c00003b3d007389 */ /* 0x000064000006003c */
[----:B01----:R-:W-:Y:S01]  /*1f00*/  ENDCOLLECTIVE ;  /* 0x000000000000791b */ /* 0x003fe20003800000 */
.L_x_5141:
[----:B------:R-:W-:Y:S01]  /*1f10*/  MOV R59, 0x10 ;  /* 0x00000010003b7802 */ /* 0x000fe20000000f00 */
[----:B------:R-:W-:-:S07]  /*1f20*/  FADD R61, R2, R0 ;  /* 0x00000000023d7221 */ /* 0x000fce0000000000 */
[----:B------:R-:W-:Y:S05]  /*1f30*/  WARPSYNC.COLLECTIVE R3, `(.L_x_5142) ;  /* 0x0000000003087348 */ /* 0x000fea0003c00000 */
[----:B------:R0:W1:Y:S02]  /*1f40*/  SHFL.BFLY P3, R0, R61, R59, R60 ;  /* 0x0c00003b3d007389 */ /* 0x000064000006003c */
[----:B01----:R-:W-:Y:S01]  /*1f50*/  ENDCOLLECTIVE ;  /* 0x000000000000791b */ /* 0x003fe20003800000 */
.L_x_5142:
        /* <DEDUP_REMOVED lines=51> */
[----:B------:R-:W-:-:S07]  /*2290*/  FFMA R61, R61, R61, R0 ;  /* 0x0000003d3d3d7223 */ /* 0x000fce0000000000 */
[----:B------:R-:W-:Y:S05]  /*22a0*/  WARPSYNC.COLLECTIVE R3, `(.L_x_5143) ;  /* 0x0000000003087348 */ /* 0x000fea0003c00000 */
[----:B------:R0:W1:Y:S02]  /*22b0*/  SHFL.BFLY P3, R0, R61, R59, R60 ;  /* 0x0c00003b3d007389 */ /* 0x000064000006003c */
[----:B01----:R-:W-:Y:S01]  /*22c0*/  ENDCOLLECTIVE ;  /* 0x000000000000791b */ /* 0x003fe20003800000 */
.L_x_5143:
[----:B------:R-:W-:Y:S01]  /*22d0*/  HFMA2.MMA R59, -RZ, RZ, 0, 1.1920928955078125e-07 ;  /* 0x00000002ff3b7435 */ /* 0x000fe200000001ff */
[----:B------:R-:W-:-:S10]  /*22e0*/  FADD R61, R61, R0 ;  /* 0x000000003d3d7221 */ /* 0x000fd40000000000 */
[----:B------:R-:W-:Y:S05]  /*22f0*/  WARPSYNC.COLLECTIVE R3, `(.L_x_5144) ;  /* 0x0000000003087348 */ /* 0x000fea0003c00000 */
[----:B------:R0:W1:Y:S02]  /*2300*/  SHFL.BFLY P3, R0, R61, R59, R60 ;  /* 0x0c00003b3d007389 */ /* 0x000064000006003c */
[----:B01----:R-:W-:Y:S01]  /*2310*/  ENDCOLLECTIVE ;  /* 0x000000000000791b */ /* 0x003fe20003800000 */
.L_x_5144:
[----:B------:R-:W-:Y:S01]  /*2320*/  MOV R59, 0x4 ;  /* 0x00000004003b7802 */ /* 0x000fe20000000f00 */
[----:B------:R-:W-:-:S07]  /*2330*/  FADD R61, R61, R0 ;  /* 0x000000003d3d7221 */ /* 0x000fce0000000000 */
[----:B------:R-:W-:Y:S05]  /*2340*/  WARPSYNC.COLLECTIVE R3, `(.L_x_5145) ;  /* 0x0000000003087348 */ /* 0x000fea0003c00000 */
[----:B------:R0:W1:Y:S02]  /*2350*/  SHFL.BFLY P3, R0, R61, R59, R60 ;  /* 0x0c00003b3d007389 */ /* 0x000064000006003c */
[----:B01----:R-:W-:Y:S01]  /*2360*/  ENDCOLLECTIVE ;  /* 0x000000000000791b */ /* 0x003fe20003800000 */
.L_x_5145:
[----:B------:R-:W-:Y:S01]  /*2370*/  HFMA2.MMA R59, -RZ, RZ, 0, 4.76837158203125e-07 ;  /* 0x00000008ff3b7435 */ /* 0x000fe200000001ff */
[----:B------:R-:W-:-:S10]  /*2380*/  FADD R61, R61, R0 ;  /* 0x000000003d3d7221 */ /* 0x000fd40000000000 */
[----:B------:R-:W-:Y:S05]  /*2390*/  WARPSYNC.COLLECTIVE R3, `(.L_x_5146) ;  /* 0x0000000003087348 */ /* 0x000fea0003c00000 */
[----:B------:R0:W1:Y:S02]  /*23a0*/  SHFL.BFLY P3, R0, R61, R59, R60 ;  /* 0x0c00003b3d007389 */ /* 0x000064000006003c */
[----:B01----:R-:W-:Y:S01]  /*23b0*/  ENDCOLLECTIVE ;  /* 0x000000000000791b */ /* 0x003fe20003800000 */
.L_x_5146:
[----:B------:R-:W-:Y:S01]  /*23c0*/  MOV R59, 0x10 ;  /* 0x00000010003b7802 */ /* 0x000fe20000000f00 */
[----:B------:R-:W-:-:S07]  /*23d0*/  FADD R61, R61, R0 ;  /* 0x000000003d3d7221 */ /* 0x000fce0000000000 */
[----:B------:R-:W-:Y:S05]  /*23e0*/  WARPSYNC.COLLECTIVE R3, `(.L_x_5147) ;  /* 0x0000000003087348 */ /* 0x000fea0003c00000 */
[----:B------:R0:W1:Y:S02]  /*23f0*/  SHFL.BFLY P3, R0, R61, R59, R60 ;  /* 0x0c00003b3d007389 */ /* 0x000064000006003c */
[----:B01----:R-:W-:Y:S01]  /*2400*/  ENDCOLLECTIVE ;  /* 0x000000000000791b */ /* 0x003fe20003800000 */
.L_x_5147:
[----:B------:R-:W-:Y:S05]  /*2410*/  BRA `(.L_x_5148) ;  /* 0xffffffe4005c7947 */ /* 0x000fea000383ffff */
.L_x_5130:
[----:B------:R-:W-:Y:S01]  /*2420*/  HFMA2.MMA R6, -RZ, RZ, 0, 9.5367431640625e-07 ;  /* 0x00000010ff067435 */ /* 0x000fe200000001ff */
[----:B------:R-:W-:Y:S01]  /*2430*/  BSSY B0, `(.L_x_5149) ;  /* 0x0000007000007945 */ /* 0x000fe20003800000 */
[----:B-1----:R-:W-:Y:S02]  /*2440*/  MOV R0, R54 ;  /* 0x0000003600007202 */ /* 0x002fe40000000f00 */
[----:B------:R-:W-:Y:S02]  /*2450*/  MOV R9, 0x1f ;  /* 0x0000001f00097802 */ /* 0x000fe40000000f00 */
[----:B------:R-:W-:-:S07]  /*2460*/  MOV R3, 0xffffffff ;  /* 0xffffffff00037802 */ /* 0x000fce0000000f00 */
[----:B-----5:R-:W-:Y:S05]  /*2470*/  WARPSYNC.COLLECTIVE R3, `(.L_x_5150) ;  /* 0x0000000003087348 */ /* 0x020fea0003c00000 */
[----:B------:R0:W1:Y:S02]  /*2480*/  SHFL.DOWN P0, R4, R0, R6, R9 ;  /* 0x0800000600047389 */ /* 0x0000640000000009 */
[----:B01---5:R-:W-:Y:S01]  /*2490*/  ENDCOLLECTIVE ;  /* 0x000000000000791b */ /* 0x023fe20003800000 */
.L_x_5150:
[----:B------:R-:W-:Y:S05]  /*24a0*/  BSYNC B0 ;  /* 0x0000000000007941 */ /* 0x000fea0003800000 */
.L_x_5149:
        /* <DEDUP_REMOVED lines=8> */
.L_x_5151:
[----:B------:R-:W-:Y:S01]  /*2530*/  HFMA2.MMA R6, -RZ, RZ, 0, 2.384185791015625e-07 ;  /* 0x00000004ff067435 */ /* 0x000fe200000001ff */
[----:B------:R-:W-:-:S04]  /*2540*/  MOV R5, R4 ;  /* 0x0000000400057202 */ /* 0x000fc80000000f00 */
[----:B------:R-:W-:-:S04]  /*2550*/  FMNMX R5, R0, R5, !PT ;  /* 0x0000000500057209 */ /* 0x000fc80007800000 */
[----:B------:R-:W-:-:S07]  /*2560*/  MOV R0, R5 ;  /* 0x0000000500007202 */ /* 0x000fce0000000f00 */
[----:B------:R-:W-:Y:S05]  /*2570*/  WARPSYNC.COLLECTIVE R3, `(.L_x_5152) ;  /* 0x0000000003087348 */ /* 0x000fea0003c00000 */
[----:B------:R0:W1:Y:S02]  /*2580*/  SHFL.DOWN P0, R4, R0, R6, R9 ;  /* 0x0800000600047389 */ /* 0x0000640000000009 */
[----:B01----:R-:W-:Y:S01]  /*2590*/  ENDCOLLECTIVE ;  /* 0x000000000000791b */ /* 0x003fe20003800000 */
.L_x_5152:
[----:B------:R-:W-:Y:S01]  /*25a0*/  HFMA2.MMA R6, -RZ, RZ, 0, 1.1920928955078125e-07 ;  /* 0x00000002ff067435 */ /* 0x000fe200000001ff */
[----:B------:R-:W-:-:S04]  /*25b0*/  MOV R2, R4 ;  /* 0x0000000400027202 */ /* 0x000fc80000000f00 */
[----:B------:R-:W-:-:S04]  /*25c0*/  FMNMX R2, R5, R2, !PT ;  /* 0x0000000205027209 */ /* 0x000fc80007800000 */
[----:B------:R-:W-:-:S07]  /*25d0*/  MOV R0, R2 ;  /* 0x0000000200007202 */ /* 0x000fce0000000f00 */
[----:B------:R-:W-:Y:S05]  /*25e0*/  WARPSYNC.COLLECTIVE R3, `(.L_x_5153) ;  /* 0x0000000003087348 */ /* 0x000fea0003c00000 */
[----:B------:R0:W1:Y:S02]  /*25f0*/  SHFL.DOWN P0, R4, R0, R6, R9 ;  /* 0x0800000600047389 */ /* 0x0000640000000009 */
[----:B01----:R-:W-:Y:S01]  /*2600*/  ENDCOLLECTIVE ;  /* 0x000000000000791b */ /* 0x003fe20003800000 */
.L_x_5153:
[----:B------:R-:W-:Y:S01]  /*2610*/  HFMA2.MMA R6, -RZ, RZ, 0, 5.9604644775390625e-08 ;  /* 0x00000001ff067435 */ /* 0x000fe200000001ff */
[----:B------:R-:W-:-:S04]  /*2620*/  MOV R7, R4 ;  /* 0x0000000400077202 */ /* 0x000fc80000000f00 */
[----:B------:R-:W-:-:S04]  /*2630*/  FMNMX R7, R2, R7, !PT ;  /* 0x0000000702077209 */ /* 0x000fc80007800000 */
[----:B------:R-:W-:-:S07]  /*2640*/  MOV R0, R7 ;  /* 0x0000000700007202 */ /* 0x000fce0000000f00 */
[----:B------:R-:W-:Y:S05]  /*2650*/  WARPSYNC.COLLECTIVE R3, `(.L_x_5154) ;  /* 0x0000000003087348 */ /* 0x000fea0003c00000 */
[----:B------:R0:W1:Y:S02]  /*2660*/  SHFL.DOWN P0, R4, R0, R6, R9 ;  /* 0x0800000600047389 */ /* 0x0000640000000009 */
[----:B01----:R-:W-:Y:S01]  /*2670*/  ENDCOLLECTIVE ;  /* 0x000000000000791b */ /* 0x003fe20003800000 */
.L_x_5154:
[----:B------:R-:W-:Y:S05]  /*2680*/  BRA `(.L_x_5155) ;  /* 0xfffffff000c87947 */ /* 0x000fea000383ffff */
.L_x_5133:
[----:B------:R-:W-:Y:S01]  /*2690*/  HFMA2.MMA R9, -RZ, RZ, 0, 1.847743988037109375e-06 ;  /* 0x0000001fff097435 */ /* 0x000fe200000001ff */
[----:B------:R-:W-:Y:S02]  /*26a0*/  MOV R6, 0x2 ;  /* 0x0000000200067802 */ /* 0x000fe40000000f00 */
[----:B------:R-:W-:-:S08]  /*26b0*/  MOV R3, 0xffffffff ;  /* 0xffffffff00037802 */ /* 0x000fd00000000f00 */
[----:B01---5:R-:W-:Y:S05]  /*26c0*/  WARPSYNC.COLLECTIVE R3, `(.L_x_5156) ;  /* 0x0000000003087348 */ /* 0x023fea0003c00000 */
[----:B-1----:R1:W2:Y:S02]  /*26d0*/  SHFL.DOWN P0, R4, R0, R6, R9 ;  /* 0x0800000600047389 */ /* 0x0022a40000000009 */
[----:B012--5:R-:W-:Y:S01]  /*26e0*/  ENDCOLLECTIVE ;  /* 0x000000000000791b */ /* 0x027fe20003800000 */
.L_x_5156:
[----:B------:R-:W-:Y:S01]  /*26f0*/  HFMA2.MMA R6, -RZ, RZ, 0, 5.9604644775390625e-08 ;  /* 0x00000001ff067435 */ /* 0x000fe200000001ff */
[----:B------:R-:W-:-:S04]  /*2700*/  MOV R5, R4 ;  /* 0x0000000400057202 */ /* 0x000fc80000000f00 */
[----:B------:R-:W-:-:S04]  /*2710*/  FMNMX R5, R5, R0, !PT ;  /* 0x0000000005057209 */ /* 0x000fc80007800000 */
[----:B------:R-:W-:-:S07]  /*2720*/  MOV R0, R5 ;  /* 0x0000000500007202 */ /* 0x000fce0000000f00 */
[----:B------:R-:W-:Y:S05]  /*2730*/  WARPSYNC.COLLECTIVE R3, `(.L_x_5157) ;  /* 0x0000000003087348 */ /* 0x000fea0003c00000 */
[----:B------:R0:W1:Y:S02]  /*2740*/  SHFL.DOWN P0, R4, R0, R6, R9 ;  /* 0x0800000600047389 */ /* 0x0000640000000009 */
[----:B01----:R-:W-:Y:S01]  /*2750*/  ENDCOLLECTIVE ;  /* 0x000000000000791b */ /* 0x003fe20003800000 */
.L_x_5157:
[----:B------:R-:W-:Y:S01]  /*2760*/  MOV R2, R4 ;  /* 0x0000000400027202 */ /* 0x000fe20000000f00 */
[----:B------:R-:W-:Y:S06]  /*2770*/  BRA `(.L_x_5158) ;  /* 0xfffffff000fc7947 */ /* 0x000fec000383ffff */
        .weak           $__internal_67_$__cuda_sm20_rcp_rn_f32_slowpath
        .type           $__internal_67_$__cuda_sm20_rcp_rn_f32_slowpath,@function
        .size           $__internal_67_$__cuda_sm20_rcp_rn_f32_slowpath,(.L_x_5534 - $__internal_67_$__cuda_sm20_rcp_rn_f32_slowpath)
$__internal_67_$__cuda_sm20_rcp_rn_f32_slowpath:
        /* <DEDUP_REMOVED lines=15> */
.L_x_5159:
        /* <DEDUP_REMOVED lines=33> */
.L_x_5161:
[----:B------:R0:W1:Y:S02]  /*2a80*/  MUFU.RCP R3, R0 ;  /* 0x0000000000037308 */ /* 0x0000640000001000 */
.L_x_5160:
[----:B-1----:R-:W-:Y:S02]  /*2a90*/  MOV R5, R3 ;  /* 0x0000000300057202 */ /* 0x002fe40000000f00 */
[----:B------:R-:W-:Y:S02]  /*2aa0*/  MOV R2, R8 ;  /* 0x0000000800027202 */ /* 0x000fe40000000f00 */
[----:B------:R-:W-:-:S04]  /*2ab0*/  MOV R3, 0x0 ;  /* 0x0000000000037802 */ /* 0x000fc80000000f00 */
[----:B0-----:R-:W-:Y:S05]  /*2ac0*/  RET.REL.NODEC R2 `(_ZN18transformer_engine13normalization24rmsnorm_fwd_tuned_kernelINS0_13Kernel_traitsIff13__nv_fp8_e4m3fjLj768ELj1ELj4ELj1ELj16ENS0_18Kernel_traits_baseILj768EffS3_fjLj128EEEEEEEvNS0_19ForwardKernelParamsE) ;  /* 0xffffffd4024c7950 */ /* 0x001fea0003c3ffff */
.L_x_5162:
        /* <DEDUP_REMOVED lines=11> */
.L_x_5534:


//--------------------- .text._ZN18transformer_engine13normalization24rmsnorm_fwd_tuned_kernelINS0_13Kernel_traitsI6__halfS3_13__nv_fp8_e4m3fjLj768ELj1ELj4ELj1ELj16ENS0_18Kernel_traits_baseILj768ES3_S3_S4_fjLj128EEEEEEEvNS0_19ForwardKernelParamsE --------------------------
	.section	.text._ZN18transformer_engine13normalization24rmsnorm_fwd_tuned_kernelINS0_13Kernel_traitsI6__halfS3_13__nv_fp8_e4m3fjLj768ELj1ELj4ELj1ELj16ENS0_18Kernel_traits_baseILj768ES3_S3_S4_fjLj128EEEEEEEvNS0_19ForwardKernelParamsE,"ax",@progbits
	.align	128
        .global         _ZN18transformer_engine13normalization24rmsnorm_fwd_tuned_kernelINS0_13Kernel_traitsI6__halfS3_13__nv_fp8_e4m3fjLj768ELj1ELj4ELj1ELj16ENS0_18Kernel_traits_baseILj768ES3_S3_S4_fjLj128EEEEEEEvNS0_19ForwardKernelParamsE
        .type           _ZN18transformer_engine13normalization24rmsnorm_fwd_tuned_kernelINS0_13Kernel_traitsI6__halfS3_13__nv_fp8_e4m3fjLj768ELj1ELj4ELj1ELj16ENS0_18Kernel_traits_baseILj768ES3_S3_S4_fjLj128EEEEEEEvNS0_19ForwardKernelParamsE,@function
        .size           _ZN18transformer_engine13normalization24rmsnorm_fwd_tuned_kernelINS0_13Kernel_traitsI6__halfS3_13__nv_fp8_e4m3fjLj768ELj1ELj4ELj1ELj16ENS0_18Kernel_traits_baseILj768ES3_S3_S4_fjLj128EEEEEEEvNS0_19ForwardKernelParamsE,(.L_x_5535 - _ZN18transformer_engine13normalization24rmsnorm_fwd_tuned_kernelINS0_13Kernel_traitsI6__halfS3_13__nv_fp8_e4m3fjLj768ELj1ELj4ELj1ELj16ENS0_18Kernel_traits_baseILj768ES3_S3_S4_fjLj128EEEEEEEvNS0_19ForwardKernelParamsE)
        .other          _ZN18transformer_engine13normalization24rmsnorm_fwd_tuned_kernelINS0_13Kernel_traitsI6__halfS3_13__nv_fp8_e4m3fjLj768ELj1ELj4ELj1ELj16ENS0_18Kernel_traits_baseILj768ES3_S3_S4_fjLj128EEEEEEEvNS0_19ForwardKernelParamsE,@"STO_CUDA_ENTRY STV_DEFAULT"
_ZN18transformer_engine13normalization24rmsnorm_fwd_tuned_kernelINS0_13Kernel_traitsI6__halfS3_13__nv_fp8_e4m3fjLj768ELj1ELj4ELj1ELj16ENS0_18Kernel_traits_baseILj768ES3_S3_S4_fjLj128EEEEEEEvNS0_19ForwardKernelParamsE:
.text._ZN18transformer_engine13normalization24rmsnorm_fwd_tuned_kernelINS0_13Kernel_traitsI6__halfS3_13__nv_fp8_e4m3fjLj768ELj1ELj4ELj1ELj16ENS0_18Kernel_traits_baseILj768ES3_S3_S4_fjLj128EEEEEEEvNS0_19ForwardKernelParamsE:
        /* <DEDUP_REMOVED lines=26> */
[----:B------:R0:W5:Y:S01]  /*01a0*/  LDG.E.128 R8, desc[UR4][R12.64+0x400] ;  /* 0x000400040c087981 */ /* 0x000162000c1e1d00 */
[----:B------:R-:W-:-:S07]  /*01b0*/  MOV R24, RZ ;  /* 0x000000ff00187202 */ /* 0x000fce0000000f00 */
.L_x_5166:
[----:B------:R-:W2:Y:S01]  /*01c0*/  LDC.64 R20, c[0x0][0x220] ;  /* 0x00008800ff147b82 */ /* 0x000ea20000000a00 */
[----:B------:R-:W-:-:S05]  /*01d0*/  LOP3.LUT P2, R0, R26, 0x1f, RZ, 0xc0, !PT ;  /* 0x0000001f1a007812 */ /* 0x000fca000784c0ff */
[----:B------:R-:W-:-:S04]  /*01e0*/  IMAD R23, R25, 0x60, R0 ;  /* 0x0000006019177824 */ /* 0x000fc800078e0200 */
[----:B--2-4-:R-:W-:-:S06]  /*01f0*/  IMAD.WIDE.U32 R14, R23, 0x10, R20 ;  /* 0x00000010170e7825 */ /* 0x014fcc00078e0014 */
        /* <DEDUP_REMOVED lines=22> */
[----:B------:R-:W-:Y:S02]  /*0360*/  HADD2.F32 R40, -RZ, R17.H1_H1 ;  /* 0x30000011ff287230 */ /* 0x000fe40000004100 */
[----:B------:R-:W-:Y:S01]  /*0370*/  FADD R39, R13, R0 ;  /* 0x000000000d277221 */ /* 0x000fe20000000000 */
[----:B------:R-:W-:Y:S02]  /*0380*/  HADD2.F32 R42, -RZ, R19.H1_H1 ;  /* 0x30000013ff2a7230 */ /* 0x000fe40000004100 */
[----:B----4-:R-:W-:Y:S02]  /*0390*/  HADD2.F32 R44, -RZ, R21.H1_H1 ;  /* 0x30000015ff2c7230 */ /* 0x010fe40000004100 */
        /* <DEDUP_REMOVED lines=99> */
.L_x_5186:
[----:B--2---:R-:W-:Y:S01]  /*09d0*/  FADD R0, R53, R0 ;  /* 0x0000000035007221 */ /* 0x004fe20000000000 */
[----:B-1----:R-:W-:Y:S01]  /*09e0*/  ISETP.NE.AND P3, PT, R3, RZ, PT ;  /* 0x000000ff0300720c */ /* 0x002fe20003f65270 */
[----:B-----5:R-:W-:Y:S01]  /*09f0*/  HADD2.F32 R48, -RZ, R29.H0_H0 ;  /* 0x2000001dff307230 */ /* 0x020fe20000004100 */
[----:B------:R-:W-:Y:S01]  /*0a00*/  LOP3.LUT R33, R33, 0xffffff00, RZ, 0xc0, !PT ;  /* 0xffffff0021217812 */ /* 0x000fe200078ec0ff */
[----:B------:R-:W-:Y:S01]  /*0a10*/  FMUL R0, R0, 0.001302083372138440609 ;  /* 0x3aaaaaab00007820 */ /* 0x000fe20000400000 */
[----:B------:R-:W-:Y:S02]  /*0a20*/  LOP3.LUT R35, R35, 0xffffff00, RZ, 0xc0, !PT ;  /* 0xffffff0023237812 */ /* 0x000fe400078ec0ff */
[----:B------:R-:W-:Y:S01]  /*0a30*/  LOP3.LUT R37, R37, 0xffffff00, RZ, 0xc0, !PT ;  /* 0xffffff0025257812 */ /* 0x000fe200078ec0ff */
[----:B------:R-:W-:-:S04]  /*0a40*/  FFMA R0, R47, R47, R0 ;  /* 0x0000002f2f007223 */ /* 0x000fc80000000000 */
[----:B------:R-:W-:Y:S01]  /*0a50*/  FADD R46, R0, UR6 ;  /* 0x00000006002e7e21 */ /* 0x000fe20008000000 */
[----:B------:R-:W-:Y:S02]  /*0a60*/  HADD2.F32 R0, -RZ, R28.H0_H0 ;  /* 0x2000001cff007230 */ /* 0x000fe40000004100 */
[----:B------:R-:W-:Y:S02]  /*0a70*/  @P3 FADD R48, R48, 1 ;  /* 0x3f80000030303421 */ /* 0x000fe40000000000 */
[----:B------:R-:W-:Y:S01]  /*0a80*/  FSETP.GEU.AND P0, PT, |R46|, 1.175494350822287508e-38, PT ;  /* 0x008000002e00780b */ /* 0x000fe20003f0e200 */
[----:B------:R-:W-:-:S12]  /*0a90*/  @P3 FADD R0, R0, 1 ;  /* 0x3f80000000003421 */ /* 0x000fd80000000000 */
[----:B------:R-:W-:-:S04]  /*0aa0*/  @!P0 FMUL R46, R46, 16777216 ;  /* 0x4b8000002e2e8820 */ /* 0x000fc80000400000 */
[----:B------:R1:W2:Y:S02]  /*0ab0*/  MUFU.RSQ R47, R46 ;  /* 0x0000002e002f7308 */ /* 0x0002a40000001400 */
[----:B-1----:R-:W-:-:S05]  /*0ac0*/  HADD2.F32 R46, -RZ, R30.H0_H0 ;  /* 0x2000001eff2e7230 */ /* 0x002fca0000004100 */
[----:B------:R-:W-:Y:S01]  /*0ad0*/  @P3 FADD R46, R46, 1 ;  /* 0x3f8000002e2e3421 */ /* 0x000fe20000000000 */
[----:B--2---:R-:W-:Y:S01]  /*0ae0*/  @!P0 FMUL R47, R47, 4096 ;  /* 0x458000002f2f8820 */ /* 0x004fe20000400000 */
[----:B------:R-:W-:-:S03]  /*0af0*/  ISETP.NE.U32.AND P0, PT, RZ, UR8, PT ;  /* 0x00000008ff007c0c */ /* 0x000fc6000bf05070 */
[-C--:B------:R-:W-:Y:S01]  /*0b00*/  FMUL R49, R2, R47.reuse ;  /* 0x0000002f02317220 */ /* 0x080fe20000400000 */
[----:B------:R-:W-:Y:S02]  /*0b10*/  HADD2.F32 R2, -RZ, R28.H1_H1 ;  /* 0x3000001cff027230 */ /* 0x000fe40000004100 */
[-C--:B------:R-:W-:Y:S01]  /*0b20*/  FMUL R51, R12, R47.reuse ;  /* 0x0000002f0c337220 */ /* 0x080fe20000400000 */
[----:B------:R-:W-:Y:S01]  /*0b30*/  FMUL R13, R13, R47 ;  /* 0x0000002f0d0d7220 */ /* 0x000fe20000400000 */
[----:B------:R-:W-:Y:S01]  /*0b40*/  FMUL R0, R0, R49 ;  /* 0x0000003100007220 */ /* 0x000fe20000400000 */
[-C--:B------:R-:W-:Y:S01]  /*0b50*/  FMUL R49, R32, R47.reuse ;  /* 0x0000002f20317220 */ /* 0x080fe20000400000 */
[----:B------:R-:W-:Y:S01]  /*0b60*/  @P3 FADD R2, R2, 1 ;  /* 0x3f80000002023421 */ /* 0x000fe20000000000 */
[----:B------:R-:W-:Y:S02]  /*0b70*/  HADD2.F32 R32, -RZ, R29.H1_H1 ;  /* 0x3000001dff207230 */ /* 0x000fe40000004100 */
[-C--:B------:R-:W-:Y:S01]  /*0b80*/  FMUL R36, R36, R47.reuse ;  /* 0x0000002f24247220 */ /* 0x080fe20000400000 */
[----:B------:R-:W-:Y:S01]  /*0b90*/  FMUL R15, R15, R47 ;  /* 0x0000002f0f0f7220 */ /* 0x000fe20000400000 */
[----:B------:R-:W-:Y:S01]  /*0ba0*/  FMUL R12, R2, R49 ;  /* 0x00000031020c7220 */ /* 0x000fe20000400000 */
[-C--:B------:R-:W-:Y:S01]  /*0bb0*/  FMUL R49, R34, R47.reuse ;  /* 0x0000002f22317220 */ /* 0x080fe20000400000 */
[----:B------:R-:W-:Y:S01]  /*0bc0*/  @P3 FADD R32, R32, 1 ;  /* 0x3f80000020203421 */ /* 0x000fe20000000000 */
[-C--:B------:R-:W-:Y:S01]  /*0bd0*/  FMUL R39, R39, R47.reuse ;  /* 0x0000002f27277220 */ /* 0x080fe20000400000 */
[-C--:B------:R-:W-:Y:S01]  /*0be0*/  FMUL R40, R40, R47.reuse ;  /* 0x0000002f28287220 */ /* 0x080fe20000400000 */
[----:B------:R-:W-:Y:S01]  /*0bf0*/  FMUL R17, R17, R47 ;  /* 0x0000002f11117220 */ /* 0x000fe20000400000 */
[----:B------:R-:W-:Y:S01]  /*0c00*/  FMUL R34, R32, R49 ;  /* 0x0000003120227220 */ /* 0x000fe20000400000 */
[----:B------:R-:W-:Y:S01]  /*0c10*/  FMUL R32, R46, R13 ;  /* 0x0000000d2e207220 */ /* 0x000fe20000400000 */
[----:B------:R-:W-:-:S02]  /*0c20*/  HADD2.F32 R13, -RZ, R30.H1_H1 ;  /* 0x3000001eff0d7230 */ /* 0x000fc40000004100 */
[----:B------:R-:W-:Y:S01]  /*0c30*/  FMUL R49, R14, R47 ;  /* 0x0000002f0e317220 */ /* 0x000fe20000400000 */
[--C-:B------:R-:W-:Y:S02]  /*0c40*/  HADD2.F32 R46, -RZ, R31.reuse.H0_H0 ;  /* 0x2000001fff2e7230 */ /* 0x100fe40000004100 */
[----:B------:R-:W-:Y:S01]  /*0c50*/  FMUL R2, R48, R51 ;  /* 0x0000003330027220 */ /* 0x000fe20000400000 */
[----:B------:R-:W-:Y:S02]  /*0c60*/  HADD2.F32 R14, -RZ, R31.H1_H1 ;  /* 0x3000001fff0e7230 */ /* 0x000fe40000004100 */
[----:B------:R-:W-:Y:S01]  /*0c70*/  @P3 FADD R13, R13, 1 ;  /* 0x3f8000000d0d3421 */ /* 0x000fe20000000000 */
[----:B------:R-:W-:Y:S02]  /*0c80*/  HADD2.F32 R48, -RZ, R7.H0_H0 ;  /* 0x20000007ff307230 */ /* 0x000fe40000004100 */
[----:B------:R-:W-:Y:S01]  /*0c90*/  @P3 FADD R46, R46, 1 ;  /* 0x3f8000002e2e3421 */ /* 0x000fe20000000000 */
[----:B------:R-:W-:Y:S01]  /*0ca0*/  ISETP.NE.AND.EX P0, PT, RZ, UR9, PT, P0 ;  /* 0x00000009ff007c0c */ /* 0x000fe2000bf05300 */
[----:B------:R-:W-:Y:S01]  /*0cb0*/  FMUL R36, R13, R36 ;  /* 0x000000240d247220 */ /* 0x000fe20000400000 */
[----:B------:R-:W-:Y:S01]  /*0cc0*/  @P3 FADD R14, R14, 1 ;  /* 0x3f8000000e0e3421 */ /* 0x000fe20000000000 */
[----:B------:R-:W-:Y:S01]  /*0cd0*/  FMUL R13, R46, R49 ;  /* 0x000000312e0d7220 */ /* 0x000fe20000400000 */
[----:B------:R-:W-:-:S02]  /*0ce0*/  HADD2.F32 R46, -RZ, R4.H0_H0 ;  /* 0x20000004ff2e7230 */ /* 0x000fc40000004100 */
[-C--:B------:R-:W-:Y:S01]  /*0cf0*/  FMUL R49, R38, R47.reuse ;  /* 0x0000002f26317220 */ /* 0x080fe20000400000 */
[----:B------:R-:W-:Y:S02]  /*0d00*/  HADD2.F32 R38, -RZ, R4.H1_H1 ;  /* 0x30000004ff267230 */ /* 0x000fe40000004100 */
[----:B------:R-:W-:Y:S01]  /*0d10*/  @P3 FADD R48, R48, 1 ;  /* 0x3f80000030303421 */ /* 0x000fe20000000000 */
[----:B------:R-:W-:Y:S01]  /*0d20*/  FMUL R51, R19, R47 ;  /* 0x0000002f13337220 */ /* 0x000fe20000400000 */
        /* <DEDUP_REMOVED lines=9> */
[----:B------:R-:W-:-:S02]  /*0dc0*/  HADD2.F32 R18, -RZ, R7.H1_H1 ;  /* 0x30000007ff127230 */ /* 0x000fc40000004100 */
[----:B------:R-:W-:Y:S01]  /*0dd0*/  @P3 FADD R46, R46, 1 ;  /* 0x3f8000002e2e3421 */ /* 0x000fe20000000000 */
[----:B------:R-:W-:Y:S01]  /*0de0*/  @P0 FMNMX R24, R24, |R12|, !PT ;  /* 0x4000000c18180209 */ /* 0x000fe20007800000 */
[----:B------:R-:W-:Y:S01]  /*0df0*/  FMUL R21, R21, R47 ;  /* 0x0000002f15157220 */ /* 0x000fe20000400000 */
[C---:B------:R-:W-:Y:S01]  /*0e00*/  @P1 FMUL R0, R27.reuse, R0 ;  /* 0x000000001b001220 */ /* 0x040fe20000400000 */
[----:B------:R-:W-:Y:S01]  /*0e10*/  FMUL R16, R46, R39 ;  /* 0x000000272e107220 */ /* 0x000fe20000400000 */
[----:B------:R-:W-:Y:S02]  /*0e20*/  HADD2.F32 R39, -RZ, R5.H1_H1 ;  /* 0x30000005ff277230 */ /* 0x000fe40000004100 */
[----:B------:R-:W-:Y:S01]  /*0e30*/  @P3 FADD R18, R18, 1 ;  /* 0x3f80000012123421 */ /* 0x000fe20000000000 */
[--C-:B------:R-:W-:Y:S01]  /*0e40*/  HADD2.F32 R46, -RZ, R6.reuse.H0_H0 ;  /* 0x20000006ff2e7230 */ /* 0x100fe20000004100 */
[----:B------:R-:W-:Y:S01]  /*0e50*/  @P0 FMNMX R24, R24, |R2|, !PT ;  /* 0x4000000218180209 */ /* 0x000fe20007800000 */
[----:B------:R-:W-:Y:S01]  /*0e60*/  @P1 FMUL R12, R27, R12 ;  /* 0x0000000c1b0c1220 */ /* 0x000fe20000400000 */
[----:B------:R-:W-:Y:S01]  /*0e70*/  @P3 FADD R39, R39, 1 ;  /* 0x3f80000027273421 */ /* 0x000fe20000000000 */
[----:B------:R-:W-:Y:S01]  /*0e80*/  @P1 FMUL R2, R27, R2 ;  /* 0x000000021b021220 */ /* 0x000fe20000400000 */
[----:B------:R-:W-:Y:S01]  /*0e90*/  @P3 FADD R46, R46, 1 ;  /* 0x3f8000002e2e3421 */ /* 0x000fe20000000000 */
[----:B------:R-:W-:Y:S01]  /*0ea0*/  @P0 FMNMX R24, R24, |R34|, !PT ;  /* 0x4000002218180209 */ /* 0x000fe20007800000 */
[----:B------:R-:W-:Y:S01]  /*0eb0*/  FMUL R39, R39, R40 ;  /* 0x0000002827277220 */ /* 0x000fe20000400000 */
[----:B------:R-:W-:Y:S01]  /*0ec0*/  F2FP.SATFINITE.E4M3.F32.PACK_AB_MERGE_C R12, RZ, R12, RZ ;  /* 0x0000000cff0c723e */ /* 0x000fe200048070ff */
[----:B------:R-:W-:Y:S01]  /*0ed0*/  FMUL R40, R46, R17 ;  /* 0x000000112e287220 */ /* 0x000fe20000400000 */
[----:B------:R-:W-:-:S02]  /*0ee0*/  HADD2.F32 R17, -RZ, R6.H1_H1 ;  /* 0x30000006ff117230 */ /* 0x000fc40000004100 */
[----:B------:R-:W-:Y:S01]  /*0ef0*/  FMUL R46, R41, R47 ;  /* 0x0000002f292e7220 */ /* 0x000fe20000400000 */
[----:B------:R-:W-:Y:S01]  /*0f00*/  @P0 FMNMX R24, R24, |R32|, !PT ;  /* 0x4000002018180209 */ /* 0x000fe20007800000 */
[----:B------:R-:W-:Y:S01]  /*0f10*/  @P1 FMUL R34, R27, R34 ;  /* 0x000000221b221220 */ /* 0x000fe20000400000 */
[----:B------:R-:W-:Y:S01]  /*0f20*/  SHF.L.U32 R12, R12, 0x8, RZ ;  /* 0x000000080c0c7819 */ /* 0x000fe200000006ff */
[----:B------:R-:W-:Y:S01]  /*0f30*/  @P3 FADD R17, R17, 1 ;  /* 0x3f80000011113421 */ /* 0x000fe20000000000 */
[----:B------:R-:W-:Y:S01]  /*0f40*/  @P0 FMNMX R24, R24, |R36|, !PT ;  /* 0x4000002418180209 */ /* 0x000fe20007800000 */
[----:B------:R-:W-:Y:S01]  /*0f50*/  @P1 FMUL R32, R27, R32 ;  /* 0x000000201b201220 */ /* 0x000fe20000400000 */
[----:B------:R-:W-:Y:S01]  /*0f60*/  F2FP.SATFINITE.E4M3.F32.PACK_AB_MERGE_C R2, RZ, R2, RZ ;  /* 0x00000002ff02723e */ /* 0x000fe200048070ff */
[----:B------:R-:W-:Y:S01]  /*0f70*/  FMUL R41, R17, R46 ;  /* 0x0000002e11297220 */ /* 0x000fe20000400000 */
[--C-:B------:R-:W-:Y:S02]  /*0f80*/  HADD2.F32 R46, -RZ, R8.reuse.H0_H0 ;  /* 0x20000008ff2e7230 */ /* 0x100fe40000004100 */
[----:B------:R-:W-:Y:S01]  /*0f90*/  FMUL R17, R48, R49 ;  /* 0x0000003130117220 */ /* 0x000fe20000400000 */
[----:B------:R-:W-:Y:S01]  /*0fa0*/  FMUL R49, R42, R47 ;  /* 0x0000002f2a317220 */ /* 0x000fe20000400000 */
[----:B------:R-:W-:Y:S01]  /*0fb0*/  HADD2.F32 R42, -RZ, R8.H1_H1 ;  /* 0x30000008ff2a7230 */ /* 0x000fe20000004100 */
[----:B------:R-:W-:Y:S01]  /*0fc0*/  @P0 FMNMX R24, R24, |R13|, !PT ;  /* 0x4000000d18180209 */ /* 0x000fe20007800000 */
[----:B------:R-:W-:Y:S01]  /*0fd0*/  @P3 FADD R46, R46, 1 ;  /* 0x3f8000002e2e3421 */ /* 0x000fe20000000000 */
[----:B------:R-:W-:Y:S01]  /*0fe0*/  FMUL R19, R18, R49 ;  /* 0x0000003112137220 */ /* 0x000fe20000400000 */
[----:B------:R-:W-:Y:S01]  /*0ff0*/  FMUL R49, R20, R47 ;  /* 0x0000002f14317220 */ /* 0x000fe20000400000 */
[----:B------:R-:W-:Y:S01]  /*1000*/  @P3 FADD R42, R42, 1 ;  /* 0x3f8000002a2a3421 */ /* 0x000fe20000000000 */
[----:B------:R-:W-:Y:S01]  /*1010*/  FMUL R18, R46, R51 ;  /* 0x000000332e127220 */ /* 0x000fe20000400000 */
[----:B------:R-:W-:-:S02]  /*1020*/  HADD2.F32 R46, -RZ, R9.H0_H0 ;  /* 0x20000009ff2e7230 */ /* 0x000fc40000004100 */
[----:B------:R-:W-:Y:S01]  /*1030*/  FMUL R51, R43, R47 ;  /* 0x0000002f2b337220 */ /* 0x000fe20000400000 */
[----:B------:R-:W-:Y:S01]  /*1040*/  FMUL R43, R42, R49 ;  /* 0x000000312a2b7220 */ /* 0x000fe20000400000 */
[----:B------:R-:W-:Y:S01]  /*1050*/  FMUL R49, R44, R47 ;  /* 0x0000002f2c317220 */ /* 0x000fe20000400000 */
[----:B------:R-:W-:Y:S01]  /*1060*/  @P0 FMNMX R24, R24, |R14|, !PT ;  /* 0x4000000e18180209 */ /* 0x000fe20007800000 */
[----:B------:R-:W-:Y:S01]  /*1070*/  @P3 FADD R46, R46, 1 ;  /* 0x3f8000002e2e3421 */ /* 0x000fe20000000000 */
[----:B------:R-:W-:Y:S01]  /*1080*/  SHF.L.U32 R2, R2, 0x10, RZ ;  /* 0x0000001002027819 */ /* 0x000fe200000006ff */
[C---:B------:R-:W-:Y:S01]  /*1090*/  @P1 FMUL R36, R27.reuse, R36 ;  /* 0x000000241b241220 */ /* 0x040fe20000400000 */
[----:B------:R-:W-:Y:S01]  /*10a0*/  @P0 FMNMX R24, R24, |R15|, !PT ;  /* 0x4000000f18180209 */ /* 0x000fe20007800000 */
[----:B------:R-:W-:Y:S01]  /*10b0*/  FMUL R42, R46, R51 ;  /* 0x000000332e2a7220 */ /* 0x000fe20000400000 */
[--C-:B------:R-:W-:Y:S01]  /*10c0*/  HADD2.F32 R46, -RZ, R10.reuse.H0_H0 ;  /* 0x2000000aff2e7230 */ /* 0x100fe20000004100 */
[----:B------:R-:W-:Y:S01]  /*10d0*/  F2FP.SATFINITE.E4M3.F32.PACK_AB_MERGE_C R32, RZ, R32, RZ ;  /* 0x00000020ff20723e */ /* 0x000fe200048070ff */
[C---:B------:R-:W-:Y:S01]  /*10e0*/  @P1 FMUL R13, R27.reuse, R13 ;  /* 0x0000000d1b0d1220 */ /* 0x040fe20000400000 */
[-C--:B------:R-:W-:Y:S01]  /*10f0*/  @P0 FMNMX R24, R24, |R38|.reuse, !PT ;  /* 0x4000002618180209 */ /* 0x080fe20007800000 */
[----:B------:R-:W-:Y:S01]  /*1100*/  @P1 FMUL R15, R27, R15 ;  /* 0x0000000f1b0f1220 */ /* 0x000fe20000400000 */
[----:B------:R-:W-:Y:S01]  /*1110*/  @P3 FADD R46, R46, 1 ;  /* 0x3f8000002e2e3421 */ /* 0x000fe20000000000 */
[----:B------:R-:W-:Y:S01]  /*1120*/  LOP3.LUT R33, R33, 0xffff, R32, 0xf8, !PT ;  /* 0x0000ffff21217812 */ /* 0x000fe200078ef820 */
[----:B------:R-:W-:Y:S01]  /*1130*/  @P1 FMUL R38, R27, R38 ;  /* 0x000000261b261220 */ /* 0x000fe20000400000 */
[----:B------:R-:W-:Y:S01]  /*1140*/  @P0 FMNMX R24, R24, |R16|, !PT ;  /* 0x4000001018180209 */ /* 0x000fe20007800000 */
[----:B------:R-:W-:Y:S01]  /*1150*/  FMUL R44, R46, R21 ;  /* 0x000000152e2c7220 */ /* 0x000fe20000400000 */
[----:B------:R-:W-:-:S02]  /*1160*/  HADD2.F32 R21, -RZ, R10.H1_H1 ;  /* 0x3000000aff157230 */ /* 0x000fc40000004100 */
[-C--:B------:R-:W-:Y:S01]  /*1170*/  FMUL R46, R45, R47.reuse ;  /* 0x0000002f2d2e7220 */ /* 0x080fe20000400000 */
[----:B------:R-:W-:Y:S01]  /*1180*/  FMUL R45, R22, R47 ;  /* 0x0000002f162d7220 */ /* 0x000fe20000400000 */
[----:B------:R-:W-:Y:S01]  /*1190*/  @P0 FMNMX R24, R24, |R39|, !PT ;  /* 0x4000002718180209 */ /* 0x000fe20007800000 */
[----:B------:R-:W-:Y:S01]  /*11a0*/  @P1 FMUL R16, R27, R16 ;  /* 0x000000101b101220 */ /* 0x000fe20000400000 */
[----:B------:R-:W-:Y:S01]  /*11b0*/  @P3 FADD R21, R21, 1 ;  /* 0x3f80000015153421 */ /* 0x000fe20000000000 */
[----:B------:R-:W-:Y:S01]  /*11c0*/  F2FP.SATFINITE.E4M3.F32.PACK_AB_MERGE_C R13, RZ, R13, RZ ;  /* 0x0000000dff0d723e */ /* 0x000fe200048070ff */
[----:B------:R-:W-:Y:S01]  /*11d0*/  @P1 FMUL R39, R27, R39 ;  /* 0x000000271b271220 */ /* 0x000fe20000400000 */
[----:B------:R-:W-:Y:S01]  /*11e0*/  @P0 FMNMX R24, R24, |R40|, !PT ;  /* 0x4000002818180209 */ /* 0x000fe20007800000 */
[----:B------:R-:W-:Y:S01]  /*11f0*/  FMUL R22, R21, R46 ;  /* 0x0000002e15167220 */ /* 0x000fe20000400000 */
[----:B------:R-:W-:Y:S01]  /*1200*/  F2FP.SATFINITE.E4M3.F32.PACK_AB_MERGE_C R46, RZ, R0, RZ ;  /* 0x00000000ff2e723e */ /* 0x000fe200048070ff */
[----:B------:R-:W-:Y:S01]  /*1210*/  FMUL R0, R23, R47 ;  /* 0x0000002f17007220 */ /* 0x000fe20000400000 */
[----:B------:R-:W-:Y:S01]  /*1220*/  F2FP.SATFINITE.E4M3.F32.PACK_AB_MERGE_C R38, RZ, R38, RZ ;  /* 0x00000026ff26723e */ /* 0x000fe200048070ff */
[----:B------:R-:W-:Y:S01]  /*1230*/  HADD2.F32 R20, -RZ, R9.H1_H1 ;  /* 0x30000009ff147230 */ /* 0x000fe20000004100 */
[----:B------:R-:W-:Y:S01]  /*1240*/  LOP3.LUT R23, R46, 0xff, RZ, 0xc0, !PT ;  /* 0x000000ff2e177812 */ /* 0x000fe200078ec0ff */
[----:B------:R-:W-:Y:S01]  /*1250*/  @P1 FMUL R40, R27, R40 ;  /* 0x000000281b281220 */ /* 0x000fe20000400000 */
[-C--:B------:R-:W-:Y:S01]  /*1260*/  @P0 FMNMX R24, R24, |R41|.reuse, !PT ;  /* 0x4000002918180209 */ /* 0x080fe20007800000 */
[----:B------:R-:W-:Y:S01]  /*1270*/  HADD2.F32 R48, -RZ, R11.H0_H0 ;  /* 0x2000000bff307230 */ /* 0x000fe20000004100 */
[----:B------:R-:W-:Y:S01]  /*1280*/  LOP3.LUT R23, R23, 0xffff, R12, 0xf8, !PT ;  /* 0x0000ffff17177812 */ /* 0x000fe200078ef80c */
[----:B------:R-:W-:Y:S01]  /*1290*/  @P3 FADD R20, R20, 1 ;  /* 0x3f80000014143421 */ /* 0x000fe20000000000 */
[----:B------:R-:W-:Y:S01]  /*12a0*/  F2FP.SATFINITE.E4M3.F32.PACK_AB_MERGE_C R12, RZ, R34, RZ ;  /* 0x00000022ff0c723e */ /* 0x000fe200048070ff */
[----:B------:R-:W-:Y:S01]  /*12b0*/  @P1 FMUL R41, R27, R41 ;  /* 0x000000291b291220 */ /* 0x000fe20000400000 */
[----:B------:R-:W-:Y:S01]  /*12c0*/  LOP3.LUT R23, R23, 0xff0000, R2, 0xf8, !PT ;  /* 0x00ff000017177812 */ /* 0x000fe200078ef802 */
[----:B------:R-:W-:Y:S01]  /*12d0*/  FMUL R20, R20, R49 ;  /* 0x0000003114147220 */ /* 0x000fe20000400000 */
[----:B------:R-:W-:Y:S01]  /*12e0*/  LOP3.LUT R12, R12, 0xffff, RZ, 0xc0, !PT ;  /* 0x0000ffff0c0c7812 */ /* 0x000fe200078ec0ff */
[----:B------:R-:W-:Y:S01]  /*12f0*/  @P1 FMUL R14, R27, R14 ;  /* 0x0000000e1b0e1220 */ /* 0x000fe20000400000 */
[----:B------:R-:W-:Y:S01]  /*1300*/  F2FP.SATFINITE.E4M3.F32.PACK_AB_MERGE_C R2, RZ, R36, RZ ;  /* 0x00000024ff02723e */ /* 0x000fe200048070ff */
[----:B------:R-:W-:Y:S01]  /*1310*/  @P3 FADD R48, R48, 1 ;  /* 0x3f80000030303421 */ /* 0x000fe20000000000 */
[----:B------:R-:W-:-:S02]  /*1320*/  SHF.L.U32 R12, R12, 0x18, RZ ;  /* 0x000000180c0c7819 */ /* 0x000fc400000006ff */
[----:B------:R-:W-:Y:S01]  /*1330*/  PRMT R2, R2, 0x7104, RZ ;  /* 0x0000710402027816 */ /* 0x000fe200000000ff */
[----:B------:R-:W-:Y:S01]  /*1340*/  FMUL R21, R48, R45 ;  /* 0x0000002d30157220 */ /* 0x000fe20000400000 */
[----:B------:R-:W-:Y:S01]  /*1350*/  LOP3.LUT R32, R23, 0xff000000, R12, 0xf8, !PT ;  /* 0xff00000017207812 */ /* 0x000fe200078ef80c */
[----:B------:R-:W-:Y:S01]  /*1360*/  HADD2.F32 R45, -RZ, R11.H1_H1 ;  /* 0x3000000bff2d7230 */ /* 0x000fe20000004100 */
[----:B------:R-:W-:Y:S02]  /*1370*/  LOP3.LUT R23, R33, 0xff, RZ, 0xc0, !PT ;  /* 0x000000ff21177812 */ /* 0x000fe400078ec0ff */
[----:B------:R-:W-:Y:S02]  /*1380*/  SHF.L.U32 R33, R13, 0x10, RZ ;  /* 0x000000100d217819 */ /* 0x000fe400000006ff */
[----:B------:R-:W-:Y:S01]  /*1390*/  LOP3.LUT R2, R23, 0xff00, R2, 0xf8, !PT ;  /* 0x0000ff0017027812 */ /* 0x000fe200078ef802 */
[----:B------:R-:W-:Y:S01]  /*13a0*/  @P3 FADD R45, R45, 1 ;  /* 0x3f8000002d2d3421 */ /* 0x000fe20000000000 */
[----:B------:R-:W-:-:S02]  /*13b0*/  F2FP.SATFINITE.E4M3.F32.PACK_AB_MERGE_C R13, RZ, R15, RZ ;  /* 0x0000000fff0d723e */ /* 0x000fc400048070ff */
[----:B------:R-:W-:Y:S01]  /*13c0*/  LOP3.LUT R33, R2, 0xff0000, R33, 0xf8, !PT ;  /* 0x00ff000002217812 */ /* 0x000fe200078ef821 */
[----:B------:R-:W-:Y:S01]  /*13d0*/  FMUL R0, R45, R0 ;  /* 0x000000002d007220 */ /* 0x000fe20000400000 */
[----:B------:R-:W-:Y:S02]  /*13e0*/  LOP3.LUT R13, R13, 0xff, RZ, 0xc0, !PT ;  /* 0x000000ff0d0d7812 */ /* 0x000fe400078ec0ff */
[----:B------:R-:W-:Y:S02]  /*13f0*/  SHF.L.U32 R38, R38, 0x8, RZ ;  /* 0x0000000826267819 */ /* 0x000fe400000006ff */
[----:B------:R-:W-:Y:S02]  /*1400*/  F2FP.SATFINITE.E4M3.F32.PACK_AB_MERGE_C R2, RZ, R16, RZ ;  /* 0x00000010ff02723e */ /* 0x000fe400048070ff */
[-C--:B------:R-:W-:Y:S01]  /*1410*/  @P0 FMNMX R24, R24, |R17|.reuse, !PT ;  /* 0x4000001118180209 */ /* 0x080fe20007800000 */
[----:B------:R-:W-:Y:S01]  /*1420*/  @P1 FMUL R17, R27, R17 ;  /* 0x000000111b111220 */ /* 0x000fe20000400000 */
[----:B------:R-:W-:-:S02]  /*1430*/  LOP3.LUT R13, R13, 0xffff, R38, 0xf8, !PT ;  /* 0x0000ffff0d0d7812 */ /* 0x000fc400078ef826 */
[----:B------:R-:W-:Y:S02]  /*1440*/  SHF.L.U32 R2, R2, 0x10, RZ ;  /* 0x0000001002027819 */ /* 0x000fe400000006ff */
[-C--:B------:R-:W-:Y:S01]  /*1450*/  @P0 FMNMX R24, R24, |R19|.reuse, !PT ;  /* 0x4000001318180209 */ /* 0x080fe20007800000 */
[----:B------:R-:W-:Y:S01]  /*1460*/  @P1 FMUL R19, R27, R19 ;  /* 0x000000131b131220 */ /* 0x000fe20000400000 */
[----:B------:R-:W-:Y:S02]  /*1470*/  LOP3.LUT R15, R13, 0xff0000, R2, 0xf8, !PT ;  /* 0x00ff00000d0f7812 */ /* 0x000fe400078ef802 */
[-C--:B------:R-:W-:Y:S01]  /*1480*/  @P0 FMNMX R24, R24, |R18|.reuse, !PT ;  /* 0x4000001218180209 */ /* 0x080fe20007800000 */
[C---:B------:R-:W-:Y:S01]  /*1490*/  @P1 FMUL R18, R27.reuse, R18 ;  /* 0x000000121b121220 */ /* 0x040fe20000400000 */
[----:B------:R-:W-:Y:S02]  /*14a0*/  F2FP.SATFINITE.E4M3.F32.PACK_AB_MERGE_C R2, RZ, R39, RZ ;  /* 0x00000027ff02723e */ /* 0x000fe400048070ff */
[-C--:B------:R-:W-:Y:S01]  /*14b0*/  @P0 FMNMX R24, R24, |R43|.reuse, !PT ;  /* 0x4000002b18180209 */ /* 0x080fe20007800000 */
[----:B------:R-:W-:Y:S01]  /*14c0*/  @P1 FMUL R43, R27, R43 ;  /* 0x0000002b1b2b1220 */ /* 0x000fe20000400000 */
[----:B------:R-:W-:-:S02]  /*14d0*/  F2FP.SATFINITE.E4M3.F32.PACK_AB_MERGE_C R40, RZ, R40, RZ ;  /* 0x00000028ff28723e */ /* 0x000fc400048070ff */
[----:B------:R-:W-:Y:S02]  /*14e0*/  LOP3.LUT R2, R2, 0xffff, RZ, 0xc0, !PT ;  /* 0x0000ffff02027812 */ /* 0x000fe400078ec0ff */
[-C--:B------:R-:W-:Y:S01]  /*14f0*/  @P0 FMNMX R24, R24, |R42|.reuse, !PT ;  /* 0x4000002a18180209 */ /* 0x080fe20007800000 */
[----:B------:R-:W-:Y:S01]  /*1500*/  @P1 FMUL R42, R27, R42 ;  /* 0x0000002a1b2a1220 */ /* 0x000fe20000400000 */
[----:B------:R-:W-:Y:S02]  /*1510*/  LOP3.LUT R13, R35, 0xffff, R40, 0xf8, !PT ;  /* 0x0000ffff230d7812 */ /* 0x000fe400078ef828 */
[----:B------:R-:W-:Y:S02]  /*1520*/  F2FP.SATFINITE.E4M3.F32.PACK_AB_MERGE_C R12, RZ, R41, RZ ;  /* 0x00000029ff0c723e */ /* 0x000fe400048070ff */
[----:B------:R-:W-:Y:S02]  /*1530*/  SHF.L.U32 R2, R2, 0x18, RZ ;  /* 0x0000001802027819 */ /* 0x000fe400000006ff */
[----:B------:R-:W-:-:S02]  /*1540*/  F2FP.SATFINITE.E4M3.F32.PACK_AB_MERGE_C R14, RZ, R14, RZ ;  /* 0x0000000eff0e723e */ /* 0x000fc400048070ff */
[-C--:B------:R-:W-:Y:S01]  /*1550*/  @P0 FMNMX R24, R24, |R20|.reuse, !PT ;  /* 0x4000001418180209 */ /* 0x080fe20007800000 */
[----:B------:R-:W-:Y:S01]  /*1560*/  @P1 FMUL R20, R27, R20 ;  /* 0x000000141b141220 */ /* 0x000fe20000400000 */
[----:B------:R-:W-:Y:S02]  /*1570*/  LOP3.LUT R13, R13, 0xff, RZ, 0xc0, !PT ;  /* 0x000000ff0d0d7812 */ /* 0x000fe400078ec0ff */
[----:B------:R-:W-:Y:S02]  /*1580*/  PRMT R12, R12, 0x7104, RZ ;  /* 0x000071040c0c7816 */ /* 0x000fe400000000ff */
[----:B------:R-:W-:Y:S02]  /*1590*/  LOP3.LUT R34, R15, 0xff000000, R2, 0xf8, !PT ;  /* 0xff0000000f227812 */ /* 0x000fe400078ef802 */
[----:B------:R-:W-:Y:S02]  /*15a0*/  F2FP.SATFINITE.E4M3.F32.PACK_AB_MERGE_C R17, RZ, R17, RZ ;  /* 0x00000011ff11723e */ /* 0x000fe400048070ff */
[----:B------:R-:W-:-:S02]  /*15b0*/  F2FP.SATFINITE.E4M3.F32.PACK_AB_MERGE_C R19, RZ, R19, RZ ;  /* 0x00000013ff13723e */ /* 0x000fc400048070ff */
[----:B------:R-:W-:Y:S02]  /*15c0*/  F2FP.SATFINITE.E4M3.F32.PACK_AB_MERGE_C R2, RZ, R18, RZ ;  /* 0x00000012ff02723e */ /* 0x000fe400048070ff */
[----:B------:R-:W-:Y:S02]  /*15d0*/  F2FP.SATFINITE.E4M3.F32.PACK_AB_MERGE_C R43, RZ, R43, RZ ;  /* 0x0000002bff2b723e */ /* 0x000fe400048070ff */
[----:B------:R-:W-:Y:S02]  /*15e0*/  LOP3.LUT R14, R14, 0xffff, RZ, 0xc0, !PT ;  /* 0x0000ffff0e0e7812 */ /* 0x000fe400078ec0ff */
[-C--:B------:R-:W-:Y:S01]  /*15f0*/  @P0 FMNMX R24, R24, |R44|.reuse, !PT ;  /* 0x4000002c18180209 */ /* 0x080fe20007800000 */
[----:B------:R-:W-:Y:S01]  /*1600*/  @P1 FMUL R44, R27, R44 ;  /* 0x0000002c1b2c1220 */ /* 0x000fe20000400000 */
[----:B------:R-:W-:Y:S02]  /*1610*/  LOP3.LUT R12, R13, 0xff00, R12, 0xf8, !PT ;  /* 0x0000ff000d0c7812 */ /* 0x000fe400078ef80c */
[----:B------:R-:W-:-:S02]  /*1620*/  SHF.L.U32 R17, R17, 0x10, RZ ;  /* 0x0000001011117819 */ /* 0x000fc400000006ff */
[----:B------:R-:W-:Y:S02]  /*1630*/  LOP3.LUT R2, R2, 0xff, RZ, 0xc0, !PT ;  /* 0x000000ff02027812 */ /* 0x000fe400078ec0ff */
[----:B------:R-:W-:Y:S02]  /*1640*/  SHF.L.U32 R43, R43, 0x8, RZ ;  /* 0x000000082b2b7819 */ /* 0x000fe400000006ff */
[----:B------:R-:W-:Y:S02]  /*1650*/  LOP3.LUT R19, R19, 0xffff, RZ, 0xc0, !PT ;  /* 0x0000ffff13137812 */ /* 0x000fe400078ec0ff */
[----:B------:R-:W-:Y:S02]  /*1660*/  F2FP.SATFINITE.E4M3.F32.PACK_AB_MERGE_C R42, RZ, R42, RZ ;  /* 0x0000002aff2a723e */ /* 0x000fe400048070ff */
[----:B------:R-:W-:Y:S02]  /*1670*/  SHF.L.U32 R14, R14, 0x18, RZ ;  /* 0x000000180e0e7819 */ /* 0x000fe400000006ff */
[-C--:B------:R-:W-:Y:S01]  /*1680*/  @P0 FMNMX R24, R24, |R22|.reuse, !PT ;  /* 0x4000001618180209 */ /* 0x080fe20007800000 */
[----:B------:R-:W-:Y:S01]  /*1690*/  @P1 FMUL R22, R27, R22 ;  /* 0x000000161b161220 */ /* 0x000fe20000400000 */
[----:B------:R-:W-:-:S02]  /*16a0*/  LOP3.LUT R12, R12, 0xff0000, R17, 0xf8, !PT ;  /* 0x00ff00000c0c7812 */ /* 0x000fc400078ef811 */
[----:B------:R-:W-:Y:S02]  /*16b0*/  LOP3.LUT R43, R2, 0xffff, R43, 0xf8, !PT ;  /* 0x0000ffff022b7812 */ /* 0x000fe400078ef82b */
[----:B------:R-:W-:Y:S02]  /*16c0*/  SHF.L.U32 R19, R19, 0x18, RZ ;  /* 0x0000001813137819 */ /* 0x000fe400000006ff */
[----:B------:R-:W-:Y:S02]  /*16d0*/  SHF.L.U32 R2, R42, 0x10, RZ ;  /* 0x000000102a027819 */ /* 0x000fe400000006ff */
[----:B------:R-:W-:Y:S02]  /*16e0*/  F2FP.SATFINITE.E4M3.F32.PACK_AB_MERGE_C R44, RZ, R44, RZ ;  /* 0x0000002cff2c723e */ /* 0x000fe400048070ff */
[-C--:B------:R-:W-:Y:S01]  /*16f0*/  @P0 FMNMX R24, R24, |R21|.reuse, !PT ;  /* 0x4000001518180209 */ /* 0x080fe20007800000 */
[----:B------:R-:W-:Y:S01]  /*1700*/  @P1 FMUL R21, R27, R21 ;  /* 0x000000151b151220 */ /* 0x000fe20000400000 */
[----:B------:R-:W-:-:S02]  /*1710*/  LOP3.LUT R33, R33, R14, RZ, 0xfc, !PT ;  /* 0x0000000e21217212 */ /* 0x000fc400078efcff */
[----:B------:R-:W-:Y:S01]  /*1720*/  LOP3.LUT R35, R12, R19, RZ, 0xfc, !PT ;  /* 0x000000130c237212 */ /* 0x000fe200078efcff */
[----:B------:R-:W1:Y:S01]  /*1730*/  @!P2 LDC.64 R14, c[0x0][0x230] ;  /* 0x00008c00ff0eab82 */ /* 0x000e620000000a00 */
[----:B------:R-:W-:Y:S02]  /*1740*/  LOP3.LUT R43, R43, 0xff0000, R2, 0xf8, !PT ;  /* 0x00ff00002b2b7812 */ /* 0x000fe400078ef802 */
[----:B------:R-:W-:Y:S02]  /*1750*/  LOP3.LUT R17, R37, 0xffff, R44, 0xf8, !PT ;  /* 0x0000ffff25117812 */ /* 0x000fe400078ef82c */
[----:B------:R-:W-:Y:S02]  /*1760*/  F2FP.SATFINITE.E4M3.F32.PACK_AB_MERGE_C R2, RZ, R22, RZ ;  /* 0x00000016ff02723e */ /* 0x000fe400048070ff */
[-C--:B------:R-:W-:Y:S01]  /*1770*/  @P0 FMNMX R24, R24, |R0|.reuse, !PT ;  /* 0x4000000018180209 */ /* 0x080fe20007800000 */
[----:B------:R-:W2:Y:S01]  /*1780*/  LDC.64 R12, c[0x0][0x258] ;  /* 0x00009600ff0c7b82 */ /* 0x000ea20000000a00 */
[----:B------:R-:W-:Y:S01]  /*1790*/  @P1 FMUL R0, R27, R0 ;  /* 0x000000001b001220 */ /* 0x000fe20000400000 */
[----:B------:R-:W-:-:S02]  /*17a0*/  LOP3.LUT R17, R17, 0xff, RZ, 0xc0, !PT ;  /* 0x000000ff11117812 */ /* 0x000fc400078ec0ff */
[----:B------:R-:W-:Y:S02]  /*17b0*/  PRMT R2, R2, 0x7104, RZ ;  /* 0x0000710402027816 */ /* 0x000fe400000000ff */
[----:B------:R-:W-:Y:S02]  /*17c0*/  F2FP.SATFINITE.E4M3.F32.PACK_AB_MERGE_C R20, RZ, R20, RZ ;  /* 0x00000014ff14723e */ /* 0x000fe400048070ff */
[----:B------:R-:W-:Y:S02]  /*17d0*/  F2FP.SATFINITE.E4M3.F32.PACK_AB_MERGE_C R16, RZ, R0, RZ ;  /* 0x00000000ff10723e */ /* 0x000fe400048070ff */
[----:B------:R-:W3:Y:S01]  /*17e0*/  LDC R0, c[0x0][0x210] ;  /* 0x00008400ff007b82 */ /* 0x000ee20000000800 */
[----:B------:R-:W-:Y:S02]  /*17f0*/  LOP3.LUT R18, R17, 0xff00, R2, 0xf8, !PT ;  /* 0x0000ff0011127812 */ /* 0x000fe400078ef802 */
[----:B------:R-:W-:Y:S02]  /*1800*/  LOP3.LUT R2, R26, 0x1f, RZ, 0xc0, !PT ;  /* 0x0000001f1a027812 */ /* 0x000fe400078ec0ff */
[----:B------:R-:W-:Y:S01]  /*1810*/  LOP3.LUT R17, R20, 0xffff, RZ, 0xc0, !PT ;  /* 0x0000ffff14117812 */ /* 0x000fe200078ec0ff */
[----:B-1----:R-:W-:Y:S01]  /*1820*/  @!P2 IMAD.WIDE R14, R25, 0x4, R14 ;  /* 0x00000004190ea825 */ /* 0x002fe200078e020e */
[----:B------:R-:W-:-:S02]  /*1830*/  F2FP.SATFINITE.E4M3.F32.PACK_AB_MERGE_C R21, RZ, R21, RZ ;  /* 0x00000015ff15723e */ /* 0x000fc400048070ff */
[----:B------:R-:W-:Y:S01]  /*1840*/  SHF.L.U32 R36, R17, 0x18, RZ ;  /* 0x0000001811247819 */ /* 0x000fe200000006ff */
[----:B------:R-:W-:Y:S01]  /*1850*/  IMAD R17, R25, 0x60, R2 ;  /* 0x0000006019117824 */ /* 0x000fe200078e0202 */
[----:B------:R-:W-:Y:S01]  /*1860*/  SHF.L.U32 R21, R21, 0x10, RZ ;  /* 0x0000001015157819 */ /* 0x000fe200000006ff */
[----:B------:R4:W-:Y:S01]  /*1870*/  @!P2 STG.E desc[UR4][R14.64], R47 ;  /* 0x0000002f0e00a986 */ /* 0x0009e2000c101904 */
[----:B------:R-:W-:Y:S02]  /*1880*/  LOP3.LUT R16, R16, 0xffff, RZ, 0xc0, !PT ;  /* 0x0000ffff10107812 */ /* 0x000fe400078ec0ff */
[----:B------:R-:W-:Y:S02]  /*1890*/  LOP3.LUT R37, R18, 0xff0000, R21, 0xf8, !PT ;  /* 0x00ff000012257812 */ /* 0x000fe400078ef815 */
[----:B------:R-:W-:Y:S02]  /*18a0*/  SHF.L.U32 R16, R16, 0x18, RZ ;  /* 0x0000001810107819 */ /* 0x000fe400000006ff */
[----:B------:R-:W-:-:S02]  /*18b0*/  IADD3 R19, R17, 0x20, RZ ;  /* 0x0000002011137810 */ /* 0x000fc40007ffe0ff */
[----:B------:R-:W-:Y:S02]  /*18c0*/  IADD3 R21, R17, 0x40, RZ ;  /* 0x0000004011157810 */ /* 0x000fe40007ffe0ff */
[----:B------:R-:W-:Y:S01]  /*18d0*/  LOP3.LUT R37, R37, R16, RZ, 0xfc, !PT ;  /* 0x0000001025257212 */ /* 0x000fe200078efcff */
[----:B--2---:R-:W-:Y:S01]  /*18e0*/  IMAD.WIDE.U32 R16, R17, 0x8, R12 ;  /* 0x0000000811107825 */ /* 0x004fe200078e000c */
[----:B------:R-:W-:Y:S02]  /*18f0*/  LOP3.LUT R36, R43, 0xff000000, R36, 0xf8, !PT ;  /* 0xff0000002b247812 */ /* 0x000fe400078ef824 */
[----:B---3--:R-:W-:Y:S01]  /*1900*/  LEA R25, R0, R25, 0x2 ;  /* 0x0000001900197211 */ /* 0x008fe200078e10ff */
[--C-:B------:R-:W-:Y:S01]  /*1910*/  IMAD.WIDE.U32 R18, R19, 0x8, R12.reuse ;  /* 0x0000000813127825 */ /* 0x100fe200078e000c */
[----:B------:R4:W-:Y:S02]  /*1920*/  STG.E.64 desc[UR4][R16.64], R32 ;  /* 0x0000002010007986 */ /* 0x0009e4000c101b04 */
[----:B------:R-:W-:Y:S01]  /*1930*/  ISETP.GE.AND P0, PT, R25, UR7, PT ;  /* 0x0000000719007c0c */ /* 0x000fe2000bf06270 */
[----:B------:R-:W-:Y:S01]  /*1940*/  IMAD.WIDE.U32 R12, R21, 0x8, R12 ;  /* 0x00000008150c7825 */ /* 0x000fe200078e000c */
[----:B------:R4:W-:Y:S04]  /*1950*/  STG.E.64 desc[UR4][R18.64], R34 ;  /* 0x0000002212007986 */ /* 0x0009e8000c101b04 */
[----:B------:R4:W-:Y:S07]  /*1960*/  STG.E.64 desc[UR4][R12.64], R36 ;  /* 0x000000240c007986 */ /* 0x0009ee000c101b04 */
[----:B------:R-:W-:Y:S05]  /*1970*/  @!P0 BRA `(.L_x_5166) ;  /* 0xffffffe800108947 */ /* 0x000fea000383ffff */
.L_x_5164:
[----:B------:R-:W-:Y:S05]  /*1980*/  BSYNC B0 ;  /* 0x0000000000007941 */ /* 0x000fea0003800000 */
.L_x_5163:
        /* <DEDUP_REMOVED lines=15> */
.L_x_5193:
[----:B------:R-:W-:Y:S01]  /*1a80*/  LOP3.LUT P0, RZ, R26, 0x1f, RZ, 0xc0, !PT ;  /* 0x0000001f1aff7812 */ /* 0x000fe2000780c0ff */
[----:B------:R-:W-:Y:S05]  /*1a90*/  WARPSYNC.ALL ;  /* 0x0000000000007948 */ /* 0x000fea0003800000 */
[----:B--2---:R-:W-:Y:S01]  /*1aa0*/  FMNMX R7, R2, R7, !PT ;  /* 0x0000000702077209 */ /* 0x004fe20007800000 */
        /* <DEDUP_REMOVED lines=25> */
.L_x_5196:
[----:B--2---:R-:W-:-:S07]  /*1c40*/  FMNMX R5, R3, R2, !PT ;  /* 0x0000000203057209 */ /* 0x004fce0007800000 */
.L_x_5170:
[----:B------:R-:W-:Y:S05]  /*1c50*/  BSYNC B0 ;  /* 0x0000000000007941 */ /* 0x000fea0003800000 */
.L_x_5169:
[----:B------:R-:W-:Y:S01]  /*1c60*/  ISETP.NE.AND P0, PT, R26, RZ, PT ;  /* 0x000000ff1a00720c */ /* 0x000fe20003f05270 */
[----:B------:R-:W-:-:S12]  /*1c70*/  BSSY B0, `(.L_x_5167) ;  /* 0x0000004000007945 */ /* 0x000fd80003800000 */
[----:B------:R-:W-:Y:S05]  /*1c80*/  @P0 BRA `(.L_x_5172) ;  /* 0x0000000000080947 */ /* 0x000fea0003800000 */
[----:B-1----:R-:W1:Y:S02]  /*1c90*/  LDC.64 R2, c[0x0][0x288] ;  /* 0x0000a200ff027b82 */ /* 0x002e640000000a00 */
[----:B-1----:R2:W-:Y:S02]  /*1ca0*/  REDG.E.MAX.S32.STRONG.GPU desc[UR4][R2.64], R5 ;  /* 0x000000050200798e */ /* 0x0025e4000d10e384 */
.L_x_5172:
[----:B------:R-:W-:Y:S05]  /*1cb0*/  BSYNC B0 ;  /* 0x0000000000007941 */ /* 0x000fea0003800000 */
.L_x_5167:
        /* <DEDUP_REMOVED lines=14> */
[----:B012-4-:R-:W-:Y:S05]  /*1da0*/  CALL.REL.NOINC `($__internal_68_$__cuda_sm20_rcp_rn_f32_slowpath) ;  /* 0x0000000800c87944 */ /* 0x017fea0003c00000 */
[----:B------:R-:W-:Y:S05]  /*1db0*/  BRA `(.L_x_5174) ;  /* 0x0000000000107947 */ /* 0x000fea0003800000 */
.L_x_5173:
[----:B------:R-:W2:Y:S02]  /*1dc0*/  MUFU.RCP R0, R27 ;  /* 0x0000001b00007308 */ /* 0x000ea40000001000 */
[----:B--2---:R-:W-:-:S04]  /*1dd0*/  FFMA R2, R27, R0, -1 ;  /* 0xbf8000001b027423 */ /* 0x004fc80000000000 */
[----:B------:R-:W-:-:S04]  /*1de0*/  FADD.FTZ R5, -R2, -RZ ;  /* 0x800000ff02057221 */ /* 0x000fc80000010100 */
[----:B------:R-:W-:-:S07]  /*1df0*/  FFMA R5, R0, R5, R0 ;  /* 0x0000000500057223 */ /* 0x000fce0000000000 */
.L_x_5174:
[----:B-1----:R-:W1:Y:S02]  /*1e00*/  LDC.64 R2, c[0x0][0x280] ;  /* 0x0000a000ff027b82 */ /* 0x002e640000000a00 */
[----:B-1----:R-:W-:Y:S01]  /*1e10*/  STG.E desc[UR4][R2.64], R5 ;  /* 0x0000000502007986 */ /* 0x002fe2000c101904 */
[----:B------:R-:W-:Y:S05]  /*1e20*/  EXIT ;  /* 0x000000000000794d */ /* 0x000fea0003800000 */
.L_x_5165:
[----:B------:R-:W-:Y:S01]  /*1e30*/  HFMA2.MMA R48, -RZ, RZ, 0, 5.9604644775390625e-08 ;  /* 0x00000001ff307435 */ /* 0x000fe200000001ff */
[----:B------:R-:W-:Y:S01]  /*1e40*/  BSSY B1, `(.L_x_5175) ;  /* 0x0000006000017945 */ /* 0x000fe20003800000 */
[----:B------:R-:W-:Y:S02]  /*1e50*/  MOV R49, 0x1f ;  /* 0x0000001f00317802 */ /* 0x000fe40000000f00 */
[----:B------:R-:W-:-:S07]  /*1e60*/  MOV R46, 0xffffffff ;  /* 0xffffffff002e7802 */ /* 0x000fce0000000f00 */
[----:B-1---5:R-:W-:Y:S05]  /*1e70*/  WARPSYNC.COLLECTIVE R46, `(.L_x_5176) ;  /* 0x000000002e087348 */ /* 0x022fea0003c00000 */
[----:B------:R0:W2:Y:S02]  /*1e80*/  SHFL.BFLY P0, R0, R50, R48, R49 ;  /* 0x0c00003032007389 */ /* 0x0000a40000000031 */
[----:B012--5:R-:W-:Y:S01]  /*1e90*/  ENDCOLLECTIVE ;  /* 0x000000000000791b */ /* 0x027fe20003800000 */
.L_x_5176:
[----:B------:R-:W-:Y:S05]  /*1ea0*/  BSYNC B1 ;  /* 0x0000000000017941 */ /* 0x000fea0003800000 */
.L_x_5175:
        /* <DEDUP_REMOVED lines=8> */
.L_x_5177:
[----:B------:R-:W-:Y:S01]  /*1f30*/  HFMA2.MMA R48, -RZ, RZ, 0, 2.384185791015625e-07 ;  /* 0x00000004ff307435 */ /* 0x000fe200000001ff */
[----:B------:R-:W-:-:S05]  /*1f40*/  FADD R52, R51, R0 ;  /* 0x0000000033347221 */ /* 0x000fca0000000000 */
[----:B------:R-:W-:-:S07]  /*1f50*/  MOV R50, R52 ;  /* 0x0000003400327202 */ /* 0x000fce0000000f00 */
[----:B------:R-:W-:Y:S05]  /*1f60*/  WARPSYNC.COLLECTIVE R46, `(.L_x_5178) ;  /* 0x000000002e087348 */ /* 0x000fea0003c00000 */
[----:B------:R0:W1:Y:S02]  /*1f70*/  SHFL.BFLY P0, R0, R50, R48, R49 ;  /* 0x0c00003032007389 */ /* 0x0000640000000031 */
[----:B01----:R-:W-:Y:S01]  /*1f80*/  ENDCOLLECTIVE ;  /* 0x000000000000791b */ /* 0x003fe20003800000 */
.L_x_5178:
[----:B------:R-:W-:Y:S01]  /*1f90*/  HFMA2.MMA R48, -RZ, RZ, 0, 4.76837158203125e-07 ;  /* 0x00000008ff307435 */ /* 0x000fe200000001ff */
[----:B------:R-:W-:-:S05]  /*1fa0*/  FADD R53, R52, R0 ;  /* 0x0000000034357221 */ /* 0x000fca0000000000 */
[----:B------:R-:W-:-:S07]  /*1fb0*/  MOV R50, R53 ;  /* 0x0000003500327202 */ /* 0x000fce0000000f00 */
[----:B------:R-:W-:Y:S05]  /*1fc0*/  WARPSYNC.COLLECTIVE R46, `(.L_x_5179) ;  /* 0x000000002e087348 */ /* 0x000fea0003c00000 */
[----:B------:R0:W1:Y:S02]  /*1fd0*/  SHFL.BFLY P0, R0, R50, R48, R49 ;  /* 0x0c00003032007389 */ /* 0x0000640000000031 */
[----:B01----:R-:W-:Y:S01]  /*1fe0*/  ENDCOLLECTIVE ;  /* 0x000000000000791b */ /* 0x003fe20003800000 */
.L_x_5179:
[----:B------:R-:W-:Y:S01]  /*1ff0*/  HFMA2.MMA R48, -RZ, RZ, 0, 9.5367431640625e-07 ;  /* 0x00000010ff307435 */ /* 0x000fe200000001ff */
[----:B------:R-:W-:-:S05]  /*2000*/  FADD R53, R53, R0 ;  /* 0x0000000035357221 */ /* 0x000fca0000000000 */
[----:B------:R-:W-:-:S07]  /*2010*/  MOV R50, R53 ;  /* 0x0000003500327202 */ /* 0x000fce0000000f00 */
[----:B------:R-:W-:Y:S05]  /*2020*/  WARPSYNC.COLLECTIVE R46, `(.L_x_5180) ;  /* 0x000000002e087348 */ /* 0x000fea0003c00000 */
[----:B------:R0:W1:Y:S02]  /*2030*/  SHFL.BFLY P0, R0, R50, R48, R49 ;  /* 0x0c00003032007389 */ /* 0x0000640000000031 */
[----:B01----:R-:W-:Y:S01]  /*2040*/  ENDCOLLECTIVE ;  /* 0x000000000000791b */ /* 0x003fe20003800000 */
.L_x_5180:
[----:B------:R-:W-:Y:S01]  /*2050*/  MOV R48, 0x1 ;  /* 0x0000000100307802 */ /* 0x000fe20000000f00 */
        /* <DEDUP_REMOVED lines=54> */
.L_x_5181:
[----:B------:R-:W-:Y:S01]  /*23c0*/  HFMA2.MMA R48, -RZ, RZ, 0, 1.1920928955078125e-07 ;  /* 0x00000002ff307435 */ /* 0x000fe200000001ff */
[----:B------:R-:W-:-:S05]  /*23d0*/  FADD R51, R50, R0 ;  /* 0x0000000032337221 */ /* 0x000fca0000000000 */
[----:B------:R-:W-:-:S07]  /*23e0*/  MOV R50, R51 ;  /* 0x0000003300327202 */ /* 0x000fce0000000f00 */
[----:B------:R-:W-:Y:S05]  /*23f0*/  WARPSYNC.COLLECTIVE R46, `(.L_x_5182) ;  /* 0x000000002e087348 */ /* 0x000fea0003c00000 */
[----:B------:R0:W1:Y:S02]  /*2400*/  SHFL.BFLY P0, R0, R50, R48, R49 ;  /* 0x0c00003032007389 */ /* 0x0000640000000031 */
[----:B01----:R-:W-:Y:S01]  /*2410*/  ENDCOLLECTIVE ;  /* 0x000000000000791b */ /* 0x003fe20003800000 */
.L_x_5182:
[----:B------:R-:W-:Y:S01]  /*2420*/  HFMA2.MMA R48, -RZ, RZ, 0, 2.384185791015625e-07 ;  /* 0x00000004ff307435 */ /* 0x000fe200000001ff */
[----:B------:R-:W-:-:S05]  /*2430*/  FADD R52, R51, R0 ;  /* 0x0000000033347221 */ /* 0x000fca0000000000 */
[----:B------:R-:W-:-:S07]  /*2440*/  MOV R50, R52 ;  /* 0x0000003400327202 */ /* 0x000fce0000000f00 */
[----:B------:R-:W-:Y:S05]  /*2450*/  WARPSYNC.COLLECTIVE R46, `(.L_x_5183) ;  /* 0x000000002e087348 */ /* 0x000fea0003c00000 */
[----:B------:R0:W1:Y:S02]  /*2460*/  SHFL.BFLY P0, R0, R50, R48, R49 ;  /* 0x0c00003032007389 */ /* 0x0000640000000031 */
[----:B01----:R-:W-:Y:S01]  /*2470*/  ENDCOLLECTIVE ;  /* 0x000000000000791b */ /* 0x003fe20003800000 */
.L_x_5183:
[----:B------:R-:W-:Y:S01]  /*2480*/  HFMA2.MMA R48, -RZ, RZ, 0, 4.76837158203125e-07 ;  /* 0x00000008ff307435 */ /* 0x000fe200000001ff */
[----:B------:R-:W-:-:S05]  /*2490*/  FADD R53, R52, R0 ;  /* 0x0000000034357221 */ /* 0x000fca0000000000 */
[----:B------:R-:W-:-:S07]  /*24a0*/  MOV R50, R53 ;  /* 0x0000003500327202 */ /* 0x000fce0000000f00 */
[----:B------:R-:W-:Y:S05]  /*24b0*/  WARPSYNC.COLLECTIVE R46, `(.L_x_5184) ;  /* 0x000000002e087348 */ /* 0x000fea0003c00000 */
[----:B------:R0:W1:Y:S02]  /*24c0*/  SHFL.BFLY P0, R0, R50, R48, R49 ;  /* 0x0c00003032007389 */ /* 0x0000640000000031 */
[----:B01----:R-:W-:Y:S01]  /*24d0*/  ENDCOLLECTIVE ;  /* 0x000000000000791b */ /* 0x003fe20003800000 */
.L_x_5184:
[----:B------:R-:W-:Y:S01]  /*24e0*/  HFMA2.MMA R48, -RZ, RZ, 0, 9.5367431640625e-07 ;  /* 0x00000010ff307435 */ /* 0x000fe200000001ff */
[----:B------:R-:W-:-:S05]  /*24f0*/  FADD R53, R53, R0 ;  /* 0x0000000035357221 */ /* 0x000fca0000000000 */
[----:B------:R-:W-:-:S07]  /*2500*/  MOV R50, R53 ;  /* 0x0000003500327202 */ /* 0x000fce0000000f00 */
[----:B------:R-:W-:Y:S05]  /*2510*/  WARPSYNC.COLLECTIVE R46, `(.L_x_5185) ;  /* 0x000000002e087348 */ /* 0x000fea0003c00000 */
[----:B------:R0:W1:Y:S02]  /*2520*/  SHFL.BFLY P0, R0, R50, R48, R49 ;  /* 0x0c00003032007389 */ /* 0x0000640000000031 */
[----:B01----:R-:W-:Y:S01]  /*2530*/  ENDCOLLECTIVE ;  /* 0x000000000000791b */ /* 0x003fe20003800000 */
.L_x_5185:
[----:B------:R-:W-:Y:S05]  /*2540*/  BRA `(.L_x_5186) ;  /* 0xffffffe400207947 */ /* 0x000fea000383ffff */
.L_x_5168:
[----:B------:R-:W-:Y:S01]  /*2550*/  HFMA2.MMA R4, -RZ, RZ, 0, 9.5367431640625e-07 ;  /* 0x00000010ff047435 */ /* 0x000fe200000001ff */
[----:B------:R-:W-:Y:S01]  /*2560*/  BSSY B0, `(.L_x_5187) ;  /* 0x0000007000007945 */ /* 0x000fe20003800000 */
[----:B------:R-:W-:Y:S02]  /*2570*/  MOV R9, R24 ;  /* 0x0000001800097202 */ /* 0x000fe40000000f00 */
[----:B------:R-:W-:Y:S02]  /*2580*/  MOV R11, 0x1f ;  /* 0x0000001f000b7802 */ /* 0x000fe40000000f00 */
[----:B------:R-:W-:-:S07]  /*2590*/  MOV R46, 0xffffffff ;  /* 0xffffffff002e7802 */ /* 0x000fce0000000f00 */
[----:B0---45:R-:W-:Y:S05]  /*25a0*/  WARPSYNC.COLLECTIVE R46, `(.L_x_5188) ;  /* 0x000000002e087348 */ /* 0x031fea0003c00000 */
[----:B------:R1:W2:Y:S02]  /*25b0*/  SHFL.DOWN P0, R7, R9, R4, R11 ;  /* 0x0800000409077389 */ /* 0x0002a4000000000b */
[----:B012-45:R-:W-:Y:S01]  /*25c0*/  ENDCOLLECTIVE ;  /* 0x000000000000791b */ /* 0x037fe20003800000 */
.L_x_5188:
[----:B------:R-:W-:Y:S05]  /*25d0*/  BSYNC B0 ;  /* 0x0000000000007941 */ /* 0x000fea0003800000 */
.L_x_5187:
        /* <DEDUP_REMOVED lines=9> */
.L_x_5189:
[----:B------:R-:W-:Y:S01]  /*2670*/  HFMA2.MMA R4, -RZ, RZ, 0, 2.384185791015625e-07 ;  /* 0x00000004ff047435 */ /* 0x000fe200000001ff */
[----:B------:R-:W-:-:S04]  /*2680*/  MOV R0, R7 ;  /* 0x0000000700007202 */ /* 0x000fc80000000f00 */
[----:B------:R-:W-:-:S04]  /*2690*/  FMNMX R0, R3, R0, !PT ;  /* 0x0000000003007209 */ /* 0x000fc80007800000 */
[----:B------:R-:W-:-:S07]  /*26a0*/  MOV R9, R0 ;  /* 0x0000000000097202 */ /* 0x000fce0000000f00 */
[----:B------:R-:W-:Y:S05]  /*26b0*/  WARPSYNC.COLLECTIVE R46, `(.L_x_5190) ;  /* 0x000000002e087348 */ /* 0x000fea0003c00000 */
[----:B------:R0:W1:Y:S02]  /*26c0*/  SHFL.DOWN P0, R7, R9, R4, R11 ;  /* 0x0800000409077389 */ /* 0x000064000000000b */
[----:B01----:R-:W-:Y:S01]  /*26d0*/  ENDCOLLECTIVE ;  /* 0x000000000000791b */ /* 0x003fe20003800000 */
.L_x_5190:
[----:B------:R-:W-:Y:S01]  /*26e0*/  HFMA2.MMA R4, -RZ, RZ, 0, 1.1920928955078125e-07 ;  /* 0x00000002ff047435 */ /* 0x000fe200000001ff */
[----:B------:R-:W-:-:S04]  /*26f0*/  MOV R5, R7 ;  /* 0x0000000700057202 */ /* 0x000fc80000000f00 */
[----:B------:R-:W-:-:S04]  /*2700*/  FMNMX R5, R0, R5, !PT ;  /* 0x0000000500057209 */ /* 0x000fc80007800000 */
[----:B------:R-:W-:-:S07]  /*2710*/  MOV R9, R5 ;  /* 0x0000000500097202 */ /* 0x000fce0000000f00 */
[----:B------:R-:W-:Y:S05]  /*2720*/  WARPSYNC.COLLECTIVE R46, `(.L_x_5191) ;  /* 0x000000002e087348 */ /* 0x000fea0003c00000 */
[----:B------:R0:W1:Y:S02]  /*2730*/  SHFL.DOWN P0, R7, R9, R4, R11 ;  /* 0x0800000409077389 */ /* 0x000064000000000b */
[----:B01----:R-:W-:Y:S01]  /*2740*/  ENDCOLLECTIVE ;  /* 0x000000000000791b */ /* 0x003fe20003800000 */
.L_x_5191:
[----:B------:R-:W-:Y:S01]  /*2750*/  HFMA2.MMA R4, -RZ, RZ, 0, 5.9604644775390625e-08 ;  /* 0x00000001ff047435 */ /* 0x000fe200000001ff */
[----:B------:R-:W-:-:S04]  /*2760*/  MOV R2, R7 ;  /* 0x0000000700027202 */ /* 0x000fc80000000f00 */
[----:B------:R-:W-:-:S04]  /*2770*/  FMNMX R2, R5, R2, !PT ;  /* 0x0000000205027209 */ /* 0x000fc80007800000 */
[----:B------:R-:W-:-:S07]  /*2780*/  MOV R9, R2 ;  /* 0x0000000200097202 */ /* 0x000fce0000000f00 */
[----:B------:R-:W-:Y:S05]  /*2790*/  WARPSYNC.COLLECTIVE R46, `(.L_x_5192) ;  /* 0x000000002e087348 */ /* 0x000fea0003c00000 */
[----:B------:R0:W1:Y:S02]  /*27a0*/  SHFL.DOWN P0, R7, R9, R4, R11 ;  /* 0x0800000409077389 */ /* 0x000064000000000b */
[----:B01----:R-:W-:Y:S01]  /*27b0*/  ENDCOLLECTIVE ;  /* 0x000000000000791b */ /* 0x003fe20003800000 */
.L_x_5192:
[----:B------:R-:W-:Y:S05]  /*27c0*/  BRA `(.L_x_5193) ;  /* 0xfffffff000ac7947 */ /* 0x000fea000383ffff */
.L_x_5171:
[----:B------:R-:W-:Y:S01]  /*27d0*/  HFMA2.MMA R4, -RZ, RZ, 0, 1.1920928955078125e-07 ;  /* 0x00000002ff047435 */ /* 0x000fe200000001ff */
[----:B--2---:R-:W-:Y:S02]  /*27e0*/  MOV R9, R0 ;  /* 0x0000000000097202 */ /* 0x004fe40000000f00 */
[----:B------:R-:W-:Y:S02]  /*27f0*/  MOV R11, 0x1f ;  /* 0x0000001f000b7802 */ /* 0x000fe40000000f00 */
[----:B------:R-:W-:-:S07]  /*2800*/  MOV R46, 0xffffffff ;  /* 0xffffffff002e7802 */ /* 0x000fce0000000f00 */
[----:B01--45:R-:W-:Y:S05]  /*2810*/  WARPSYNC.COLLECTIVE R46, `(.L_x_5194) ;  /* 0x000000002e087348 */ /* 0x033fea0003c00000 */
[----:B------:R2:W3:Y:S02]  /*2820*/  SHFL.DOWN P0, R7, R9, R4, R11 ;  /* 0x0800000409077389 */ /* 0x0004e4000000000b */
[----:B012345:R-:W-:Y:S01]  /*2830*/  ENDCOLLECTIVE ;  /* 0x000000000000791b */ /* 0x03ffe20003800000 */
.L_x_5194:
[----:B------:R-:W-:Y:S01]  /*2840*/  HFMA2.MMA R4, -RZ, RZ, 0, 5.9604644775390625e-08 ;  /* 0x00000001ff047435 */ /* 0x000fe200000001ff */
[----:B------:R-:W-:-:S04]  /*2850*/  MOV R3, R7 ;  /* 0x0000000700037202 */ /* 0x000fc80000000f00 */
[----:B------:R-:W-:-:S04]  /*2860*/  FMNMX R3, R3, R0, !PT ;  /* 0x0000000003037209 */ /* 0x000fc80007800000 */
[----:B------:R-:W-:-:S07]  /*2870*/  MOV R9, R3 ;  /* 0x0000000300097202 */ /* 0x000fce0000000f00 */
[----:B------:R-:W-:Y:S05]  /*2880*/  WARPSYNC.COLLECTIVE R46, `(.L_x_5195) ;  /* 0x000000002e087348 */ /* 0x000fea0003c00000 */
[----:B------:R0:W1:Y:S02]  /*2890*/  SHFL.DOWN P0, R7, R9, R4, R11 ;  /* 0x0800000409077389 */ /* 0x000064000000000b */
[----:B01----:R-:W-:Y:S01]  /*28a0*/  ENDCOLLECTIVE ;  /* 0x000000000000791b */ /* 0x003fe20003800000 */
.L_x_5195:
[----:B------:R-:W-:Y:S01]  /*28b0*/  MOV R2, R7 ;  /* 0x0000000700027202 */ /* 0x000fe20000000f00 */
[----:B------:R-:W-:Y:S06]  /*28c0*/  BRA `(.L_x_5196) ;  /* 0xfffffff000dc7947 */ /* 0x000fec000383ffff */
        .weak           $__internal_68_$__cuda_sm20_rcp_rn_f32_slowpath
        .type           $__internal_68_$__cuda_sm20_rcp_rn_f32_slowpath,@function
        .size           $__internal_68_$__cuda_sm20_rcp_rn_f32_slowpath,(.L_x_5535 - $__internal_68_$__cuda_sm20_rcp_rn_f32_slowpath)
$__internal_68_$__cuda_sm20_rcp_rn_f32_slowpath:
        /* <DEDUP_REMOVED lines=15> */
.L_x_5197:
        /* <DEDUP_REMOVED lines=33> */
.L_x_5199:
[----:B------:R0:W1:Y:S02]  /*2bd0*/  MUFU.RCP R3, R0 ;  /* 0x0000000000037308 */ /* 0x0000640000001000 */
.L_x_5198:
[----:B-1----:R-:W-:Y:S02]  /*2be0*/  MOV R5, R3 ;  /* 0x0000000300057202 */ /* 0x002fe40000000f00 */
[----:B------:R-:W-:Y:S02]  /*2bf0*/  MOV R2, R8 ;  /* 0x0000000800027202 */ /* 0x000fe40000000f00 */
[----:B------:R-:W-:-:S04]  /*2c00*/  MOV R3, 0x0 ;  /* 0x0000000000037802 */ /* 0x000fc80000000f00 */
[----:B0-----:R-:W-:Y:S05]  /*2c10*/  RET.REL.NODEC R2 `(_ZN18transformer_engine13normalization24rmsnorm_fwd_tuned_kernelINS0_13Kernel_traitsI6__halfS3_13__nv_fp8_e4m3fjLj768ELj1ELj4ELj1ELj16ENS0_18Kernel_traits_baseILj768ES3_S3_S4_fjLj128EEEEEEEvNS0_19ForwardKernelParamsE) ;  /* 0xffffffd002f87950 */ /* 0x001fea0003c3ffff */
.L_x_5200:
        /* <DEDUP_REMOVED lines=14> */
.L_x_5535:


//--------------------- .text._ZN18transformer_engine13normalization24rmsnorm_fwd_tuned_kernelINS0_13Kernel_traitsI13__nv_bfloat16S3_13__nv_fp8_e4m3fjLj768ELj1ELj4ELj1ELj16ENS0_18Kernel_traits_baseILj768ES3_S3_S4_fjLj128EEEEEEEvNS0_19ForwardKernelParamsE --------------------------
	.section	.text._ZN18transformer_engine13normalization24rmsnorm_fwd_tuned_kernelINS0_13Kernel_traitsI13__nv_bfloat16S3_13__nv_fp8_e4m3fjLj768ELj1ELj4ELj1ELj16ENS0_18Kernel_traits_baseILj768ES3_S3_S4_fjLj128EEEEEEEvNS0_19ForwardKernelParamsE,"ax",@progbits
	.align	128
        .global         _ZN18transformer_engine13normalization24rmsnorm_fwd_tuned_kernelINS0_13Kernel_traitsI13__nv_bfloat16S3_13__nv_fp8_e4m3fjLj768ELj1ELj4ELj1ELj16ENS0_18Kernel_traits_baseILj768ES3_S3_S4_fjLj128EEEEEEEvNS0_19ForwardKernelParamsE
        .type           _ZN18transformer_engine13normalization24rmsnorm_fwd_tuned_kernelINS0_13Kernel_traitsI13__nv_bfloat16S3_13__nv_fp8_e4m3fjLj768ELj1ELj4ELj1ELj16ENS0_18Kernel_traits_baseILj768ES3_S3_S4_fjLj128EEEEEEEvNS0_19ForwardKernelParamsE,@function
        .size           _ZN18transformer_engine13normalization24rmsnorm_fwd_tuned_kernelINS0_13Kernel_traitsI13__nv_bfloat16S3_13__nv_fp8_e4m3fjLj768ELj1ELj4ELj1ELj16ENS0_18Kernel_traits_baseILj768ES3_S3_S4_fjLj128EEEEEEEvNS0_19ForwardKernelParamsE,(.L_x_5536 - _ZN18transformer_engine13normalization24rmsnorm_fwd_tuned_kernelINS0_13Kernel_traitsI13__nv_bfloat16S3_13__nv_fp8_e4m3fjLj768ELj1ELj4ELj1ELj16ENS0_18Kernel_traits_baseILj768ES3_S3_S4_fjLj128EEEEEEEvNS0_19ForwardKernelParamsE)
        .other          _ZN18transformer_engine13normalization24rmsnorm_fwd_tuned_kernelINS0_13Kernel_traitsI13__nv_bfloat16S3_13__nv_fp8_e4m3fjLj768ELj1ELj4ELj1ELj16ENS0_18Kernel_traits_baseILj768ES3_S3_S4_fjLj128EEEEEEEvNS0_19ForwardKernelParamsE,@"STO_CUDA_ENTRY STV_DEFAULT"
_ZN18transformer_engine13normalization24rmsnorm_fwd_tuned_kernelINS0_13Kernel_traitsI13__nv_bfloat16S3_13__nv_fp8_e4m3fjLj768ELj1ELj4ELj1ELj16ENS0_18Kernel_traits_baseILj768ES3_S3_S4_fjLj128EEEEEEEvNS0_19ForwardKernelParamsE:
.text._ZN18transformer_engine13normalization24rmsnorm_fwd_tuned_kernelINS0_13Kernel_traitsI13__nv_bfloat16S3_13__nv_fp8_e4m3fjLj768ELj1ELj4ELj1ELj16ENS0_18Kernel_traits_baseILj768ES3_S3_S4_fjLj128EEEEEEEvNS0_19ForwardKernelParamsE:
[----:B------:R-:W-:Y:S01]  /*0000*/  LDC R1, c[0x0][0x28] ;  /* 0x00000a00ff017b82 */ /* 0x000fe20000000800 */
[----:B------:R-:W0:Y:S01]  /*0010*/  S2R R25, SR_TID.X ;  /* 0x0000000000197919 */ /* 0x000e220000002100 */
[----:B------:R-:W-:Y:S01]  /*0020*/  ULDC.U8 UR4, c[0x0][0x294] ;  /* 0x0000a50000047ab9 */ /* 0x000fe20000000000 */
[----:B------:R-:W-:Y:S01]  /*0030*/  ULDC UR8, c[0x0][0x218] ;  /* 0x0000860000087ab9 */ /* 0x000fe20000000800 */
[----:B------:R-:W-:Y:S01]  /*0040*/  ISETP.NE.AND P1, PT, RZ, UR4, PT ;  /* 0x00000004ff007c0c */ /* 0x000fe2000bf25270 */
[----:B------:R-:W1:Y:S01]  /*0050*/  S2R R5, SR_CTAID.X ;  /* 0x0000000000057919 */ /* 0x000e620000002500 */
[----:B------:R-:W-:Y:S01]  /*0060*/  ULDC.64 UR6, c[0x0][0x238] ;  /* 0x00008e0000067ab9 */ /* 0x000fe20000000a00 */
[----:B------:R-:W-:-:S10]  /*0070*/  ULDC.64 UR4, c[0x0][0x208] ;  /* 0x0000820000047ab9 */ /* 0x000fd40000000a00 */
        /* <DEDUP_REMOVED lines=19> */
[----:B------:R-:W-:-:S07]  /*01b0*/  IMAD.MOV.U32 R3, RZ, RZ, RZ ;  /* 0x000000ffff037224 */ /* 0x000fce00078e00ff */
.L_x_5204:
        /* <DEDUP_REMOVED lines=12> */
[C---:B--2---:R-:W-:Y:S01]  /*0280*/  PRMT R0, R12.reuse, 0x7632, R0 ;  /* 0x000076320c007816 */ /* 0x044fe20000000000 */
[C---:B------:R-:W-:Y:S01]  /*0290*/  IMAD.U32 R34, R13.reuse, 0x10000, RZ ;  /* 0x000100000d227824 */ /* 0x040fe200078e00ff */
[----:B------:R-:W-:Y:S02]  /*02a0*/  SHF.L.U32 R32, R12, 0x10, RZ ;  /* 0x000000100c207819 */ /* 0x000fe400000006ff */
[----:B------:R-:W-:Y:S02]  /*02b0*/  SHF.L.U32 R12, R0, 0x10, RZ ;  /* 0x00000010000c7819 */ /* 0x000fe400000006ff */
[----:B------:R-:W-:Y:S01]  /*02c0*/  PRMT R0, R13, 0x7632, R0 ;  /* 0x000076320d007816 */ /* 0x000fe20000000000 */
[----:B------:R-:W-:Y:S01]  /*02d0*/  FADD R37, RZ, R32 ;  /* 0x00000020ff257221 */ /* 0x000fe20000000000 */
[----:B------:R-:W-:-:S02]  /*02e0*/  SHF.L.U32 R36, R14, 0x10, RZ ;  /* 0x000000100e247819 */ /* 0x000fc400000006ff */
        /* <DEDUP_REMOVED lines=8> */
[----:B------:R-:W-:Y:S01]  /*0370*/  SHF.L.U32 R37, R15, 0x10, RZ ;  /* 0x000000100f257819 */ /* 0x000fe200000006ff */
[----:B------:R-:W-:Y:S01]  /*0380*/  IMAD.U32 R15, R0, 0x10000, RZ ;  /* 0x00010000000f7824 */ /* 0x000fe200078e00ff */
[----:B---3--:R-:W-:Y:S01]  /*0390*/  PRMT R0, R16, 0x7632, R0 ;  /* 0x0000763210007816 */ /* 0x008fe20000000000 */
[----:B------:R-:W-:Y:S01]  /*03a0*/  FADD R38, R14, R39 ;  /* 0x000000270e267221 */ /* 0x000fe20000000000 */
[----:B----4-:R-:W-:-:S03]  /*03b0*/  SHF.L.U32 R42, R20, 0x10, RZ ;  /* 0x00000010142a7819 */ /* 0x010fc600000006ff */
        /* <DEDUP_REMOVED lines=10> */
[C---:B------:R-:W-:Y:S01]  /*0460*/  PRMT R40, R18.reuse, 0x7632, R40 ;  /* 0x0000763212287816 */ /* 0x040fe20000000028 */
[----:B------:R-:W-:Y:S02]  /*0470*/  IMAD.U32 R18, R18, 0x10000, RZ ;  /* 0x0001000012127824 */ /* 0x000fe400078e00ff */
[----:B------:R-:W-:Y:S01]  /*0480*/  FADD R41, R17, R0 ;  /* 0x0000000011297221 */ /* 0x000fe20000000000 */
[----:B------:R-:W-:-:S03]  /*0490*/  SHF.L.U32 R40, R40, 0x10, RZ ;  /* 0x0000001028287819 */ /* 0x000fc600000006ff */
[--C-:B------:R-:W-:Y:S01]  /*04a0*/  FADD R43, R18, R41.reuse ;  /* 0x00000029122b7221 */ /* 0x100fe20000000000 */
[C---:B------:R-:W-:Y:S02]  /*04b0*/  PRMT R41, R19.reuse, 0x7632, R41 ;  /* 0x0000763213297816 */ /* 0x040fe40000000029 */
[----:B------:R-:W-:Y:S01]  /*04c0*/  SHF.L.U32 R19, R19, 0x10, RZ ;  /* 0x0000001013137819 */ /* 0x000fe200000006ff */
[----:B------:R-:W-:Y:S01]  /*04d0*/  FADD R0, R40, R43 ;  /* 0x0000002b28007221 */ /* 0x000fe20000000000 */
[----:B------:R-:W-:-:S03]  /*04e0*/  SHF.L.U32 R41, R41, 0x10, RZ ;  /* 0x0000001029297819 */ /* 0x000fc600000006ff */
[--C-:B------:R-:W-:Y:S01]  /*04f0*/  FADD R44, R19, R0.reuse ;  /* 0x00000000132c7221 */ /* 0x100fe20000000000 */
[----:B------:R-:W-:-:S03]  /*0500*/  PRMT R0, R20, 0x7632, R0 ;  /* 0x0000763214007816 */ /* 0x000fc60000000000 */
[----:B------:R-:W-:Y:S02]  /*0510*/  FADD R43, R41, R44 ;  /* 0x0000002c292b7221 */ /* 0x000fe40000000000 */
[----:B------:R-:W-:Y:S01]  /*0520*/  IMAD.U32 R20, R0, 0x10000, RZ ;  /* 0x0001000000147824 */ /* 0x000fe200078e00ff */
        /* <DEDUP_REMOVED lines=86> */
.L_x_5224:
[----:B--2---:R-:W-:Y:S01]  /*0a90*/  FADD R0, R53, R0 ;  /* 0x0000000035007221 */ /* 0x004fe20000000000 */
[----:B-1----:R-:W-:Y:S02]  /*0aa0*/  ISETP.NE.AND P3, PT, R2, RZ, PT ;  /* 0x000000ff0200720c */ /* 0x002fe40003f65270 */
[----:B-----5:R-:W-:Y:S01]  /*0ab0*/  PRMT R48, R28, 0x7632, R48 ;  /* 0x000076321c307816 */ /* 0x020fe20000000030 */
[----:B------:R-:W-:-:S03]  /*0ac0*/  FMUL R0, R0, 0.001302083372138440609 ;  /* 0x3aaaaaab00007820 */ /* 0x000fc60000400000 */
[----:B------:R-:W-:Y:S01]  /*0ad0*/  SHF.L.U32 R48, R48, 0x10, RZ ;  /* 0x0000001030307819 */ /* 0x000fe200000006ff */
[----:B------:R-:W-:-:S04]  /*0ae0*/  FFMA R0, R47, R47, R0 ;  /* 0x0000002f2f007223 */ /* 0x000fc80000000000 */
[----:B------:R-:W-:Y:S01]  /*0af0*/  FADD R46, R0, UR6 ;  /* 0x00000006002e7e21 */ /* 0x000fe20008000000 */
[----:B------:R-:W-:Y:S01]  /*0b00*/  SHF.L.U32 R0, R28, 0x10, RZ ;  /* 0x000000101c007819 */ /* 0x000fe200000006ff */
[----:B------:R-:W-:-:S03]  /*0b10*/  @P3 FADD R48, R48, 1 ;  /* 0x3f80000030303421 */ /* 0x000fc60000000000 */
[----:B------:R-:W-:Y:S01]  /*0b20*/  FSETP.GEU.AND P0, PT, |R46|, 1.175494350822287508e-38, PT ;  /* 0x008000002e00780b */ /* 0x000fe20003f0e200 */
[----:B------:R-:W-:-:S12]  /*0b30*/  @P3 FADD R0, R0, 1 ;  /* 0x3f80000000003421 */ /* 0x000fd80000000000 */
[----:B------:R-:W-:-:S04]  /*0b40*/  @!P0 FMUL R46, R46, 16777216 ;  /* 0x4b8000002e2e8820 */ /* 0x000fc80000400000 */
[----:B------:R1:W2:Y:S02]  /*0b50*/  MUFU.RSQ R47, R46 ;  /* 0x0000002e002f7308 */ /* 0x0002a40000001400 */
[----:B-1----:R-:W-:-:S04]  /*0b60*/  PRMT R46, R30, 0x7632, R46 ;  /* 0x000076321e2e7816 */ /* 0x002fc8000000002e */
[----:B------:R-:W-:Y:S01]  /*0b70*/  SHF.L.U32 R46, R46, 0x10, RZ ;  /* 0x000000102e2e7819 */ /* 0x000fe200000006ff */
[----:B--2---:R-:W-:-:S04]  /*0b80*/  @!P0 FMUL R47, R47, 4096 ;  /* 0x458000002f2f8820 */ /* 0x004fc80000400000 */
[----:B------:R-:W-:Y:S01]  /*0b90*/  @P3 FADD R46, R46, 1 ;  /* 0x3f8000002e2e3421 */ /* 0x000fe20000000000 */
[----:B------:R-:W-:Y:S01]  /*0ba0*/  ISETP.NE.U32.AND P0, PT, RZ, UR8, PT ;  /* 0x00000008ff007c0c */ /* 0x000fe2000bf05070 */
[-C--:B------:R-:W-:Y:S01]  /*0bb0*/  FMUL R49, R32, R47.reuse ;  /* 0x0000002f20317220 */ /* 0x080fe20000400000 */
[----:B------:R-:W-:Y:S01]  /*0bc0*/  SHF.L.U32 R32, R29, 0x10, RZ ;  /* 0x000000101d207819 */ /* 0x000fe200000006ff */
[-C--:B------:R-:W-:Y:S01]  /*0bd0*/  FMUL R13, R13, R47.reuse ;  /* 0x0000002f0d0d7220 */ /* 0x080fe20000400000 */
[----:B------:R-:W-:Y:S01]  /*0be0*/  FMUL R38, R38, R47 ;  /* 0x0000002f26267220 */ /* 0x000fe20000400000 */
[----:B------:R-:W-:Y:S01]  /*0bf0*/  FMUL R0, R0, R49 ;  /* 0x0000003100007220 */ /* 0x000fe20000400000 */
[-C--:B------:R-:W-:Y:S01]  /*0c00*/  FMUL R49, R12, R47.reuse ;  /* 0x0000002f0c317220 */ /* 0x080fe20000400000 */
[----:B------:R-:W-:Y:S01]  /*0c10*/  @P3 FADD R32, R32, 1 ;  /* 0x3f80000020203421 */ /* 0x000fe20000000000 */
[-C--:B------:R-:W-:Y:S01]  /*0c20*/  FMUL R39, R39, R47.reuse ;  /* 0x0000002f27277220 */ /* 0x080fe20000400000 */
[----:B------:R-:W-:Y:S01]  /*0c30*/  FMUL R50, R18, R47 ;  /* 0x0000002f12327220 */ /* 0x000fe20000400000 */
[----:B------:R-:W-:Y:S01]  /*0c40*/  FMUL R12, R48, R49 ;  /* 0x00000031300c7220 */ /* 0x000fe20000400000 */
[----:B------:R-:W-:Y:S01]  /*0c50*/  FMUL R49, R34, R47 ;  /* 0x0000002f22317220 */ /* 0x000fe20000400000 */
[----:B------:R-:W-:Y:S01]  /*0c60*/  PRMT R34, R29, 0x7632, R34 ;  /* 0x000076321d227816 */ /* 0x000fe20000000022 */
[----:B------:R-:W-:-:S02]  /*0c70*/  IMAD.U32 R48, R30, 0x10000, RZ ;  /* 0x000100001e307824 */ /* 0x000fc400078e00ff */
[----:B------:R-:W-:Y:S01]  /*0c80*/  FMUL R42, R42, R47 ;  /* 0x0000002f2a2a7220 */ /* 0x000fe20000400000 */
[----:B------:R-:W-:Y:S01]  /*0c90*/  FMUL R32, R32, R49 ;  /* 0x0000003120207220 */ /* 0x000fe20000400000 */
[----:B------:R-:W-:Y:S01]  /*0ca0*/  SHF.L.U32 R34, R34, 0x10, RZ ;  /* 0x0000001022227819 */ /* 0x000fe200000006ff */
[-C--:B------:R-:W-:Y:S01]  /*0cb0*/  FMUL R49, R36, R47.reuse ;  /* 0x0000002f24317220 */ /* 0x080fe20000400000 */
[----:B------:R-:W-:Y:S01]  /*0cc0*/  @P3 FADD R48, R48, 1 ;  /* 0x3f80000030303421 */ /* 0x000fe20000000000 */
[----:B------:R-:W-:Y:S01]  /*0cd0*/  ISETP.NE.AND.EX P0, PT, RZ, UR9, PT, P0 ;  /* 0x00000009ff007c0c */ /* 0x000fe2000bf05300 */
[-C--:B------:R-:W-:Y:S01]  /*0ce0*/  FMUL R43, R43, R47.reuse ;  /* 0x0000002f2b2b7220 */ /* 0x080fe20000400000 */
[----:B------:R-:W-:Y:S01]  /*0cf0*/  @P3 FADD R34, R34, 1 ;  /* 0x3f80000022223421 */ /* 0x000fe20000000000 */
[-C--:B------:R-:W-:Y:S01]  /*0d00*/  FMUL R51, R23, R47.reuse ;  /* 0x0000002f17337220 */ /* 0x080fe20000400000 */
[----:B------:R-:W-:Y:S02]  /*0d10*/  FMUL R21, R21, R47 ;  /* 0x0000002f15157220 */ /* 0x000fe40000400000 */
[----:B------:R-:W-:Y:S01]  /*0d20*/  FMUL R36, R34, R13 ;  /* 0x0000000d22247220 */ /* 0x000fe20000400000 */
[----:B------:R-:W-:Y:S01]  /*0d30*/  FMUL R13, R14, R47 ;  /* 0x0000002f0e0d7220 */ /* 0x000fe20000400000 */
[----:B------:R-:W-:Y:S01]  /*0d40*/  FMUL R34, R48, R49 ;  /* 0x0000003130227220 */ /* 0x000fe20000400000 */
[----:B------:R-:W-:-:S02]  /*0d50*/  SHF.L.U32 R48, R31, 0x10, RZ ;  /* 0x000000101f307819 */ /* 0x000fc400000006ff */
[----:B------:R-:W-:Y:S01]  /*0d60*/  FMUL R14, R46, R13 ;  /* 0x0000000d2e0e7220 */ /* 0x000fe20000400000 */
[----:B------:R-:W-:Y:S01]  /*0d70*/  FMUL R13, R37, R47 ;  /* 0x0000002f250d7220 */ /* 0x000fe20000400000 */
[----:B------:R-:W-:Y:S01]  /*0d80*/  PRMT R37, R31, 0x7632, R37 ;  /* 0x000076321f257816 */ /* 0x000fe20000000025 */
[----:B------:R-:W-:Y:S01]  /*0d90*/  @P3 FADD R48, R48, 1 ;  /* 0x3f80000030303421 */ /* 0x000fe20000000000 */
[C---:B------:R-:W-:Y:S02]  /*0da0*/  SHF.L.U32 R49, R4.reuse, 0x10, RZ ;  /* 0x0000001004317819 */ /* 0x040fe400000006ff */
[----:B------:R-:W-:Y:S01]  /*0db0*/  PRMT R46, R4, 0x7632, R46 ;  /* 0x00007632042e7816 */ /* 0x000fe2000000002e */
[----:B------:R-:W-:Y:S02]  /*0dc0*/  IMAD.U32 R37, R37, 0x10000, RZ ;  /* 0x0001000025257824 */ /* 0x000fe400078e00ff */
[----:B------:R-:W-:Y:S01]  /*0dd0*/  FMUL R13, R48, R13 ;  /* 0x0000000d300d7220 */ /* 0x000fe20000400000 */
[----:B------:R-:W-:Y:S01]  /*0de0*/  FMUL R48, R15, R47 ;  /* 0x0000002f0f307220 */ /* 0x000fe20000400000 */
[----:B------:R-:W-:Y:S01]  /*0df0*/  @P3 FADD R49, R49, 1 ;  /* 0x3f80000031313421 */ /* 0x000fe20000000000 */
[----:B------:R-:W-:Y:S01]  /*0e00*/  @P3 FADD R37, R37, 1 ;  /* 0x3f80000025253421 */ /* 0x000fe20000000000 */
[----:B------:R-:W-:-:S02]  /*0e10*/  SHF.L.U32 R46, R46, 0x10, RZ ;  /* 0x000000102e2e7819 */ /* 0x000fc400000006ff */
[----:B------:R-:W-:Y:S01]  /*0e20*/  @P0 FMNMX R3, R3, |R0|, !PT ;  /* 0x4000000003030209 */ /* 0x000fe20007800000 */
[----:B------:R-:W-:Y:S01]  /*0e30*/  FMUL R15, R37, R48 ;  /* 0x00000030250f7220 */ /* 0x000fe20000400000 */
[----:B------:R-:W-:Y:S01]  /*0e40*/  FMUL R37, R49, R38 ;  /* 0x0000002631257220 */ /* 0x000fe20000400000 */
[----:B------:R-:W-:Y:S01]  /*0e50*/  SHF.L.U32 R38, R5, 0x10, RZ ;  /* 0x0000001005267819 */ /* 0x000fe200000006ff */
[----:B------:R-:W-:Y:S01]  /*0e60*/  @P3 FADD R46, R46, 1 ;  /* 0x3f8000002e2e3421 */ /* 0x000fe20000000000 */
[-C--:B------:R-:W-:Y:S01]  /*0e70*/  FMUL R49, R16, R47.reuse ;  /* 0x0000002f10317220 */ /* 0x080fe20000400000 */
[-C--:B------:R-:W-:Y:S01]  /*0e80*/  FMUL R48, R17, R47.reuse ;  /* 0x0000002f11307220 */ /* 0x080fe20000400000 */
[----:B------:R-:W-:Y:S01]  /*0e90*/  FMUL R17, R40, R47 ;  /* 0x0000002f28117220 */ /* 0x000fe20000400000 */
[----:B------:R-:W-:Y:S01]  /*0ea0*/  @P3 FADD R38, R38, 1 ;  /* 0x3f80000026263421 */ /* 0x000fe20000000000 */
[----:B------:R-:W-:Y:S01]  /*0eb0*/  FMUL R16, R46, R49 ;  /* 0x000000312e107220 */ /* 0x000fe20000400000 */
[----:B------:R-:W-:Y:S01]  /*0ec0*/  PRMT R46, R5, 0x7632, R46 ;  /* 0x00007632052e7816 */ /* 0x000fe2000000002e */
[----:B------:R-:W-:Y:S01]  /*0ed0*/  @P1 FMUL R0, R26, R0 ;  /* 0x000000001a001220 */ /* 0x000fe20000400000 */
[----:B------:R-:W-:Y:S01]  /*0ee0*/  FMUL R38, R38, R39 ;  /* 0x0000002726267220 */ /* 0x000fe20000400000 */
[----:B------:R-:W-:-:S02]  /*0ef0*/  SHF.L.U32 R49, R6, 0x10, RZ ;  /* 0x0000001006317819 */ /* 0x000fc400000006ff */
[----:B------:R-:W-:Y:S02]  /*0f00*/  SHF.L.U32 R39, R46, 0x10, RZ ;  /* 0x000000102e277819 */ /* 0x000fe400000006ff */
[----:B------:R-:W-:Y:S01]  /*0f10*/  PRMT R46, R6, 0x7632, R46 ;  /* 0x00007632062e7816 */ /* 0x000fe2000000002e */
[----:B------:R-:W-:Y:S01]  /*0f20*/  @P3 FADD R49, R49, 1 ;  /* 0x3f80000031313421 */ /* 0x000fe20000000000 */
[-C--:B------:R-:W-:Y:S01]  /*0f30*/  @P0 FMNMX R3, R3, |R12|.reuse, !PT ;  /* 0x4000000c03030209 */ /* 0x080fe20007800000 */
[----:B------:R-:W-:Y:S01]  /*0f40*/  @P3 FADD R39, R39, 1 ;  /* 0x3f80000027273421 */ /* 0x000fe20000000000 */
[----:B------:R-:W-:Y:S01]  /*0f50*/  @P1 FMUL R12, R26, R12 ;  /* 0x0000000c1a0c1220 */ /* 0x000fe20000400000 */
[----:B------:R-:W-:Y:S01]  /*0f60*/  IMAD.U32 R46, R46, 0x10000, RZ ;  /* 0x000100002e2e7824 */ /* 0x000fe200078e00ff */
        /* <DEDUP_REMOVED lines=9> */
[----:B------:R-:W-:Y:S01]  /*1000*/  FMUL R17, R19, R47 ;  /* 0x0000002f13117220 */ /* 0x000fe20000400000 */
[----:B------:R-:W-:Y:S01]  /*1010*/  PRMT R46, R8, 0x7632, R46 ;  /* 0x00007632082e7816 */ /* 0x000fe2000000002e */
[----:B------:R-:W-:Y:S01]  /*1020*/  @P1 FMUL R32, R26, R32 ;  /* 0x000000201a201220 */ /* 0x000fe20000400000 */
        /* <DEDUP_REMOVED lines=8> */
[----:B------:R-:W-:Y:S01]  /*10b0*/  F2FP.SATFINITE.E4M3.F32.PACK_AB_MERGE_C R0, RZ, R0, RZ ;  /* 0x00000000ff00723e */ /* 0x000fe200048070ff */
[----:B------:R-:W-:Y:S01]  /*10c0*/  @P3 FADD R41, R41, 1 ;  /* 0x3f80000029293421 */ /* 0x000fe20000000000 */
[----:B------:R-:W-:Y:S01]  /*10d0*/  F2FP.SATFINITE.E4M3.F32.PACK_AB_MERGE_C R12, RZ, R12, RZ ;  /* 0x0000000cff0c723e */ /* 0x000fe200048070ff */
[----:B------:R-:W-:Y:S01]  /*10e0*/  FMUL R20, R48, R49 ;  /* 0x0000003130147220 */ /* 0x000fe20000400000 */
[----:B------:R-:W-:Y:S01]  /*10f0*/  FMUL R49, R22, R47 ;  /* 0x0000002f16317220 */ /* 0x000fe20000400000 */
[----:B------:R-:W-:Y:S01]  /*1100*/  FMUL R41, R41, R42 ;  /* 0x0000002a29297220 */ /* 0x000fe20000400000 */
[----:B------:R-:W-:Y:S01]  /*1110*/  IMAD.U32 R42, R9, 0x10000, RZ ;  /* 0x00010000092a7824 */ /* 0x000fe200078e00ff */
        /* <DEDUP_REMOVED lines=8> */
[----:B------:R-:W-:Y:S01]  /*11a0*/  FMUL R43, R44, R47 ;  /* 0x0000002f2c2b7220 */ /* 0x000fe20000400000 */
[----:B------:R-:W-:Y:S01]  /*11b0*/  PRMT R44, R10, 0x7632, R44 ;  /* 0x000076320a2c7816 */ /* 0x000fe2000000002c */
[C---:B------:R-:W-:Y:S01]  /*11c0*/  @P1 FMUL R13, R26.reuse, R13 ;  /* 0x0000000d1a0d1220 */ /* 0x040fe20000400000 */
[-C--:B------:R-:W-:Y:S01]  /*11d0*/  @P0 FMNMX R3, R3, |R37|.reuse, !PT ;  /* 0x4000002503030209 */ /* 0x080fe20007800000 */
[----:B------:R-:W-:Y:S01]  /*11e0*/  @P1 FMUL R37, R26, R37 ;  /* 0x000000251a251220 */ /* 0x000fe20000400000 */
[----:B------:R-:W-:Y:S01]  /*11f0*/  SHF.L.U32 R44, R44, 0x10, RZ ;  /* 0x000000102c2c7819 */ /* 0x000fe200000006ff */
[----:B------:R-:W-:Y:S01]  /*1200*/  @P1 FMUL R15, R26, R15 ;  /* 0x0000000f1a0f1220 */ /* 0x000fe20000400000 */
[----:B------:R-:W-:-:S02]  /*1210*/  F2FP.SATFINITE.E4M3.F32.PACK_AB_MERGE_C R34, RZ, R34, RZ ;  /* 0x00000022ff22723e */ /* 0x000fc400048070ff */
[----:B------:R-:W-:Y:S01]  /*1220*/  @P0 FMNMX R3, R3, |R16|, !PT ;  /* 0x4000001003030209 */ /* 0x000fe20007800000 */
[----:B------:R-:W-:Y:S01]  /*1230*/  @P3 FADD R44, R44, 1 ;  /* 0x3f8000002c2c3421 */ /* 0x000fe20000000000 */
[----:B------:R-:W-:Y:S01]  /*1240*/  F2FP.SATFINITE.E4M3.F32.PACK_AB_MERGE_C R14, RZ, R14, RZ ;  /* 0x0000000eff0e723e */ /* 0x000fe200048070ff */
[----:B------:R-:W-:Y:S01]  /*1250*/  @P1 FMUL R16, R26, R16 ;  /* 0x000000101a101220 */ /* 0x000fe20000400000 */
[-C--:B------:R-:W-:Y:S01]  /*1260*/  @P0 FMNMX R3, R3, |R38|.reuse, !PT ;  /* 0x4000002603030209 */ /* 0x080fe20007800000 */
[----:B------:R-:W-:Y:S01]  /*1270*/  FMUL R23, R44, R49 ;  /* 0x000000312c177220 */ /* 0x000fe20000400000 */
[----:B------:R-:W-:Y:S01]  /*1280*/  PRMT R44, R11, 0x7632, R44 ;  /* 0x000076320b2c7816 */ /* 0x000fe2000000002c */
[----:B------:R-:W-:Y:S01]  /*1290*/  FMUL R49, R45, R47 ;  /* 0x0000002f2d317220 */ /* 0x000fe20000400000 */
[----:B------:R-:W-:Y:S01]  /*12a0*/  LOP3.LUT R45, R0, 0xff, RZ, 0xc0, !PT ;  /* 0x000000ff002d7812 */ /* 0x000fe200078ec0ff */
[----:B------:R-:W-:Y:S01]  /*12b0*/  @P1 FMUL R38, R26, R38 ;  /* 0x000000261a261220 */ /* 0x000fe20000400000 */
[----:B------:R-:W-:Y:S01]  /*12c0*/  PRMT R19, R7, 0x7632, R19 ;  /* 0x0000763207137816 */ /* 0x000fe20000000013 */
[----:B------:R-:W-:Y:S01]  /*12d0*/  IMAD.U32 R44, R44, 0x10000, RZ ;  /* 0x000100002c2c7824 */ /* 0x000fe200078e00ff */
[----:B------:R-:W-:-:S02]  /*12e0*/  PRMT R14, R14, 0x7104, RZ ;  /* 0x000071040e0e7816 */ /* 0x000fc400000000ff */
[-C--:B------:R-:W-:Y:S01]  /*12f0*/  @P0 FMNMX R3, R3, |R18|.reuse, !PT ;  /* 0x4000001203030209 */ /* 0x080fe20007800000 */
[----:B------:R-:W-:Y:S01]  /*1300*/  @P3 FADD R44, R44, 1 ;  /* 0x3f8000002c2c3421 */ /* 0x000fe20000000000 */
[----:B------:R-:W-:Y:S01]  /*1310*/  F2FP.SATFINITE.E4M3.F32.PACK_AB_MERGE_C R13, RZ, R13, RZ ;  /* 0x0000000dff0d723e */ /* 0x000fe200048070ff */
[----:B------:R-:W-:Y:S01]  /*1320*/  @P1 FMUL R18, R26, R18 ;  /* 0x000000121a121220 */ /* 0x000fe20000400000 */
[----:B------:R-:W-:Y:S01]  /*1330*/  SHF.L.U32 R19, R19, 0x10, RZ ;  /* 0x0000001013137819 */ /* 0x000fe200000006ff */
[----:B------:R-:W-:Y:S01]  /*1340*/  FMUL R0, R44, R49 ;  /* 0x000000312c007220 */ /* 0x000fe20000400000 */
[----:B------:R-:W-:Y:S02]  /*1350*/  LOP3.LUT R49, R45, 0xffff, R12, 0xf8, !PT ;  /* 0x0000ffff2d317812 */ /* 0x000fe400078ef80c */
[----:B------:R-:W-:Y:S01]  /*1360*/  F2FP.SATFINITE.E4M3.F32.PACK_AB_MERGE_C R12, RZ, R32, RZ ;  /* 0x00000020ff0c723e */ /* 0x000fe200048070ff */
[----:B------:R-:W-:Y:S01]  /*1370*/  @P3 FADD R19, R19, 1 ;  /* 0x3f80000013133421 */ /* 0x000fe20000000000 */
[----:B------:R-:W-:-:S02]  /*1380*/  LOP3.LUT R45, R27, 0xffffff00, RZ, 0xc0, !PT ;  /* 0xffffff001b2d7812 */ /* 0x000fc400078ec0ff */
[----:B------:R-:W-:Y:S01]  /*1390*/  SHF.L.U32 R12, R12, 0x10, RZ ;  /* 0x000000100c0c7819 */ /* 0x000fe200000006ff */
[----:B------:R-:W-:Y:S01]  /*13a0*/  FMUL R19, R19, R46 ;  /* 0x0000002e13137220 */ /* 0x000fe20000400000 */
[----:B------:R-:W-:Y:S02]  /*13b0*/  LOP3.LUT R27, R36, 0xffff, RZ, 0xc0, !PT ;  /* 0x0000ffff241b7812 */ /* 0x000fe400078ec0ff */
[----:B------:R-:W-:Y:S02]  /*13c0*/  LOP3.LUT R12, R49, 0xff0000, R12, 0xf8, !PT ;  /* 0x00ff0000310c7812 */ /* 0x000fe400078ef80c */
[----:B------:R-:W-:Y:S02]  /*13d0*/  SHF.L.U32 R27, R27, 0x18, RZ ;  /* 0x000000181b1b7819 */ /* 0x000fe400000006ff */
[----:B------:R-:W-:Y:S02]  /*13e0*/  LOP3.LUT R34, R45, 0xffff, R34, 0xf8, !PT ;  /* 0x0000ffff2d227812 */ /* 0x000fe400078ef822 */
[----:B------:R-:W-:-:S02]  /*13f0*/  LOP3.LUT R12, R12, 0xff000000, R27, 0xf8, !PT ;  /* 0xff0000000c0c7812 */ /* 0x000fc400078ef81b */
[----:B------:R-:W-:Y:S02]  /*1400*/  LOP3.LUT R27, R34, 0xff, RZ, 0xc0, !PT ;  /* 0x000000ff221b7812 */ /* 0x000fe400078ec0ff */
[----:B------:R-:W-:Y:S02]  /*1410*/  F2FP.SATFINITE.E4M3.F32.PACK_AB_MERGE_C R16, RZ, R16, RZ ;  /* 0x00000010ff10723e */ /* 0x000fe400048070ff */
[----:B------:R-:W-:Y:S02]  /*1420*/  LOP3.LUT R14, R27, 0xff00, R14, 0xf8, !PT ;  /* 0x0000ff001b0e7812 */ /* 0x000fe400078ef80e */
[-C--:B------:R-:W-:Y:S01]  /*1430*/  @P0 FMNMX R3, R3, |R39|.reuse, !PT ;  /* 0x4000002703030209 */ /* 0x080fe20007800000 */
[----:B------:R-:W-:Y:S01]  /*1440*/  IMAD.SHL.U32 R16, R16, 0x100, RZ ;  /* 0x0000010010107824 */ /* 0x000fe200078e00ff */
[----:B------:R-:W-:Y:S01]  /*1450*/  SHF.L.U32 R27, R13, 0x10, RZ ;  /* 0x000000100d1b7819 */ /* 0x000fe200000006ff */
[----:B------:R-:W-:Y:S01]  /*1460*/  @P1 FMUL R39, R26, R39 ;  /* 0x000000271a271220 */ /* 0x000fe20000400000 */
[----:B------:R-:W-:-:S02]  /*1470*/  F2FP.SATFINITE.E4M3.F32.PACK_AB_MERGE_C R13, RZ, R37, RZ ;  /* 0x00000025ff0d723e */ /* 0x000fc400048070ff */
[-C--:B------:R-:W-:Y:S01]  /*1480*/  @P0 FMNMX R3, R3, |R40|.reuse, !PT ;  /* 0x4000002803030209 */ /* 0x080fe20007800000 */
[C---:B------:R-:W-:Y:S01]  /*1490*/  @P1 FMUL R40, R26.reuse, R40 ;  /* 0x000000281a281220 */ /* 0x040fe20000400000 */
[----:B------:R-:W-:Y:S02]  /*14a0*/  LOP3.LUT R13, R13, 0xff, RZ, 0xc0, !PT ;  /* 0x000000ff0d0d7812 */ /* 0x000fe400078ec0ff */
[----:B------:R-:W-:Y:S02]  /*14b0*/  F2FP.SATFINITE.E4M3.F32.PACK_AB_MERGE_C R38, RZ, R38, RZ ;  /* 0x00000026ff26723e */ /* 0x000fe400048070ff */
[-C--:B------:R-:W-:Y:S01]  /*14c0*/  @P0 FMNMX R3, R3, |R17|.reuse, !PT ;  /* 0x4000001103030209 */ /* 0x080fe20007800000 */
[----:B------:R-:W-:Y:S01]  /*14d0*/  @P1 FMUL R17, R26, R17 ;  /* 0x000000111a111220 */ /* 0x000fe20000400000 */
[----:B------:R-:W-:Y:S02]  /*14e0*/  PRMT R46, R9, 0x7632, R46 ;  /* 0x00007632092e7816 */ /* 0x000fe4000000002e */
[----:B------:R-:W-:-:S02]  /*14f0*/  LOP3.LUT R16, R13, 0xffff, R16, 0xf8, !PT ;  /* 0x0000ffff0d107812 */ /* 0x000fc400078ef810 */
[----:B------:R-:W-:Y:S02]  /*1500*/  F2FP.SATFINITE.E4M3.F32.PACK_AB_MERGE_C R15, RZ, R15, RZ ;  /* 0x0000000fff0f723e */ /* 0x000fe400048070ff */
[----:B------:R-:W-:Y:S02]  /*1510*/  SHF.L.U32 R13, R38, 0x10, RZ ;  /* 0x00000010260d7819 */ /* 0x000fe400000006ff */
[-C--:B------:R-:W-:Y:S01]  /*1520*/  @P0 FMNMX R3, R3, |R19|.reuse, !PT ;  /* 0x4000001303030209 */ /* 0x080fe20007800000 */
[----:B------:R-:W-:Y:S01]  /*1530*/  @P1 FMUL R19, R26, R19 ;  /* 0x000000131a131220 */ /* 0x000fe20000400000 */
[----:B------:R-:W-:Y:S02]  /*1540*/  LOP3.LUT R27, R14, 0xff0000, R27, 0xf8, !PT ;  /* 0x00ff00000e1b7812 */ /* 0x000fe400078ef81b */
[----:B------:R-:W-:Y:S02]  /*1550*/  SHF.L.U32 R46, R46, 0x10, RZ ;  /* 0x000000102e2e7819 */ /* 0x000fe400000006ff */
[----:B------:R-:W-:-:S02]  /*1560*/  LOP3.LUT R14, R33, 0xffffff00, RZ, 0xc0, !PT ;  /* 0xffffff00210e7812 */ /* 0x000fc400078ec0ff */
[----:B------:R-:W-:Y:S01]  /*1570*/  F2FP.SATFINITE.E4M3.F32.PACK_AB_MERGE_C R39, RZ, R39, RZ ;  /* 0x00000027ff27723e */ /* 0x000fe200048070ff */
[----:B------:R-:W-:Y:S01]  /*1580*/  @P3 FADD R46, R46, 1 ;  /* 0x3f8000002e2e3421 */ /* 0x000fe20000000000 */
[----:B------:R-:W-:Y:S02]  /*1590*/  LOP3.LUT R32, R16, 0xff0000, R13, 0xf8, !PT ;  /* 0x00ff000010207812 */ /* 0x000fe400078ef80d */
[----:B------:R-:W-:Y:S01]  /*15a0*/  LOP3.LUT R15, R15, 0xffff, RZ, 0xc0, !PT ;  /* 0x0000ffff0f0f7812 */ /* 0x000fe200078ec0ff */
[----:B------:R-:W-:Y:S01]  /*15b0*/  FMUL R21, R46, R21 ;  /* 0x000000152e157220 */ /* 0x000fe20000400000 */
[----:B------:R-:W-:Y:S02]  /*15c0*/  F2FP.SATFINITE.E4M3.F32.PACK_AB_MERGE_C R13, RZ, R18, RZ ;  /* 0x00000012ff0d723e */ /* 0x000fe400048070ff */
[-C--:B------:R-:W-:Y:S01]  /*15d0*/  @P0 FMNMX R3, R3, |R41|.reuse, !PT ;  /* 0x4000002903030209 */ /* 0x080fe20007800000 */
[----:B------:R-:W-:Y:S01]  /*15e0*/  @P1 FMUL R41, R26, R41 ;  /* 0x000000291a291220 */ /* 0x000fe20000400000 */
[----:B------:R-:W-:-:S02]  /*15f0*/  SHF.L.U32 R48, R10, 0x10, RZ ;  /* 0x000000100a307819 */ /* 0x000fc400000006ff */
[----:B------:R-:W-:Y:S02]  /*1600*/  LOP3.LUT R16, R14, 0xffff, R39, 0xf8, !PT ;  /* 0x0000ffff0e107812 */ /* 0x000fe400078ef827 */
[----:B------:R-:W-:Y:S01]  /*1610*/  SHF.L.U32 R14, R15, 0x18, RZ ;  /* 0x000000180f0e7819 */ /* 0x000fe200000006ff */
[----:B------:R-:W-:Y:S01]  /*1620*/  @P3 FADD R48, R48, 1 ;  /* 0x3f80000030303421 */ /* 0x000fe20000000000 */
[----:B------:R-:W-:Y:S02]  /*1630*/  LOP3.LUT R13, R13, 0xffff, RZ, 0xc0, !PT ;  /* 0x0000ffff0d0d7812 */ /* 0x000fe400078ec0ff */
[----:B------:R-:W-:Y:S01]  /*1640*/  F2FP.SATFINITE.E4M3.F32.PACK_AB_MERGE_C R15, RZ, R40, RZ ;  /* 0x00000028ff0f723e */ /* 0x000fe200048070ff */
[----:B------:R-:W-:Y:S01]  /*1650*/  FMUL R43, R48, R43 ;  /* 0x0000002b302b7220 */ /* 0x000fe20000400000 */
[-C--:B------:R-:W-:Y:S01]  /*1660*/  @P0 FMNMX R3, R3, |R20|.reuse, !PT ;  /* 0x4000001403030209 */ /* 0x080fe20007800000 */
[----:B------:R-:W-:Y:S01]  /*1670*/  @P1 FMUL R20, R26, R20 ;  /* 0x000000141a141220 */ /* 0x000fe20000400000 */
[----:B------:R-:W-:-:S02]  /*1680*/  SHF.L.U32 R13, R13, 0x18, RZ ;  /* 0x000000180d0d7819 */ /* 0x000fc400000006ff */
[----:B------:R-:W-:Y:S02]  /*1690*/  LOP3.LUT R16, R16, 0xff, RZ, 0xc0, !PT ;  /* 0x000000ff10107812 */ /* 0x000fe400078ec0ff */
[----:B------:R-:W-:Y:S02]  /*16a0*/  PRMT R15, R15, 0x7104, RZ ;  /* 0x000071040f0f7816 */ /* 0x000fe400000000ff */
[----:B------:R-:W-:Y:S02]  /*16b0*/  F2FP.SATFINITE.E4M3.F32.PACK_AB_MERGE_C R17, RZ, R17, RZ ;  /* 0x00000011ff11723e */ /* 0x000fe400048070ff */
[----:B------:R-:W-:Y:S02]  /*16c0*/  F2FP.SATFINITE.E4M3.F32.PACK_AB_MERGE_C R19, RZ, R19, RZ ;  /* 0x00000013ff13723e */ /* 0x000fe400048070ff */
[-C--:B------:R-:W-:Y:S01]  /*16d0*/  @P0 FMNMX R3, R3, |R42|.reuse, !PT ;  /* 0x4000002a03030209 */ /* 0x080fe20007800000 */
[----:B------:R-:W-:Y:S01]  /*16e0*/  @P1 FMUL R42, R26, R42 ;  /* 0x0000002a1a2a1220 */ /* 0x000fe20000400000 */
[----:B------:R-:W-:-:S02]  /*16f0*/  LOP3.LUT R27, R27, R14, RZ, 0xfc, !PT ;  /* 0x0000000e1b1b7212 */ /* 0x000fc400078efcff */
[----:B------:R-:W-:Y:S02]  /*1700*/  F2FP.SATFINITE.E4M3.F32.PACK_AB_MERGE_C R20, RZ, R20, RZ ;  /* 0x00000014ff14723e */ /* 0x000fe400048070ff */
[----:B------:R-:W-:Y:S02]  /*1710*/  LOP3.LUT R32, R32, 0xff000000, R13, 0xf8, !PT ;  /* 0xff00000020207812 */ /* 0x000fe400078ef80d */
[----:B------:R-:W-:Y:S01]  /*1720*/  LOP3.LUT R14, R16, 0xff00, R15, 0xf8, !PT ;  /* 0x0000ff00100e7812 */ /* 0x000fe200078ef80f */
[----:B------:R-:W-:Y:S01]  /*1730*/  IMAD.SHL.U32 R20, R20, 0x100, RZ ;  /* 0x0000010014147824 */ /* 0x000fe200078e00ff */
[----:B------:R-:W-:Y:S02]  /*1740*/  SHF.L.U32 R17, R17, 0x10, RZ ;  /* 0x0000001011117819 */ /* 0x000fe400000006ff */
[----:B------:R-:W-:Y:S02]  /*1750*/  LOP3.LUT R19, R19, 0xffff, RZ, 0xc0, !PT ;  /* 0x0000ffff13137812 */ /* 0x000fe400078ec0ff */
[-C--:B------:R-:W-:Y:S01]  /*1760*/  @P0 FMNMX R3, R3, |R21|.reuse, !PT ;  /* 0x4000001503030209 */ /* 0x080fe20007800000 */
[----:B------:R-:W-:Y:S01]  /*1770*/  @P1 FMUL R21, R26, R21 ;  /* 0x000000151a151220 */ /* 0x000fe20000400000 */
[----:B------:R-:W-:-:S02]  /*1780*/  F2FP.SATFINITE.E4M3.F32.PACK_AB_MERGE_C R13, RZ, R41, RZ ;  /* 0x00000029ff0d723e */ /* 0x000fc400048070ff */
[----:B------:R-:W-:Y:S02]  /*1790*/  LOP3.LUT R14, R14, 0xff0000, R17, 0xf8, !PT ;  /* 0x00ff00000e0e7812 */ /* 0x000fe400078ef811 */
[----:B------:R-:W-:Y:S01]  /*17a0*/  SHF.L.U32 R19, R19, 0x18, RZ ;  /* 0x0000001813137819 */ /* 0x000fe200000006ff */
[----:B------:R-:W1:Y:S01]  /*17b0*/  @!P2 LDC.64 R16, c[0x0][0x230] ;  /* 0x00008c00ff10ab82 */ /* 0x000e620000000a00 */
[-C--:B------:R-:W-:Y:S01]  /*17c0*/  @P0 FMNMX R3, R3, |R43|.reuse, !PT ;  /* 0x4000002b03030209 */ /* 0x080fe20007800000 */
[----:B------:R-:W-:Y:S01]  /*17d0*/  @P1 FMUL R43, R26, R43 ;  /* 0x0000002b1a2b1220 */ /* 0x000fe20000400000 */
[----:B------:R-:W-:Y:S02]  /*17e0*/  SHF.L.U32 R46, R11, 0x10, RZ ;  /* 0x000000100b2e7819 */ /* 0x000fe400000006ff */
[----:B------:R-:W-:Y:S02]  /*17f0*/  LOP3.LUT R13, R13, 0xff, RZ, 0xc0, !PT ;  /* 0x000000ff0d0d7812 */ /* 0x000fe400078ec0ff */
[----:B------:R-:W-:Y:S01]  /*1800*/  F2FP.SATFINITE.E4M3.F32.PACK_AB_MERGE_C R42, RZ, R42, RZ ;  /* 0x0000002aff2a723e */ /* 0x000fe200048070ff */
[----:B------:R-:W-:Y:S01]  /*1810*/  @P3 FADD R46, R46, 1 ;  /* 0x3f8000002e2e3421 */ /* 0x000fe20000000000 */
[----:B------:R-:W-:-:S02]  /*1820*/  LOP3.LUT R33, R14, R19, RZ, 0xfc, !PT ;  /* 0x000000130e217212 */ /* 0x000fc400078efcff */
[----:B------:R-:W-:Y:S01]  /*1830*/  LOP3.LUT R20, R13, 0xffff, R20, 0xf8, !PT ;  /* 0x0000ffff0d147812 */ /* 0x000fe200078ef814 */
[----:B------:R-:W-:Y:S01]  /*1840*/  FMUL R22, R46, R51 ;  /* 0x000000332e167220 */ /* 0x000fe20000400000 */
[----:B------:R-:W-:Y:S02]  /*1850*/  LOP3.LUT R14, R35, 0xffffff00, RZ, 0xc0, !PT ;  /* 0xffffff00230e7812 */ /* 0x000fe400078ec0ff */
[-C--:B------:R-:W-:Y:S01]  /*1860*/  @P0 FMNMX R3, R3, |R23|.reuse, !PT ;  /* 0x4000001703030209 */ /* 0x080fe20007800000 */
[----:B------:R-:W-:Y:S01]  /*1870*/  @P1 FMUL R23, R26, R23 ;  /* 0x000000171a171220 */ /* 0x000fe20000400000 */
[----:B------:R-:W-:Y:S02]  /*1880*/  SHF.L.U32 R13, R42, 0x10, RZ ;  /* 0x000000102a0d7819 */ /* 0x000fe400000006ff */
[----:B------:R-:W-:Y:S02]  /*1890*/  F2FP.SATFINITE.E4M3.F32.PACK_AB_MERGE_C R43, RZ, R43, RZ ;  /* 0x0000002bff2b723e */ /* 0x000fe400048070ff */
[----:B------:R-:W-:-:S02]  /*18a0*/  LOP3.LUT R20, R20, 0xff0000, R13, 0xf8, !PT ;  /* 0x00ff000014147812 */ /* 0x000fc400078ef80d */
[----:B------:R-:W-:Y:S01]  /*18b0*/  LOP3.LUT R18, R14, 0xffff, R43, 0xf8, !PT ;  /* 0x0000ffff0e127812 */ /* 0x000fe200078ef82b */
[----:B-1----:R-:W-:Y:S01]  /*18c0*/  @!P2 IMAD.WIDE R16, R24, 0x4, R16 ;  /* 0x000000041810a825 */ /* 0x002fe200078e0210 */
[----:B------:R-:W1:Y:S01]  /*18d0*/  LDC.64 R14, c[0x0][0x258] ;  /* 0x00009600ff0e7b82 */ /* 0x000e620000000a00 */
[----:B------:R-:W-:Y:S02]  /*18e0*/  F2FP.SATFINITE.E4M3.F32.PACK_AB_MERGE_C R13, RZ, R23, RZ ;  /* 0x00000017ff0d723e */ /* 0x000fe400048070ff */
[----:B------:R-:W-:Y:S01]  /*18f0*/  F2FP.SATFINITE.E4M3.F32.PACK_AB_MERGE_C R19, RZ, R21, RZ ;  /* 0x00000015ff13723e */ /* 0x000fe200048070ff */
[----:B------:R2:W-:Y:S01]  /*1900*/  @!P2 STG.E desc[UR4][R16.64], R47 ;  /* 0x0000002f1000a986 */ /* 0x0005e2000c101904 */
[-C--:B------:R-:W-:Y:S01]  /*1910*/  @P0 FMNMX R3, R3, |R22|.reuse, !PT ;  /* 0x4000001603030209 */ /* 0x080fe20007800000 */
[----:B------:R-:W-:Y:S01]  /*1920*/  @P1 FMUL R22, R26, R22 ;  /* 0x000000161a161220 */ /* 0x000fe20000400000 */
[----:B------:R-:W-:Y:S02]  /*1930*/  LOP3.LUT R18, R18, 0xff, RZ, 0xc0, !PT ;  /* 0x000000ff12127812 */ /* 0x000fe400078ec0ff */
[----:B------:R-:W-:-:S02]  /*1940*/  PRMT R13, R13, 0x7104, RZ ;  /* 0x000071040d0d7816 */ /* 0x000fc400000000ff */
[-C--:B------:R-:W-:Y:S01]  /*1950*/  @P0 FMNMX R3, R3, |R0|.reuse, !PT ;  /* 0x4000000003030209 */ /* 0x080fe20007800000 */
[----:B------:R-:W-:Y:S01]  /*1960*/  @P1 FMUL R0, R26, R0 ;  /* 0x000000001a001220 */ /* 0x000fe20000400000 */
[----:B------:R-:W-:Y:S02]  /*1970*/  LOP3.LUT R23, R18, 0xff00, R13, 0xf8, !PT ;  /* 0x0000ff0012177812 */ /* 0x000fe400078ef80d */
[----:B------:R-:W-:Y:S02]  /*1980*/  LOP3.LUT R21, R25, 0x1f, RZ, 0xc0, !PT ;  /* 0x0000001f19157812 */ /* 0x000fe400078ec0ff */
[----:B------:R-:W-:Y:S02]  /*1990*/  LOP3.LUT R13, R19, 0xffff, RZ, 0xc0, !PT ;  /* 0x0000ffff130d7812 */ /* 0x000fe400078ec0ff */
[----:B------:R-:W-:Y:S01]  /*19a0*/  F2FP.SATFINITE.E4M3.F32.PACK_AB_MERGE_C R22, RZ, R22, RZ ;  /* 0x00000016ff16723e */ /* 0x000fe200048070ff */
[----:B------:R-:W3:Y:S01]  /*19b0*/  LDC R19, c[0x0][0x210] ;  /* 0x00008400ff137b82 */ /* 0x000ee20000000800 */
[----:B------:R-:W-:Y:S01]  /*19c0*/  F2FP.SATFINITE.E4M3.F32.PACK_AB_MERGE_C R0, RZ, R0, RZ ;  /* 0x00000000ff00723e */ /* 0x000fe200048070ff */
[----:B------:R-:W-:Y:S01]  /*19d0*/  IMAD R21, R24, 0x60, R21 ;  /* 0x0000006018157824 */ /* 0x000fe200078e0215 */
[----:B------:R-:W-:-:S02]  /*19e0*/  SHF.L.U32 R22, R22, 0x10, RZ ;  /* 0x0000001016167819 */ /* 0x000fc400000006ff */
[----:B------:R-:W-:Y:S02]  /*19f0*/  SHF.L.U32 R13, R13, 0x18, RZ ;  /* 0x000000180d0d7819 */ /* 0x000fe400000006ff */
[----:B------:R-:W-:Y:S02]  /*1a00*/  LOP3.LUT R0, R0, 0xffff, RZ, 0xc0, !PT ;  /* 0x0000ffff00007812 */ /* 0x000fe400078ec0ff */
[----:B------:R-:W-:Y:S02]  /*1a10*/  LOP3.LUT R35, R23, 0xff0000, R22, 0xf8, !PT ;  /* 0x00ff000017237812 */ /* 0x000fe400078ef816 */
[----:B------:R-:W-:Y:S01]  /*1a20*/  LOP3.LUT R34, R20, 0xff000000, R13, 0xf8, !PT ;  /* 0xff00000014227812 */ /* 0x000fe200078ef80d */
[----:B------:R-:W-:Y:S01]  /*1a30*/  IMAD.SHL.U32 R0, R0, 0x1000000, RZ ;  /* 0x0100000000007824 */ /* 0x000fe200078e00ff */
[C---:B------:R-:W-:Y:S02]  /*1a40*/  IADD3 R23, R21.reuse, 0x20, RZ ;  /* 0x0000002015177810 */ /* 0x040fe40007ffe0ff */
[C---:B------:R-:W-:Y:S01]  /*1a50*/  IADD3 R13, R21.reuse, 0x40, RZ ;  /* 0x00000040150d7810 */ /* 0x040fe20007ffe0ff */
[----:B-1----:R-:W-:Y:S01]  /*1a60*/  IMAD.WIDE.U32 R20, R21, 0x8, R14 ;  /* 0x0000000815147825 */ /* 0x002fe200078e000e */
[----:B------:R-:W-:-:S03]  /*1a70*/  LOP3.LUT R35, R35, R0, RZ, 0xfc, !PT ;  /* 0x0000000023237212 */ /* 0x000fc600078efcff */
[----:B------:R-:W-:-:S04]  /*1a80*/  IMAD.WIDE.U32 R22, R23, 0x8, R14 ;  /* 0x0000000817167825 */ /* 0x000fc800078e000e */
[----:B------:R-:W-:Y:S01]  /*1a90*/  IMAD.WIDE.U32 R14, R13, 0x8, R14 ;  /* 0x000000080d0e7825 */ /* 0x000fe200078e000e */
[----:B------:R-:W-:Y:S02]  /*1aa0*/  MOV R13, R27 ;  /* 0x0000001b000d7202 */ /* 0x000fe40000000f00 */
[----:B---3--:R-:W-:-:S03]  /*1ab0*/  LEA R24, R19, R24, 0x2 ;  /* 0x0000001813187211 */ /* 0x008fc600078e10ff */
[----:B------:R2:W-:Y:S01]  /*1ac0*/  STG.E.64 desc[UR4][R20.64], R12 ;  /* 0x0000000c14007986 */ /* 0x0005e2000c101b04 */
[----:B------:R-:W-:-:S03]  /*1ad0*/  ISETP.GE.AND P0, PT, R24, UR7, PT ;  /* 0x0000000718007c0c */ /* 0x000fc6000bf06270 */
[----:B------:R2:W-:Y:S04]  /*1ae0*/  STG.E.64 desc[UR4][R22.64], R32 ;  /* 0x0000002016007986 */ /* 0x0005e8000c101b04 */
[----:B------:R2:W-:Y:S06]  /*1af0*/  STG.E.64 desc[UR4][R14.64], R34 ;  /* 0x000000220e007986 */ /* 0x0005ec000c101b04 */
[----:B------:R-:W-:Y:S05]  /*1b00*/  @!P0 BRA `(.L_x_5204) ;  /* 0xffffffe400ac8947 */ /* 0x000fea000383ffff */
.L_x_5202:
[----:B------:R-:W-:Y:S05]  /*1b10*/  BSYNC B0 ;  /* 0x0000000000007941 */ /* 0x000fea0003800000 */
.L_x_5201:
        /* <DEDUP_REMOVED lines=15> */
.L_x_5231:
        /* <DEDUP_REMOVED lines=10> */
[----:B------:R-:W-:-:S03]  /*1cb0*/  SHF.R.U32.HI R2, RZ, 0x5, R25 ;  /* 0x00000005ff027819 */ /* 0x000fc60000011619 */
[----:B------:R-:W-:-:S05]  /*1cc0*/  @!P0 IMAD.IADD R0, R0, 0x1, R3 ;  /* 0x0000000100008824 */ /* 0x000fca00078e0203 */
        /* <DEDUP_REMOVED lines=16> */
.L_x_5234:
[----:B---3--:R-:W-:-:S07]  /*1dd0*/  FMNMX R5, R3, R2, !PT ;  /* 0x0000000203057209 */ /* 0x008fce0007800000 */
.L_x_5208:
[----:B------:R-:W-:Y:S05]  /*1de0*/  BSYNC B0 ;  /* 0x0000000000007941 */ /* 0x000fea0003800000 */
.L_x_5207:
[----:B------:R-:W-:Y:S01]  /*1df0*/  ISETP.NE.AND P0, PT, R25, RZ, PT ;  /* 0x000000ff1900720c */ /* 0x000fe20003f05270 */
[----:B------:R-:W-:-:S12]  /*1e00*/  BSSY B0, `(.L_x_5205) ;  /* 0x0000004000007945 */ /* 0x000fd80003800000 */
[----:B------:R-:W-:Y:S05]  /*1e10*/  @P0 BRA `(.L_x_5210) ;  /* 0x0000000000080947 */ /* 0x000fea0003800000 */
[----:B-1----:R-:W1:Y:S02]  /*1e20*/  LDC.64 R2, c[0x0][0x288] ;  /* 0x0000a200ff027b82 */ /* 0x002e640000000a00 */
[----:B-1----:R3:W-:Y:S02]  /*1e30*/  REDG.E.MAX.S32.STRONG.GPU desc[UR4][R2.64], R5 ;  /* 0x000000050200798e */ /* 0x0027e4000d10e384 */
.L_x_5210:
[----:B------:R-:W-:Y:S05]  /*1e40*/  BSYNC B0 ;  /* 0x0000000000007941 */ /* 0x000fea0003800000 */
.L_x_5205:
        /* <DEDUP_REMOVED lines=14> */
[----:B0123--:R-:W-:Y:S05]  /*1f30*/  CALL.REL.NOINC `($__internal_69_$__cuda_sm20_rcp_rn_f32_slowpath) ;  /* 0x0000000800c07944 */ /* 0x00ffea0003c00000 */
[----:B------:R-:W-:Y:S05]  /*1f40*/  BRA `(.L_x_5212) ;  /* 0x0000000000107947 */ /* 0x000fea0003800000 */
.L_x_5211:
[----:B---3--:R-:W3:Y:S02]  /*1f50*/  MUFU.RCP R5, R26 ;  /* 0x0000001a00057308 */ /* 0x008ee40000001000 */
[----:B---3--:R-:W-:-:S04]  /*1f60*/  FFMA R0, R26, R5, -1 ;  /* 0xbf8000001a007423 */ /* 0x008fc80000000005 */
[----:B------:R-:W-:-:S04]  /*1f70*/  FADD.FTZ R0, -R0, -RZ ;  /* 0x800000ff00007221 */ /* 0x000fc80000010100 */
[----:B------:R-:W-:-:S07]  /*1f80*/  FFMA R5, R5, R0, R5 ;  /* 0x0000000005057223 */ /* 0x000fce0000000005 */
.L_x_5212:
[----:B-1----:R-:W1:Y:S02]  /*1f90*/  LDC.64 R2, c[0x0][0x280] ;  /* 0x0000a000ff027b82 */ /* 0x002e640000000a00 */
[----:B-1----:R-:W-:Y:S01]  /*1fa0*/  STG.E desc[UR4][R2.64], R5 ;  /* 0x0000000502007986 */ /* 0x002fe2000c101904 */
[----:B------:R-:W-:Y:S05]  /*1fb0*/  EXIT ;  /* 0x000000000000794d */ /* 0x000fea0003800000 */
.L_x_5203:
[----:B------:R-:W-:Y:S01]  /*1fc0*/  HFMA2.MMA R49, -RZ, RZ, 0, 1.847743988037109375e-06 ;  /* 0x0000001fff317435 */ /* 0x000fe200000001ff */
[----:B------:R-:W-:Y:S01]  /*1fd0*/  BSSY B1, `(.L_x_5213) ;  /* 0x0000006000017945 */ /* 0x000fe20003800000 */
[----:B------:R-:W-:Y:S01]  /*1fe0*/  IMAD.MOV.U32 R48, RZ, RZ, 0x1 ;  /* 0x00000001ff307424 */ /* 0x000fe200078e00ff */
[----:B------:R-:W-:-:S08]  /*1ff0*/  MOV R46, 0xffffffff ;  /* 0xffffffff002e7802 */ /* 0x000fd00000000f00 */
[----:B-1---5:R-:W-:Y:S05]  /*2000*/  WARPSYNC.COLLECTIVE R46, `(.L_x_5214) ;  /* 0x000000002e087348 */ /* 0x022fea0003c00000 */
[----:B------:R0:W2:Y:S02]  /*2010*/  SHFL.BFLY P0, R0, R50, R48, R49 ;  /* 0x0c00003032007389 */ /* 0x0000a40000000031 */
[----:B012--5:R-:W-:Y:S01]  /*2020*/  ENDCOLLECTIVE ;  /* 0x000000000000791b */ /* 0x027fe20003800000 */
.L_x_5214:
[----:B------:R-:W-:Y:S05]  /*2030*/  BSYNC B1 ;  /* 0x0000000000017941 */ /* 0x000fea0003800000 */
.L_x_5213:
[----:B------:R-:W-:Y:S01]  /*2040*/  FADD R51, R50, R0 ;  /* 0x0000000032337221 */ /* 0x000fe20000000000 */
[----:B------:R-:W-:Y:S01]  /*2050*/  HFMA2.MMA R48, -RZ, RZ, 0, 1.1920928955078125e-07 ;  /* 0x00000002ff307435 */ /* 0x000fe200000001ff */
[----:B------:R-:W-:Y:S01]  /*2060*/  IMAD.MOV.U32 R49, RZ, RZ, 0x1f ;  /* 0x0000001fff317424 */ /* 0x000fe200078e00ff */
[----:B------:R-:W-:Y:S02]  /*2070*/  MOV R46, 0xffffffff ;  /* 0xffffffff002e7802 */ /* 0x000fe40000000f00 */
[----:B------:R-:W-:-:S07]  /*2080*/  MOV R50, R51 ;  /* 0x0000003300327202 */ /* 0x000fce0000000f00 */
[----:B------:R-:W-:Y:S05]  /*2090*/  WARPSYNC.COLLECTIVE R46, `(.L_x_5215) ;  /* 0x000000002e087348 */ /* 0x000fea0003c00000 */
[----:B------:R0:W1:Y:S02]  /*20a0*/  SHFL.BFLY P0, R0, R50, R48, R49 ;  /* 0x0c00003032007389 */ /* 0x0000640000000031 */
[----:B01----:R-:W-:Y:S01]  /*20b0*/  ENDCOLLECTIVE ;  /* 0x000000000000791b */ /* 0x003fe20003800000 */
.L_x_5215:
[----:B------:R-:W-:Y:S01]  /*20c0*/  HFMA2.MMA R48, -RZ, RZ, 0, 2.384185791015625e-07 ;  /* 0x00000004ff307435 */ /* 0x000fe200000001ff */
[----:B------:R-:W-:-:S05]  /*20d0*/  FADD R52, R51, R0 ;  /* 0x0000000033347221 */ /* 0x000fca0000000000 */
[----:B------:R-:W-:-:S07]  /*20e0*/  MOV R50, R52 ;  /* 0x0000003400327202 */ /* 0x000fce0000000f00 */
[----:B------:R-:W-:Y:S05]  /*20f0*/  WARPSYNC.COLLECTIVE R46, `(.L_x_5216) ;  /* 0x000000002e087348 */ /* 0x000fea0003c00000 */
[----:B------:R0:W1:Y:S02]  /*2100*/  SHFL.BFLY P0, R0, R50, R48, R49 ;  /* 0x0c00003032007389 */ /* 0x0000640000000031 */
[----:B01----:R-:W-:Y:S01]  /*2110*/  ENDCOLLECTIVE ;  /* 0x000000000000791b */ /* 0x003fe20003800000 */
.L_x_5216:
[----:B------:R-:W-:Y:S02]  /*2120*/  IMAD.MOV.U32 R48, RZ, RZ, 0x8 ;  /* 0x00000008ff307424 */ /* 0x000fe400078e00ff */
[----:B------:R-:W-:-:S05]  /*2130*/  FADD R53, R52, R0 ;  /* 0x0000000034357221 */ /* 0x000fca0000000000 */
[----:B------:R-:W-:-:S07]  /*2140*/  MOV R50, R53 ;  /* 0x0000003500327202 */ /* 0x000fce0000000f00 */
[----:B------:R-:W-:Y:S05]  /*2150*/  WARPSYNC.COLLECTIVE R46, `(.L_x_5217) ;  /* 0x000000002e087348 */ /* 0x000fea0003c00000 */
[----:B------:R0:W1:Y:S02]  /*2160*/  SHFL.BFLY P0, R0, R50, R48, R49 ;  /* 0x0c00003032007389 */ /* 0x0000640000000031 */
[----:B01----:R-:W-:Y:S01]  /*2170*/  ENDCOLLECTIVE ;  /* 0x000000000000791b */ /* 0x003fe20003800000 */
.L_x_5217:
[----:B------:R-:W-:Y:S01]  /*2180*/  HFMA2.MMA R48, -RZ, RZ, 0, 9.5367431640625e-07 ;  /* 0x00000010ff307435 */ /* 0x000fe200000001ff */
[----:B------:R-:W-:-:S05]  /*2190*/  FADD R53, R53, R0 ;  /* 0x0000000035357221 */ /* 0x000fca0000000000 */
[----:B------:R-:W-:-:S07]  /*21a0*/  MOV R50, R53 ;  /* 0x0000003500327202 */ /* 0x000fce0000000f00 */
[----:B------:R-:W-:Y:S05]  /*21b0*/  WARPSYNC.COLLECTIVE R46, `(.L_x_5218) ;  /* 0x000000002e087348 */ /* 0x000fea0003c00000 */
[----:B------:R0:W1:Y:S02]  /*21c0*/  SHFL.BFLY P0, R0, R50, R48, R49 ;  /* 0x0c00003032007389 */ /* 0x0000640000000031 */
[----:B01----:R-:W-:Y:S01]  /*21d0*/  ENDCOLLECTIVE ;  /* 0x000000000000791b */ /* 0x003fe20003800000 */
.L_x_5218:
        /* <DEDUP_REMOVED lines=55> */
.L_x_5219:
[----:B------:R-:W-:Y:S01]  /*2550*/  MOV R48, 0x2 ;  /* 0x0000000200307802 */ /* 0x000fe20000000f00 */
[----:B------:R-:W-:-:S04]  /*2560*/  FADD R51, R50, R0 ;  /* 0x0000000032337221 */ /* 0x000fc80000000000 */
[----:B------:R-:W-:-:S07]  /*2570*/  IMAD.MOV.U32 R50, RZ, RZ, R51 ;  /* 0x000000ffff327224 */ /* 0x000fce00078e0033 */
[----:B------:R-:W-:Y:S05]  /*2580*/  WARPSYNC.COLLECTIVE R46, `(.L_x_5220) ;  /* 0x000000002e087348 */ /* 0x000fea0003c00000 */
[----:B------:R0:W1:Y:S02]  /*2590*/  SHFL.BFLY P0, R0, R50, R48, R49 ;  /* 0x0c00003032007389 */ /* 0x0000640000000031 */
[----:B01----:R-:W-:Y:S01]  /*25a0*/  ENDCOLLECTIVE ;  /* 0x000000000000791b */ /* 0x003fe20003800000 */
.L_x_5220:
[----:B------:R-:W-:Y:S01]  /*25b0*/  HFMA2.MMA R48, -RZ, RZ, 0, 2.384185791015625e-07 ;  /* 0x00000004ff307435 */ /* 0x000fe200000001ff */
[----:B------:R-:W-:-:S05]  /*25c0*/  FADD R52, R51, R0 ;  /* 0x0000000033347221 */ /* 0x000fca0000000000 */
[----:B------:R-:W-:-:S07]  /*25d0*/  MOV R50, R52 ;  /* 0x0000003400327202 */ /* 0x000fce0000000f00 */
[----:B------:R-:W-:Y:S05]  /*25e0*/  WARPSYNC.COLLECTIVE R46, `(.L_x_5221) ;  /* 0x000000002e087348 */ /* 0x000fea0003c00000 */
[----:B------:R0:W1:Y:S02]  /*25f0*/  SHFL.BFLY P0, R0, R50, R48, R49 ;  /* 0x0c00003032007389 */ /* 0x0000640000000031 */
[----:B01----:R-:W-:Y:S01]  /*2600*/  ENDCOLLECTIVE ;  /* 0x000000000000791b */ /* 0x003fe20003800000 */
.L_x_5221:
[----:B------:R-:W-:Y:S02]  /*2610*/  IMAD.MOV.U32 R48, RZ, RZ, 0x8 ;  /* 0x00000008ff307424 */ /* 0x000fe400078e00ff */
[----:B------:R-:W-:-:S05]  /*2620*/  FADD R53, R52, R0 ;  /* 0x0000000034357221 */ /* 0x000fca0000000000 */
[----:B------:R-:W-:-:S07]  /*2630*/  MOV R50, R53 ;  /* 0x0000003500327202 */ /* 0x000fce0000000f00 */
[----:B------:R-:W-:Y:S05]  /*2640*/  WARPSYNC.COLLECTIVE R46, `(.L_x_5222) ;  /* 0x000000002e087348 */ /* 0x000fea0003c00000 */
[----:B------:R0:W1:Y:S02]  /*2650*/  SHFL.BFLY P0, R0, R50, R48, R49 ;  /* 0x0c00003032007389 */ /* 0x0000640000000031 */
[----:B01----:R-:W-:Y:S01]  /*2660*/  ENDCOLLECTIVE ;  /* 0x000000000000791b */ /* 0x003fe20003800000 */
.L_x_5222:
[----:B------:R-:W-:Y:S01]  /*2670*/  HFMA2.MMA R48, -RZ, RZ, 0, 9.5367431640625e-07 ;  /* 0x00000010ff307435 */ /* 0x000fe200000001ff */
[----:B------:R-:W-:-:S05]  /*2680*/  FADD R53, R53, R0 ;  /* 0x0000000035357221 */ /* 0x000fca0000000000 */
[----:B------:R-:W-:-:S07]  /*2690*/  MOV R50, R53 ;  /* 0x0000003500327202 */ /* 0x000fce0000000f00 */
[----:B------:R-:W-:Y:S05]  /*26a0*/  WARPSYNC.COLLECTIVE R46, `(.L_x_5223) ;  /* 0x000000002e087348 */ /* 0x000fea0003c00000 */
[----:B------:R0:W1:Y:S02]  /*26b0*/  SHFL.BFLY P0, R0, R50, R48, R49 ;  /* 0x0c00003032007389 */ /* 0x0000640000000031 */
[----:B01----:R-:W-:Y:S01]  /*26c0*/  ENDCOLLECTIVE ;  /* 0x000000000000791b */ /* 0x003fe20003800000 */
.L_x_5223:
[----:B------:R-:W-:Y:S05]  /*26d0*/  BRA `(.L_x_5224) ;  /* 0xffffffe000ec7947 */ /* 0x000fea000383ffff */
.L_x_5206:
[----:B------:R-:W-:Y:S01]  /*26e0*/  HFMA2.MMA R9, -RZ, RZ, 0, 9.5367431640625e-07 ;  /* 0x00000010ff097435 */ /* 0x000fe200000001ff */
[----:B------:R-:W-:Y:S01]  /*26f0*/  BSSY B0, `(.L_x_5225) ;  /* 0x0000007000007945 */ /* 0x000fe20003800000 */
[----:B------:R-:W-:Y:S01]  /*2700*/  MOV R0, R3 ;  /* 0x0000000300007202 */ /* 0x000fe20000000f00 */
[----:B------:R-:W-:Y:S01]  /*2710*/  IMAD.MOV.U32 R11, RZ, RZ, 0x1f ;  /* 0x0000001fff0b7424 */ /* 0x000fe200078e00ff */
[----:B------:R-:W-:-:S07]  /*2720*/  MOV R46, 0xffffffff ;  /* 0xffffffff002e7802 */ /* 0x000fce0000000f00 */
[----:B0-2--5:R-:W-:Y:S05]  /*2730*/  WARPSYNC.COLLECTIVE R46, `(.L_x_5226) ;  /* 0x000000002e087348 */ /* 0x025fea0003c00000 */
[----:B------:R1:W3:Y:S02]  /*2740*/  SHFL.DOWN P0, R4, R0, R9, R11 ;  /* 0x0800000900047389 */ /* 0x0002e4000000000b */
[----:B0123-5:R-:W-:Y:S01]  /*2750*/  ENDCOLLECTIVE ;  /* 0x000000000000791b */ /* 0x02ffe20003800000 */
.L_x_5226:
[----:B------:R-:W-:Y:S05]  /*2760*/  BSYNC B0 ;  /* 0x0000000000007941 */ /* 0x000fea0003800000 */
.L_x_5225:
[----:B------:R-:W-:Y:S01]  /*2770*/  MOV R0, R4 ;  /* 0x0000000400007202 */ /* 0x000fe20000000f00 */
[----:B------:R-:W-:Y:S01]  /*2780*/  HFMA2.MMA R9, -RZ, RZ, 0, 4.76837158203125e-07 ;  /* 0x00000008ff097435 */ /* 0x000fe200000001ff */
[----:B------:R-:W-:Y:S01]  /*2790*/  MOV R11, 0x1f ;  /* 0x0000001f000b7802 */ /* 0x000fe20000000f00 */
[----:B------:R-:W-:Y:S01]  /*27a0*/  IMAD.MOV.U32 R46, RZ, RZ, -0x1 ;  /* 0xffffffffff2e7424 */ /* 0x000fe200078e00ff */
[----:B------:R-:W-:-:S08]  /*27b0*/  FMNMX R0, R0, R3, !PT ;  /* 0x0000000300007209 */ /* 0x000fd00007800000 */
[----:B------:R-:W-:Y:S05]  /*27c0*/  WARPSYNC.COLLECTIVE R46, `(.L_x_5227) ;  /* 0x000000002e087348 */ /* 0x000fea0003c00000 */
[----:B------:R0:W1:Y:S02]  /*27d0*/  SHFL.DOWN P0, R4, R0, R9, R11 ;  /* 0x0800000900047389 */ /* 0x000064000000000b */
[----:B01----:R-:W-:Y:S01]  /*27e0*/  ENDCOLLECTIVE ;  /* 0x000000000000791b */ /* 0x003fe20003800000 */
.L_x_5227:
[----:B------:R-:W-:Y:S01]  /*27f0*/  HFMA2.MMA R9, -RZ, RZ, 0, 2.384185791015625e-07 ;  /* 0x00000004ff097435 */ /* 0x000fe200000001ff */
[----:B------:R-:W-:-:S04]  /*2800*/  MOV R5, R4 ;  /* 0x0000000400057202 */ /* 0x000fc80000000f00 */
[----:B------:R-:W-:-:S04]  /*2810*/  FMNMX R5, R0, R5, !PT ;  /* 0x0000000500057209 */ /* 0x000fc80007800000 */
[----:B------:R-:W-:-:S07]  /*2820*/  MOV R0, R5 ;  /* 0x0000000500007202 */ /* 0x000fce0000000f00 */
[----:B------:R-:W-:Y:S05]  /*2830*/  WARPSYNC.COLLECTIVE R46, `(.L_x_5228) ;  /* 0x000000002e087348 */ /* 0x000fea0003c00000 */
[----:B------:R0:W1:Y:S02]  /*2840*/  SHFL.DOWN P0, R4, R0, R9, R11 ;  /* 0x0800000900047389 */ /* 0x000064000000000b */
[----:B01----:R-:W-:Y:S01]  /*2850*/  ENDCOLLECTIVE ;  /* 0x000000000000791b */ /* 0x003fe20003800000 */
.L_x_5228:
[----:B------:R-:W-:Y:S01]  /*2860*/  IMAD.MOV.U32 R9, RZ, RZ, 0x2 ;  /* 0x00000002ff097424 */ /* 0x000fe200078e00ff */
[----:B------:R-:W-:-:S04]  /*2870*/  MOV R2, R4 ;  /* 0x0000000400027202 */ /* 0x000fc80000000f00 */
[----:B------:R-:W-:-:S04]  /*2880*/  FMNMX R2, R5, R2, !PT ;  /* 0x0000000205027209 */ /* 0x000fc80007800000 */
[----:B------:R-:W-:-:S07]  /*2890*/  MOV R0, R2 ;  /* 0x0000000200007202 */ /* 0x000fce0000000f00 */
[----:B------:R-:W-:Y:S05]  /*28a0*/  WARPSYNC.COLLECTIVE R46, `(.L_x_5229) ;  /* 0x000000002e087348 */ /* 0x000fea0003c00000 */
[----:B------:R0:W1:Y:S02]  /*28b0*/  SHFL.DOWN P0, R4, R0, R9, R11 ;  /* 0x0800000900047389 */ /* 0x000064000000000b */
[----:B01----:R-:W-:Y:S01]  /*28c0*/  ENDCOLLECTIVE ;  /* 0x000000000000791b */ /* 0x003fe20003800000 */
.L_x_5229:
[----:B------:R-:W-:Y:S01]  /*28d0*/  HFMA2.MMA R9, -RZ, RZ, 0, 5.9604644775390625e-08 ;  /* 0x00000001ff097435 */ /* 0x000fe200000001ff */
[----:B------:R-:W-:-:S04]  /*28e0*/  MOV R7, R4 ;  /* 0x0000000400077202 */ /* 0x000fc80000000f00 */
[----:B------:R-:W-:-:S04]  /*28f0*/  FMNMX R7, R2, R7, !PT ;  /* 0x0000000702077209 */ /* 0x000fc80007800000 */
[----:B------:R-:W-:-:S07]  /*2900*/  MOV R0, R7 ;  /* 0x0000000700007202 */ /* 0x000fce0000000f00 */
[----:B------:R-:W-:Y:S05]  /*2910*/  WARPSYNC.COLLECTIVE R46, `(.L_x_5230) ;  /* 0x000000002e087348 */ /* 0x000fea0003c00000 */
[----:B------:R0:W1:Y:S02]  /*2920*/  SHFL.DOWN P0, R4, R0, R9, R11 ;  /* 0x0800000900047389 */ /* 0x000064000000000b */
[----:B01----:R-:W-:Y:S01]  /*2930*/  ENDCOLLECTIVE ;  /* 0x000000000000791b */ /* 0x003fe20003800000 */
.L_x_5230:
[----:B------:R-:W-:Y:S05]  /*2940*/  BRA `(.L_x_5231) ;  /* 0xfffffff000b07947 */ /* 0x000fea000383ffff */
.L_x_5209:
[----:B------:R-:W-:Y:S01]  /*2950*/  HFMA2.MMA R11, -RZ, RZ, 0, 1.847743988037109375e-06 ;  /* 0x0000001fff0b7435 */ /* 0x000fe200000001ff */
[----:B------:R-:W-:Y:S01]  /*2960*/  MOV R9, 0x2 ;  /* 0x0000000200097802 */ /* 0x000fe20000000f00 */
[----:B------:R-:W-:-:S09]  /*2970*/  IMAD.MOV.U32 R46, RZ, RZ, -0x1 ;  /* 0xffffffffff2e7424 */ /* 0x000fd200078e00ff */
[----:B0123-5:R-:W-:Y:S05]  /*2980*/  WARPSYNC.COLLECTIVE R46, `(.L_x_5232) ;  /* 0x000000002e087348 */ /* 0x02ffea0003c00000 */
[----:B---3--:R3:W4:Y:S02]  /*2990*/  SHFL.DOWN P0, R4, R0, R9, R11 ;  /* 0x0800000900047389 */ /* 0x008724000000000b */
[----:B012345:R-:W-:Y:S01]  /*29a0*/  ENDCOLLECTIVE ;  /* 0x000000000000791b */ /* 0x03ffe20003800000 */
.L_x_5232:
[----:B------:R-:W-:Y:S01]  /*29b0*/  HFMA2.MMA R9, -RZ, RZ, 0, 5.9604644775390625e-08 ;  /* 0x00000001ff097435 */ /* 0x000fe200000001ff */
[----:B------:R-:W-:-:S04]  /*29c0*/  MOV R3, R4 ;  /* 0x0000000400037202 */ /* 0x000fc80000000f00 */
[----:B------:R-:W-:-:S04]  /*29d0*/  FMNMX R3, R3, R0, !PT ;  /* 0x0000000003037209 */ /* 0x000fc80007800000 */
[----:B------:R-:W-:-:S07]  /*29e0*/  MOV R0, R3 ;  /* 0x0000000300007202 */ /* 0x000fce0000000f00 */
[----:B------:R-:W-:Y:S05]  /*29f0*/  WARPSYNC.COLLECTIVE R46, `(.L_x_5233) ;  /* 0x000000002e087348 */ /* 0x000fea0003c00000 */
[----:B------:R0:W1:Y:S02]  /*2a00*/  SHFL.DOWN P0, R4, R0, R9, R11 ;  /* 0x0800000900047389 */ /* 0x000064000000000b */
[----:B01----:R-:W-:Y:S01]  /*2a10*/  ENDCOLLECTIVE ;  /* 0x000000000000791b */ /* 0x003fe20003800000 */
.L_x_5233:
[----:B------:R-:W-:Y:S01]  /*2a20*/  MOV R2, R4 ;  /* 0x0000000400027202 */ /* 0x000fe20000000f00 */
[----:B------:R-:W-:Y:S06]  /*2a30*/  BRA `(.L_x_5234) ;  /* 0xfffffff000e47947 */ /* 0x000fec000383ffff */
        .weak           $__internal_69_$__cuda_sm20_rcp_rn_f32_slowpath
        .type           $__internal_69_$__cuda_sm20_rcp_rn_f32_slowpath,@function
        .size           $__internal_69_$__cuda_sm20_rcp_rn_f32_slowpath,(.L_x_5536 - $__internal_69_$__cuda_sm20_rcp_rn_f32_slowpath)
$__internal_69_$__cuda_sm20_rcp_rn_f32_slowpath:
[----:B------:R-:W-:-:S04]  /*2a40*/  SHF.L.U32 R0, R26, 0x1, RZ ;  /* 0x000000011a007819 */ /* 0x000fc800000006ff */
[----:B------:R-:W-:Y:S01]  /*2a50*/  SHF.R.U32.HI R2, RZ, 0x18, R0 ;  /* 0x00000018ff027819 */ /* 0x000fe20000011600 */
[----:B------:R-:W-:-:S03]  /*2a60*/  IMAD.MOV.U32 R0, RZ, RZ, R26 ;  /* 0x000000ffff007224 */ /* 0x000fc600078e001a */
        /* <DEDUP_REMOVED lines=12> */
.L_x_5235:
        /* <DEDUP_REMOVED lines=26> */
[----:B------:R-:W-:Y:S01]  /*2cd0*/  ISETP.GE.AND P0, PT, R3, RZ, PT ;  /* 0x000000ff0300720c */ /* 0x000fe20003f06270 */
[----:B------:R-:W-:-:S05]  /*2ce0*/  VIADD R3, R2, 0xffffff04 ;  /* 0xffffff0402037836 */ /* 0x000fca0000000000 */
[----:B------:R-:W-:-:S07]  /*2cf0*/  SHF.R.U32.HI R3, RZ, R3, R6 ;  /* 0x00000003ff037219 */ /* 0x000fce0000011606 */
[----:B------:R-:W-:-:S04]  /*2d00*/  @!P0 IADD3 R3, R3, 0x1, RZ ;  /* 0x0000000103038810 */ /* 0x000fc80007ffe0ff */
[----:B------:R-:W-:-:S04]  /*2d10*/  @!P1 SHF.L.U32 R3, R3, 0x1, RZ ;  /* 0x0000000103039819 */ /* 0x000fc800000006ff */
[----:B------:R-:W-:Y:S01]  /*2d20*/  LOP3.LUT R3, R3, 0x80000000, R0, 0xf8, !PT ;  /* 0x8000000003037812 */ /* 0x000fe200078ef800 */
[----:B------:R-:W-:Y:S06]  /*2d30*/  BRA `(.L_x_5236) ;  /* 0x0000000000047947 */ /* 0x000fec0003800000 */
.L_x_5237:
[----:B------:R0:W1:Y:S02]  /*2d40*/  MUFU.RCP R3, R0 ;  /* 0x0000000000037308 */ /* 0x0000640000001000 */
.L_x_5236:
[----:B-1----:R-:W-:Y:S02]  /*2d50*/  MOV R5, R3 ;  /* 0x0000000300057202 */ /* 0x002fe40000000f00 */
[----:B------:R-:W-:Y:S02]  /*2d60*/  MOV R2, R8 ;  /* 0x0000000800027202 */ /* 0x000fe40000000f00 */
[----:B------:R-:W-:-:S04]  /*2d70*/  MOV R3, 0x0 ;  /* 0x0000000000037802 */ /* 0x000fc80000000f00 */
[----:B0-----:R-:W-:Y:S05]  /*2d80*/  RET.REL.NODEC R2 `(_ZN18transformer_engine13normalization24rmsnorm_fwd_tuned_kernelINS0_13Kernel_traitsI13__nv_bfloat16S3_13__nv_fp8_e4m3fjLj768ELj1ELj4ELj1ELj16ENS0_18Kernel_traits_baseILj768ES3_S3_S4_fjLj128EEEEEEEvNS0_19ForwardKernelParamsE) ;  /* 0xffffffd0029c7950 */ /* 0x001fea0003c3ffff */
.L_x_5238:
        /* <DEDUP_REMOVED lines=15> */
.L_x_5536:


//--------------------- .text._ZN18transformer_engine13normalization24rmsnorm_fwd_tuned_kernelINS0_13Kernel_traitsI13__nv_bfloat16S3_S3_fjLj512ELj1ELj4ELj1ELj16ENS0_18Kernel_traits_baseILj512ES3_S3_S3_fjLj128EEEEEEEvNS0_19ForwardKernelParamsE --------------------------
	.section	.text._ZN18transformer_engine13normalization24rmsnorm_fwd_tuned_kernelINS0_13Kernel_traitsI13__nv_bfloat16S3_S3_fjLj512ELj1ELj4ELj1ELj16ENS0_18Kernel_traits_baseILj512ES3_S3_S3_fjLj128EEEEEEEvNS0_19ForwardKernelParamsE,"ax",@progbits
	.align	128
        .global         _ZN18transformer_engine13normalization24rmsnorm_fwd_tuned_kernelINS0_13Kernel_traitsI13__nv_bfloat16S3_S3_fjLj512ELj1ELj4ELj1ELj16ENS0_18Kernel_traits_baseILj512ES3_S3_S3_fjLj128EEEEEEEvNS0_19ForwardKernelParamsE
        .type           _ZN18transformer_engine13normalization24rmsnorm_fwd_tuned_kernelINS0_13Kernel_traitsI13__nv_bfloat16S3_S3_fjLj512ELj1ELj4ELj1ELj16ENS0_18Kernel_traits_baseILj512ES3_S3_S3_fjLj128EEEEEEEvNS0_19ForwardKernelParamsE,@function
        .size           _ZN18transformer_engine13normalization24rmsnorm_fwd_tuned_kernelINS0_13Kernel_traitsI13__nv_bfloat16S3_S3_fjLj512ELj1ELj4ELj1ELj16ENS0_18Kernel_traits_baseILj512ES3_S3_S3_fjLj128EEEEEEEvNS0_19ForwardKernelParamsE,(.L_x_5537 - _ZN18transformer_engine13normalization24rmsnorm_fwd_tuned_kernelINS0_13Kernel_traitsI13__nv_bfloat16S3_S3_fjLj512ELj1ELj4ELj1ELj16ENS0_18Kernel_traits_baseILj512ES3_S3_S3_fjLj128EEEEEEEvNS0_19ForwardKernelParamsE)
        .other          _ZN18transformer_engine13normalization24rmsnorm_fwd_tuned_kernelINS0_13Kernel_traitsI13__nv_bfloat16S3_S3_fjLj512ELj1ELj4ELj1ELj16ENS0_18Kernel_traits_baseILj512ES3_S3_S3_fjLj128EEEEEEEvNS0_19ForwardKernelParamsE,@"STO_CUDA_ENTRY STV_DEFAULT"
_ZN18transformer_engine13normalization24rmsnorm_fwd_tuned_kernelINS0_13Kernel_traitsI13__nv_bfloat16S3_S3_fjLj512ELj1ELj4ELj1ELj16ENS0_18Kernel_traits_baseILj512ES3_S3_S3_fjLj128EEEEEEEvNS0_19ForwardKernelParamsE:
.text._ZN18transformer_engine13normalization24rmsnorm_fwd_tuned_kernelINS0_13Kernel_traitsI13__nv_bfloat16S3_S3_fjLj512ELj1ELj4ELj1ELj16ENS0_18Kernel_traits_baseILj512ES3_S3_S3_fjLj128EEEEEEEvNS0_19ForwardKernelParamsE:
        /* <DEDUP_REMOVED lines=18> */
[----:B------:R-:W-:Y:S01]  /*0120*/  ULDC UR6, c[0x0][0x268] ;  /* 0x00009a0000067ab9 */ /* 0x000fe20000000800 */
[----:B------:R-:W-:-:S02]  /*0130*/  HFMA2.MMA R0, -RZ, RZ, 0, 0 ;  /* 0x00000000ff007435 */ /* 0x000fc400000001ff */
[----:B------:R-:W-:Y:S01]  /*0140*/  IADD3.X R17, RZ, UR7, RZ, P2, !PT ;  /* 0x00000007ff117c10 */ /* 0x000fe200097fe4ff */
[----:B------:R-:W-:-:S06]  /*0150*/  ULDC UR7, c[0x0][0x218] ;  /* 0x0000860000077ab9 */ /* 0x000fcc0000000800 */
[----:B--2---:R-:W-:Y:S05]  /*0160*/  @P0 BRA `(.L_x_5240) ;  /* 0x0000000c00d80947 */ /* 0x004fea0003800000 */
[----:B------:R0:W5:Y:S01]  /*0170*/  LDG.E.128 R8, desc[UR4][R16.64] ;  /* 0x0000000410087981 */ /* 0x000162000c1e1d00 */
[----:B------:R-:W1:Y:S03]  /*0180*/  LDC.U8 R5, c[0x0][0x250] ;  /* 0x00009400ff057b82 */ /* 0x000e660000000000 */
[----:B------:R0:W5:Y:S01]  /*0190*/  LDG.E.128 R12, desc[UR4][R16.64+0x200] ;  /* 0x00020004100c7981 */ /* 0x000162000c1e1d00 */
[----:B------:R-:W-:Y:S02]  /*01a0*/  LOP3.LUT P2, R4, R3, 0x1f, RZ, 0xc0, !PT ;  /* 0x0000001f03047812 */ /* 0x000fe4000784c0ff */
[----:B------:R-:W-:-:S11]  /*01b0*/  MOV R0, RZ ;  /* 0x000000ff00007202 */ /* 0x000fd60000000f00 */
.L_x_5242:
[----:B--2---:R-:W2:Y:S01]  /*01c0*/  LDC.64 R20, c[0x0][0x220] ;  /* 0x00008800ff147b82 */ /* 0x004ea20000000a00 */
[----:B------:R-:W-:-:S04]  /*01d0*/  SHF.L.U32 R7, R6, 0x6, RZ ;  /* 0x0000000606077819 */ /* 0x000fc800000006ff */
[----:B------:R-:W-:-:S05]  /*01e0*/  LOP3.LUT R7, R7, 0xffffffc0, R4, 0xe2, !PT ;  /* 0xffffffc007077812 */ /* 0x000fca00078ee204 */
[----:B--2---:R-:W-:-:S06]  /*01f0*/  IMAD.WIDE.U32 R18, R7, 0x10, R20 ;  /* 0x0000001007127825 */ /* 0x004fcc00078e0014 */
[----:B0-----:R-:W2:Y:S01]  /*0200*/  LDG.E.128 R16, desc[UR4][R18.64] ;  /* 0x0000000412107981 */ /* 0x001ea2000c1e1d00 */
[----:B------:R-:W-:-:S05]  /*0210*/  LOP3.LUT R7, R7, 0x20, RZ, 0xfc, !PT ;  /* 0x0000002007077812 */ /* 0x000fca00078efcff */
[----:B------:R-:W-:-:S06]  /*0220*/  IMAD.WIDE.U32 R20, R7, 0x10, R20 ;  /* 0x0000001007147825 */ /* 0x000fcc00078e0014 */
[----:B------:R-:W3:Y:S01]  /*0230*/  LDG.E.128 R20, desc[UR4][R20.64] ;  /* 0x0000000414147981 */ /* 0x000ee2000c1e1d00 */
[----:B------:R-:W-:Y:S01]  /*0240*/  UMOV UR10, 0xffffffff ;  /* 0xffffffff000a7882 */ /* 0x000fe20000000000 */
[C---:B--2---:R-:W-:Y:S02]  /*0250*/  PRMT R25, R16.reuse, 0x7632, R25 ;  /* 0x0000763210197816 */ /* 0x044fe40000000019 */
[----:B------:R-:W-:Y:S02]  /*0260*/  SHF.L.U32 R26, R16, 0x10, RZ ;  /* 0x00000010101a7819 */ /* 0x000fe400000006ff */
[----:B------:R-:W-:Y:S01]  /*0270*/  PRMT R27, R17, 0x7632, R27 ;  /* 0x00007632111b7816 */ /* 0x000fe2000000001b */
[----:B------:R-:W-:Y:S01]  /*0280*/  IMAD.U32 R25, R25, 0x10000, RZ ;  /* 0x0001000019197824 */ /* 0x000fe200078e00ff */
[----:B------:R-:W-:Y:S01]  /*0290*/  SHF.L.U32 R17, R17, 0x10, RZ ;  /* 0x0000001011117819 */ /* 0x000fe200000006ff */
[----:B------:R-:W-:Y:S01]  /*02a0*/  FADD R16, RZ, R26 ;  /* 0x0000001aff107221 */ /* 0x000fe20000000000 */
[----:B------:R-:W-:-:S02]  /*02b0*/  SHF.L.U32 R27, R27, 0x10, RZ ;  /* 0x000000101b1b7819 */ /* 0x000fc400000006ff */
[C---:B------:R-:W-:Y:S01]  /*02c0*/  PRMT R24, R18.reuse, 0x7632, R24 ;  /* 0x0000763212187816 */ /* 0x040fe20000000018 */
[----:B------:R-:W-:Y:S01]  /*02d0*/  FADD R16, R25, R16 ;  /* 0x0000001019107221 */ /* 0x000fe20000000000 */
[----:B------:R-:W-:Y:S02]  /*02e0*/  SHF.L.U32 R18, R18, 0x10, RZ ;  /* 0x0000001012127819 */ /* 0x000fe400000006ff */
[----:B------:R-:W-:Y:S01]  /*02f0*/  SHF.L.U32 R24, R24, 0x10, RZ ;  /* 0x0000001018187819 */ /* 0x000fe200000006ff */
[----:B------:R-:W-:Y:S01]  /*0300*/  FADD R16, R17, R16 ;  /* 0x0000001011107221 */ /* 0x000fe20000000000 */
[C---:B---3--:R-:W-:Y:S02]  /*0310*/  PRMT R31, R20.reuse, 0x7632, R31 ;  /* 0x00007632141f7816 */ /* 0x048fe4000000001f */
[----:B------:R-:W-:Y:S01]  /*0320*/  SHF.L.U32 R20, R20, 0x10, RZ ;  /* 0x0000001014147819 */ /* 0x000fe200000006ff */
[--C-:B------:R-:W-:Y:S01]  /*0330*/  FADD R7, R27, R16.reuse ;  /* 0x000000101b077221 */ /* 0x100fe20000000000 */
[----:B------:R-:W-:Y:S01]  /*0340*/  PRMT R16, R19, 0x7632, R16 ;  /* 0x0000763213107816 */ /* 0x000fe20000000010 */
[----:B------:R-:W-:Y:S01]  /*0350*/  IMAD.U32 R31, R31, 0x10000, RZ ;  /* 0x000100001f1f7824 */ /* 0x000fe200078e00ff */
[----:B------:R-:W-:Y:S01]  /*0360*/  SHF.L.U32 R19, R19, 0x10, RZ ;  /* 0x0000001013137819 */ /* 0x000fe200000006ff */
[----:B------:R-:W-:Y:S01]  /*0370*/  FADD R7, R18, R7 ;  /* 0x0000000712077221 */ /* 0x000fe20000000000 */
[----:B------:R-:W-:-:S02]  /*0380*/  SHF.L.U32 R16, R16, 0x10, RZ ;  /* 0x0000001010107819 */ /* 0x000fc400000006ff */
[C---:B------:R-:W-:Y:S01]  /*0390*/  PRMT R30, R21.reuse, 0x7632, R30 ;  /* 0x00007632151e7816 */ /* 0x040fe2000000001e */
        /* <DEDUP_REMOVED lines=30> */
[----:B------:R-:W-:-:S04]  /*0580*/  FMUL R35, R7, 0.001953125 ;  /* 0x3b00000007237820 */ /* 0x000fc80000400000 */
        /* <DEDUP_REMOVED lines=41> */
.L_x_5262:
[----:B--2---:R-:W-:Y:S01]  /*0820*/  FADD R7, R36, R7 ;  /* 0x0000000724077221 */ /* 0x004fe20000000000 */
[----:B-1----:R-:W-:Y:S02]  /*0830*/  ISETP.NE.AND P3, PT, R5, RZ, PT ;  /* 0x000000ff0500720c */ /* 0x002fe40003f65270 */
[----:B-----5:R-:W-:Y:S01]  /*0840*/  SHF.L.U32 R33, R8, 0x10, RZ ;  /* 0x0000001008217819 */ /* 0x020fe200000006ff */
[----:B------:R-:W-:Y:S01]  /*0850*/  FMUL R32, R7, 0.001953125 ;  /* 0x3b00000007207820 */ /* 0x000fe20000400000 */
[----:B------:R-:W-:-:S03]  /*0860*/  SHF.L.U32 R34, R9, 0x10, RZ ;  /* 0x0000001009227819 */ /* 0x000fc600000006ff */
[----:B------:R-:W-:Y:S01]  /*0870*/  FFMA R32, R35, R35, R32 ;  /* 0x0000002323207223 */ /* 0x000fe20000000020 */
[----:B------:R-:W-:-:S03]  /*0880*/  SHF.L.U32 R35, R12, 0x10, RZ ;  /* 0x000000100c237819 */ /* 0x000fc600000006ff */
[----:B------:R-:W-:Y:S02]  /*0890*/  FADD R32, R32, UR6 ;  /* 0x0000000620207e21 */ /* 0x000fe40008000000 */
[----:B------:R-:W-:Y:S01]  /*08a0*/  @P3 FADD R33, R33, 1 ;  /* 0x3f80000021213421 */ /* 0x000fe20000000000 */
[----:B------:R-:W-:Y:S01]  /*08b0*/  @P3 FADD R34, R34, 1 ;  /* 0x3f80000022223421 */ /* 0x000fe20000000000 */
[----:B------:R-:W-:Y:S01]  /*08c0*/  @P3 FADD R35, R35, 1 ;  /* 0x3f80000023233421 */ /* 0x000fe20000000000 */
        /* <DEDUP_REMOVED lines=10> */
[----:B------:R-:W-:Y:S01]  /*0970*/  PRMT R33, R8, 0x7632, R33 ;  /* 0x0000763208217816 */ /* 0x000fe20000000021 */
[----:B------:R-:W-:Y:S01]  /*0980*/  FMUL R17, R34, R17 ;  /* 0x0000001122117220 */ /* 0x000fe20000400000 */
[-C--:B------:R-:W-:Y:S01]  /*0990*/  FMUL R18, R18, R7.reuse ;  /* 0x0000000712127220 */ /* 0x080fe20000400000 */
[----:B0-----:R-:W-:Y:S01]  /*09a0*/  FMUL R36, R19, R7 ;  /* 0x0000000713247220 */ /* 0x001fe20000400000 */
[----:B------:R-:W-:Y:S01]  /*09b0*/  ISETP.NE.AND.EX P0, PT, RZ, UR9, PT, P0 ;  /* 0x00000009ff007c0c */ /* 0x000fe2000bf05300 */
[----:B------:R-:W-:-:S02]  /*09c0*/  IMAD.U32 R33, R33, 0x10000, RZ ;  /* 0x0001000021217824 */ /* 0x000fc400078e00ff */
[-C--:B------:R-:W-:Y:S01]  /*09d0*/  FMUL R20, R20, R7.reuse ;  /* 0x0000000714147220 */ /* 0x080fe20000400000 */
[-C--:B------:R-:W-:Y:S01]  /*09e0*/  FMUL R24, R24, R7.reuse ;  /* 0x0000000718187220 */ /* 0x080fe20000400000 */
[-C--:B------:R-:W-:Y:S01]  /*09f0*/  FMUL R30, R30, R7.reuse ;  /* 0x000000071e1e7220 */ /* 0x080fe20000400000 */
[----:B------:R-:W-:Y:S01]  /*0a00*/  @P3 FADD R33, R33, 1 ;  /* 0x3f80000021213421 */ /* 0x000fe20000000000 */
[----:B------:R-:W-:Y:S01]  /*0a10*/  FMUL R20, R35, R20 ;  /* 0x0000001423147220 */ /* 0x000fe20000400000 */
[----:B------:R-:W-:Y:S01]  /*0a20*/  PRMT R35, R12, 0x7632, R35 ;  /* 0x000076320c237816 */ /* 0x000fe20000000023 */
[-C--:B------:R-:W-:Y:S01]  /*0a30*/  FMUL R22, R22, R7.reuse ;  /* 0x0000000716167220 */ /* 0x080fe20000400000 */
[----:B------:R-:W-:Y:S01]  /*0a40*/  FMUL R25, R33, R32 ;  /* 0x0000002021197220 */ /* 0x000fe20000400000 */
[----:B------:R-:W-:Y:S01]  /*0a50*/  PRMT R32, R9, 0x7632, R32 ;  /* 0x0000763209207816 */ /* 0x000fe20000000020 */
[----:B------:R-:W-:Y:S01]  /*0a60*/  FMUL R28, R28, R7 ;  /* 0x000000071c1c7220 */ /* 0x000fe20000400000 */
[----:B------:R-:W-:-:S02]  /*0a70*/  SHF.L.U32 R33, R10, 0x10, RZ ;  /* 0x000000100a217819 */ /* 0x000fc400000006ff */
[----:B------:R-:W-:Y:S02]  /*0a80*/  SHF.L.U32 R32, R32, 0x10, RZ ;  /* 0x0000001020207819 */ /* 0x000fe400000006ff */
[-C--:B------:R-:W-:Y:S01]  /*0a90*/  @P0 FMNMX R0, R0, |R26|.reuse, !PT ;  /* 0x4000001a00000209 */ /* 0x080fe20007800000 */
[----:B------:R-:W-:Y:S01]  /*0aa0*/  @P3 FADD R33, R33, 1 ;  /* 0x3f80000021213421 */ /* 0x000fe20000000000 */
[----:B------:R-:W-:Y:S01]  /*0ab0*/  @P1 FMUL R26, R2, R26 ;  /* 0x0000001a021a1220 */ /* 0x000fe20000400000 */
[----:B------:R-:W-:Y:S01]  /*0ac0*/  @P3 FADD R32, R32, 1 ;  /* 0x3f80000020203421 */ /* 0x000fe20000000000 */
[-C--:B------:R-:W-:Y:S01]  /*0ad0*/  @P0 FMNMX R0, R0, |R25|.reuse, !PT ;  /* 0x4000001900000209 */ /* 0x080fe20007800000 */
[----:B------:R-:W-:Y:S01]  /*0ae0*/  FMUL R18, R33, R18 ;  /* 0x0000001221127220 */ /* 0x000fe20000400000 */
[----:B------:R-:W-:Y:S01]  /*0af0*/  @P1 FMUL R25, R2, R25 ;  /* 0x0000001902191220 */ /* 0x000fe20000400000 */
[----:B------:R-:W-:Y:S01]  /*0b00*/  FMUL R34, R32, R27 ;  /* 0x0000001b20227220 */ /* 0x000fe20000400000 */
[----:B------:R-:W-:-:S02]  /*0b10*/  PRMT R27, R10, 0x7632, R27 ;  /* 0x000076320a1b7816 */ /* 0x000fc4000000001b */
[----:B------:R-:W-:Y:S02]  /*0b20*/  PRMT R32, R11, 0x7632, R32 ;  /* 0x000076320b207816 */ /* 0x000fe40000000020 */
[----:B------:R-:W-:Y:S02]  /*0b30*/  SHF.L.U32 R33, R27, 0x10, RZ ;  /* 0x000000101b217819 */ /* 0x000fe400000006ff */
[----:B------:R-:W-:Y:S02]  /*0b40*/  SHF.L.U32 R27, R11, 0x10, RZ ;  /* 0x000000100b1b7819 */ /* 0x000fe400000006ff */
[----:B------:R-:W-:Y:S01]  /*0b50*/  SHF.L.U32 R32, R32, 0x10, RZ ;  /* 0x0000001020207819 */ /* 0x000fe200000006ff */
[----:B------:R-:W-:Y:S01]  /*0b60*/  @P3 FADD R33, R33, 1 ;  /* 0x3f80000021213421 */ /* 0x000fe20000000000 */
[----:B------:R-:W-:Y:S01]  /*0b70*/  SHF.L.U32 R35, R35, 0x10, RZ ;  /* 0x0000001023237819 */ /* 0x000fe200000006ff */
[----:B------:R-:W-:Y:S01]  /*0b80*/  @P3 FADD R27, R27, 1 ;  /* 0x3f8000001b1b3421 */ /* 0x000fe20000000000 */
[----:B------:R-:W-:Y:S01]  /*0b90*/  @P0 FMNMX R0, R0, |R17|, !PT ;  /* 0x4000001100000209 */ /* 0x000fe20007800000 */
[----:B------:R-:W-:Y:S01]  /*0ba0*/  @P3 FADD R32, R32, 1 ;  /* 0x3f80000020203421 */ /* 0x000fe20000000000 */
[----:B------:R-:W-:Y:S01]  /*0bb0*/  FMUL R33, R33, R24 ;  /* 0x0000001821217220 */ /* 0x000fe20000400000 */
[----:B------:R-:W-:Y:S01]  /*0bc0*/  FMUL R19, R27, R36 ;  /* 0x000000241b137220 */ /* 0x000fe20000400000 */
[----:B------:R-:W-:Y:S01]  /*0bd0*/  FMUL R27, R16, R7 ;  /* 0x00000007101b7220 */ /* 0x000fe20000400000 */
[----:B------:R-:W0:Y:S01]  /*0be0*/  LDC.64 R36, c[0x0][0x258] ;  /* 0x00009600ff247b82 */ /* 0x000e220000000a00 */
[----:B------:R-:W-:Y:S01]  /*0bf0*/  SHF.L.U32 R16, R6, 0x6, RZ ;  /* 0x0000000606107819 */ /* 0x000fe200000006ff */
[----:B------:R-:W-:Y:S01]  /*0c00*/  @P3 FADD R35, R35, 1 ;  /* 0x3f80000023233421 */ /* 0x000fe20000000000 */
[----:B------:R-:W-:Y:S01]  /*0c10*/  FMUL R32, R32, R27 ;  /* 0x0000001b20207220 */ /* 0x000fe20000400000 */
[----:B------:R-:W-:Y:S01]  /*0c20*/  LOP3.LUT R27, R3, 0x1f, RZ, 0xc0, !PT ;  /* 0x0000001f031b7812 */ /* 0x000fe200078ec0ff */
[----:B------:R-:W-:Y:S01]  /*0c30*/  @P1 FMUL R17, R2, R17 ;  /* 0x0000001102111220 */ /* 0x000fe20000400000 */
[-C--:B------:R-:W-:Y:S01]  /*0c40*/  @P0 FMNMX R0, R0, |R34|.reuse, !PT ;  /* 0x4000002200000209 */ /* 0x080fe20007800000 */
[----:B------:R-:W-:Y:S01]  /*0c50*/  @P1 FMUL R34, R2, R34 ;  /* 0x0000002202221220 */ /* 0x000fe20000400000 */
[----:B------:R-:W-:-:S02]  /*0c60*/  LOP3.LUT R27, R16, 0xffffffc0, R27, 0xe2, !PT ;  /* 0xffffffc0101b7812 */ /* 0x000fc400078ee21b */
[----:B------:R-:W-:Y:S02]  /*0c70*/  F2FP.BF16.F32.PACK_AB R16, R25, R26 ;  /* 0x0000001a1910723e */ /* 0x000fe400000010ff */
[-C--:B------:R-:W-:Y:S01]  /*0c80*/  @P0 FMNMX R0, R0, |R18|.reuse, !PT ;  /* 0x4000001200000209 */ /* 0x080fe20007800000 */
[----:B------:R-:W-:Y:S02]  /*0c90*/  VIADD R25, R27, 0x20 ;  /* 0x000000201b197836 */ /* 0x000fe40000000000 */
[----:B------:R-:W-:Y:S01]  /*0ca0*/  @P1 FMUL R18, R2, R18 ;  /* 0x0000001202121220 */ /* 0x000fe20000400000 */
[----:B------:R-:W-:Y:S02]  /*0cb0*/  F2FP.BF16.F32.PACK_AB R17, R34, R17 ;  /* 0x000000112211723e */ /* 0x000fe400000010ff */
[-C--:B------:R-:W-:Y:S01]  /*0cc0*/  @P0 FMNMX R0, R0, |R33|.reuse, !PT ;  /* 0x4000002100000209 */ /* 0x080fe20007800000 */
[----:B------:R-:W-:-:S03]  /*0cd0*/  @P1 FMUL R33, R2, R33 ;  /* 0x0000002102211220 */ /* 0x000fc60000400000 */
[-C--:B------:R-:W-:Y:S01]  /*0ce0*/  @P0 FMNMX R0, R0, |R19|.reuse, !PT ;  /* 0x4000001300000209 */ /* 0x080fe20007800000 */
[----:B------:R-:W-:Y:S01]  /*0cf0*/  @P1 FMUL R19, R2, R19 ;  /* 0x0000001302131220 */ /* 0x000fe20000400000 */
[----:B------:R-:W-:Y:S01]  /*0d00*/  F2FP.BF16.F32.PACK_AB R18, R33, R18 ;  /* 0x000000122112723e */ /* 0x000fe200000010ff */
[----:B0-----:R-:W-:Y:S01]  /*0d10*/  IMAD.WIDE.U32 R26, R27, 0x10, R36 ;  /* 0x000000101b1a7825 */ /* 0x001fe200078e0024 */
[----:B------:R-:W-:-:S03]  /*0d20*/  @P0 FMNMX R0, R0, |R32|, !PT ;  /* 0x4000002000000209 */ /* 0x000fc60007800000 */
[----:B------:R-:W-:Y:S01]  /*0d30*/  @P1 FMUL R32, R2, R32 ;  /* 0x0000002002201220 */ /* 0x000fe20000400000 */
[----:B------:R-:W-:-:S04]  /*0d40*/  IMAD.WIDE.U32 R24, R25, 0x10, R36 ;  /* 0x0000001019187825 */ /* 0x000fc800078e0024 */
[----:B------:R-:W-:Y:S01]  /*0d50*/  FMUL R36, R31, R7 ;  /* 0x000000071f247220 */ /* 0x000fe20000400000 */
[-C--:B------:R-:W-:Y:S01]  /*0d60*/  @P0 FMNMX R0, R0, |R20|.reuse, !PT ;  /* 0x4000001400000209 */ /* 0x080fe20007800000 */
[----:B------:R-:W-:Y:S01]  /*0d70*/  @P1 FMUL R20, R2, R20 ;  /* 0x0000001402141220 */ /* 0x000fe20000400000 */
[----:B------:R-:W-:Y:S01]  /*0d80*/  F2FP.BF16.F32.PACK_AB R19, R32, R19 ;  /* 0x000000132013723e */ /* 0x000fe200000010ff */
[----:B------:R-:W-:Y:S01]  /*0d90*/  FMUL R31, R35, R36 ;  /* 0x00000024231f7220 */ /* 0x000fe20000400000 */
[----:B------:R-:W-:Y:S01]  /*0da0*/  SHF.L.U32 R35, R13, 0x10, RZ ;  /* 0x000000100d237819 */ /* 0x000fe200000006ff */
[----:B------:R-:W-:Y:S01]  /*0db0*/  FMUL R36, R21, R7 ;  /* 0x0000000715247220 */ /* 0x000fe20000400000 */
[----:B------:R-:W0:Y:S02]  /*0dc0*/  @!P2 LDC.64 R32, c[0x0][0x230] ;  /* 0x00008c00ff20ab82 */ /* 0x000e240000000a00 */
[-C--:B------:R-:W-:Y:S01]  /*0dd0*/  @P0 FMNMX R0, R0, |R31|.reuse, !PT ;  /* 0x4000001f00000209 */ /* 0x080fe20007800000 */
[----:B------:R-:W-:Y:S01]  /*0de0*/  @P3 FADD R35, R35, 1 ;  /* 0x3f80000023233421 */ /* 0x000fe20000000000 */
[----:B------:R-:W-:-:S03]  /*0df0*/  @P1 FMUL R31, R2, R31 ;  /* 0x0000001f021f1220 */ /* 0x000fc60000400000 */
[----:B------:R-:W-:Y:S01]  /*0e00*/  FMUL R21, R35, R36 ;  /* 0x0000002423157220 */ /* 0x000fe20000400000 */
[----:B------:R-:W-:Y:S01]  /*0e10*/  PRMT R35, R13, 0x7632, R35 ;  /* 0x000076320d237816 */ /* 0x000fe20000000023 */
[----:B------:R-:W-:Y:S01]  /*0e20*/  FMUL R36, R29, R7 ;  /* 0x000000071d247220 */ /* 0x000fe20000400000 */
[----:B------:R-:W-:Y:S02]  /*0e30*/  F2FP.BF16.F32.PACK_AB R20, R31, R20 ;  /* 0x000000141f14723e */ /* 0x000fe400000010ff */
[----:B------:R-:W-:Y:S01]  /*0e40*/  SHF.L.U32 R35, R35, 0x10, RZ ;  /* 0x0000001023237819 */ /* 0x000fe200000006ff */
[----:B------:R-:W1:Y:S01]  /*0e50*/  LDC R31, c[0x0][0x210] ;  /* 0x00008400ff1f7b82 */ /* 0x000e620000000800 */
[-C--:B------:R-:W-:Y:S01]  /*0e60*/  @P0 FMNMX R0, R0, |R21|.reuse, !PT ;  /* 0x4000001500000209 */ /* 0x080fe20007800000 */
[----:B------:R-:W-:Y:S02]  /*0e70*/  @P1 FMUL R21, R2, R21 ;  /* 0x0000001502151220 */ /* 0x000fe40000400000 */
[----:B------:R-:W-:-:S04]  /*0e80*/  @P3 FADD R35, R35, 1 ;  /* 0x3f80000023233421 */ /* 0x000fc80000000000 */
[----:B------:R-:W-:Y:S01]  /*0e90*/  FMUL R30, R35, R30 ;  /* 0x0000001e231e7220 */ /* 0x000fe20000400000 */
[----:B------:R-:W-:Y:S01]  /*0ea0*/  SHF.L.U32 R35, R14, 0x10, RZ ;  /* 0x000000100e237819 */ /* 0x000fe200000006ff */
[----:B0-----:R-:W-:-:S03]  /*0eb0*/  @!P2 IMAD.WIDE R32, R6, 0x4, R32 ;  /* 0x000000040620a825 */ /* 0x001fc600078e0220 */
[-C--:B------:R-:W-:Y:S01]  /*0ec0*/  @P0 FMNMX R0, R0, |R30|.reuse, !PT ;  /* 0x4000001e00000209 */ /* 0x080fe20007800000 */
[----:B------:R-:W-:Y:S01]  /*0ed0*/  @P3 FADD R35, R35, 1 ;  /* 0x3f80000023233421 */ /* 0x000fe20000000000 */
[----:B------:R-:W-:Y:S01]  /*0ee0*/  @P1 FMUL R30, R2, R30 ;  /* 0x0000001e021e1220 */ /* 0x000fe20000400000 */
[----:B------:R2:W-:Y:S02]  /*0ef0*/  @!P2 STG.E desc[UR4][R32.64], R7 ;  /* 0x000000072000a986 */ /* 0x0005e4000c101904 */
[----:B------:R-:W-:Y:S01]  /*0f00*/  FMUL R22, R35, R22 ;  /* 0x0000001623167220 */ /* 0x000fe20000400000 */
[----:B------:R-:W-:Y:S01]  /*0f10*/  PRMT R35, R14, 0x7632, R35 ;  /* 0x000076320e237816 */ /* 0x000fe20000000023 */
[----:B------:R2:W-:Y:S01]  /*0f20*/  STG.E.128 desc[UR4][R26.64], R16 ;  /* 0x000000101a007986 */ /* 0x0005e2000c101d04 */
[----:B------:R-:W-:Y:S02]  /*0f30*/  F2FP.BF16.F32.PACK_AB R21, R30, R21 ;  /* 0x000000151e15723e */ /* 0x000fe400000010ff */
[----:B------:R-:W-:-:S02]  /*0f40*/  SHF.L.U32 R35, R35, 0x10, RZ ;  /* 0x0000001023237819 */ /* 0x000fc400000006ff */
[-C--:B------:R-:W-:Y:S01]  /*0f50*/  @P0 FMNMX R0, R0, |R22|.reuse, !PT ;  /* 0x4000001600000209 */ /* 0x080fe20007800000 */
[----:B------:R-:W-:Y:S01]  /*0f60*/  @P1 FMUL R22, R2, R22 ;  /* 0x0000001602161220 */ /* 0x000fe20000400000 */
[----:B-1----:R-:W-:Y:S01]  /*0f70*/  LEA R6, R31, R6, 0x2 ;  /* 0x000000061f067211 */ /* 0x002fe200078e10ff */
[----:B------:R-:W-:-:S04]  /*0f80*/  @P3 FADD R35, R35, 1 ;  /* 0x3f80000023233421 */ /* 0x000fc80000000000 */
[----:B------:R-:W-:Y:S01]  /*0f90*/  FMUL R29, R35, R36 ;  /* 0x00000024231d7220 */ /* 0x000fe20000400000 */
[----:B------:R-:W-:Y:S01]  /*0fa0*/  SHF.L.U32 R35, R15, 0x10, RZ ;  /* 0x000000100f237819 */ /* 0x000fe200000006ff */
[----:B------:R-:W-:-:S03]  /*0fb0*/  FMUL R36, R23, R7 ;  /* 0x0000000717247220 */ /* 0x000fc60000400000 */
[-C--:B------:R-:W-:Y:S01]  /*0fc0*/  @P0 FMNMX R0, R0, |R29|.reuse, !PT ;  /* 0x4000001d00000209 */ /* 0x080fe20007800000 */
[----:B------:R-:W-:Y:S01]  /*0fd0*/  @P3 FADD R35, R35, 1 ;  /* 0x3f80000023233421 */ /* 0x000fe20000000000 */
[----:B------:R-:W-:-:S03]  /*0fe0*/  @P1 FMUL R29, R2, R29 ;  /* 0x0000001d021d1220 */ /* 0x000fc60000400000 */
[----:B------:R-:W-:Y:S01]  /*0ff0*/  FMUL R23, R35, R36 ;  /* 0x0000002423177220 */ /* 0x000fe20000400000 */
[----:B------:R-:W-:Y:S02]  /*1000*/  PRMT R35, R15, 0x7632, R35 ;  /* 0x000076320f237816 */ /* 0x000fe40000000023 */
[----:B------:R-:W-:Y:S02]  /*1010*/  F2FP.BF16.F32.PACK_AB R22, R29, R22 ;  /* 0x000000161d16723e */ /* 0x000fe400000010ff */
[-C--:B------:R-:W-:Y:S01]  /*1020*/  @P0 FMNMX R0, R0, |R23|.reuse, !PT ;  /* 0x4000001700000209 */ /* 0x080fe20007800000 */
[----:B------:R-:W-:Y:S02]  /*1030*/  IMAD.U32 R35, R35, 0x10000, RZ ;  /* 0x0001000023237824 */ /* 0x000fe400078e00ff */
[----:B------:R-:W-:Y:S02]  /*1040*/  @P1 FMUL R23, R2, R23 ;  /* 0x0000001702171220 */ /* 0x000fe40000400000 */
[----:B------:R-:W-:-:S04]  /*1050*/  @P3 FADD R35, R35, 1 ;  /* 0x3f80000023233421 */ /* 0x000fc80000000000 */
[----:B------:R-:W-:-:S05]  /*1060*/  FMUL R28, R35, R28 ;  /* 0x0000001c231c7220 */ /* 0x000fca0000400000 */
[-C--:B------:R-:W-:Y:S01]  /*1070*/  @P0 FMNMX R0, R0, |R28|.reuse, !PT ;  /* 0x4000001c00000209 */ /* 0x080fe20007800000 */
[----:B------:R-:W-:Y:S01]  /*1080*/  @P1 FMUL R28, R2, R28 ;  /* 0x0000001c021c1220 */ /* 0x000fe20000400000 */
[----:B------:R-:W-:-:S04]  /*1090*/  ISETP.GE.AND P0, PT, R6, UR7, PT ;  /* 0x0000000706007c0c */ /* 0x000fc8000bf06270 */
[----:B------:R-:W-:-:S05]  /*10a0*/  F2FP.BF16.F32.PACK_AB R23, R28, R23 ;  /* 0x000000171c17723e */ /* 0x000fca00000010ff */
[----:B------:R2:W-:Y:S04]  /*10b0*/  STG.E.128 desc[UR4][R24.64], R20 ;  /* 0x0000001418007986 */ /* 0x0005e8000c101d04 */
[----:B------:R-:W-:Y:S05]  /*10c0*/  @!P0 BRA `(.L_x_5242) ;  /* 0xfffffff0003c8947 */ /* 0x000fea000383ffff */
.L_x_5240:
[----:B------:R-:W-:Y:S05]  /*10d0*/  BSYNC B0 ;  /* 0x0000000000007941 */ /* 0x000fea0003800000 */
.L_x_5239:
        /* <DEDUP_REMOVED lines=10> */
[----:B--2---:R-:W0:Y:S02]  /*1180*/  SHFL.DOWN PT, R7, R4, 0x4, 0x1f ;  /* 0x08801f0004077f89 */ /* 0x004e2400000e0000 */
[----:B0-----:R-:W-:-:S05]  /*1190*/  FMNMX R7, R4, R7, !PT ;  /* 0x0000000704077209 */ /* 0x001fca0007800000 */
[----:B------:R-:W0:Y:S02]  /*11a0*/  SHFL.DOWN PT, R6, R7, 0x2, 0x1f ;  /* 0x08401f0007067f89 */ /* 0x000e2400000e0000 */
[----:B0-----:R-:W-:-:S05]  /*11b0*/  FMNMX R6, R7, R6, !PT ;  /* 0x0000000607067209 */ /* 0x001fca0007800000 */
[----:B------:R0:W1:Y:S02]  /*11c0*/  SHFL.DOWN PT, R9, R6, 0x1, 0x1f ;  /* 0x08201f0006097f89 */ /* 0x00006400000e0000 */
.L_x_5269:
        /* <DEDUP_REMOVED lines=28> */
.L_x_5272:
[----:B--2---:R-:W-:-:S07]  /*1390*/  FMNMX R7, R5, R4, !PT ;  /* 0x0000000405077209 */ /* 0x004fce0007800000 */
.L_x_5246:
[----:B------:R-:W-:Y:S05]  /*13a0*/  BSYNC B0 ;  /* 0x0000000000007941 */ /* 0x000fea0003800000 */
.L_x_5245:
[----:B------:R-:W-:Y:S01]  /*13b0*/  ISETP.NE.AND P0, PT, R3, RZ, PT ;  /* 0x000000ff0300720c */ /* 0x000fe20003f05270 */
[----:B------:R-:W-:-:S12]  /*13c0*/  BSSY B0, `(.L_x_5243) ;  /* 0x0000004000007945 */ /* 0x000fd80003800000 */
[----:B------:R-:W-:Y:S05]  /*13d0*/  @P0 BRA `(.L_x_5248) ;  /* 0x0000000000080947 */ /* 0x000fea0003800000 */
[----:B-1----:R-:W1:Y:S02]  /*13e0*/  LDC.64 R4, c[0x0][0x288] ;  /* 0x0000a200ff047b82 */ /* 0x002e640000000a00 */
[----:B-1----:R2:W-:Y:S02]  /*13f0*/  REDG.E.MAX.S32.STRONG.GPU desc[UR4][R4.64], R7 ;  /* 0x000000070400798e */ /* 0x0025e4000d10e384 */
.L_x_5248:
[----:B------:R-:W-:Y:S05]  /*1400*/  BSYNC B0 ;  /* 0x0000000000007941 */ /* 0x000fea0003800000 */
.L_x_5243:
        /* <DEDUP_REMOVED lines=14> */
[----:B012---:R-:W-:Y:S05]  /*14f0*/  CALL.REL.NOINC `($__internal_70_$__cuda_sm20_rcp_rn_f32_slowpath) ;  /* 0x0000000800787944 */ /* 0x007fea0003c00000 */
[----:B------:R-:W-:Y:S05]  /*1500*/  BRA `(.L_x_5250) ;  /* 0x0000000000107947 */ /* 0x000fea0003800000 */
.L_x_5249:
[----:B-12---:R-:W1:Y:S02]  /*1510*/  MUFU.RCP R5, R2 ;  /* 0x0000000200057308 */ /* 0x006e640000001000 */
[----:B-1----:R-:W-:-:S04]  /*1520*/  FFMA R0, R2, R5, -1 ;  /* 0xbf80000002007423 */ /* 0x002fc80000000005 */
[----:B------:R-:W-:-:S04]  /*1530*/  FADD.FTZ R0, -R0, -RZ ;  /* 0x800000ff00007221 */ /* 0x000fc80000010100 */
[----:B------:R-:W-:-:S07]  /*1540*/  FFMA R5, R5, R0, R5 ;  /* 0x0000000005057223 */ /* 0x000fce0000000005 */
.L_x_5250:
[----:B------:R-:W1:Y:S02]  /*1550*/  LDC.64 R2, c[0x0][0x280] ;  /* 0x0000a000ff027b82 */ /* 0x000e640000000a00 */
[----:B-1----:R-:W-:Y:S01]  /*1560*/  STG.E desc[UR4][R2.64], R5 ;  /* 0x0000000502007986 */ /* 0x002fe2000c101904 */
[----:B------:R-:W-:Y:S05]  /*1570*/  EXIT ;  /* 0x000000000000794d */ /* 0x000fea0003800000 */
.L_x_5241:
[----:B------:R-:W-:Y:S01]  /*1580*/  HFMA2.MMA R33, -RZ, RZ, 0, 1.847743988037109375e-06 ;  /* 0x0000001fff217435 */ /* 0x000fe200000001ff */
[----:B------:R-:W-:Y:S01]  /*1590*/  BSSY B1, `(.L_x_5251) ;  /* 0x0000007000017945 */ /* 0x000fe20003800000 */
[----:B------:R-:W-:Y:S01]  /*15a0*/  MOV R37, R36 ;  /* 0x0000002400257202 */ /* 0x000fe20000000f00 */
[----:B------:R-:W-:Y:S01]  /*15b0*/  IMAD.MOV.U32 R34, RZ, RZ, 0x1 ;  /* 0x00000001ff227424 */ /* 0x000fe200078e00ff */
[----:B------:R-:W-:-:S07]  /*15c0*/  MOV R32, 0xffffffff ;  /* 0xffffffff00207802 */ /* 0x000fce0000000f00 */
[----:B-1---5:R-:W-:Y:S05]  /*15d0*/  WARPSYNC.COLLECTIVE R32, `(.L_x_5252) ;  /* 0x0000000020087348 */ /* 0x022fea0003c00000 */
[----:B------:R0:W2:Y:S02]  /*15e0*/  SHFL.BFLY P0, R7, R37, R34, R33 ;  /* 0x0c00002225077389 */ /* 0x0000a40000000021 */
[----:B012--5:R-:W-:Y:S01]  /*15f0*/  ENDCOLLECTIVE ;  /* 0x000000000000791b */ /* 0x027fe20003800000 */
.L_x_5252:
[----:B------:R-:W-:Y:S05]  /*1600*/  BSYNC B1 ;  /* 0x0000000000017941 */ /* 0x000fea0003800000 */
.L_x_5251:
[----:B------:R-:W-:Y:S01]  /*1610*/  HFMA2.MMA R34, -RZ, RZ, 0, 1.1920928955078125e-07 ;  /* 0x00000002ff227435 */ /* 0x000fe200000001ff */
[----:B------:R-:W-:Y:S01]  /*1620*/  FADD R37, R36, R7 ;  /* 0x0000000724257221 */ /* 0x000fe20000000000 */
[----:B------:R-:W-:Y:S02]  /*1630*/  MOV R33, 0x1f ;  /* 0x0000001f00217802 */ /* 0x000fe40000000f00 */
[----:B------:R-:W-:-:S07]  /*1640*/  MOV R32, 0xffffffff ;  /* 0xffffffff00207802 */ /* 0x000fce0000000f00 */
[----:B------:R-:W-:Y:S05]  /*1650*/  WARPSYNC.COLLECTIVE R32, `(.L_x_5253) ;  /* 0x0000000020087348 */ /* 0x000fea0003c00000 */
[----:B------:R0:W1:Y:S02]  /*1660*/  SHFL.BFLY P0, R7, R37, R34, R33 ;  /* 0x0c00002225077389 */ /* 0x0000640000000021 */
[----:B01----:R-:W-:Y:S01]  /*1670*/  ENDCOLLECTIVE ;  /* 0x000000000000791b */ /* 0x003fe20003800000 */
.L_x_5253:
[----:B------:R-:W-:Y:S01]  /*1680*/  HFMA2.MMA R34, -RZ, RZ, 0, 2.384185791015625e-07 ;  /* 0x00000004ff227435 */ /* 0x000fe200000001ff */
[----:B------:R-:W-:-:S10]  /*1690*/  FADD R37, R37, R7 ;  /* 0x0000000725257221 */ /* 0x000fd40000000000 */
[----:B------:R-:W-:Y:S05]  /*16a0*/  WARPSYNC.COLLECTIVE R32, `(.L_x_5254) ;  /* 0x0000000020087348 */ /* 0x000fea0003c00000 */
[----:B------:R0:W1:Y:S02]  /*16b0*/  SHFL.BFLY P0, R7, R37, R34, R33 ;  /* 0x0c00002225077389 */ /* 0x0000640000000021 */
[----:B01----:R-:W-:Y:S01]  /*16c0*/  ENDCOLLECTIVE ;  /* 0x000000000000791b */ /* 0x003fe20003800000 */
.L_x_5254:
[----:B------:R-:W-:Y:S02]  /*16d0*/  IMAD.MOV.U32 R34, RZ, RZ, 0x8 ;  /* 0x00000008ff227424 */ /* 0x000fe400078e00ff */
[----:B------:R-:W-:-:S05]  /*16e0*/  FADD R35, R37, R7 ;  /* 0x0000000725237221 */ /* 0x000fca0000000000 */
[----:B------:R-:W-:-:S07]  /*16f0*/  MOV R37, R35 ;  /* 0x0000002300257202 */ /* 0x000fce0000000f00 */
[----:B------:R-:W-:Y:S05]  /*1700*/  WARPSYNC.COLLECTIVE R32, `(.L_x_5255) ;  /* 0x0000000020087348 */ /* 0x000fea0003c00000 */
[----:B------:R0:W1:Y:S02]  /*1710*/  SHFL.BFLY P0, R7, R37, R34, R33 ;  /* 0x0c00002225077389 */ /* 0x0000640000000021 */
[----:B01----:R-:W-:Y:S01]  /*1720*/  ENDCOLLECTIVE ;  /* 0x000000000000791b */ /* 0x003fe20003800000 */
.L_x_5255:
[----:B------:R-:W-:Y:S01]  /*1730*/  HFMA2.MMA R34, -RZ, RZ, 0, 9.5367431640625e-07 ;  /* 0x00000010ff227435 */ /* 0x000fe200000001ff */
[----:B------:R-:W-:-:S05]  /*1740*/  FADD R36, R35, R7 ;  /* 0x0000000723247221 */ /* 0x000fca0000000000 */
[----:B------:R-:W-:-:S07]  /*1750*/  MOV R37, R36 ;  /* 0x0000002400257202 */ /* 0x000fce0000000f00 */
[----:B------:R-:W-:Y:S05]  /*1760*/  WARPSYNC.COLLECTIVE R32, `(.L_x_5256) ;  /* 0x0000000020087348 */ /* 0x000fea0003c00000 */
[----:B------:R0:W1:Y:S02]  /*1770*/  SHFL.BFLY P0, R7, R37, R34, R33 ;  /* 0x0c00002225077389 */ /* 0x0000640000000021 */
[----:B01----:R-:W-:Y:S01]  /*1780*/  ENDCOLLECTIVE ;  /* 0x000000000000791b */ /* 0x003fe20003800000 */
.L_x_5256:
[----:B------:R-:W-:Y:S01]  /*1790*/  HFMA2.MMA R34, -RZ, RZ, 0, 5.9604644775390625e-08 ;  /* 0x00000001ff227435 */ /* 0x000fe200000001ff */
[----:B------:R-:W-:-:S04]  /*17a0*/  FADD R7, R36, R7 ;  /* 0x0000000724077221 */ /* 0x000fc80000000000 */
[----:B------:R-:W-:-:S04]  /*17b0*/  FMUL R35, R7, 0.001953125 ;  /* 0x3b00000007237820 */ /* 0x000fc80000400000 */
        /* <DEDUP_REMOVED lines=37> */
.L_x_5257:
[----:B------:R-:W-:Y:S01]  /*1a10*/  HFMA2.MMA R34, -RZ, RZ, 0, 1.1920928955078125e-07 ;  /* 0x00000002ff227435 */ /* 0x000fe200000001ff */
[----:B------:R-:W-:-:S10]  /*1a20*/  FADD R37, R36, R7 ;  /* 0x0000000724257221 */ /* 0x000fd40000000000 */
[----:B------:R-:W-:Y:S05]  /*1a30*/  WARPSYNC.COLLECTIVE R32, `(.L_x_5258) ;  /* 0x0000000020087348 */ /* 0x000fea0003c00000 */
[----:B------:R0:W1:Y:S02]  /*1a40*/  SHFL.BFLY P0, R7, R37, R34, R33 ;  /* 0x0c00002225077389 */ /* 0x0000640000000021 */
[----:B01----:R-:W-:Y:S01]  /*1a50*/  ENDCOLLECTIVE ;  /* 0x000000000000791b */ /* 0x003fe20003800000 */
.L_x_5258:
[----:B------:R-:W-:Y:S01]  /*1a60*/  MOV R34, 0x4 ;  /* 0x0000000400227802 */ /* 0x000fe20000000f00 */
[----:B------:R-:W-:-:S07]  /*1a70*/  FADD R37, R37, R7 ;  /* 0x0000000725257221 */ /* 0x000fce0000000000 */
[----:B------:R-:W-:Y:S05]  /*1a80*/  WARPSYNC.COLLECTIVE R32, `(.L_x_5259) ;  /* 0x0000000020087348 */ /* 0x000fea0003c00000 */
[----:B------:R0:W1:Y:S02]  /*1a90*/  SHFL.BFLY P0, R7, R37, R34, R33 ;  /* 0x0c00002225077389 */ /* 0x0000640000000021 */
[----:B01----:R-:W-:Y:S01]  /*1aa0*/  ENDCOLLECTIVE ;  /* 0x000000000000791b */ /* 0x003fe20003800000 */
.L_x_5259:
[----:B------:R-:W-:Y:S01]  /*1ab0*/  HFMA2.MMA R34, -RZ, RZ, 0, 4.76837158203125e-07 ;  /* 0x00000008ff227435 */ /* 0x000fe200000001ff */
[----:B------:R-:W-:-:S04]  /*1ac0*/  FADD R36, R37, R7 ;  /* 0x0000000725247221 */ /* 0x000fc80000000000 */
[----:B------:R-:W-:-:S07]  /*1ad0*/  IMAD.MOV.U32 R37, RZ, RZ, R36 ;  /* 0x000000ffff257224 */ /* 0x000fce00078e0024 */
[----:B------:R-:W-:Y:S05]  /*1ae0*/  WARPSYNC.COLLECTIVE R32, `(.L_x_5260) ;  /* 0x0000000020087348 */ /* 0x000fea0003c00000 */
[----:B------:R0:W1:Y:S02]  /*1af0*/  SHFL.BFLY P0, R7, R37, R34, R33 ;  /* 0x0c00002225077389 */ /* 0x0000640000000021 */
[----:B01----:R-:W-:Y:S01]  /*1b00*/  ENDCOLLECTIVE ;  /* 0x000000000000791b */ /* 0x003fe20003800000 */
.L_x_5260:
[----:B------:R-:W-:Y:S01]  /*1b10*/  HFMA2.MMA R34, -RZ, RZ, 0, 9.5367431640625e-07 ;  /* 0x00000010ff227435 */ /* 0x000fe200000001ff */
[----:B------:R-:W-:-:S05]  /*1b20*/  FADD R36, R36, R7 ;  /* 0x0000000724247221 */ /* 0x000fca0000000000 */
[----:B------:R-:W-:-:S07]  /*1b30*/  MOV R37, R36 ;  /* 0x0000002400257202 */ /* 0x000fce0000000f00 */
[----:B------:R-:W-:Y:S05]  /*1b40*/  WARPSYNC.COLLECTIVE R32, `(.L_x_5261) ;  /* 0x0000000020087348 */ /* 0x000fea0003c00000 */
[----:B------:R0:W1:Y:S02]  /*1b50*/  SHFL.BFLY P0, R7, R37, R34, R33 ;  /* 0x0c00002225077389 */ /* 0x0000640000000021 */
[----:B01----:R-:W-:Y:S01]  /*1b60*/  ENDCOLLECTIVE ;  /* 0x000000000000791b */ /* 0x003fe20003800000 */
.L_x_5261:
[----:B------:R-:W-:Y:S05]  /*1b70*/  BRA `(.L_x_5262) ;  /* 0xffffffec00287947 */ /* 0x000fea000383ffff */
.L_x_5244:
[----:B------:R-:W-:Y:S01]  /*1b80*/  HFMA2.MMA R13, -RZ, RZ, 0, 1.847743988037109375e-06 ;  /* 0x0000001fff0d7435 */ /* 0x000fe200000001ff */
[----:B------:R-:W-:Y:S01]  /*1b90*/  BSSY B0, `(.L_x_5263) ;  /* 0x0000006000007945 */ /* 0x000fe20003800000 */
[----:B------:R-:W-:Y:S02]  /*1ba0*/  MOV R11, 0x10 ;  /* 0x00000010000b7802 */ /* 0x000fe40000000f00 */
[----:B--2---:R-:W-:-:S07]  /*1bb0*/  MOV R32, 0xffffffff ;  /* 0xffffffff00207802 */ /* 0x004fce0000000f00 */
[----:B-----5:R-:W-:Y:S05]  /*1bc0*/  WARPSYNC.COLLECTIVE R32, `(.L_x_5264) ;  /* 0x0000000020087348 */ /* 0x020fea0003c00000 */
[----:B------:R0:W1:Y:S02]  /*1bd0*/  SHFL.DOWN P0, R9, R0, R11, R13 ;  /* 0x0800000b00097389 */ /* 0x000064000000000d */
[----:B01---5:R-:W-:Y:S01]  /*1be0*/  ENDCOLLECTIVE ;  /* 0x000000000000791b */ /* 0x023fe20003800000 */
.L_x_5264:
[----:B------:R-:W-:Y:S05]  /*1bf0*/  BSYNC B0 ;  /* 0x0000000000007941 */ /* 0x000fea0003800000 */
.L_x_5263:
[----:B------:R-:W-:Y:S01]  /*1c00*/  MOV R5, R9 ;  /* 0x0000000900057202 */ /* 0x000fe20000000f00 */
[----:B------:R-:W-:Y:S01]  /*1c10*/  HFMA2.MMA R11, -RZ, RZ, 0, 4.76837158203125e-07 ;  /* 0x00000008ff0b7435 */ /* 0x000fe200000001ff */
[----:B------:R-:W-:Y:S02]  /*1c20*/  MOV R13, 0x1f ;  /* 0x0000001f000d7802 */ /* 0x000fe40000000f00 */
[----:B------:R-:W-:Y:S02]  /*1c30*/  FMNMX R5, R5, R0, !PT ;  /* 0x0000000005057209 */ /* 0x000fe40007800000 */
[----:B------:R-:W-:-:S03]  /*1c40*/  MOV R32, 0xffffffff ;  /* 0xffffffff00207802 */ /* 0x000fc60000000f00 */
[----:B------:R-:W-:-:S07]  /*1c50*/  IMAD.MOV.U32 R0, RZ, RZ, R5 ;  /* 0x000000ffff007224 */ /* 0x000fce00078e0005 */
[----:B------:R-:W-:Y:S05]  /*1c60*/  WARPSYNC.COLLECTIVE R32, `(.L_x_5265) ;  /* 0x0000000020087348 */ /* 0x000fea0003c00000 */
[----:B------:R0:W1:Y:S02]  /*1c70*/  SHFL.DOWN P0, R9, R0, R11, R13 ;  /* 0x0800000b00097389 */ /* 0x000064000000000d */
[----:B01----:R-:W-:Y:S01]  /*1c80*/  ENDCOLLECTIVE ;  /* 0x000000000000791b */ /* 0x003fe20003800000 */
.L_x_5265:
[----:B------:R-:W-:Y:S01]  /*1c90*/  HFMA2.MMA R11, -RZ, RZ, 0, 2.384185791015625e-07 ;  /* 0x00000004ff0b7435 */ /* 0x000fe200000001ff */
[----:B------:R-:W-:-:S04]  /*1ca0*/  MOV R4, R9 ;  /* 0x0000000900047202 */ /* 0x000fc80000000f00 */
[----:B------:R-:W-:-:S04]  /*1cb0*/  FMNMX R4, R5, R4, !PT ;  /* 0x0000000405047209 */ /* 0x000fc80007800000 */
[----:B------:R-:W-:-:S07]  /*1cc0*/  MOV R0, R4 ;  /* 0x0000000400007202 */ /* 0x000fce0000000f00 */
[----:B------:R-:W-:Y:S05]  /*1cd0*/  WARPSYNC.COLLECTIVE R32, `(.L_x_5266) ;  /* 0x0000000020087348 */ /* 0x000fea0003c00000 */
[----:B------:R0:W1:Y:S02]  /*1ce0*/  SHFL.DOWN P0, R9, R0, R11, R13 ;  /* 0x0800000b00097389 */ /* 0x000064000000000d */
[----:B01----:R-:W-:Y:S01]  /*1cf0*/  ENDCOLLECTIVE ;  /* 0x000000000000791b */ /* 0x003fe20003800000 */
.L_x_5266:
[----:B------:R-:W-:Y:S01]  /*1d00*/  HFMA2.MMA R11, -RZ, RZ, 0, 1.1920928955078125e-07 ;  /* 0x00000002ff0b7435 */ /* 0x000fe200000001ff */
[----:B------:R-:W-:-:S04]  /*1d10*/  MOV R7, R9 ;  /* 0x0000000900077202 */ /* 0x000fc80000000f00 */
[----:B------:R-:W-:-:S05]  /*1d20*/  FMNMX R7, R4, R7, !PT ;  /* 0x0000000704077209 */ /* 0x000fca0007800000 */
[----:B------:R-:W-:-:S07]  /*1d30*/  IMAD.MOV.U32 R0, RZ, RZ, R7 ;  /* 0x000000ffff007224 */ /* 0x000fce00078e0007 */
[----:B------:R-:W-:Y:S05]  /*1d40*/  WARPSYNC.COLLECTIVE R32, `(.L_x_5267) ;  /* 0x0000000020087348 */ /* 0x000fea0003c00000 */
[----:B------:R0:W1:Y:S02]  /*1d50*/  SHFL.DOWN P0, R9, R0, R11, R13 ;  /* 0x0800000b00097389 */ /* 0x000064000000000d */
[----:B01----:R-:W-:Y:S01]  /*1d60*/  ENDCOLLECTIVE ;  /* 0x000000000000791b */ /* 0x003fe20003800000 */
.L_x_5267:
[----:B------:R-:W-:Y:S01]  /*1d70*/  HFMA2.MMA R11, -RZ, RZ, 0, 5.9604644775390625e-08 ;  /* 0x00000001ff0b7435 */ /* 0x000fe200000001ff */
[----:B------:R-:W-:-:S04]  /*1d80*/  MOV R6, R9 ;  /* 0x0000000900067202 */ /* 0x000fc80000000f00 */
[----:B------:R-:W-:-:S04]  /*1d90*/  FMNMX R6, R7, R6, !PT ;  /* 0x0000000607067209 */ /* 0x000fc80007800000 */
[----:B------:R-:W-:-:S07]  /*1da0*/  MOV R0, R6 ;  /* 0x0000000600007202 */ /* 0x000fce0000000f00 */
[----:B------:R-:W-:Y:S05]  /*1db0*/  WARPSYNC.COLLECTIVE R32, `(.L_x_5268) ;  /* 0x0000000020087348 */ /* 0x000fea0003c00000 */
[----:B------:R0:W1:Y:S02]  /*1dc0*/  SHFL.DOWN P0, R9, R0, R11, R13 ;  /* 0x0800000b00097389 */ /* 0x000064000000000d */
[----:B01----:R-:W-:Y:S01]  /*1dd0*/  ENDCOLLECTIVE ;  /* 0x000000000000791b */ /* 0x003fe20003800000 */
.L_x_5268:
[----:B------:R-:W-:Y:S05]  /*1de0*/  BRA `(.L_x_5269) ;  /* 0xfffffff000f87947 */ /* 0x000fea000383ffff */
.L_x_5247:
[----:B------:R-:W-:Y:S01]  /*1df0*/  HFMA2.MMA R13, -RZ, RZ, 0, 1.847743988037109375e-06 ;  /* 0x0000001fff0d7435 */ /* 0x000fe200000001ff */
[----:B------:R-:W-:Y:S02]  /*1e00*/  MOV R11, 0x2 ;  /* 0x00000002000b7802 */ /* 0x000fe40000000f00 */
[----:B------:R-:W-:-:S08]  /*1e10*/  MOV R32, 0xffffffff ;  /* 0xffffffff00207802 */ /* 0x000fd00000000f00 */
[----:B012--5:R-:W-:Y:S05]  /*1e20*/  WARPSYNC.COLLECTIVE R32, `(.L_x_5270) ;  /* 0x0000000020087348 */ /* 0x027fea0003c00000 */
[----:B--2---:R2:W3:Y:S02]  /*1e30*/  SHFL.DOWN P0, R9, R0, R11, R13 ;  /* 0x0800000b00097389 */ /* 0x0044e4000000000d */
[----:B0123-5:R-:W-:Y:S01]  /*1e40*/  ENDCOLLECTIVE ;  /* 0x000000000000791b */ /* 0x02ffe20003800000 */
.L_x_5270:
[----:B------:R-:W-:Y:S01]  /*1e50*/  HFMA2.MMA R11, -RZ, RZ, 0, 5.9604644775390625e-08 ;  /* 0x00000001ff0b7435 */ /* 0x000fe200000001ff */
[----:B------:R-:W-:-:S05]  /*1e60*/  IMAD.MOV.U32 R5, RZ, RZ, R9 ;  /* 0x000000ffff057224 */ /* 0x000fca00078e0009 */
[----:B------:R-:W-:-:S04]  /*1e70*/  FMNMX R5, R5, R0, !PT ;  /* 0x0000000005057209 */ /* 0x000fc80007800000 */
[----:B------:R-:W-:-:S07]  /*1e80*/  MOV R0, R5 ;  /* 0x0000000500007202 */ /* 0x000fce0000000f00 */
[----:B------:R-:W-:Y:S05]  /*1e90*/  WARPSYNC.COLLECTIVE R32, `(.L_x_5271) ;  /* 0x0000000020087348 */ /* 0x000fea0003c00000 */
[----:B------:R0:W1:Y:S02]  /*1ea0*/  SHFL.DOWN P0, R9, R0, R11, R13 ;  /* 0x0800000b00097389 */ /* 0x000064000000000d */
[----:B01----:R-:W-:Y:S01]  /*1eb0*/  ENDCOLLECTIVE ;  /* 0x000000000000791b */ /* 0x003fe20003800000 */
.L_x_5271:
[----:B------:R-:W-:Y:S01]  /*1ec0*/  MOV R4, R9 ;  /* 0x0000000900047202 */ /* 0x000fe20000000f00 */
[----:B------:R-:W-:Y:S06]  /*1ed0*/  BRA `(.L_x_5272) ;  /* 0xfffffff4002c7947 */ /* 0x000fec000383ffff */
        .weak           $__internal_70_$__cuda_sm20_rcp_rn_f32_slowpath
        .type           $__internal_70_$__cuda_sm20_rcp_rn_f32_slowpath,@function
        .size           $__internal_70_$__cuda_sm20_rcp_rn_f32_slowpath,(.L_x_5537 - $__internal_70_$__cuda_sm20_rcp_rn_f32_slowpath)
$__internal_70_$__cuda_sm20_rcp_rn_f32_slowpath:
        /* <DEDUP_REMOVED lines=14> */
.L_x_5273:
        /* <DEDUP_REMOVED lines=33> */
.L_x_5275:
[----:B------:R0:W1:Y:S02]  /*21d0*/  MUFU.RCP R3, R2 ;  /* 0x0000000200037308 */ /* 0x0000640000001000 */
.L_x_5274:
[----:B-1----:R-:W-:Y:S02]  /*21e0*/  MOV R5, R3 ;  /* 0x0000000300057202 */ /* 0x002fe40000000f00 */
[----:B0-----:R-:W-:Y:S02]  /*21f0*/  MOV R2, R8 ;  /* 0x0000000800027202 */ /* 0x001fe40000000f00 */
[----:B------:R-:W-:-:S04]  /*2200*/  MOV R3, 0x0 ;  /* 0x0000000000037802 */ /* 0x000fc80000000f00 */
[----:B------:R-:W-:Y:S05]  /*2210*/  RET.REL.NODEC R2 `(_ZN18transformer_engine13normalization24rmsnorm_fwd_tuned_kernelINS0_13Kernel_traitsI13__nv_bfloat16S3_S3_fjLj512ELj1ELj4ELj1ELj16ENS0_18Kernel_traits_baseILj512ES3_S3_S3_fjLj128EEEEEEEvNS0_19ForwardKernelParamsE) ;  /* 0xffffffdc02787950 */ /* 0x000fea0003c3ffff */
.L_x_5276:
        /* <DEDUP_REMOVED lines=14> */
.L_x_5537:


//--------------------- .text._ZN18transformer_engine13normalization24rmsnorm_fwd_tuned_kernelINS0_13Kernel_traitsI6__halfS3_S3_fjLj512ELj1ELj4ELj1ELj16ENS0_18Kernel_traits_baseILj512ES3_S3_S3_fjLj128EEEEEEEvNS0_19ForwardKernelParamsE --------------------------
	.section	.text._ZN18transformer_engine13normalization24rmsnorm_fwd_tuned_kernelINS0_13Kernel_traitsI6__halfS3_S3_fjLj512ELj1ELj4ELj1ELj16ENS0_18Kernel_traits_baseILj512ES3_S3_S3_fjLj128EEEEEEEvNS0_19ForwardKernelParamsE,"ax",@progbits
	.align	128
        .global         _ZN18transformer_engine13normalization24rmsnorm_fwd_tuned_kernelINS0_13Kernel_traitsI6__halfS3_S3_fjLj512ELj1ELj4ELj1ELj16ENS0_18Kernel_traits_baseILj512ES3_S3_S3_fjLj128EEEEEEEvNS0_19ForwardKernelParamsE
        .type           _ZN18transformer_engine13normalization24rmsnorm_fwd_tuned_kernelINS0_13Kernel_traitsI6__halfS3_S3_fjLj512ELj1ELj4ELj1ELj16ENS0_18Kernel_traits_baseILj512ES3_S3_S3_fjLj128EEEEEEEvNS0_19ForwardKernelParamsE,@function
        .size           _ZN18transformer_engine13normalization24rmsnorm_fwd_tuned_kernelINS0_13Kernel_traitsI6__halfS3_S3_fjLj512ELj1ELj4ELj1ELj16ENS0_18Kernel_traits_baseILj512ES3_S3_S3_fjLj128EEEEEEEvNS0_19ForwardKernelParamsE,(.L_x_5538 - _ZN18transformer_engine13normalization24rmsnorm_fwd_tuned_kernelINS0_13Kernel_traitsI6__halfS3_S3_fjLj512ELj1ELj4ELj1ELj16ENS0_18Kernel_traits_baseILj512ES3_S3_S3_fjLj128EEEEEEEvNS0_19ForwardKernelParamsE)
        .other          _ZN18transformer_engine13normalization24rmsnorm_fwd_tuned_kernelINS0_13Kernel_traitsI6__halfS3_S3_fjLj512ELj1ELj4ELj1ELj16ENS0_18Kernel_traits_baseILj512ES3_S3_S3_fjLj128EEEEEEEvNS0_19ForwardKernelParamsE,@"STO_CUDA_ENTRY STV_DEFAULT"
_ZN18transformer_engine13normalization24rmsnorm_fwd_tuned_kernelINS0_13Kernel_traitsI6__halfS3_S3_fjLj512ELj1ELj4ELj1ELj16ENS0_18Kernel_traits_baseILj512ES3_S3_S3_fjLj128EEEEEEEvNS0_19ForwardKernelParamsE:
.text._ZN18transformer_engine13normalization24rmsnorm_fwd_tuned_kernelINS0_13Kernel_traitsI6__halfS3_S3_fjLj512ELj1ELj4ELj1ELj16ENS0_18Kernel_traits_baseILj512ES3_S3_S3_fjLj128EEEEEEEvNS0_19ForwardKernelParamsE:
        /* <DEDUP_REMOVED lines=28> */
.L_x_5280:
[----:B--2---:R-:W0:Y:S01]  /*01c0*/  LDC.64 R20, c[0x0][0x220] ;  /* 0x00008800ff147b82 */ /* 0x004e220000000a00 */
[----:B------:R-:W-:-:S04]  /*01d0*/  SHF.L.U32 R7, R6, 0x6, RZ ;  /* 0x0000000606077819 */ /* 0x000fc800000006ff */
[----:B------:R-:W-:-:S05]  /*01e0*/  LOP3.LUT R7, R7, 0xffffffc0, R4, 0xe2, !PT ;  /* 0xffffffc007077812 */ /* 0x000fca00078ee204 */
[----:B0-----:R-:W-:-:S06]  /*01f0*/  IMAD.WIDE.U32 R16, R7, 0x10, R20 ;  /* 0x0000001007107825 */ /* 0x001fcc00078e0014 */
[----:B------:R-:W2:Y:S01]  /*0200*/  LDG.E.128 R16, desc[UR4][R16.64] ;  /* 0x0000000410107981 */ /* 0x000ea2000c1e1d00 */
[----:B------:R-:W-:-:S05]  /*0210*/  LOP3.LUT R7, R7, 0x20, RZ, 0xfc, !PT ;  /* 0x0000002007077812 */ /* 0x000fca00078efcff */
[----:B------:R-:W-:-:S06]  /*0220*/  IMAD.WIDE.U32 R20, R7, 0x10, R20 ;  /* 0x0000001007147825 */ /* 0x000fcc00078e0014 */
[----:B------:R-:W3:Y:S01]  /*0230*/  LDG.E.128 R20, desc[UR4][R20.64] ;  /* 0x0000000414147981 */ /* 0x000ee2000c1e1d00 */
        /* <DEDUP_REMOVED lines=11> */
[--C-:B---3--:R-:W-:Y:S02]  /*02f0*/  HADD2.F32 R35, -RZ, R20.reuse.H0_H0 ;  /* 0x20000014ff237230 */ /* 0x108fe40000004100 */
[----:B------:R-:W-:Y:S02]  /*0300*/  HADD2.F32 R20, -RZ, R20.H1_H1 ;  /* 0x30000014ff147230 */ /* 0x000fe40000004100 */
        /* <DEDUP_REMOVED lines=73> */
.L_x_5300:
[----:B--2---:R-:W-:Y:S01]  /*07a0*/  FADD R7, R22, R7 ;  /* 0x0000000716077221 */ /* 0x004fe20000000000 */
[----:B-1----:R-:W-:Y:S01]  /*07b0*/  ISETP.NE.AND P3, PT, R5, RZ, PT ;  /* 0x000000ff0500720c */ /* 0x002fe20003f65270 */
[----:B-----5:R-:W-:Y:S02]  /*07c0*/  HADD2.F32 R17, -RZ, R9.H0_H0 ;  /* 0x20000009ff117230 */ /* 0x020fe40000004100 */
[----:B------:R-:W-:Y:S01]  /*07d0*/  FMUL R18, R7, 0.001953125 ;  /* 0x3b00000007127820 */ /* 0x000fe20000400000 */
[----:B------:R-:W-:Y:S02]  /*07e0*/  HADD2.F32 R23, -RZ, R8.H1_H1 ;  /* 0x30000008ff177230 */ /* 0x000fe40000004100 */
[----:B------:R-:W-:Y:S02]  /*07f0*/  HADD2.F32 R19, -RZ, R10.H0_H0 ;  /* 0x2000000aff137230 */ /* 0x000fe40000004100 */
[----:B------:R-:W-:Y:S01]  /*0800*/  FFMA R18, R21, R21, R18 ;  /* 0x0000001515127223 */ /* 0x000fe20000000012 */
[----:B------:R-:W-:-:S03]  /*0810*/  HADD2.F32 R21, -RZ, R8.H0_H0 ;  /* 0x20000008ff157230 */ /* 0x000fc60000004100 */
[----:B------:R-:W-:Y:S01]  /*0820*/  FADD R18, R18, UR6 ;  /* 0x0000000612127e21 */ /* 0x000fe20008000000 */
[----:B------:R-:W-:Y:S01]  /*0830*/  @P3 FADD R17, R17, 1 ;  /* 0x3f80000011113421 */ /* 0x000fe20000000000 */
[----:B------:R-:W-:Y:S01]  /*0840*/  @P3 FADD R23, R23, 1 ;  /* 0x3f80000017173421 */ /* 0x000fe20000000000 */
[----:B------:R-:W-:Y:S02]  /*0850*/  @P3 FADD R19, R19, 1 ;  /* 0x3f80000013133421 */ /* 0x000fe40000000000 */
[----:B------:R-:W-:Y:S01]  /*0860*/  FSETP.GEU.AND P0, PT, |R18|, 1.175494350822287508e-38, PT ;  /* 0x008000001200780b */ /* 0x000fe20003f0e200 */
[----:B------:R-:W-:-:S12]  /*0870*/  @P3 FADD R21, R21, 1 ;  /* 0x3f80000015153421 */ /* 0x000fd80000000000 */
[----:B------:R-:W-:-:S04]  /*0880*/  @!P0 FMUL R18, R18, 16777216 ;  /* 0x4b80000012128820 */ /* 0x000fc80000400000 */
[----:B------:R1:W2:Y:S02]  /*0890*/  MUFU.RSQ R7, R18 ;  /* 0x0000001200077308 */ /* 0x0002a40000001400 */
[----:B-1----:R-:W-:-:S05]  /*08a0*/  HADD2.F32 R18, -RZ, R9.H1_H1 ;  /* 0x30000009ff127230 */ /* 0x002fca0000004100 */
[----:B------:R-:W-:Y:S01]  /*08b0*/  @P3 FADD R18, R18, 1 ;  /* 0x3f80000012123421 */ /* 0x000fe20000000000 */
[----:B--2---:R-:W-:Y:S01]  /*08c0*/  @!P0 FMUL R7, R7, 4096 ;  /* 0x4580000007078820 */ /* 0x004fe20000400000 */
[----:B------:R-:W-:-:S03]  /*08d0*/  ISETP.NE.U32.AND P0, PT, RZ, UR8, PT ;  /* 0x00000008ff007c0c */ /* 0x000fc6000bf05070 */
[-C--:B------:R-:W-:Y:S01]  /*08e0*/  FMUL R30, R30, R7.reuse ;  /* 0x000000071e1e7220 */ /* 0x080fe20000400000 */
[-C--:B------:R-:W-:Y:S01]  /*08f0*/  FMUL R27, R27, R7.reuse ;  /* 0x000000071b1b7220 */ /* 0x080fe20000400000 */
[-C--:B0-----:R-:W-:Y:S01]  /*0900*/  FMUL R22, R37, R7.reuse ;  /* 0x0000000725167220 */ /* 0x081fe20000400000 */
[----:B------:R-:W-:Y:S01]  /*0910*/  FMUL R25, R25, R7 ;  /* 0x0000000719197220 */ /* 0x000fe20000400000 */
[----:B------:R-:W-:Y:S01]  /*0920*/  FMUL R17, R17, R30 ;  /* 0x0000001e11117220 */ /* 0x000fe20000400000 */
[----:B------:R-:W-:Y:S01]  /*0930*/  FMUL R30, R18, R27 ;  /* 0x0000001b121e7220 */ /* 0x000fe20000400000 */
[-C--:B------:R-:W-:Y:S01]  /*0940*/  FMUL R18, R28, R7.reuse ;  /* 0x000000071c127220 */ /* 0x080fe20000400000 */
[----:B------:R-:W-:Y:S02]  /*0950*/  HADD2.F32 R28, -RZ, R10.H1_H1 ;  /* 0x3000000aff1c7230 */ /* 0x000fe40000004100 */
[----:B------:R-:W-:Y:S01]  /*0960*/  FMUL R23, R23, R22 ;  /* 0x0000001617177220 */ /* 0x000fe20000400000 */
[--C-:B------:R-:W-:Y:S01]  /*0970*/  HADD2.F32 R22, -RZ, R11.reuse.H1_H1 ;  /* 0x3000000bff167230 */ /* 0x100fe20000004100 */
[----:B------:R-:W-:Y:S01]  /*0980*/  ISETP.NE.AND.EX P0, PT, RZ, UR9, PT, P0 ;  /* 0x00000009ff007c0c */ /* 0x000fe2000bf05300 */
[----:B------:R-:W-:Y:S01]  /*0990*/  FMUL R26, R26, R7 ;  /* 0x000000071a1a7220 */ /* 0x000fe20000400000 */
[----:B------:R-:W-:Y:S01]  /*09a0*/  @P3 FADD R28, R28, 1 ;  /* 0x3f8000001c1c3421 */ /* 0x000fe20000000000 */
[----:B------:R-:W-:Y:S01]  /*09b0*/  FMUL R18, R19, R18 ;  /* 0x0000001213127220 */ /* 0x000fe20000400000 */
[----:B------:R-:W-:Y:S01]  /*09c0*/  @P3 FADD R22, R22, 1 ;  /* 0x3f80000016163421 */ /* 0x000fe20000000000 */
[----:B------:R-:W-:-:S02]  /*09d0*/  HADD2.F32 R19, -RZ, R11.H0_H0 ;  /* 0x2000000bff137230 */ /* 0x000fc40000004100 */
[----:B------:R-:W-:Y:S01]  /*09e0*/  FMUL R28, R28, R25 ;  /* 0x000000191c1c7220 */ /* 0x000fe20000400000 */
[-C--:B------:R-:W-:Y:S01]  /*09f0*/  FMUL R25, R24, R7.reuse ;  /* 0x0000000718197220 */ /* 0x080fe20000400000 */
[----:B------:R-:W-:Y:S01]  /*0a00*/  FMUL R21, R21, R26 ;  /* 0x0000001a15157220 */ /* 0x000fe20000400000 */
[----:B------:R-:W-:Y:S01]  /*0a10*/  FMUL R16, R16, R7 ;  /* 0x0000000710107220 */ /* 0x000fe20000400000 */
[----:B------:R-:W-:Y:S01]  /*0a20*/  @P3 FADD R19, R19, 1 ;  /* 0x3f80000013133421 */ /* 0x000fe20000000000 */
[----:B------:R-:W-:Y:S01]  /*0a30*/  FMUL R22, R22, R25 ;  /* 0x0000001916167220 */ /* 0x000fe20000400000 */
[----:B------:R-:W-:Y:S01]  /*0a40*/  LOP3.LUT R27, R3, 0x1f, RZ, 0xc0, !PT ;  /* 0x0000001f031b7812 */ /* 0x000fe200078ec0ff */
[----:B------:R-:W0:Y:S01]  /*0a50*/  LDC.64 R24, c[0x0][0x258] ;  /* 0x00009600ff187b82 */ /* 0x000e220000000a00 */
[-C--:B------:R-:W-:Y:S01]  /*0a60*/  @P0 FMNMX R0, R0, |R21|.reuse, !PT ;  /* 0x4000001500000209 */ /* 0x080fe20007800000 */
[----:B------:R-:W-:Y:S01]  /*0a70*/  FMUL R19, R19, R16 ;  /* 0x0000001013137220 */ /* 0x000fe20000400000 */
[----:B------:R-:W-:Y:S01]  /*0a80*/  SHF.L.U32 R16, R6, 0x6, RZ ;  /* 0x0000000606107819 */ /* 0x000fe200000006ff */
[----:B------:R-:W-:Y:S01]  /*0a90*/  @P1 FMUL R21, R2, R21 ;  /* 0x0000001502151220 */ /* 0x000fe20000400000 */
[-C--:B------:R-:W-:Y:S01]  /*0aa0*/  @P0 FMNMX R0, R0, |R23|.reuse, !PT ;  /* 0x4000001700000209 */ /* 0x080fe20007800000 */
[----:B------:R-:W-:Y:S01]  /*0ab0*/  @P1 FMUL R23, R2, R23 ;  /* 0x0000001702171220 */ /* 0x000fe20000400000 */
[----:B------:R-:W-:Y:S01]  /*0ac0*/  LOP3.LUT R27, R16, 0xffffffc0, R27, 0xe2, !PT ;  /* 0xffffffc0101b7812 */ /* 0x000fe200078ee21b */
[----:B------:R-:W-:Y:S01]  /*0ad0*/  FMUL R20, R20, R7 ;  /* 0x0000000714147220 */ /* 0x000fe20000400000 */
[----:B------:R-:W-:Y:S01]  /*0ae0*/  @P0 FMNMX R0, R0, |R17|, !PT ;  /* 0x4000001100000209 */ /* 0x000fe20007800000 */
[----:B------:R-:W-:Y:S01]  /*0af0*/  HADD2.F32 R37, -RZ, R12.H0_H0 ;  /* 0x2000000cff257230 */ /* 0x000fe20000004100 */
[----:B------:R-:W-:Y:S01]  /*0b00*/  F2FP.F16.F32.PACK_AB R16, R23, R21 ;  /* 0x000000151710723e */ /* 0x000fe200000000ff */
[-C--:B------:R-:W-:Y:S01]  /*0b10*/  FMUL R35, R35, R7.reuse ;  /* 0x0000000723237220 */ /* 0x080fe20000400000 */
[----:B------:R-:W-:Y:S01]  /*0b20*/  IADD3 R21, R27, 0x20, RZ ;  /* 0x000000201b157810 */ /* 0x000fe20007ffe0ff */
[-C--:B------:R-:W-:Y:S01]  /*0b30*/  FMUL R31, R31, R7.reuse ;  /* 0x000000071f1f7220 */ /* 0x080fe20000400000 */
[----:B------:R-:W-:Y:S01]  /*0b40*/  @P0 FMNMX R0, R0, |R30|, !PT ;  /* 0x4000001e00000209 */ /* 0x000fe20007800000 */
[----:B------:R-:W-:Y:S01]  /*0b50*/  @P3 FADD R37, R37, 1 ;  /* 0x3f80000025253421 */ /* 0x000fe20000000000 */
[-C--:B------:R-:W-:Y:S01]  /*0b60*/  FMUL R33, R33, R7.reuse ;  /* 0x0000000721217220 */ /* 0x080fe20000400000 */
[----:B------:R-:W-:Y:S01]  /*0b70*/  FMUL R36, R36, R7 ;  /* 0x0000000724247220 */ /* 0x000fe20000400000 */
[----:B------:R-:W-:Y:S01]  /*0b80*/  @P0 FMNMX R0, R0, |R18|, !PT ;  /* 0x4000001200000209 */ /* 0x000fe20007800000 */
[----:B------:R-:W-:Y:S01]  /*0b90*/  FMUL R37, R37, R35 ;  /* 0x0000002325257220 */ /* 0x000fe20000400000 */
[----:B------:R-:W-:-:S02]  /*0ba0*/  HADD2.F32 R35, -RZ, R13.H1_H1 ;  /* 0x3000000dff237230 */ /* 0x000fc40000004100 */
[----:B------:R-:W-:Y:S01]  /*0bb0*/  FMUL R32, R32, R7 ;  /* 0x0000000720207220 */ /* 0x000fe20000400000 */
[----:B------:R-:W-:Y:S01]  /*0bc0*/  @P0 FMNMX R0, R0, |R28|, !PT ;  /* 0x4000001c00000209 */ /* 0x000fe20007800000 */
[----:B0-----:R-:W-:-:S04]  /*0bd0*/  IMAD.WIDE.U32 R26, R27, 0x10, R24 ;  /* 0x000000101b1a7825 */ /* 0x001fc800078e0018 */
[----:B------:R-:W-:Y:S01]  /*0be0*/  FMUL R34, R34, R7 ;  /* 0x0000000722227220 */ /* 0x000fe20000400000 */
[----:B------:R-:W-:Y:S01]  /*0bf0*/  @P3 FADD R35, R35, 1 ;  /* 0x3f80000023233421 */ /* 0x000fe20000000000 */
[----:B------:R-:W-:Y:S01]  /*0c00*/  @P0 FMNMX R0, R0, |R19|, !PT ;  /* 0x4000001300000209 */ /* 0x000fe20007800000 */
[----:B------:R-:W-:-:S04]  /*0c10*/  IMAD.WIDE.U32 R24, R21, 0x10, R24 ;  /* 0x0000001015187825 */ /* 0x000fc800078e0018 */
[----:B------:R-:W-:Y:S01]  /*0c20*/  @P1 FMUL R17, R2, R17 ;  /* 0x0000001102111220 */ /* 0x000fe20000400000 */
[----:B------:R-:W-:Y:S01]  /*0c30*/  FMUL R35, R35, R33 ;  /* 0x0000002123237220 */ /* 0x000fe20000400000 */
[----:B------:R-:W-:Y:S01]  /*0c40*/  @P0 FMNMX R0, R0, |R22|, !PT ;  /* 0x4000001600000209 */ /* 0x000fe20007800000 */
[----:B------:R-:W-:Y:S02]  /*0c50*/  HADD2.F32 R21, -RZ, R12.H1_H1 ;  /* 0x3000000cff157230 */ /* 0x000fe40000004100 */
[----:B------:R-:W-:Y:S01]  /*0c60*/  @P1 FMUL R30, R2, R30 ;  /* 0x0000001e021e1220 */ /* 0x000fe20000400000 */
[----:B------:R-:W-:Y:S01]  /*0c70*/  HADD2.F32 R33, -RZ, R14.H1_H1 ;  /* 0x3000000eff217230 */ /* 0x000fe20000004100 */
[-C--:B------:R-:W-:Y:S01]  /*0c80*/  @P0 FMNMX R0, R0, |R37|.reuse, !PT ;  /* 0x4000002500000209 */ /* 0x080fe20007800000 */
[----:B------:R-:W-:Y:S01]  /*0c90*/  @P1 FMUL R37, R2, R37 ;  /* 0x0000002502251220 */ /* 0x000fe20000400000 */
[----:B------:R-:W-:Y:S01]  /*0ca0*/  @P3 FADD R21, R21, 1 ;  /* 0x3f80000015153421 */ /* 0x000fe20000000000 */
[----:B------:R-:W-:-:S02]  /*0cb0*/  HADD2.F32 R23, -RZ, R15.H0_H0 ;  /* 0x2000000fff177230 */ /* 0x000fc40000004100 */
[----:B------:R-:W-:Y:S01]  /*0cc0*/  @P3 FADD R33, R33, 1 ;  /* 0x3f80000021213421 */ /* 0x000fe20000000000 */
[C---:B------:R-:W-:Y:S01]  /*0cd0*/  @P1 FMUL R18, R2.reuse, R18 ;  /* 0x0000001202121220 */ /* 0x040fe20000400000 */
[----:B------:R-:W-:Y:S01]  /*0ce0*/  FMUL R20, R21, R20 ;  /* 0x0000001415147220 */ /* 0x000fe20000400000 */
[----:B------:R-:W-:Y:S02]  /*0cf0*/  HADD2.F32 R21, -RZ, R13.H0_H0 ;  /* 0x2000000dff157230 */ /* 0x000fe40000004100 */
[----:B------:R-:W-:Y:S01]  /*0d00*/  @P3 FADD R23, R23, 1 ;  /* 0x3f80000017173421 */ /* 0x000fe20000000000 */
[C---:B------:R-:W-:Y:S01]  /*0d10*/  @P1 FMUL R28, R2.reuse, R28 ;  /* 0x0000001c021c1220 */ /* 0x040fe20000400000 */
[----:B------:R-:W-:Y:S01]  /*0d20*/  @P1 FMUL R19, R2, R19 ;  /* 0x0000001302131220 */ /* 0x000fe20000400000 */
[-C--:B------:R-:W-:Y:S01]  /*0d30*/  @P0 FMNMX R0, R0, |R20|.reuse, !PT ;  /* 0x4000001400000209 */ /* 0x080fe20007800000 */
[----:B------:R-:W-:Y:S01]  /*0d40*/  @P3 FADD R21, R21, 1 ;  /* 0x3f80000015153421 */ /* 0x000fe20000000000 */
[C---:B------:R-:W-:Y:S01]  /*0d50*/  @P1 FMUL R20, R2.reuse, R20 ;  /* 0x0000001402141220 */ /* 0x040fe20000400000 */
[----:B------:R-:W-:Y:S01]  /*0d60*/  FMUL R23, R23, R32 ;  /* 0x0000002017177220 */ /* 0x000fe20000400000 */
[----:B------:R-:W-:Y:S01]  /*0d70*/  @P1 FMUL R22, R2, R22 ;  /* 0x0000001602161220 */ /* 0x000fe20000400000 */
[----:B------:R-:W-:Y:S01]  /*0d80*/  FMUL R21, R21, R31 ;  /* 0x0000001f15157220 */ /* 0x000fe20000400000 */
[----:B------:R-:W-:Y:S01]  /*0d90*/  HADD2.F32 R31, -RZ, R14.H0_H0 ;  /* 0x2000000eff1f7230 */ /* 0x000fe20000004100 */
[----:B------:R-:W-:-:S02]  /*0da0*/  F2FP.F16.F32.PACK_AB R20, R20, R37 ;  /* 0x000000251414723e */ /* 0x000fc400000000ff */
[----:B------:R-:W-:Y:S02]  /*0db0*/  F2FP.F16.F32.PACK_AB R17, R30, R17 ;  /* 0x000000111e11723e */ /* 0x000fe400000000ff */
[----:B------:R-:W-:Y:S01]  /*0dc0*/  @P3 FADD R31, R31, 1 ;  /* 0x3f8000001f1f3421 */ /* 0x000fe20000000000 */
[-C--:B------:R-:W-:Y:S01]  /*0dd0*/  @P0 FMNMX R0, R0, |R21|.reuse, !PT ;  /* 0x4000001500000209 */ /* 0x080fe20007800000 */
[----:B------:R-:W-:Y:S01]  /*0de0*/  @P1 FMUL R21, R2, R21 ;  /* 0x0000001502151220 */ /* 0x000fe20000400000 */
[----:B------:R-:W-:Y:S01]  /*0df0*/  F2FP.F16.F32.PACK_AB R18, R28, R18 ;  /* 0x000000121c12723e */ /* 0x000fe200000000ff */
[----:B------:R-:W-:Y:S01]  /*0e00*/  FMUL R31, R31, R36 ;  /* 0x000000241f1f7220 */ /* 0x000fe20000400000 */
[----:B------:R-:W-:Y:S01]  /*0e10*/  FMUL R36, R29, R7 ;  /* 0x000000071d247220 */ /* 0x000fe20000400000 */
[-C--:B------:R-:W-:Y:S01]  /*0e20*/  @P0 FMNMX R0, R0, |R35|.reuse, !PT ;  /* 0x4000002300000209 */ /* 0x080fe20007800000 */
[----:B------:R-:W-:Y:S01]  /*0e30*/  @P1 FMUL R35, R2, R35 ;  /* 0x0000002302231220 */ /* 0x000fe20000400000 */
[----:B------:R-:W-:-:S02]  /*0e40*/  HADD2.F32 R29, -RZ, R15.H1_H1 ;  /* 0x3000000fff1d7230 */ /* 0x000fc40000004100 */
[----:B------:R-:W-:Y:S01]  /*0e50*/  FMUL R33, R33, R36 ;  /* 0x0000002421217220 */ /* 0x000fe20000400000 */
[----:B------:R-:W-:Y:S01]  /*0e60*/  @P0 FMNMX R0, R0, |R31|, !PT ;  /* 0x4000001f00000209 */ /* 0x000fe20007800000 */
[----:B------:R-:W0:Y:S01]  /*0e70*/  @!P2 LDC.64 R36, c[0x0][0x230] ;  /* 0x00008c00ff24ab82 */ /* 0x000e220000000a00 */
[----:B------:R-:W-:Y:S01]  /*0e80*/  F2FP.F16.F32.PACK_AB R21, R35, R21 ;  /* 0x000000152315723e */ /* 0x000fe200000000ff */
[----:B------:R-:W-:Y:S01]  /*0e90*/  @P3 FADD R29, R29, 1 ;  /* 0x3f8000001d1d3421 */ /* 0x000fe20000000000 */
[----:B------:R-:W-:Y:S01]  /*0ea0*/  @P0 FMNMX R0, R0, |R33|, !PT ;  /* 0x4000002100000209 */ /* 0x000fe20007800000 */
[C---:B------:R-:W-:Y:S01]  /*0eb0*/  @P1 FMUL R31, R2.reuse, R31 ;  /* 0x0000001f021f1220 */ /* 0x040fe20000400000 */
[----:B------:R-:W-:Y:S01]  /*0ec0*/  @P1 FMUL R33, R2, R33 ;  /* 0x0000002102211220 */ /* 0x000fe20000400000 */
[----:B------:R-:W-:Y:S01]  /*0ed0*/  FMUL R29, R29, R34 ;  /* 0x000000221d1d7220 */ /* 0x000fe20000400000 */
[-C--:B------:R-:W-:Y:S01]  /*0ee0*/  @P0 FMNMX R0, R0, |R23|.reuse, !PT ;  /* 0x4000001700000209 */ /* 0x080fe20007800000 */
[----:B------:R-:W1:Y:S01]  /*0ef0*/  LDC R35, c[0x0][0x210] ;  /* 0x00008400ff237b82 */ /* 0x000e620000000800 */
[----:B------:R-:W-:Y:S01]  /*0f00*/  @P1 FMUL R23, R2, R23 ;  /* 0x0000001702171220 */ /* 0x000fe20000400000 */
[----:B------:R-:W-:-:S02]  /*0f10*/  F2FP.F16.F32.PACK_AB R19, R22, R19 ;  /* 0x000000131613723e */ /* 0x000fc400000000ff */
[-C--:B------:R-:W-:Y:S01]  /*0f20*/  @P0 FMNMX R0, R0, |R29|.reuse, !PT ;  /* 0x4000001d00000209 */ /* 0x080fe20007800000 */
[----:B------:R-:W-:Y:S01]  /*0f30*/  @P1 FMUL R29, R2, R29 ;  /* 0x0000001d021d1220 */ /* 0x000fe20000400000 */
[----:B------:R-:W-:-:S04]  /*0f40*/  F2FP.F16.F32.PACK_AB R22, R33, R31 ;  /* 0x0000001f2116723e */ /* 0x000fc800000000ff */
[----:B------:R-:W-:Y:S01]  /*0f50*/  F2FP.F16.F32.PACK_AB R23, R29, R23 ;  /* 0x000000171d17723e */ /* 0x000fe200000000ff */
[----:B0-----:R-:W-:-:S05]  /*0f60*/  @!P2 IMAD.WIDE R36, R6, 0x4, R36 ;  /* 0x000000040624a825 */ /* 0x001fca00078e0224 */
[----:B------:R2:W-:Y:S01]  /*0f70*/  @!P2 STG.E desc[UR4][R36.64], R7 ;  /* 0x000000072400a986 */ /* 0x0005e2000c101904 */
[----:B-1----:R-:W-:-:S03]  /*0f80*/  LEA R6, R35, R6, 0x2 ;  /* 0x0000000623067211 */ /* 0x002fc600078e10ff */
[----:B------:R2:W-:Y:S01]  /*0f90*/  STG.E.128 desc[UR4][R26.64], R16 ;  /* 0x000000101a007986 */ /* 0x0005e2000c101d04 */
[----:B------:R-:W-:-:S03]  /*0fa0*/  ISETP.GE.AND P0, PT, R6, UR7, PT ;  /* 0x0000000706007c0c */ /* 0x000fc6000bf06270 */
[----:B------:R2:W-:Y:S10]  /*0fb0*/  STG.E.128 desc[UR4][R24.64], R20 ;  /* 0x0000001418007986 */ /* 0x0005f4000c101d04 */
[----:B------:R-:W-:Y:S05]  /*0fc0*/  @!P0 BRA `(.L_x_5280) ;  /* 0xfffffff0007c8947 */ /* 0x000fea000383ffff */
.L_x_5278:
[----:B------:R-:W-:Y:S05]  /*0fd0*/  BSYNC B0 ;  /* 0x0000000000007941 */ /* 0x000fea0003800000 */
.L_x_5277:
        /* <DEDUP_REMOVED lines=15> */
.L_x_5307:
        /* <DEDUP_REMOVED lines=28> */
.L_x_5310:
[----:B--2---:R-:W-:-:S07]  /*1290*/  FMNMX R7, R5, R4, !PT ;  /* 0x0000000405077209 */ /* 0x004fce0007800000 */
.L_x_5284:
[----:B------:R-:W-:Y:S05]  /*12a0*/  BSYNC B0 ;  /* 0x0000000000007941 */ /* 0x000fea0003800000 */
.L_x_5283:
[----:B------:R-:W-:Y:S01]  /*12b0*/  ISETP.NE.AND P0, PT, R3, RZ, PT ;  /* 0x000000ff0300720c */ /* 0x000fe20003f05270 */
[----:B------:R-:W-:-:S12]  /*12c0*/  BSSY B0, `(.L_x_5281) ;  /* 0x0000004000007945 */ /* 0x000fd80003800000 */
[----:B------:R-:W-:Y:S05]  /*12d0*/  @P0 BRA `(.L_x_5286) ;  /* 0x0000000000080947 */ /* 0x000fea0003800000 */
[----:B-1----:R-:W1:Y:S02]  /*12e0*/  LDC.64 R4, c[0x0][0x288] ;  /* 0x0000a200ff047b82 */ /* 0x002e640000000a00 */
[----:B-1----:R2:W-:Y:S02]  /*12f0*/  REDG.E.MAX.S32.STRONG.GPU desc[UR4][R4.64], R7 ;  /* 0x000000070400798e */ /* 0x0025e4000d10e384 */
.L_x_5286:
[----:B------:R-:W-:Y:S05]  /*1300*/  BSYNC B0 ;  /* 0x0000000000007941 */ /* 0x000fea0003800000 */
.L_x_5281:
        /* <DEDUP_REMOVED lines=14> */
[----:B012---:R-:W-:Y:S05]  /*13f0*/  CALL.REL.NOINC `($__internal_71_$__cuda_sm20_rcp_rn_f32_slowpath) ;  /* 0x0000000800787944 */ /* 0x007fea0003c00000 */
[----:B------:R-:W-:Y:S05]  /*1400*/  BRA `(.L_x_5288) ;  /* 0x0000000000107947 */ /* 0x000fea0003800000 */
.L_x_5287:
[----:B-12---:R-:W1:Y:S02]  /*1410*/  MUFU.RCP R5, R2 ;  /* 0x0000000200057308 */ /* 0x006e640000001000 */
[----:B-1----:R-:W-:-:S04]  /*1420*/  FFMA R0, R2, R5, -1 ;  /* 0xbf80000002007423 */ /* 0x002fc80000000005 */
[----:B------:R-:W-:-:S04]  /*1430*/  FADD.FTZ R0, -R0, -RZ ;  /* 0x800000ff00007221 */ /* 0x000fc80000010100 */
[----:B------:R-:W-:-:S07]  /*1440*/  FFMA R5, R5, R0, R5 ;  /* 0x0000000005057223 */ /* 0x000fce0000000005 */
.L_x_5288:
[----:B------:R-:W1:Y:S02]  /*1450*/  LDC.64 R2, c[0x0][0x280] ;  /* 0x0000a000ff027b82 */ /* 0x000e640000000a00 */
[----:B-1----:R-:W-:Y:S01]  /*1460*/  STG.E desc[UR4][R2.64], R5 ;  /* 0x0000000502007986 */ /* 0x002fe2000c101904 */
[----:B------:R-:W-:Y:S05]  /*1470*/  EXIT ;  /* 0x000000000000794d */ /* 0x000fea0003800000 */
.L_x_5279:
        /* <DEDUP_REMOVED lines=8> */
.L_x_5290:
[----:B------:R-:W-:Y:S05]  /*1500*/  BSYNC B1 ;  /* 0x0000000000017941 */ /* 0x000fea0003800000 */
.L_x_5289:
[----:B------:R-:W-:Y:S01]  /*1510*/  HFMA2.MMA R19, -RZ, RZ, 0, 1.1920928955078125e-07 ;  /* 0x00000002ff137435 */ /* 0x000fe200000001ff */
[----:B------:R-:W-:Y:S01]  /*1520*/  FADD R23, R22, R7 ;  /* 0x0000000716177221 */ /* 0x000fe20000000000 */
[----:B------:R-:W-:Y:S02]  /*1530*/  MOV R18, 0x1f ;  /* 0x0000001f00127802 */ /* 0x000fe40000000f00 */
[----:B------:R-:W-:-:S07]  /*1540*/  MOV R17, 0xffffffff ;  /* 0xffffffff00117802 */ /* 0x000fce0000000f00 */
[----:B------:R-:W-:Y:S05]  /*1550*/  WARPSYNC.COLLECTIVE R17, `(.L_x_5291) ;  /* 0x0000000011087348 */ /* 0x000fea0003c00000 */
[----:B------:R0:W1:Y:S02]  /*1560*/  SHFL.BFLY P0, R7, R23, R19, R18 ;  /* 0x0c00001317077389 */ /* 0x0000640000000012 */
[----:B01----:R-:W-:Y:S01]  /*1570*/  ENDCOLLECTIVE ;  /* 0x000000000000791b */ /* 0x003fe20003800000 */
.L_x_5291:
[----:B------:R-:W-:Y:S01]  /*1580*/  HFMA2.MMA R19, -RZ, RZ, 0, 2.384185791015625e-07 ;  /* 0x00000004ff137435 */ /* 0x000fe200000001ff */
[----:B------:R-:W-:-:S10]  /*1590*/  FADD R23, R23, R7 ;  /* 0x0000000717177221 */ /* 0x000fd40000000000 */
[----:B------:R-:W-:Y:S05]  /*15a0*/  WARPSYNC.COLLECTIVE R17, `(.L_x_5292) ;  /* 0x0000000011087348 */ /* 0x000fea0003c00000 */
[----:B------:R0:W1:Y:S02]  /*15b0*/  SHFL.BFLY P0, R7, R23, R19, R18 ;  /* 0x0c00001317077389 */ /* 0x0000640000000012 */
[----:B01----:R-:W-:Y:S01]  /*15c0*/  ENDCOLLECTIVE ;  /* 0x000000000000791b */ /* 0x003fe20003800000 */
.L_x_5292:
[----:B------:R-:W-:Y:S01]  /*15d0*/  HFMA2.MMA R19, -RZ, RZ, 0, 4.76837158203125e-07 ;  /* 0x00000008ff137435 */ /* 0x000fe200000001ff */
[----:B------:R-:W-:-:S05]  /*15e0*/  FADD R21, R23, R7 ;  /* 0x0000000717157221 */ /* 0x000fca0000000000 */
[----:B------:R-:W-:-:S07]  /*15f0*/  MOV R23, R21 ;  /* 0x0000001500177202 */ /* 0x000fce0000000f00 */
[----:B------:R-:W-:Y:S05]  /*1600*/  WARPSYNC.COLLECTIVE R17, `(.L_x_5293) ;  /* 0x0000000011087348 */ /* 0x000fea0003c00000 */
[----:B------:R0:W1:Y:S02]  /*1610*/  SHFL.BFLY P0, R7, R23, R19, R18 ;  /* 0x0c00001317077389 */ /* 0x0000640000000012 */
[----:B01----:R-:W-:Y:S01]  /*1620*/  ENDCOLLECTIVE ;  /* 0x000000000000791b */ /* 0x003fe20003800000 */
.L_x_5293:
[----:B------:R-:W-:Y:S01]  /*1630*/  HFMA2.MMA R19, -RZ, RZ, 0, 9.5367431640625e-07 ;  /* 0x00000010ff137435 */ /* 0x000fe200000001ff */
[----:B------:R-:W-:-:S05]  /*1640*/  FADD R22, R21, R7 ;  /* 0x0000000715167221 */ /* 0x000fca0000000000 */
[----:B------:R-:W-:-:S07]  /*1650*/  MOV R23, R22 ;  /* 0x0000001600177202 */ /* 0x000fce0000000f00 */
[----:B------:R-:W-:Y:S05]  /*1660*/  WARPSYNC.COLLECTIVE R17, `(.L_x_5294) ;  /* 0x0000000011087348 */ /* 0x000fea0003c00000 */
[----:B------:R0:W1:Y:S02]  /*1670*/  SHFL.BFLY P0, R7, R23, R19, R18 ;  /* 0x0c00001317077389 */ /* 0x0000640000000012 */
[----:B01----:R-:W-:Y:S01]  /*1680*/  ENDCOLLECTIVE ;  /* 0x000000000000791b */ /* 0x003fe20003800000 */
.L_x_5294:
        /* <DEDUP_REMOVED lines=40> */
.L_x_5295:
[----:B------:R-:W-:Y:S01]  /*1910*/  HFMA2.MMA R19, -RZ, RZ, 0, 1.1920928955078125e-07 ;  /* 0x00000002ff137435 */ /* 0x000fe200000001ff */
[----:B------:R-:W-:-:S10]  /*1920*/  FADD R23, R22, R7 ;  /* 0x0000000716177221 */ /* 0x000fd40000000000 */
[----:B------:R-:W-:Y:S05]  /*1930*/  WARPSYNC.COLLECTIVE R17, `(.L_x_5296) ;  /* 0x0000000011087348 */ /* 0x000fea0003c00000 */
[----:B------:R0:W1:Y:S02]  /*1940*/  SHFL.BFLY P0, R7, R23, R19, R18 ;  /* 0x0c00001317077389 */ /* 0x0000640000000012 */
[----:B01----:R-:W-:Y:S01]  /*1950*/  ENDCOLLECTIVE ;  /* 0x000000000000791b */ /* 0x003fe20003800000 */
.L_x_5296:
[----:B------:R-:W-:Y:S01]  /*1960*/  MOV R19, 0x4 ;  /* 0x0000000400137802 */ /* 0x000fe20000000f00 */
[----:B------:R-:W-:-:S07]  /*1970*/  FADD R23, R23, R7 ;  /* 0x0000000717177221 */ /* 0x000fce0000000000 */
[----:B------:R-:W-:Y:S05]  /*1980*/  WARPSYNC.COLLECTIVE R17, `(.L_x_5297) ;  /* 0x0000000011087348 */ /* 0x000fea0003c00000 */
[----:B------:R0:W1:Y:S02]  /*1990*/  SHFL.BFLY P0, R7, R23, R19, R18 ;  /* 0x0c00001317077389 */ /* 0x0000640000000012 */
[----:B01----:R-:W-:Y:S01]  /*19a0*/  ENDCOLLECTIVE ;  /* 0x000000000000791b */ /* 0x003fe20003800000 */
.L_x_5297:
[----:B------:R-:W-:Y:S01]  /*19b0*/  HFMA2.MMA R19, -RZ, RZ, 0, 4.76837158203125e-07 ;  /* 0x00000008ff137435 */ /* 0x000fe200000001ff */
[----:B------:R-:W-:-:S05]  /*19c0*/  FADD R22, R23, R7 ;  /* 0x0000000717167221 */ /* 0x000fca0000000000 */
[----:B------:R-:W-:-:S07]  /*19d0*/  MOV R23, R22 ;  /* 0x0000001600177202 */ /* 0x000fce0000000f00 */
[----:B------:R-:W-:Y:S05]  /*19e0*/  WARPSYNC.COLLECTIVE R17, `(.L_x_5298) ;  /* 0x0000000011087348 */ /* 0x000fea0003c00000 */
[----:B------:R0:W1:Y:S02]  /*19f0*/  SHFL.BFLY P0, R7, R23, R19, R18 ;  /* 0x0c00001317077389 */ /* 0x0000640000000012 */
[----:B01----:R-:W-:Y:S01]  /*1a00*/  ENDCOLLECTIVE ;  /* 0x000000000000791b */ /* 0x003fe20003800000 */
.L_x_5298:
[----:B------:R-:W-:Y:S01]  /*1a10*/  HFMA2.MMA R19, -RZ, RZ, 0, 9.5367431640625e-07 ;  /* 0x00000010ff137435 */ /* 0x000fe200000001ff */
[----:B------:R-:W-:-:S05]  /*1a20*/  FADD R22, R22, R7 ;  /* 0x0000000716167221 */ /* 0x000fca0000000000 */
[----:B------:R-:W-:-:S07]  /*1a30*/  MOV R23, R22 ;  /* 0x0000001600177202 */ /* 0x000fce0000000f00 */
[----:B------:R-:W-:Y:S05]  /*1a40*/  WARPSYNC.COLLECTIVE R17, `(.L_x_5299) ;  /* 0x0000000011087348 */ /* 0x000fea0003c00000 */
[----:B------:R0:W1:Y:S02]  /*1a50*/  SHFL.BFLY P0, R7, R23, R19, R18 ;  /* 0x0c00001317077389 */ /* 0x0000640000000012 */
[----:B01----:R-:W-:Y:S01]  /*1a60*/  ENDCOLLECTIVE ;  /* 0x000000000000791b */ /* 0x003fe20003800000 */
.L_x_5299:
[----:B------:R-:W-:Y:S05]  /*1a70*/  BRA `(.L_x_5300) ;  /* 0xffffffec00487947 */ /* 0x000fea000383ffff */
.L_x_5282:
[----:B------:R-:W-:Y:S01]  /*1a80*/  HFMA2.MMA R11, -RZ, RZ, 0, 1.847743988037109375e-06 ;  /* 0x0000001fff0b7435 */ /* 0x000fe200000001ff */
[----:B------:R-:W-:Y:S01]  /*1a90*/  BSSY B0, `(.L_x_5301) ;  /* 0x0000006000007945 */ /* 0x000fe20003800000 */
[----:B------:R-:W-:Y:S02]  /*1aa0*/  MOV R8, 0x10 ;  /* 0x0000001000087802 */ /* 0x000fe40000000f00 */
[----:B--2---:R-:W-:-:S07]  /*1ab0*/  MOV R17, 0xffffffff ;  /* 0xffffffff00117802 */ /* 0x004fce0000000f00 */
[----:B-----5:R-:W-:Y:S05]  /*1ac0*/  WARPSYNC.COLLECTIVE R17, `(.L_x_5302) ;  /* 0x0000000011087348 */ /* 0x020fea0003c00000 */
[----:B------:R0:W1:Y:S02]  /*1ad0*/  SHFL.DOWN P0, R9, R0, R8, R11 ;  /* 0x0800000800097389 */ /* 0x000064000000000b */
[----:B01---5:R-:W-:Y:S01]  /*1ae0*/  ENDCOLLECTIVE ;  /* 0x000000000000791b */ /* 0x023fe20003800000 */
.L_x_5302:
[----:B------:R-:W-:Y:S05]  /*1af0*/  BSYNC B0 ;  /* 0x0000000000007941 */ /* 0x000fea0003800000 */
.L_x_5301:
        /* <DEDUP_REMOVED lines=9> */
.L_x_5303:
[----:B------:R-:W-:Y:S01]  /*1b90*/  HFMA2.MMA R8, -RZ, RZ, 0, 2.384185791015625e-07 ;  /* 0x00000004ff087435 */ /* 0x000fe200000001ff */
[----:B------:R-:W-:-:S04]  /*1ba0*/  MOV R4, R9 ;  /* 0x0000000900047202 */ /* 0x000fc80000000f00 */
[----:B------:R-:W-:-:S04]  /*1bb0*/  FMNMX R4, R5, R4, !PT ;  /* 0x0000000405047209 */ /* 0x000fc80007800000 */
[----:B------:R-:W-:-:S07]  /*1bc0*/  MOV R0, R4 ;  /* 0x0000000400007202 */ /* 0x000fce0000000f00 */
[----:B------:R-:W-:Y:S05]  /*1bd0*/  WARPSYNC.COLLECTIVE R17, `(.L_x_5304) ;  /* 0x0000000011087348 */ /* 0x000fea0003c00000 */
[----:B------:R0:W1:Y:S02]  /*1be0*/  SHFL.DOWN P0, R9, R0, R8, R11 ;  /* 0x0800000800097389 */ /* 0x000064000000000b */
[----:B01----:R-:W-:Y:S01]  /*1bf0*/  ENDCOLLECTIVE ;  /* 0x000000000000791b */ /* 0x003fe20003800000 */
.L_x_5304:
[----:B------:R-:W-:Y:S01]  /*1c00*/  HFMA2.MMA R8, -RZ, RZ, 0, 1.1920928955078125e-07 ;  /* 0x00000002ff087435 */ /* 0x000fe200000001ff */
[----:B------:R-:W-:-:S04]  /*1c10*/  MOV R7, R9 ;  /* 0x0000000900077202 */ /* 0x000fc80000000f00 */
[----:B------:R-:W-:-:S04]  /*1c20*/  FMNMX R7, R4, R7, !PT ;  /* 0x0000000704077209 */ /* 0x000fc80007800000 */
[----:B------:R-:W-:-:S07]  /*1c30*/  MOV R0, R7 ;  /* 0x0000000700007202 */ /* 0x000fce0000000f00 */
[----:B------:R-:W-:Y:S05]  /*1c40*/  WARPSYNC.COLLECTIVE R17, `(.L_x_5305) ;  /* 0x0000000011087348 */ /* 0x000fea0003c00000 */
[----:B------:R0:W1:Y:S02]  /*1c50*/  SHFL.DOWN P0, R9, R0, R8, R11 ;  /* 0x0800000800097389 */ /* 0x000064000000000b */
[----:B01----:R-:W-:Y:S01]  /*1c60*/  ENDCOLLECTIVE ;  /* 0x000000000000791b */ /* 0x003fe20003800000 */
.L_x_5305:
[----:B------:R-:W-:Y:S01]  /*1c70*/  HFMA2.MMA R8, -RZ, RZ, 0, 5.9604644775390625e-08 ;  /* 0x00000001ff087435 */ /* 0x000fe200000001ff */
[----:B------:R-:W-:-:S04]  /*1c80*/  MOV R6, R9 ;  /* 0x0000000900067202 */ /* 0x000fc80000000f00 */
[----:B------:R-:W-:-:S04]  /*1c90*/  FMNMX R6, R7, R6, !PT ;  /* 0x0000000607067209 */ /* 0x000fc80007800000 */
[----:B------:R-:W-:-:S07]  /*1ca0*/  MOV R0, R6 ;  /* 0x0000000600007202 */ /* 0x000fce0000000f00 */
[----:B------:R-:W-:Y:S05]  /*1cb0*/  WARPSYNC.COLLECTIVE R17, `(.L_x_5306) ;  /* 0x0000000011087348 */ /* 0x000fea0003c00000 */
[----:B------:R0:W1:Y:S02]  /*1cc0*/  SHFL.DOWN P0, R9, R0, R8, R11 ;  /* 0x0800000800097389 */ /* 0x000064000000000b */
[----:B01----:R-:W-:Y:S01]  /*1cd0*/  ENDCOLLECTIVE ;  /* 0x000000000000791b */ /* 0x003fe20003800000 */
.L_x_5306:
[----:B------:R-:W-:Y:S05]  /*1ce0*/  BRA `(.L_x_5307) ;  /* 0xfffffff000f87947 */ /* 0x000fea000383ffff */
.L_x_5285:
[----:B------:R-:W-:Y:S01]  /*1cf0*/  HFMA2.MMA R11, -RZ, RZ, 0, 1.847743988037109375e-06 ;  /* 0x0000001fff0b7435 */ /* 0x000fe200000001ff */
[----:B------:R-:W-:Y:S02]  /*1d00*/  MOV R8, 0x2 ;  /* 0x0000000200087802 */ /* 0x000fe40000000f00 */
[----:B------:R-:W-:-:S08]  /*1d10*/  MOV R17, 0xffffffff ;  /* 0xffffffff00117802 */ /* 0x000fd00000000f00 */
[----:B012--5:R-:W-:Y:S05]  /*1d20*/  WARPSYNC.COLLECTIVE R17, `(.L_x_5308) ;  /* 0x0000000011087348 */ /* 0x027fea0003c00000 */
[----:B--2---:R2:W3:Y:S02]  /*1d30*/  SHFL.DOWN P0, R9, R0, R8, R11 ;  /* 0x0800000800097389 */ /* 0x0044e4000000000b */
[----:B0123-5:R-:W-:Y:S01]  /*1d40*/  ENDCOLLECTIVE ;  /* 0x000000000000791b */ /* 0x02ffe20003800000 */
.L_x_5308:
[----:B------:R-:W-:Y:S01]  /*1d50*/  HFMA2.MMA R8, -RZ, RZ, 0, 5.9604644775390625e-08 ;  /* 0x00000001ff087435 */ /* 0x000fe200000001ff */
[----:B------:R-:W-:-:S04]  /*1d60*/  MOV R5, R9 ;  /* 0x0000000900057202 */ /* 0x000fc80000000f00 */
[----:B------:R-:W-:-:S04]  /*1d70*/  FMNMX R5, R5, R0, !PT ;  /* 0x0000000005057209 */ /* 0x000fc80007800000 */
[----:B------:R-:W-:-:S07]  /*1d80*/  MOV R0, R5 ;  /* 0x0000000500007202 */ /* 0x000fce0000000f00 */
[----:B------:R-:W-:Y:S05]  /*1d90*/  WARPSYNC.COLLECTIVE R17, `(.L_x_5309) ;  /* 0x0000000011087348 */ /* 0x000fea0003c00000 */
[----:B------:R0:W1:Y:S02]  /*1da0*/  SHFL.DOWN P0, R9, R0, R8, R11 ;  /* 0x0800000800097389 */ /* 0x000064000000000b */
[----:B01----:R-:W-:Y:S01]  /*1db0*/  ENDCOLLECTIVE ;  /* 0x000000000000791b */ /* 0x003fe20003800000 */
.L_x_5309:
[----:B------:R-:W-:Y:S01]  /*1dc0*/  MOV R4, R9 ;  /* 0x0000000900047202 */ /* 0x000fe20000000f00 */
[----:B------:R-:W-:Y:S06]  /*1dd0*/  BRA `(.L_x_5310) ;  /* 0xfffffff4002c7947 */ /* 0x000fec000383ffff */
        .weak           $__internal_71_$__cuda_sm20_rcp_rn_f32_slowpath
        .type           $__internal_71_$__cuda_sm20_rcp_rn_f32_slowpath,@function
        .size           $__internal_71_$__cuda_sm20_rcp_rn_f32_slowpath,(.L_x_5538 - $__internal_71_$__cuda_sm20_rcp_rn_f32_slowpath)
$__internal_71_$__cuda_sm20_rcp_rn_f32_slowpath:
        /* <DEDUP_REMOVED lines=14> */
.L_x_5311:
        /* <DEDUP_REMOVED lines=33> */
.L_x_5313:
[----:B------:R0:W1:Y:S02]  /*20d0*/  MUFU.RCP R3, R2 ;  /* 0x0000000200037308 */ /* 0x0000640000001000 */
.L_x_5312:
[----:B-1----:R-:W-:Y:S02]  /*20e0*/  MOV R5, R3 ;  /* 0x0000000300057202 */ /* 0x002fe40000000f00 */
[----:B0-----:R-:W-:Y:S02]  /*20f0*/  MOV R2, R8 ;  /* 0x0000000800027202 */ /* 0x001fe40000000f00 */
[----:B------:R-:W-:-:S04]  /*2100*/  MOV R3, 0x0 ;  /* 0x0000000000037802 */ /* 0x000fc80000000f00 */
[----:B------:R-:W-:Y:S05]  /*2110*/  RET.REL.NODEC R2 `(_ZN18transformer_engine13normalization24rmsnorm_fwd_tuned_kernelINS0_13Kernel_traitsI6__halfS3_S3_fjLj512ELj1ELj4ELj1ELj16ENS0_18Kernel_traits_baseILj512ES3_S3_S3_fjLj128EEEEEEEvNS0_19ForwardKernelParamsE) ;  /* 0xffffffdc02b87950 */ /* 0x000fea0003c3ffff */
.L_x_5314:
        /* <DEDUP_REMOVED lines=14> */
.L_x_5538:


//--------------------- .text._ZN18transformer_engine13normalization24rmsnorm_fwd_tuned_kernelINS0_13Kernel_traitsIffffjLj512ELj1ELj4ELj1ELj16ENS0_18Kernel_traits_baseILj512EffffjLj128EEEEEEEvNS0_19ForwardKernelParamsE --------------------------
	.section	.text._ZN18transformer_engine13normalization24rmsnorm_fwd_tuned_kernelINS0_13Kernel_traitsIffffjLj512ELj1ELj4ELj1ELj16ENS0_18Kernel_traits_baseILj512EffffjLj128EEEEEEEvNS0_19ForwardKernelParamsE,"ax",@progbits
	.align	128
        .global         _ZN18transformer_engine13normalization24rmsnorm_fwd_tuned_kernelINS0_13Kernel_traitsIffffjLj512ELj1ELj4ELj1ELj16ENS0_18Kernel_traits_baseILj512EffffjLj128EEEEEEEvNS0_19ForwardKernelParamsE
        .type           _ZN18transformer_engine13normalization24rmsnorm_fwd_tuned_kernelINS0_13Kernel_traitsIffffjLj512ELj1ELj4ELj1ELj16ENS0_18Kernel_traits_baseILj512EffffjLj128EEEEEEEvNS0_19ForwardKernelParamsE,@function
        .size           _ZN18transformer_engine13normalization24rmsnorm_fwd_tuned_kernelINS0_13Kernel_traitsIffffjLj512ELj1ELj4ELj1ELj16ENS0_18Kernel_traits_baseILj512EffffjLj128EEEEEEEvNS0_19ForwardKernelParamsE,(.L_x_5539 - _ZN18transformer_engine13normalization24rmsnorm_fwd_tuned_kernelINS0_13Kernel_traitsIffffjLj512ELj1ELj4ELj1ELj16ENS0_18Kernel_traits_baseILj512EffffjLj128EEEEEEEvNS0_19ForwardKernelParamsE)
        .other          _ZN18transformer_engine13normalization24rmsnorm_fwd_tuned_kernelINS0_13Kernel_traitsIffffjLj512ELj1ELj4ELj1ELj16ENS0_18Kernel_traits_baseILj512EffffjLj128EEEEEEEvNS0_19ForwardKernelParamsE,@"STO_CUDA_ENTRY STV_DEFAULT"
_ZN18transformer_engine13normalization24rmsnorm_fwd_tuned_kernelINS0_13Kernel_traitsIffffjLj512ELj1ELj4ELj1ELj16ENS0_18Kernel_traits_baseILj512EffffjLj128EEEEEEEvNS0_19ForwardKernelParamsE:
.text._ZN18transformer_engine13normalization24rmsnorm_fwd_tuned_kernelINS0_13Kernel_traitsIffffjLj512ELj1ELj4ELj1ELj16ENS0_18Kernel_traits_baseILj512EffffjLj128EEEEEEEvNS0_19ForwardKernelParamsE:
        /* <DEDUP_REMOVED lines=9> */
[----:B------:R-:W-:Y:S01]  /*0090*/  ULDC.64 UR10, c[0x0][0x288] ;  /* 0x0000a200000a7ab9 */ /* 0x000fe20000000a00 */
[----:B------:R-:W-:-:S06]  /*00a0*/  ULDC.64 UR12, c[0x0][0x258] ;  /* 0x00009600000c7ab9 */ /* 0x000fcc0000000a00 */
        /* <DEDUP_REMOVED lines=14> */
[----:B------:R-:W2:Y:S01]  /*0190*/  LDG.E.128 R4, desc[UR8][R20.64+0x600] ;  /* 0x0006000814047981 */ /* 0x000ea2000c1e1d00 */
[----:B------:R-:W-:-:S03]  /*01a0*/  ULDC.U8 UR4, c[0x0][0x250] ;  /* 0x0000940000047ab9 */ /* 0x000fc60000000000 */
[----:B------:R0:W5:Y:S04]  /*01b0*/  LDG.E.128 R8, desc[UR8][R20.64] ;  /* 0x0000000814087981 */ /* 0x000168000c1e1d00 */
[----:B------:R0:W5:Y:S04]  /*01c0*/  LDG.E.128 R12, desc[UR8][R20.64+0x200] ;  /* 0x00020008140c7981 */ /* 0x000168000c1e1d00 */
[----:B------:R0:W5:Y:S01]  /*01d0*/  LDG.E.128 R16, desc[UR8][R20.64+0x400] ;  /* 0x0004000814107981 */ /* 0x000162000c1e1d00 */
[----:B------:R-:W-:Y:S02]  /*01e0*/  ISETP.NE.AND P2, PT, RZ, UR4, PT ;  /* 0x00000004ff007c0c */ /* 0x000fe4000bf45270 */
[----:B------:R-:W-:-:S02]  /*01f0*/  LOP3.LUT P3, RZ, R2, 0x1f, RZ, 0xc0, !PT ;  /* 0x0000001f02ff7812 */ /* 0x000fc4000786c0ff */
[----:B------:R-:W-:-:S09]  /*0200*/  MOV R0, RZ ;  /* 0x000000ff00007202 */ /* 0x000fd20000000f00 */
[----:B0-2---:R-:W-:-:S07]  /*0210*/  @P2 FADD R7, R7, 1 ;  /* 0x3f80000007072421 */ /* 0x005fce0000000000 */
.L_x_5318:
[----:B-1----:R-:W0:Y:S01]  /*0220*/  LDC.64 R24, c[0x0][0x220] ;  /* 0x00008800ff187b82 */ /* 0x002e220000000a00 */
        /* <DEDUP_REMOVED lines=84> */
.L_x_5338:
[----:B-1----:R-:W-:Y:S01]  /*0770*/  FADD R36, R45, R36 ;  /* 0x000000242d247221 */ /* 0x002fe20000000000 */
[----:B------:R-:W1:Y:S01]  /*0780*/  @!P3 LDC.64 R38, c[0x0][0x230] ;  /* 0x00008c00ff26bb82 */ /* 0x000e620000000a00 */
[----:B-----5:R-:W-:Y:S01]  /*0790*/  FADD R41, R8, 1 ;  /* 0x3f80000008297421 */ /* 0x020fe20000000000 */
[----:B------:R-:W-:Y:S01]  /*07a0*/  FADD R40, R9, 1 ;  /* 0x3f80000009287421 */ /* 0x000fe20000000000 */
[----:B------:R-:W-:Y:S01]  /*07b0*/  FMUL R36, R36, 0.001953125 ;  /* 0x3b00000024247820 */ /* 0x000fe20000400000 */
[----:B------:R-:W-:Y:S02]  /*07c0*/  FADD R43, R10, 1 ;  /* 0x3f8000000a2b7421 */ /* 0x000fe40000000000 */
[----:B------:R-:W-:Y:S01]  /*07d0*/  FSEL R41, R8, R41, !P2 ;  /* 0x0000002908297208 */ /* 0x000fe20005000000 */
[----:B------:R-:W-:Y:S01]  /*07e0*/  FFMA R36, R37, R37, R36 ;  /* 0x0000002525247223 */ /* 0x000fe20000000024 */
[----:B------:R-:W-:Y:S02]  /*07f0*/  FSEL R40, R9, R40, !P2 ;  /* 0x0000002809287208 */ /* 0x000fe40005000000 */
[----:B------:R-:W-:Y:S01]  /*0800*/  FSEL R43, R10, R43, !P2 ;  /* 0x0000002b0a2b7208 */ /* 0x000fe20005000000 */
[----:B------:R-:W-:-:S05]  /*0810*/  FADD R36, R36, UR7 ;  /* 0x0000000724247e21 */ /* 0x000fca0008000000 */
[----:B------:R-:W-:Y:S01]  /*0820*/  FSETP.GEU.AND P0, PT, |R36|, 1.175494350822287508e-38, PT ;  /* 0x008000002400780b */ /* 0x000fe20003f0e200 */
[----:B-1----:R-:W-:-:S12]  /*0830*/  @!P3 IMAD.WIDE R38, R3, 0x4, R38 ;  /* 0x000000040326b825 */ /* 0x002fd800078e0226 */
[----:B------:R-:W-:-:S04]  /*0840*/  @!P0 FMUL R36, R36, 16777216 ;  /* 0x4b80000024248820 */ /* 0x000fc80000400000 */
[----:B------:R1:W2:Y:S02]  /*0850*/  MUFU.RSQ R37, R36 ;  /* 0x0000002400257308 */ /* 0x0002a40000001400 */
[----:B-1----:R-:W-:-:S05]  /*0860*/  FADD R36, R11, 1 ;  /* 0x3f8000000b247421 */ /* 0x002fca0000000000 */
[----:B------:R-:W-:Y:S01]  /*0870*/  FSEL R36, R11, R36, !P2 ;  /* 0x000000240b247208 */ /* 0x000fe20005000000 */
[----:B--2---:R-:W-:Y:S01]  /*0880*/  @!P0 FMUL R37, R37, 4096 ;  /* 0x4580000025258820 */ /* 0x004fe20000400000 */
[----:B------:R-:W-:-:S03]  /*0890*/  ISETP.NE.U32.AND P0, PT, RZ, UR10, PT ;  /* 0x0000000aff007c0c */ /* 0x000fc6000bf05070 */
[-C--:B------:R-:W-:Y:S01]  /*08a0*/  FMUL R32, R32, R37.reuse ;  /* 0x0000002520207220 */ /* 0x080fe20000400000 */
[----:B------:R-:W-:Y:S01]  /*08b0*/  ISETP.NE.AND.EX P0, PT, RZ, UR11, PT, P0 ;  /* 0x0000000bff007c0c */ /* 0x000fe2000bf05300 */
[----:B------:R1:W-:Y:S01]  /*08c0*/  @!P3 STG.E desc[UR8][R38.64], R37 ;  /* 0x000000252600b986 */ /* 0x0003e2000c101908 */
[-C--:B------:R-:W-:Y:S01]  /*08d0*/  FMUL R33, R33, R37.reuse ;  /* 0x0000002521217220 */ /* 0x080fe20000400000 */
[----:B------:R-:W-:Y:S01]  /*08e0*/  FMUL R32, R41, R32 ;  /* 0x0000002029207220 */ /* 0x000fe20000400000 */
[-C--:B------:R-:W-:Y:S01]  /*08f0*/  FMUL R34, R34, R37.reuse ;  /* 0x0000002522227220 */ /* 0x080fe20000400000 */
[----:B------:R-:W-:Y:S01]  /*0900*/  FMUL R35, R35, R37 ;  /* 0x0000002523237220 */ /* 0x000fe20000400000 */
[----:B------:R-:W-:Y:S01]  /*0910*/  FMUL R33, R33, R40 ;  /* 0x0000002821217220 */ /* 0x000fe20000400000 */
[----:B------:R-:W-:Y:S01]  /*0920*/  SHF.L.U32 R41, R3, 0x7, RZ ;  /* 0x0000000703297819 */ /* 0x000fe200000006ff */
[----:B------:R-:W-:Y:S01]  /*0930*/  FMUL R34, R34, R43 ;  /* 0x0000002b22227220 */ /* 0x000fe20000400000 */
[----:B------:R-:W-:Y:S01]  /*0940*/  FMUL R35, R35, R36 ;  /* 0x0000002423237220 */ /* 0x000fe20000400000 */
[----:B------:R-:W-:Y:S01]  /*0950*/  LOP3.LUT R36, R2, 0x1f, RZ, 0xc0, !PT ;  /* 0x0000001f02247812 */ /* 0x000fe200078ec0ff */
[-C--:B------:R-:W-:Y:S01]  /*0960*/  FMUL R44, R31, R37.reuse ;  /* 0x000000251f2c7220 */ /* 0x080fe20000400000 */
[----:B------:R-:W-:Y:S01]  /*0970*/  FADD R31, R12, 1 ;  /* 0x3f8000000c1f7421 */ /* 0x000fe20000000000 */
[----:B-1----:R-:W1:Y:S01]  /*0980*/  LDC.64 R38, c[0x0][0x258] ;  /* 0x00009600ff267b82 */ /* 0x002e620000000a00 */
[----:B------:R-:W-:Y:S01]  /*0990*/  @P0 FMNMX R0, R0, |R32|, !PT ;  /* 0x4000002000000209 */ /* 0x000fe20007800000 */
[----:B------:R-:W-:Y:S01]  /*09a0*/  @P1 FMUL R32, R32, UR5 ;  /* 0x0000000520201c20 */ /* 0x000fe20008400000 */
[----:B------:R-:W-:Y:S01]  /*09b0*/  LOP3.LUT R36, R41, 0xffffff80, R36, 0xe2, !PT ;  /* 0xffffff8029247812 */ /* 0x000fe200078ee224 */
[----:B------:R-:W-:Y:S01]  /*09c0*/  FMUL R42, R20, R37 ;  /* 0x00000025142a7220 */ /* 0x000fe20000400000 */
[----:B------:R-:W-:Y:S01]  /*09d0*/  @P0 FMNMX R0, R0, |R33|, !PT ;  /* 0x4000002100000209 */ /* 0x000fe20007800000 */
[----:B------:R-:W-:Y:S01]  /*09e0*/  @P1 FMUL R33, R33, UR5 ;  /* 0x0000000521211c20 */ /* 0x000fe20008400000 */
[----:B0-----:R-:W-:Y:S01]  /*09f0*/  FMUL R45, R21, R37 ;  /* 0x00000025152d7220 */ /* 0x001fe20000400000 */
[----:B------:R-:W-:Y:S01]  /*0a00*/  FADD R20, R13, 1 ;  /* 0x3f8000000d147421 */ /* 0x000fe20000000000 */
[----:B------:R-:W-:Y:S01]  /*0a10*/  @P0 FMNMX R0, R0, |R34|, !PT ;  /* 0x4000002200000209 */ /* 0x000fe20007800000 */
[----:B------:R-:W-:Y:S01]  /*0a20*/  @P1 FMUL R34, R34, UR5 ;  /* 0x0000000522221c20 */ /* 0x000fe20008400000 */
[----:B------:R-:W-:Y:S01]  /*0a30*/  FSEL R21, R12, R31, !P2 ;  /* 0x0000001f0c157208 */ /* 0x000fe20005000000 */
[----:B------:R-:W-:Y:S01]  /*0a40*/  FMUL R29, R29, R37 ;  /* 0x000000251d1d7220 */ /* 0x000fe20000400000 */
[----:B------:R-:W-:Y:S01]  /*0a50*/  @P0 FMNMX R0, R0, |R35|, !PT ;  /* 0x4000002300000209 */ /* 0x000fe20007800000 */
[----:B------:R-:W-:Y:S01]  /*0a60*/  @P1 FMUL R35, R35, UR5 ;  /* 0x0000000523231c20 */ /* 0x000fe20008400000 */
[-C--:B------:R-:W-:Y:S01]  /*0a70*/  FMUL R43, R30, R37.reuse ;  /* 0x000000251e2b7220 */ /* 0x080fe20000400000 */
[-C--:B------:R-:W-:Y:S01]  /*0a80*/  FMUL R30, R26, R37.reuse ;  /* 0x000000251a1e7220 */ /* 0x080fe20000400000 */
[----:B------:R-:W-:Y:S01]  /*0a90*/  FADD R26, R15, 1 ;  /* 0x3f8000000f1a7421 */ /* 0x000fe20000000000 */
[----:B------:R-:W-:Y:S01]  /*0aa0*/  FMUL R31, R25, R37 ;  /* 0x00000025191f7220 */ /* 0x000fe20000400000 */
[----:B------:R-:W-:Y:S01]  /*0ab0*/  FADD R25, R16, 1 ;  /* 0x3f80000010197421 */ /* 0x000fe20000000000 */
[----:B-1----:R-:W-:-:S04]  /*0ac0*/  IMAD.WIDE.U32 R40, R36, 0x10, R38 ;  /* 0x0000001024287825 */ /* 0x002fc800078e0026 */
[----:B------:R-:W-:Y:S01]  /*0ad0*/  FSEL R25, R16, R25, !P2 ;  /* 0x0000001910197208 */ /* 0x000fe20005000000 */
[----:B------:R0:W-:Y:S02]  /*0ae0*/  STG.E.128 desc[UR8][R40.64], R32 ;  /* 0x0000002028007986 */ /* 0x0001e4000c101d08 */
[-C--:B0-----:R-:W-:Y:S01]  /*0af0*/  FMUL R41, R23, R37.reuse ;  /* 0x0000002517297220 */ /* 0x081fe20000400000 */
[----:B------:R-:W-:Y:S01]  /*0b00*/  IADD3 R23, R36, 0x20, RZ ;  /* 0x0000002024177810 */ /* 0x000fe20007ffe0ff */
[-C--:B------:R-:W-:Y:S01]  /*0b10*/  FMUL R40, R28, R37.reuse ;  /* 0x000000251c287220 */ /* 0x080fe20000400000 */
[-C--:B------:R-:W-:Y:S01]  /*0b20*/  FMUL R28, R22, R37.reuse ;  /* 0x00000025161c7220 */ /* 0x080fe20000400000 */
[----:B------:R-:W-:Y:S01]  /*0b30*/  FSEL R22, R13, R20, !P2 ;  /* 0x000000140d167208 */ /* 0x000fe20005000000 */
[----:B------:R-:W-:Y:S01]  /*0b40*/  FMUL R32, R24, R37 ;  /* 0x0000002518207220 */ /* 0x000fe20000400000 */
[----:B------:R-:W-:-:S04]  /*0b50*/  IMAD.WIDE.U32 R38, R23, 0x10, R38 ;  /* 0x0000001017267825 */ /* 0x000fc800078e0026 */
[----:B------:R-:W-:Y:S01]  /*0b60*/  FADD R23, R14, 1 ;  /* 0x3f8000000e177421 */ /* 0x000fe20000000000 */
[----:B------:R-:W-:Y:S01]  /*0b70*/  FMUL R20, R40, R21 ;  /* 0x0000001528147220 */ /* 0x000fe20000400000 */
[----:B------:R-:W-:Y:S01]  /*0b80*/  FMUL R21, R29, R22 ;  /* 0x000000161d157220 */ /* 0x000fe20000400000 */
[----:B------:R-:W-:Y:S01]  /*0b90*/  FADD R40, R17, 1 ;  /* 0x3f80000011287421 */ /* 0x000fe20000000000 */
[----:B------:R-:W-:Y:S01]  /*0ba0*/  FMUL R34, R27, R37 ;  /* 0x000000251b227220 */ /* 0x000fe20000400000 */
[----:B------:R-:W-:Y:S01]  /*0bb0*/  FSEL R24, R14, R23, !P2 ;  /* 0x000000170e187208 */ /* 0x000fe20005000000 */
        /* <DEDUP_REMOVED lines=20> */
[----:B------:R-:W-:Y:S01]  /*0d00*/  @P1 FMUL R20, R20, UR5 ;  /* 0x0000000514141c20 */ /* 0x000fe20008400000 */
[----:B------:R-:W-:Y:S01]  /*0d10*/  @P0 FMNMX R0, R0, |R25|, !PT ;  /* 0x4000001900000209 */ /* 0x000fe20007800000 */
[----:B------:R-:W-:Y:S01]  /*0d20*/  @P1 FMUL R21, R21, UR5 ;  /* 0x0000000515151c20 */ /* 0x000fe20008400000 */
[----:B------:R-:W-:Y:S01]  /*0d30*/  FSEL R42, R5, R28, !P2 ;  /* 0x0000001c052a7208 */ /* 0x000fe20005000000 */
[----:B------:R-:W-:Y:S01]  /*0d40*/  FMUL R27, R41, R40 ;  /* 0x00000028291b7220 */ /* 0x000fe20000400000 */
[----:B------:R-:W-:Y:S01]  /*0d50*/  @P0 FMNMX R0, R0, |R26|, !PT ;  /* 0x4000001a00000209 */ /* 0x000fe20007800000 */
[----:B------:R-:W-:Y:S01]  /*0d60*/  FMUL R28, R32, R29 ;  /* 0x0000001d201c7220 */ /* 0x000fe20000400000 */
[----:B------:R-:W0:Y:S01]  /*0d70*/  LDC R40, c[0x0][0x210] ;  /* 0x00008400ff287b82 */ /* 0x000e220000000800 */
[----:B------:R-:W-:Y:S01]  /*0d80*/  FMUL R29, R31, R42 ;  /* 0x0000002a1f1d7220 */ /* 0x000fe20000400000 */
[----:B------:R-:W-:Y:S01]  /*0d90*/  @P0 FMNMX R0, R0, |R27|, !PT ;  /* 0x4000001b00000209 */ /* 0x000fe20007800000 */
[----:B------:R-:W-:Y:S01]  /*0da0*/  @P1 FMUL R22, R22, UR5 ;  /* 0x0000000516161c20 */ /* 0x000fe20008400000 */
[----:B------:R-:W-:Y:S01]  /*0db0*/  FSEL R33, R6, R33, !P2 ;  /* 0x0000002106217208 */ /* 0x000fe20005000000 */
[----:B------:R-:W-:Y:S01]  /*0dc0*/  @P1 FMUL R23, R23, UR5 ;  /* 0x0000000517171c20 */ /* 0x000fe20008400000 */
[----:B------:R-:W-:Y:S01]  /*0dd0*/  LOP3.LUT R31, R36, 0x60, RZ, 0xfc, !PT ;  /* 0x00000060241f7812 */ /* 0x000fe200078efcff */
[----:B------:R-:W-:Y:S01]  /*0de0*/  @P1 FMUL R24, R24, UR5 ;  /* 0x0000000518181c20 */ /* 0x000fe20008400000 */
[----:B------:R-:W-:Y:S01]  /*0df0*/  @P0 FMNMX R0, R0, |R28|, !PT ;  /* 0x4000001c00000209 */ /* 0x000fe20007800000 */
[----:B------:R-:W-:Y:S01]  /*0e00*/  FMUL R30, R30, R33 ;  /* 0x000000211e1e7220 */ /* 0x000fe20000400000 */
[----:B------:R-:W-:Y:S01]  /*0e10*/  LEA R32, P5, R31, UR12, 0x4 ;  /* 0x0000000c1f207c11 */ /* 0x000fe2000f8a20ff */
[----:B------:R-:W-:Y:S01]  /*0e20*/  @P1 FMUL R25, R25, UR5 ;  /* 0x0000000519191c20 */ /* 0x000fe20008400000 */
[----:B------:R-:W-:Y:S01]  /*0e30*/  LOP3.LUT R35, R36, 0x40, RZ, 0xfc, !PT ;  /* 0x0000004024237812 */ /* 0x000fe200078efcff */
[----:B------:R-:W-:Y:S01]  /*0e40*/  @P1 FMUL R26, R26, UR5 ;  /* 0x000000051a1a1c20 */ /* 0x000fe20008400000 */
[----:B------:R-:W-:Y:S01]  /*0e50*/  @P0 FMNMX R0, R0, |R29|, !PT ;  /* 0x4000001d00000209 */ /* 0x000fe20007800000 */
[----:B------:R-:W-:Y:S01]  /*0e60*/  @P1 FMUL R27, R27, UR5 ;  /* 0x000000051b1b1c20 */ /* 0x000fe20008400000 */
[----:B------:R-:W-:Y:S01]  /*0e70*/  LEA.HI.X R33, R31, UR13, RZ, 0x4, P5 ;  /* 0x0000000d1f217c11 */ /* 0x000fe2000a8f24ff */
[----:B------:R-:W-:Y:S01]  /*0e80*/  FMUL R31, R7, R34 ;  /* 0x00000022071f7220 */ /* 0x000fe20000400000 */
[----:B------:R-:W-:Y:S01]  /*0e90*/  LEA R36, P4, R35, UR12, 0x4 ;  /* 0x0000000c23247c11 */ /* 0x000fe2000f8820ff */
[----:B------:R-:W-:Y:S01]  /*0ea0*/  @P1 FMUL R28, R28, UR5 ;  /* 0x000000051c1c1c20 */ /* 0x000fe20008400000 */
[----:B------:R-:W-:Y:S01]  /*0eb0*/  @P0 FMNMX R0, R0, |R30|, !PT ;  /* 0x4000001e00000209 */ /* 0x000fe20007800000 */
[----:B------:R-:W-:Y:S01]  /*0ec0*/  @P1 FMUL R29, R29, UR5 ;  /* 0x000000051d1d1c20 */ /* 0x000fe20008400000 */
[----:B------:R-:W-:Y:S01]  /*0ed0*/  LEA.HI.X R37, R35, UR13, RZ, 0x4, P4 ;  /* 0x0000000d23257c11 */ /* 0x000fe2000a0f24ff */
[----:B------:R-:W-:Y:S01]  /*0ee0*/  @P1 FMUL R30, R30, UR5 ;  /* 0x000000051e1e1c20 */ /* 0x000fe20008400000 */
[----:B------:R-:W-:Y:S01]  /*0ef0*/  @P0 FMNMX R0, R0, |R31|, !PT ;  /* 0x4000001f00000209 */ /* 0x000fe20007800000 */
[----:B------:R-:W-:Y:S01]  /*0f00*/  @P1 FMUL R31, R31, UR5 ;  /* 0x000000051f1f1c20 */ /* 0x000fe20008400000 */
[----:B------:R1:W-:Y:S01]  /*0f10*/  STG.E.128 desc[UR8][R38.64], R20 ;  /* 0x0000001426007986 */ /* 0x0003e2000c101d08 */
[----:B0-----:R-:W-:-:S03]  /*0f20*/  LEA R3, R40, R3, 0x2 ;  /* 0x0000000328037211 */ /* 0x001fc600078e10ff */
[----:B------:R1:W-:Y:S01]  /*0f30*/  STG.E.128 desc[UR8][R36.64], R24 ;  /* 0x0000001824007986 */ /* 0x0003e2000c101d08 */
[----:B------:R-:W-:-:S03]  /*0f40*/  ISETP.GE.AND P0, PT, R3, UR16, PT ;  /* 0x0000001003007c0c */ /* 0x000fc6000bf06270 */
[----:B------:R1:W-:Y:S10]  /*0f50*/  STG.E.128 desc[UR8][R32.64], R28 ;  /* 0x0000001c20007986 */ /* 0x0003f4000c101d08 */
[----:B------:R-:W-:Y:S05]  /*0f60*/  @!P0 BRA `(.L_x_5318) ;  /* 0xfffffff000ac8947 */ /* 0x000fea000383ffff */
.L_x_5316:
[----:B------:R-:W-:Y:S05]  /*0f70*/  BSYNC B0 ;  /* 0x0000000000007941 */ /* 0x000fea0003800000 */
.L_x_5315:
        /* <DEDUP_REMOVED lines=15> */
.L_x_5345:
[----:B------:R-:W-:Y:S01]  /*1070*/  LOP3.LUT P0, RZ, R2, 0x1f, RZ, 0xc0, !PT ;  /* 0x0000001f02ff7812 */ /* 0x000fe2000780c0ff */
[----:B------:R-:W-:Y:S05]  /*1080*/  WARPSYNC.ALL ;  /* 0x0000000000007948 */ /* 0x000fea0003800000 */
[----:B--2---:R-:W-:Y:S01]  /*1090*/  FMNMX R7, R6, R7, !PT ;  /* 0x0000000706077209 */ /* 0x004fe20007800000 */
[----:B------:R-:W-:Y:S06]  /*10a0*/  BSSY B0, `(.L_x_5321) ;  /* 0x000001a000007945 */ /* 0x000fec0003800000 */
[----:B------:R-:W2:Y:S01]  /*10b0*/  @!P0 S2R R4, SR_CgaCtaId ;  /* 0x0000000000048919 */ /* 0x000ea20000008800 */
[----:B------:R-:W-:-:S02]  /*10c0*/  @!P0 MOV R3, 0x400 ;  /* 0x0000040000038802 */ /* 0x000fc40000000f00 */
[----:B------:R-:W-:-:S04]  /*10d0*/  @!P0 SHF.R.U32.HI R0, RZ, 0x3, R2 ;  /* 0x00000003ff008819 */ /* 0x000fc80000011602 */
[----:B------:R-:W-:Y:S02]  /*10e0*/  @!P0 LOP3.LUT R0, R0, 0x1ffffffc, RZ, 0xc0, !PT ;  /* 0x1ffffffc00008812 */ /* 0x000fe400078ec0ff */
[----:B--2---:R-:W-:-:S04]  /*10f0*/  @!P0 LEA R3, R4, R3, 0x18 ;  /* 0x0000000304038211 */ /* 0x004fc800078ec0ff */
[----:B------:R-:W-:Y:S02]  /*1100*/  @!P0 IADD3 R0, R0, R3, RZ ;  /* 0x0000000300008210 */ /* 0x000fe40007ffe0ff */
[----:B------:R-:W-:-:S03]  /*1110*/  SHF.R.U32.HI R3, RZ, 0x5, R2 ;  /* 0x00000005ff037819 */ /* 0x000fc60000011602 */
[----:B------:R2:W-:Y:S01]  /*1120*/  @!P0 STS [R0], R7 ;  /* 0x0000000700008388 */ /* 0x0005e20000000800 */
[----:B------:R-:W-:Y:S01]  /*1130*/  BAR.SYNC.DEFER_BLOCKING 0x0 ;  /* 0x0000000000007b1d */ /* 0x000fe20000010000 */
[----:B------:R-:W-:Y:S01]  /*1140*/  ISETP.NE.AND P0, PT, R3, RZ, PT ;  /* 0x000000ff0300720c */ /* 0x000fe20003f05270 */
[----:B------:R-:W-:-:S12]  /*1150*/  HFMA2.MMA R3, -RZ, RZ, 0, 0 ;  /* 0x00000000ff037435 */ /* 0x000fd800000001ff */
        /* <DEDUP_REMOVED lines=13> */
.L_x_5348:
[----:B--23--:R-:W-:-:S07]  /*1230*/  FMNMX R3, R3, R4, !PT ;  /* 0x0000000403037209 */ /* 0x00cfce0007800000 */
.L_x_5322:
[----:B------:R-:W-:Y:S05]  /*1240*/  BSYNC B0 ;  /* 0x0000000000007941 */ /* 0x000fea0003800000 */
.L_x_5321:
[----:B------:R-:W-:Y:S01]  /*1250*/  ISETP.NE.AND P0, PT, R2, RZ, PT ;  /* 0x000000ff0200720c */ /* 0x000fe20003f05270 */
[----:B------:R-:W-:-:S12]  /*1260*/  BSSY B0, `(.L_x_5319) ;  /* 0x0000004000007945 */ /* 0x000fd80003800000 */
[----:B------:R-:W-:Y:S05]  /*1270*/  @P0 BRA `(.L_x_5324) ;  /* 0x0000000000080947 */ /* 0x000fea0003800000 */
[----:B------:R-:W2:Y:S02]  /*1280*/  LDC.64 R4, c[0x0][0x288] ;  /* 0x0000a200ff047b82 */ /* 0x000ea40000000a00 */
[----:B--2---:R2:W-:Y:S02]  /*1290*/  REDG.E.MAX.S32.STRONG.GPU desc[UR8][R4.64], R3 ;  /* 0x000000030400798e */ /* 0x0045e4000d10e388 */
.L_x_5324:
[----:B------:R-:W-:Y:S05]  /*12a0*/  BSYNC B0 ;  /* 0x0000000000007941 */ /* 0x000fea0003800000 */
.L_x_5319:
        /* <DEDUP_REMOVED lines=15> */
[----:B012---:R-:W-:Y:S05]  /*13a0*/  CALL.REL.NOINC `($__internal_72_$__cuda_sm20_rcp_rn_f32_slowpath) ;  /* 0x0000000800847944 */ /* 0x007fea0003c00000 */
[----:B------:R-:W-:Y:S05]  /*13b0*/  BRA `(.L_x_5326) ;  /* 0x0000000000147947 */ /* 0x000fea0003800000 */
.L_x_5325:
[----:B--2---:R-:W2:Y:S01]  /*13c0*/  MUFU.RCP R5, UR5 ;  /* 0x0000000500057d08 */ /* 0x004ea20008001000 */
[----:B------:R-:W-:-:S05]  /*13d0*/  MOV R0, UR5 ;  /* 0x0000000500007c02 */ /* 0x000fca0008000f00 */
[----:B--2---:R-:W-:-:S04]  /*13e0*/  FFMA R0, R5, R0, -1 ;  /* 0xbf80000005007423 */ /* 0x004fc80000000000 */
[----:B------:R-:W-:-:S04]  /*13f0*/  FADD.FTZ R0, -R0, -RZ ;  /* 0x800000ff00007221 */ /* 0x000fc80000010100 */
[----:B------:R-:W-:-:S07]  /*1400*/  FFMA R5, R5, R0, R5 ;  /* 0x0000000005057223 */ /* 0x000fce0000000005 */
.L_x_5326:
[----:B------:R-:W2:Y:S02]  /*1410*/  LDC.64 R2, c[0x0][0x280] ;  /* 0x0000a000ff027b82 */ /* 0x000ea40000000a00 */
[----:B--2---:R-:W-:Y:S01]  /*1420*/  STG.E desc[UR8][R2.64], R5 ;  /* 0x0000000502007986 */ /* 0x004fe2000c101908 */
[----:B------:R-:W-:Y:S05]  /*1430*/  EXIT ;  /* 0x000000000000794d */ /* 0x000fea0003800000 */
.L_x_5317:
        /* <DEDUP_REMOVED lines=8> */
.L_x_5328:
[----:B------:R-:W-:Y:S05]  /*14c0*/  BSYNC B1 ;  /* 0x0000000000017941 */ /* 0x000fea0003800000 */
.L_x_5327:
[----:B------:R-:W-:Y:S01]  /*14d0*/  HFMA2.MMA R40, -RZ, RZ, 0, 1.1920928955078125e-07 ;  /* 0x00000002ff287435 */ /* 0x000fe200000001ff */
[----:B------:R-:W-:Y:S01]  /*14e0*/  FADD R42, R41, R36 ;  /* 0x00000024292a7221 */ /* 0x000fe20000000000 */
[----:B------:R-:W-:Y:S02]  /*14f0*/  MOV R39, 0x1f ;  /* 0x0000001f00277802 */ /* 0x000fe40000000f00 */
[----:B------:R-:W-:-:S07]  /*1500*/  MOV R38, 0xffffffff ;  /* 0xffffffff00267802 */ /* 0x000fce0000000f00 */
[----:B------:R-:W-:Y:S05]  /*1510*/  WARPSYNC.COLLECTIVE R38, `(.L_x_5329) ;  /* 0x0000000026087348 */ /* 0x000fea0003c00000 */
[----:B------:R0:W1:Y:S02]  /*1520*/  SHFL.BFLY P0, R36, R42, R40, R39 ;  /* 0x0c0000282a247389 */ /* 0x0000640000000027 */
[----:B01----:R-:W-:Y:S01]  /*1530*/  ENDCOLLECTIVE ;  /* 0x000000000000791b */ /* 0x003fe20003800000 */
.L_x_5329:
[----:B------:R-:W-:Y:S01]  /*1540*/  HFMA2.MMA R40, -RZ, RZ, 0, 2.384185791015625e-07 ;  /* 0x00000004ff287435 */ /* 0x000fe200000001ff */
[----:B------:R-:W-:-:S05]  /*1550*/  FADD R43, R42, R36 ;  /* 0x000000242a2b7221 */ /* 0x000fca0000000000 */
[----:B------:R-:W-:-:S07]  /*1560*/  MOV R42, R43 ;  /* 0x0000002b002a7202 */ /* 0x000fce0000000f00 */
[----:B------:R-:W-:Y:S05]  /*1570*/  WARPSYNC.COLLECTIVE R38, `(.L_x_5330) ;  /* 0x0000000026087348 */ /* 0x000fea0003c00000 */
[----:B------:R0:W1:Y:S02]  /*1580*/  SHFL.BFLY P0, R36, R42, R40, R39 ;  /* 0x0c0000282a247389 */ /* 0x0000640000000027 */
[----:B01----:R-:W-:Y:S01]  /*1590*/  ENDCOLLECTIVE ;  /* 0x000000000000791b */ /* 0x003fe20003800000 */
.L_x_5330:
[----:B------:R-:W-:Y:S01]  /*15a0*/  HFMA2.MMA R40, -RZ, RZ, 0, 4.76837158203125e-07 ;  /* 0x00000008ff287435 */ /* 0x000fe200000001ff */
[----:B------:R-:W-:-:S05]  /*15b0*/  FADD R44, R43, R36 ;  /* 0x000000242b2c7221 */ /* 0x000fca0000000000 */
[----:B------:R-:W-:-:S07]  /*15c0*/  MOV R42, R44 ;  /* 0x0000002c002a7202 */ /* 0x000fce0000000f00 */
[----:B------:R-:W-:Y:S05]  /*15d0*/  WARPSYNC.COLLECTIVE R38, `(.L_x_5331) ;  /* 0x0000000026087348 */ /* 0x000fea0003c00000 */
[----:B------:R0:W1:Y:S02]  /*15e0*/  SHFL.BFLY P0, R36, R42, R40, R39 ;  /* 0x0c0000282a247389 */ /* 0x0000640000000027 */
[----:B01----:R-:W-:Y:S01]  /*15f0*/  ENDCOLLECTIVE ;  /* 0x000000000000791b */ /* 0x003fe20003800000 */
.L_x_5331:
[----:B------:R-:W-:Y:S01]  /*1600*/  HFMA2.MMA R40, -RZ, RZ, 0, 9.5367431640625e-07 ;  /* 0x00000010ff287435 */ /* 0x000fe200000001ff */
[----:B------:R-:W-:-:S05]  /*1610*/  FADD R45, R44, R36 ;  /* 0x000000242c2d7221 */ /* 0x000fca0000000000 */
[----:B------:R-:W-:-:S07]  /*1620*/  MOV R42, R45 ;  /* 0x0000002d002a7202 */ /* 0x000fce0000000f00 */
[----:B------:R-:W-:Y:S05]  /*1630*/  WARPSYNC.COLLECTIVE R38, `(.L_x_5332) ;  /* 0x0000000026087348 */ /* 0x000fea0003c00000 */
[----:B------:R0:W1:Y:S02]  /*1640*/  SHFL.BFLY P0, R36, R42, R40, R39 ;  /* 0x0c0000282a247389 */ /* 0x0000640000000027 */
[----:B01----:R-:W-:Y:S01]  /*1650*/  ENDCOLLECTIVE ;  /* 0x000000000000791b */ /* 0x003fe20003800000 */
.L_x_5332:
        /* <DEDUP_REMOVED lines=40> */
.L_x_5333:
[----:B------:R-:W-:Y:S01]  /*18e0*/  HFMA2.MMA R40, -RZ, RZ, 0, 1.1920928955078125e-07 ;  /* 0x00000002ff287435 */ /* 0x000fe200000001ff */
[----:B------:R-:W-:-:S10]  /*18f0*/  FADD R42, R41, R36 ;  /* 0x00000024292a7221 */ /* 0x000fd40000000000 */
[----:B------:R-:W-:Y:S05]  /*1900*/  WARPSYNC.COLLECTIVE R38, `(.L_x_5334) ;  /* 0x0000000026087348 */ /* 0x000fea0003c00000 */
[----:B------:R0:W1:Y:S02]  /*1910*/  SHFL.BFLY P0, R36, R42, R40, R39 ;  /* 0x0c0000282a247389 */ /* 0x0000640000000027 */
[----:B01----:R-:W-:Y:S01]  /*1920*/  ENDCOLLECTIVE ;  /* 0x000000000000791b */ /* 0x003fe20003800000 */
.L_x_5334:
[----:B------:R-:W-:Y:S01]  /*1930*/  HFMA2.MMA R40, -RZ, RZ, 0, 2.384185791015625e-07 ;  /* 0x00000004ff287435 */ /* 0x000fe200000001ff */
[----:B------:R-:W-:-:S05]  /*1940*/  FADD R43, R42, R36 ;  /* 0x000000242a2b7221 */ /* 0x000fca0000000000 */
[----:B------:R-:W-:-:S07]  /*1950*/  MOV R42, R43 ;  /* 0x0000002b002a7202 */ /* 0x000fce0000000f00 */
[----:B------:R-:W-:Y:S05]  /*1960*/  WARPSYNC.COLLECTIVE R38, `(.L_x_5335) ;  /* 0x0000000026087348 */ /* 0x000fea0003c00000 */
[----:B------:R0:W1:Y:S02]  /*1970*/  SHFL.BFLY P0, R36, R42, R40, R39 ;  /* 0x0c0000282a247389 */ /* 0x0000640000000027 */
[----:B01----:R-:W-:Y:S01]  /*1980*/  ENDCOLLECTIVE ;  /* 0x000000000000791b */ /* 0x003fe20003800000 */
.L_x_5335:
[----:B------:R-:W-:Y:S01]  /*1990*/  HFMA2.MMA R40, -RZ, RZ, 0, 4.76837158203125e-07 ;  /* 0x00000008ff287435 */ /* 0x000fe200000001ff */
[----:B------:R-:W-:-:S05]  /*19a0*/  FADD R44, R43, R36 ;  /* 0x000000242b2c7221 */ /* 0x000fca0000000000 */
[----:B------:R-:W-:-:S07]  /*19b0*/  MOV R42, R44 ;  /* 0x0000002c002a7202 */ /* 0x000fce0000000f00 */
[----:B------:R-:W-:Y:S05]  /*19c0*/  WARPSYNC.COLLECTIVE R38, `(.L_x_5336) ;  /* 0x0000000026087348 */ /* 0x000fea0003c00000 */
[----:B------:R0:W1:Y:S02]  /*19d0*/  SHFL.BFLY P0, R36, R42, R40, R39 ;  /* 0x0c0000282a247389 */ /* 0x0000640000000027 */
[----:B01----:R-:W-:Y:S01]  /*19e0*/  ENDCOLLECTIVE ;  /* 0x000000000000791b */ /* 0x003fe20003800000 */
.L_x_5336:
[----:B------:R-:W-:Y:S01]  /*19f0*/  HFMA2.MMA R40, -RZ, RZ, 0, 9.5367431640625e-07 ;  /* 0x00000010ff287435 */ /* 0x000fe200000001ff */
[----:B------:R-:W-:-:S05]  /*1a00*/  FADD R45, R44, R36 ;  /* 0x000000242c2d7221 */ /* 0x000fca0000000000 */
[----:B------:R-:W-:-:S07]  /*1a10*/  MOV R42, R45 ;  /* 0x0000002d002a7202 */ /* 0x000fce0000000f00 */
[----:B------:R-:W-:Y:S05]  /*1a20*/  WARPSYNC.COLLECTIVE R38, `(.L_x_5337) ;  /* 0x0000000026087348 */ /* 0x000fea0003c00000 */
[----:B------:R0:W1:Y:S02]  /*1a30*/  SHFL.BFLY P0, R36, R42, R40, R39 ;  /* 0x0c0000282a247389 */ /* 0x0000640000000027 */
[----:B01----:R-:W-:Y:S01]  /*1a40*/  ENDCOLLECTIVE ;  /* 0x000000000000791b */ /* 0x003fe20003800000 */
.L_x_5337:
[----:B------:R-:W-:Y:S05]  /*1a50*/  BRA `(.L_x_5338) ;  /* 0xffffffec00447947 */ /* 0x000fea000383ffff */
.L_x_5320:
[----:B------:R-:W-:Y:S01]  /*1a60*/  HFMA2.MMA R11, -RZ, RZ, 0, 1.847743988037109375e-06 ;  /* 0x0000001fff0b7435 */ /* 0x000fe200000001ff */
[----:B------:R-:W-:Y:S01]  /*1a70*/  BSSY B0, `(.L_x_5339) ;  /* 0x0000006000007945 */ /* 0x000fe20003800000 */
[----:B------:R-:W-:Y:S02]  /*1a80*/  MOV R9, 0x10 ;  /* 0x0000001000097802 */ /* 0x000fe40000000f00 */
[----:B-1----:R-:W-:-:S07]  /*1a90*/  MOV R38, 0xffffffff ;  /* 0xffffffff00267802 */ /* 0x002fce0000000f00 */
[----:B------:R-:W-:Y:S05]  /*1aa0*/  WARPSYNC.COLLECTIVE R38, `(.L_x_5340) ;  /* 0x0000000026087348 */ /* 0x000fea0003c00000 */
[----:B------:R0:W1:Y:S02]  /*1ab0*/  SHFL.DOWN P0, R7, R0, R9, R11 ;  /* 0x0800000900077389 */ /* 0x000064000000000b */
[----:B01----:R-:W-:Y:S01]  /*1ac0*/  ENDCOLLECTIVE ;  /* 0x000000000000791b */ /* 0x003fe20003800000 */
.L_x_5340:
[----:B------:R-:W-:Y:S05]  /*1ad0*/  BSYNC B0 ;  /* 0x0000000000007941 */ /* 0x000fea0003800000 */
.L_x_5339:
        /* <DEDUP_REMOVED lines=9> */
.L_x_5341:
[----:B------:R-:W-:Y:S01]  /*1b70*/  HFMA2.MMA R9, -RZ, RZ, 0, 2.384185791015625e-07 ;  /* 0x00000004ff097435 */ /* 0x000fe200000001ff */
[----:B------:R-:W-:-:S04]  /*1b80*/  MOV R4, R7 ;  /* 0x0000000700047202 */ /* 0x000fc80000000f00 */
[----:B------:R-:W-:-:S04]  /*1b90*/  FMNMX R4, R3, R4, !PT ;  /* 0x0000000403047209 */ /* 0x000fc80007800000 */
[----:B------:R-:W-:-:S07]  /*1ba0*/  MOV R0, R4 ;  /* 0x0000000400007202 */ /* 0x000fce0000000f00 */
[----:B------:R-:W-:Y:S05]  /*1bb0*/  WARPSYNC.COLLECTIVE R38, `(.L_x_5342) ;  /* 0x0000000026087348 */ /* 0x000fea0003c00000 */
[----:B------:R0:W1:Y:S02]  /*1bc0*/  SHFL.DOWN P0, R7, R0, R9, R11 ;  /* 0x0800000900077389 */ /* 0x000064000000000b */
[----:B01----:R-:W-:Y:S01]  /*1bd0*/  ENDCOLLECTIVE ;  /* 0x000000000000791b */ /* 0x003fe20003800000 */
.L_x_5342:
[----:B------:R-:W-:Y:S01]  /*1be0*/  HFMA2.MMA R9, -RZ, RZ, 0, 1.1920928955078125e-07 ;  /* 0x00000002ff097435 */ /* 0x000fe200000001ff */
[----:B------:R-:W-:-:S04]  /*1bf0*/  MOV R5, R7 ;  /* 0x0000000700057202 */ /* 0x000fc80000000f00 */
[----:B------:R-:W-:-:S04]  /*1c00*/  FMNMX R5, R4, R5, !PT ;  /* 0x0000000504057209 */ /* 0x000fc80007800000 */
[----:B------:R-:W-:-:S07]  /*1c10*/  MOV R0, R5 ;  /* 0x0000000500007202 */ /* 0x000fce0000000f00 */
[----:B------:R-:W-:Y:S05]  /*1c20*/  WARPSYNC.COLLECTIVE R38, `(.L_x_5343) ;  /* 0x0000000026087348 */ /* 0x000fea0003c00000 */
[----:B------:R0:W1:Y:S02]  /*1c30*/  SHFL.DOWN P0, R7, R0, R9, R11 ;  /* 0x0800000900077389 */ /* 0x000064000000000b */
[----:B01----:R-:W-:Y:S01]  /*1c40*/  ENDCOLLECTIVE ;  /* 0x000000000000791b */ /* 0x003fe20003800000 */
.L_x_5343:
[----:B------:R-:W-:Y:S01]  /*1c50*/  HFMA2.MMA R9, -RZ, RZ, 0, 5.9604644775390625e-08 ;  /* 0x00000001ff097435 */ /* 0x000fe200000001ff */
[----:B------:R-:W-:-:S04]  /*1c60*/  MOV R6, R7 ;  /* 0x0000000700067202 */ /* 0x000fc80000000f00 */
[----:B------:R-:W-:-:S04]  /*1c70*/  FMNMX R6, R5, R6, !PT ;  /* 0x0000000605067209 */ /* 0x000fc80007800000 */
[----:B------:R-:W-:-:S07]  /*1c80*/  MOV R0, R6 ;  /* 0x0000000600007202 */ /* 0x000fce0000000f00 */
[----:B------:R-:W-:Y:S05]  /*1c90*/  WARPSYNC.COLLECTIVE R38, `(.L_x_5344) ;  /* 0x0000000026087348 */ /* 0x000fea0003c00000 */
[----:B------:R0:W1:Y:S02]  /*1ca0*/  SHFL.DOWN P0, R7, R0, R9, R11 ;  /* 0x0800000900077389 */ /* 0x000064000000000b */
[----:B01----:R-:W-:Y:S01]  /*1cb0*/  ENDCOLLECTIVE ;  /* 0x000000000000791b */ /* 0x003fe20003800000 */
.L_x_5344:
[----:B------:R-:W-:Y:S05]  /*1cc0*/  BRA `(.L_x_5345) ;  /* 0xfffffff000e87947 */ /* 0x000fea000383ffff */
.L_x_5323:
[----:B------:R-:W-:Y:S01]  /*1cd0*/  HFMA2.MMA R11, -RZ, RZ, 0, 1.847743988037109375e-06 ;  /* 0x0000001fff0b7435 */ /* 0x000fe200000001ff */
[----:B------:R-:W-:Y:S02]  /*1ce0*/  MOV R9, 0x2 ;  /* 0x0000000200097802 */ /* 0x000fe40000000f00 */
[----:B-1----:R-:W-:-:S08]  /*1cf0*/  MOV R38, 0xffffffff ;  /* 0xffffffff00267802 */ /* 0x002fd00000000f00 */
[----:B0-23--:R-:W-:Y:S05]  /*1d00*/  WARPSYNC.COLLECTIVE R38, `(.L_x_5346) ;  /* 0x0000000026087348 */ /* 0x00dfea0003c00000 */
[----:B---3--:R1:W3:Y:S02]  /*1d10*/  SHFL.DOWN P0, R7, R0, R9, R11 ;  /* 0x0800000900077389 */ /* 0x0082e4000000000b */
[----:B0123--:R-:W-:Y:S01]  /*1d20*/  ENDCOLLECTIVE ;  /* 0x000000000000791b */ /* 0x00ffe20003800000 */
.L_x_5346:
[----:B------:R-:W-:Y:S01]  /*1d30*/  HFMA2.MMA R9, -RZ, RZ, 0, 5.9604644775390625e-08 ;  /* 0x00000001ff097435 */ /* 0x000fe200000001ff */
[----:B------:R-:W-:-:S04]  /*1d40*/  MOV R3, R7 ;  /* 0x0000000700037202 */ /* 0x000fc80000000f00 */
[----:B------:R-:W-:-:S04]  /*1d50*/  FMNMX R3, R3, R0, !PT ;  /* 0x0000000003037209 */ /* 0x000fc80007800000 */
[----:B------:R-:W-:-:S07]  /*1d60*/  MOV R0, R3 ;  /* 0x0000000300007202 */ /* 0x000fce0000000f00 */
[----:B------:R-:W-:Y:S05]  /*1d70*/  WARPSYNC.COLLECTIVE R38, `(.L_x_5347) ;  /* 0x0000000026087348 */ /* 0x000fea0003c00000 */
[----:B------:R0:W1:Y:S02]  /*1d80*/  SHFL.DOWN P0, R7, R0, R9, R11 ;  /* 0x0800000900077389 */ /* 0x000064000000000b */
[----:B01----:R-:W-:Y:S01]  /*1d90*/  ENDCOLLECTIVE ;  /* 0x000000000000791b */ /* 0x003fe20003800000 */
.L_x_5347:
[----:B------:R-:W-:Y:S01]  /*1da0*/  MOV R4, R7 ;  /* 0x0000000700047202 */ /* 0x000fe20000000f00 */
[----:B------:R-:W-:Y:S06]  /*1db0*/  BRA `(.L_x_5348) ;  /* 0xfffffff4001c7947 */ /* 0x000fec000383ffff */
        .weak           $__internal_72_$__cuda_sm20_rcp_rn_f32_slowpath
        .type           $__internal_72_$__cuda_sm20_rcp_rn_f32_slowpath,@function
        .size           $__internal_72_$__cuda_sm20_rcp_rn_f32_slowpath,(.L_x_5539 - $__internal_72_$__cuda_sm20_rcp_rn_f32_slowpath)
$__internal_72_$__cuda_sm20_rcp_rn_f32_slowpath:
        /* <DEDUP_REMOVED lines=15> */
.L_x_5349:
        /* <DEDUP_REMOVED lines=34> */
.L_x_5351:
[----:B------:R0:W1:Y:S02]  /*20d0*/  MUFU.RCP R3, R2 ;  /* 0x0000000200037308 */ /* 0x0000640000001000 */
.L_x_5350:
[----:B-1----:R-:W-:Y:S02]  /*20e0*/  MOV R5, R3 ;  /* 0x0000000300057202 */ /* 0x002fe40000000f00 */
[----:B0-----:R-:W-:Y:S02]  /*20f0*/  MOV R2, R7 ;  /* 0x0000000700027202 */ /* 0x001fe40000000f00 */
[----:B------:R-:W-:-:S04]  /*2100*/  MOV R3, 0x0 ;  /* 0x0000000000037802 */ /* 0x000fc80000000f00 */
[----:B------:R-:W-:Y:S05]  /*2110*/  RET.REL.NODEC R2 `(_ZN18transformer_engine13normalization24rmsnorm_fwd_tuned_kernelINS0_13Kernel_traitsIffffjLj512ELj1ELj4ELj1ELj16ENS0_18Kernel_traits_baseILj512EffffjLj128EEEEEEEvNS0_19ForwardKernelParamsE) ;  /* 0xffffffdc02b87950 */ /* 0x000fea0003c3ffff */
.L_x_5352:
        /* <DEDUP_REMOVED lines=14> */
.L_x_5539:


//--------------------- .text._ZN18transformer_engine13normalization24rmsnorm_fwd_tuned_kernelINS0_13Kernel_traitsIff13__nv_fp8_e4m3fjLj512ELj1ELj4ELj1ELj16ENS0_18Kernel_traits_baseILj512EffS3_fjLj128EEEEEEEvNS0_19ForwardKernelParamsE --------------------------
	.section	.text._ZN18transformer_engine13normalization24rmsnorm_fwd_tuned_kernelINS0_13Kernel_traitsIff13__nv_fp8_e4m3fjLj512ELj1ELj4ELj1ELj16ENS0_18Kernel_traits_baseILj512EffS3_fjLj128EEEEEEEvNS0_19ForwardKernelParamsE,"ax",@progbits
	.align	128
        .global         _ZN18transformer_engine13normalization24rmsnorm_fwd_tuned_kernelINS0_13Kernel_traitsIff13__nv_fp8_e4m3fjLj512ELj1ELj4ELj1ELj16ENS0_18Kernel_traits_baseILj512EffS3_fjLj128EEEEEEEvNS0_19ForwardKernelParamsE
        .type           _ZN18transformer_engine13normalization24rmsnorm_fwd_tuned_kernelINS0_13Kernel_traitsIff13__nv_fp8_e4m3fjLj512ELj1ELj4ELj1ELj16ENS0_18Kernel_traits_baseILj512EffS3_fjLj128EEEEEEEvNS0_19ForwardKernelParamsE,@function
        .size           _ZN18transformer_engine13normalization24rmsnorm_fwd_tuned_kernelINS0_13Kernel_traitsIff13__nv_fp8_e4m3fjLj512ELj1ELj4ELj1ELj16ENS0_18Kernel_traits_baseILj512EffS3_fjLj128EEEEEEEvNS0_19ForwardKernelParamsE,(.L_x_5540 - _ZN18transformer_engine13normalization24rmsnorm_fwd_tuned_kernelINS0_13Kernel_traitsIff13__nv_fp8_e4m3fjLj512ELj1ELj4ELj1ELj16ENS0_18Kernel_traits_baseILj512EffS3_fjLj128EEEEEEEvNS0_19ForwardKernelParamsE)
        .other          _ZN18transformer_engine13normalization24rmsnorm_fwd_tuned_kernelINS0_13Kernel_traitsIff13__nv_fp8_e4m3fjLj512ELj1ELj4ELj1ELj16ENS0_18Kernel_traits_baseILj512EffS3_fjLj128EEEEEEEvNS0_19ForwardKernelParamsE,@"STO_CUDA_ENTRY STV_DEFAULT"
_ZN18transformer_engine13normalization24rmsnorm_fwd_tuned_kernelINS0_13Kernel_traitsIff13__nv_fp8_e4m3fjLj512ELj1ELj4ELj1ELj16ENS0_18Kernel_traits_baseILj512EffS3_fjLj128EEEEEEEvNS0_19ForwardKernelParamsE:
.text._ZN18transformer_engine13normalization24rmsnorm_fwd_tuned_kernelINS0_13Kernel_traitsIff13__nv_fp8_e4m3fjLj512ELj1ELj4ELj1ELj16ENS0_18Kernel_traits_baseILj512EffS3_fjLj128EEEEEEEvNS0_19ForwardKernelParamsE:
        /* <DEDUP_REMOVED lines=20> */
[----:B------:R-:W-:-:S05]  /*0140*/  IADD3 R20, P2, R0, UR6, RZ ;  /* 0x0000000600147c10 */ /* 0x000fca000ff5e0ff */
[----:B------:R-:W-:Y:S01]  /*0150*/  IMAD.X R21, RZ, RZ, UR7, P2 ;  /* 0x00000007ff157e24 */ /* 0x000fe200090e06ff */
[----:B------:R-:W-:-:S05]  /*0160*/  ULDC UR7, c[0x0][0x268] ;  /* 0x00009a0000077ab9 */ /* 0x000fca0000000800 */
[----:B--2---:R-:W-:Y:S05]  /*0170*/  @P0 BRA `(.L_x_5354) ;  /* 0x0000001000300947 */ /* 0x004fea0003800000 */
[----:B------:R-:W2:Y:S01]  /*0180*/  LDG.E.128 R4, desc[UR4][R20.64+0x600] ;  /* 0x0006000414047981 */ /* 0x000ea2000c1e1d00 */
[----:B------:R-:W-:-:S03]  /*0190*/  ULDC.U8 UR6, c[0x0][0x250] ;  /* 0x0000940000067ab9 */ /* 0x000fc60000000000 */
[----:B------:R0:W5:Y:S04]  /*01a0*/  LDG.E.128 R8, desc[UR4][R20.64] ;  /* 0x0000000414087981 */ /* 0x000168000c1e1d00 */
[----:B------:R0:W5:Y:S04]  /*01b0*/  LDG.E.128 R12, desc[UR4][R20.64+0x200] ;  /* 0x00020004140c7981 */ /* 0x000168000c1e1d00 */
[----:B------:R0:W5:Y:S01]  /*01c0*/  LDG.E.128 R16, desc[UR4][R20.64+0x400] ;  /* 0x0004000414107981 */ /* 0x000162000c1e1d00 */
[----:B------:R-:W-:Y:S02]  /*01d0*/  ISETP.NE.AND P2, PT, RZ, UR6, PT ;  /* 0x00000006ff007c0c */ /* 0x000fe4000bf45270 */
[----:B------:R-:W-:-:S02]  /*01e0*/  LOP3.LUT P3, R36, R3, 0x1f, RZ, 0xc0, !PT ;  /* 0x0000001f03247812 */ /* 0x000fc4000786c0ff */
[----:B------:R-:W-:-:S09]  /*01f0*/  MOV R37, RZ ;  /* 0x000000ff00257202 */ /* 0x000fd20000000f00 */
[----:B--2---:R-:W-:Y:S01]  /*0200*/  @P2 FADD R6, R6, 1 ;  /* 0x3f80000006062421 */ /* 0x004fe20000000000 */
[----:B0-----:R-:W-:-:S07]  /*0210*/  @P2 FADD R7, R7, 1 ;  /* 0x3f80000007072421 */ /* 0x001fce0000000000 */
.L_x_5356:
[----:B01----:R-:W0:Y:S01]  /*0220*/  LDC.64 R32, c[0x0][0x220] ;  /* 0x00008800ff207b82 */ /* 0x003e220000000a00 */
[----:B------:R-:W-:-:S05]  /*0230*/  IMAD.SHL.U32 R35, R38, 0x80, RZ ;  /* 0x0000008026237824 */ /* 0x000fca00078e00ff */
        /* <DEDUP_REMOVED lines=82> */
.L_x_5376:
[----:B-1----:R-:W-:Y:S01]  /*0760*/  FADD R0, R43, R0 ;  /* 0x000000002b007221 */ /* 0x002fe20000000000 */
[C---:B-----5:R-:W-:Y:S01]  /*0770*/  FADD R40, R9.reuse, 1 ;  /* 0x3f80000009287421 */ /* 0x060fe20000000000 */
[----:B------:R-:W-:Y:S02]  /*0780*/  FADD R41, R8, 1 ;  /* 0x3f80000008297421 */ /* 0x000fe40000000000 */
[----:B------:R-:W-:Y:S02]  /*0790*/  FMUL R39, R0, 0.001953125 ;  /* 0x3b00000000277820 */ /* 0x000fe40000400000 */
[----:B------:R-:W-:Y:S02]  /*07a0*/  FSEL R40, R9, R40, !P2 ;  /* 0x0000002809287208 */ /* 0x000fe40005000000 */
[----:B------:R-:W-:Y:S01]  /*07b0*/  FFMA R39, R42, R42, R39 ;  /* 0x0000002a2a277223 */ /* 0x000fe20000000027 */
[----:B------:R-:W-:Y:S01]  /*07c0*/  FSEL R41, R8, R41, !P2 ;  /* 0x0000002908297208 */ /* 0x000fe20005000000 */
[----:B------:R-:W-:-:S02]  /*07d0*/  FADD R42, R17, 1 ;  /* 0x3f800000112a7421 */ /* 0x000fc40000000000 */
[----:B------:R-:W-:-:S03]  /*07e0*/  FADD R39, R39, UR7 ;  /* 0x0000000727277e21 */ /* 0x000fc60008000000 */
[----:B------:R-:W-:Y:S02]  /*07f0*/  FSEL R42, R17, R42, !P2 ;  /* 0x0000002a112a7208 */ /* 0x000fe40005000000 */
[----:B------:R-:W-:-:S13]  /*0800*/  FSETP.GEU.AND P0, PT, |R39|, 1.175494350822287508e-38, PT ;  /* 0x008000002700780b */ /* 0x000fda0003f0e200 */
[----:B------:R-:W-:-:S04]  /*0810*/  @!P0 FMUL R39, R39, 16777216 ;  /* 0x4b80000027278820 */ /* 0x000fc80000400000 */
[----:B------:R1:W2:Y:S02]  /*0820*/  MUFU.RSQ R0, R39 ;  /* 0x0000002700007308 */ /* 0x0002a40000001400 */
[----:B-1----:R-:W-:-:S05]  /*0830*/  FADD R39, R12, 1 ;  /* 0x3f8000000c277421 */ /* 0x002fca0000000000 */
[----:B------:R-:W-:Y:S01]  /*0840*/  FSEL R39, R12, R39, !P2 ;  /* 0x000000270c277208 */ /* 0x000fe20005000000 */
[----:B--2---:R-:W-:Y:S01]  /*0850*/  @!P0 FMUL R0, R0, 4096 ;  /* 0x4580000000008820 */ /* 0x004fe20000400000 */
[----:B------:R-:W-:-:S03]  /*0860*/  ISETP.NE.U32.AND P0, PT, RZ, UR8, PT ;  /* 0x00000008ff007c0c */ /* 0x000fc6000bf05070 */
[-C--:B------:R-:W-:Y:S01]  /*0870*/  FMUL R21, R21, R0.reuse ;  /* 0x0000000015157220 */ /* 0x080fe20000400000 */
[-C--:B------:R-:W-:Y:S01]  /*0880*/  FMUL R23, R23, R0.reuse ;  /* 0x0000000017177220 */ /* 0x080fe20000400000 */
[----:B------:R-:W-:Y:S01]  /*0890*/  ISETP.NE.AND.EX P0, PT, RZ, UR9, PT, P0 ;  /* 0x00000009ff007c0c */ /* 0x000fe2000bf05300 */
[----:B------:R-:W-:Y:S01]  /*08a0*/  FMUL R20, R20, R0 ;  /* 0x0000000014147220 */ /* 0x000fe20000400000 */
[----:B------:R-:W-:Y:S01]  /*08b0*/  FMUL R21, R21, R40 ;  /* 0x0000002815157220 */ /* 0x000fe20000400000 */
[----:B------:R-:W-:Y:S01]  /*08c0*/  FADD R40, R11, 1 ;  /* 0x3f8000000b287421 */ /* 0x000fe20000000000 */
[----:B------:R-:W-:Y:S01]  /*08d0*/  FMUL R24, R24, R0 ;  /* 0x0000000018187220 */ /* 0x000fe20000400000 */
[----:B------:R-:W-:Y:S01]  /*08e0*/  FMUL R20, R41, R20 ;  /* 0x0000001429147220 */ /* 0x000fe20000400000 */
[----:B------:R-:W-:Y:S01]  /*08f0*/  FADD R41, R10, 1 ;  /* 0x3f8000000a297421 */ /* 0x000fe20000000000 */
[----:B------:R-:W-:Y:S01]  /*0900*/  FMUL R25, R25, R0 ;  /* 0x0000000019197220 */ /* 0x000fe20000400000 */
[----:B------:R-:W-:Y:S01]  /*0910*/  FSEL R40, R11, R40, !P2 ;  /* 0x000000280b287208 */ /* 0x000fe20005000000 */
[-C--:B------:R-:W-:Y:S01]  /*0920*/  FMUL R22, R22, R0.reuse ;  /* 0x0000000016167220 */ /* 0x080fe20000400000 */
        /* <DEDUP_REMOVED lines=9> */
[----:B------:R-:W-:Y:S01]  /*09c0*/  FSEL R40, R13, R40, !P2 ;  /* 0x000000280d287208 */ /* 0x000fe20005000000 */
[----:B------:R-:W-:Y:S01]  /*09d0*/  FMUL R29, R29, R0 ;  /* 0x000000001d1d7220 */ /* 0x000fe20000400000 */
[----:B------:R-:W-:Y:S01]  /*09e0*/  @P0 FMNMX R37, R37, |R21|, !PT ;  /* 0x4000001525250209 */ /* 0x000fe20007800000 */
[----:B------:R-:W-:Y:S01]  /*09f0*/  @P1 FMUL R20, R2, R20 ;  /* 0x0000001402141220 */ /* 0x000fe20000400000 */
[----:B------:R-:W-:Y:S01]  /*0a00*/  FSEL R41, R14, R41, !P2 ;  /* 0x000000290e297208 */ /* 0x000fe20005000000 */
        /* <DEDUP_REMOVED lines=9> */
[C---:B------:R-:W-:Y:S01]  /*0aa0*/  @P1 FMUL R21, R2.reuse, R21 ;  /* 0x0000001502151220 */ /* 0x040fe20000400000 */
[-C--:B------:R-:W-:Y:S01]  /*0ab0*/  @P0 FMNMX R37, R37, |R23|.reuse, !PT ;  /* 0x4000001725250209 */ /* 0x080fe20007800000 */
[----:B------:R-:W-:Y:S01]  /*0ac0*/  FMUL R25, R25, R40 ;  /* 0x0000002819197220 */ /* 0x000fe20000400000 */
[----:B------:R-:W-:Y:S01]  /*0ad0*/  @P1 FMUL R23, R2, R23 ;  /* 0x0000001702171220 */ /* 0x000fe20000400000 */
[----:B------:R-:W-:Y:S01]  /*0ae0*/  FMUL R40, R28, R27 ;  /* 0x0000001b1c287220 */ /* 0x000fe20000400000 */
[----:B------:R-:W-:Y:S01]  /*0af0*/  FADD R27, R18, 1 ;  /* 0x3f800000121b7421 */ /* 0x000fe20000000000 */
[----:B------:R-:W-:Y:S01]  /*0b00*/  @P0 FMNMX R37, R37, |R24|, !PT ;  /* 0x4000001825250209 */ /* 0x000fe20007800000 */
[C---:B------:R-:W-:Y:S01]  /*0b10*/  @P1 FMUL R22, R2.reuse, R22 ;  /* 0x0000001602161220 */ /* 0x040fe20000400000 */
[----:B------:R-:W-:Y:S01]  /*0b20*/  F2FP.SATFINITE.E4M3.F32.PACK_AB_MERGE_C R23, RZ, R23, RZ ;  /* 0x00000017ff17723e */ /* 0x000fe200048070ff */
[----:B------:R-:W-:Y:S01]  /*0b30*/  @P1 FMUL R24, R2, R24 ;  /* 0x0000001802181220 */ /* 0x000fe20000400000 */
[----:B------:R-:W-:Y:S01]  /*0b40*/  FSEL R28, R18, R27, !P2 ;  /* 0x0000001b121c7208 */ /* 0x000fe20005000000 */
[----:B------:R-:W-:Y:S01]  /*0b50*/  FMUL R27, R30, R0 ;  /* 0x000000001e1b7220 */ /* 0x000fe20000400000 */
[----:B------:R-:W-:Y:S01]  /*0b60*/  @P0 FMNMX R37, R37, |R39|, !PT ;  /* 0x4000002725250209 */ /* 0x000fe20007800000 */
[----:B------:R-:W-:Y:S01]  /*0b70*/  FADD R30, R19, 1 ;  /* 0x3f800000131e7421 */ /* 0x000fe20000000000 */
[----:B------:R-:W-:Y:S01]  /*0b80*/  F2FP.SATFINITE.E4M3.F32.PACK_AB_MERGE_C R22, RZ, R22, RZ ;  /* 0x00000016ff16723e */ /* 0x000fe200048070ff */
        /* <DEDUP_REMOVED lines=15> */
[----:B------:R-:W-:Y:S01]  /*0c80*/  FMUL R31, R33, R0 ;  /* 0x00000000211f7220 */ /* 0x000fe20000400000 */
[----:B------:R-:W-:Y:S01]  /*0c90*/  F2FP.SATFINITE.E4M3.F32.PACK_AB_MERGE_C R33, RZ, R20, RZ ;  /* 0x00000014ff21723e */ /* 0x000fe200048070ff */
[----:B------:R-:W-:Y:S01]  /*0ca0*/  @P1 FMUL R26, R2, R26 ;  /* 0x0000001a021a1220 */ /* 0x000fe20000400000 */
[----:B------:R-:W-:Y:S01]  /*0cb0*/  F2FP.SATFINITE.E4M3.F32.PACK_AB_MERGE_C R20, RZ, R21, RZ ;  /* 0x00000015ff14723e */ /* 0x000fe200048070ff */
[----:B------:R-:W-:Y:S01]  /*0cc0*/  FMUL R31, R31, R32 ;  /* 0x000000201f1f7220 */ /* 0x000fe20000400000 */
[----:B------:R-:W-:Y:S01]  /*0cd0*/  @P0 FMNMX R37, R37, |R27|, !PT ;  /* 0x4000001b25250209 */ /* 0x000fe20007800000 */
[----:B------:R-:W-:Y:S01]  /*0ce0*/  FMUL R21, R34, R0 ;  /* 0x0000000022157220 */ /* 0x000fe20000400000 */
[----:B------:R-:W-:Y:S01]  /*0cf0*/  LOP3.LUT R33, R33, 0xff, RZ, 0xc0, !PT ;  /* 0x000000ff21217812 */ /* 0x000fe200078ec0ff */
[----:B------:R-:W-:Y:S01]  /*0d00*/  @P1 FMUL R25, R2, R25 ;  /* 0x0000001902191220 */ /* 0x000fe20000400000 */
[----:B------:R-:W-:Y:S01]  /*0d10*/  LOP3.LUT R20, R20, 0xffff, RZ, 0xc0, !PT ;  /* 0x0000ffff14147812 */ /* 0x000fe200078ec0ff */
[C---:B------:R-:W-:Y:S01]  /*0d20*/  @P1 FMUL R40, R2.reuse, R40 ;  /* 0x0000002802281220 */ /* 0x040fe20000400000 */
[-C--:B------:R-:W-:Y:S01]  /*0d30*/  @P0 FMNMX R37, R37, |R28|.reuse, !PT ;  /* 0x4000001c25250209 */ /* 0x080fe20007800000 */
[----:B------:R-:W-:Y:S01]  /*0d40*/  @P1 FMUL R41, R2, R41 ;  /* 0x0000002902291220 */ /* 0x000fe20000400000 */
[----:B------:R-:W-:Y:S01]  /*0d50*/  PRMT R20, R20, 0x7604, R33 ;  /* 0x0000760414147816 */ /* 0x000fe20000000021 */
[C---:B------:R-:W-:Y:S01]  /*0d60*/  @P1 FMUL R28, R2.reuse, R28 ;  /* 0x0000001c021c1220 */ /* 0x040fe20000400000 */
[-C--:B------:R-:W-:Y:S01]  /*0d70*/  @P0 FMNMX R37, R37, |R30|.reuse, !PT ;  /* 0x4000001e25250209 */ /* 0x080fe20007800000 */
[C---:B------:R-:W-:Y:S01]  /*0d80*/  @P1 FMUL R30, R2.reuse, R30 ;  /* 0x0000001e021e1220 */ /* 0x040fe20000400000 */
[----:B------:R-:W-:Y:S01]  /*0d90*/  LOP3.LUT R33, R23, 0xffff, RZ, 0xc0, !PT ;  /* 0x0000ffff17217812 */ /* 0x000fe200078ec0ff */
[----:B------:R-:W-:Y:S01]  /*0da0*/  @P1 FMUL R27, R2, R27 ;  /* 0x0000001b021b1220 */ /* 0x000fe20000400000 */
[----:B------:R-:W-:-:S02]  /*0db0*/  LOP3.LUT R23, R22, 0xff, RZ, 0xc0, !PT ;  /* 0x000000ff16177812 */ /* 0x000fc400078ec0ff */
[-C--:B------:R-:W-:Y:S01]  /*0dc0*/  @P0 FMNMX R37, R37, |R31|.reuse, !PT ;  /* 0x4000001f25250209 */ /* 0x080fe20007800000 */
[----:B------:R-:W-:Y:S01]  /*0dd0*/  @P1 FMUL R31, R2, R31 ;  /* 0x0000001f021f1220 */ /* 0x000fe20000400000 */
[----:B------:R-:W-:Y:S02]  /*0de0*/  LOP3.LUT R29, R3, 0x1f, RZ, 0xc0, !PT ;  /* 0x0000001f031d7812 */ /* 0x000fe400078ec0ff */
[----:B------:R-:W-:Y:S02]  /*0df0*/  SHF.L.U32 R32, R38, 0x7, RZ ;  /* 0x0000000726207819 */ /* 0x000fe400000006ff */
[----:B------:R-:W-:Y:S01]  /*0e00*/  SHF.L.U32 R22, R33, 0x18, RZ ;  /* 0x0000001821167819 */ /* 0x000fe200000006ff */
[----:B------:R-:W-:Y:S01]  /*0e10*/  FMUL R33, R6, R21 ;  /* 0x0000001506217220 */ /* 0x000fe20000400000 */
[----:B------:R-:W-:Y:S02]  /*0e20*/  PRMT R23, R20, 0x5410, R23 ;  /* 0x0000541014177816 */ /* 0x000fe40000000017 */
[----:B------:R-:W-:Y:S01]  /*0e30*/  LOP3.LUT R29, R32, 0xffffff80, R29, 0xe2, !PT ;  /* 0xffffff80201d7812 */ /* 0x000fe200078ee21d */
[----:B------:R-:W-:Y:S01]  /*0e40*/  FMUL R32, R35, R0 ;  /* 0x0000000023207220 */ /* 0x000fe20000400000 */
[----:B------:R-:W-:-:S02]  /*0e50*/  LOP3.LUT R22, R23, R22, RZ, 0xfc, !PT ;  /* 0x0000001617167212 */ /* 0x000fc400078efcff */
[----:B------:R-:W-:Y:S01]  /*0e60*/  F2FP.SATFINITE.E4M3.F32.PACK_AB_MERGE_C R31, RZ, R31, RZ ;  /* 0x0000001fff1f723e */ /* 0x000fe200048070ff */
[----:B------:R-:W-:Y:S01]  /*0e70*/  FMUL R32, R7, R32 ;  /* 0x0000002007207220 */ /* 0x000fe20000400000 */
[----:B------:R-:W-:Y:S02]  /*0e80*/  F2FP.SATFINITE.E4M3.F32.PACK_AB_MERGE_C R23, RZ, R30, RZ ;  /* 0x0000001eff17723e */ /* 0x000fe400048070ff */
[----:B------:R-:W-:Y:S02]  /*0e90*/  LOP3.LUT R20, R31, 0xffff, RZ, 0xc0, !PT ;  /* 0x0000ffff1f147812 */ /* 0x000fe400078ec0ff */
[----:B------:R-:W-:Y:S01]  /*0ea0*/  F2FP.SATFINITE.E4M3.F32.PACK_AB_MERGE_C R24, RZ, R24, RZ ;  /* 0x00000018ff18723e */ /* 0x000fe200048070ff */
[----:B------:R-:W1:Y:S01]  /*0eb0*/  @!P3 LDC.64 R30, c[0x0][0x230] ;  /* 0x00008c00ff1ebb82 */ /* 0x000e620000000a00 */
[----:B------:R-:W-:Y:S02]  /*0ec0*/  F2FP.SATFINITE.E4M3.F32.PACK_AB_MERGE_C R39, RZ, R39, RZ ;  /* 0x00000027ff27723e */ /* 0x000fe400048070ff */
[----:B------:R-:W-:-:S02]  /*0ed0*/  LOP3.LUT R23, R23, 0xff, RZ, 0xc0, !PT ;  /* 0x000000ff17177812 */ /* 0x000fc400078ec0ff */
[-C--:B------:R-:W-:Y:S01]  /*0ee0*/  @P0 FMNMX R37, R37, |R33|.reuse, !PT ;  /* 0x4000002125250209 */ /* 0x080fe20007800000 */
[----:B------:R-:W-:Y:S01]  /*0ef0*/  @P1 FMUL R33, R2, R33 ;  /* 0x0000002102211220 */ /* 0x000fe20000400000 */
[----:B------:R-:W-:Y:S02]  /*0f00*/  LOP3.LUT R24, R24, 0xff, RZ, 0xc0, !PT ;  /* 0x000000ff18187812 */ /* 0x000fe400078ec0ff */
[----:B------:R-:W-:Y:S02]  /*0f10*/  LOP3.LUT R39, R39, 0xffff, RZ, 0xc0, !PT ;  /* 0x0000ffff27277812 */ /* 0x000fe400078ec0ff */
[----:B------:R-:W-:Y:S02]  /*0f20*/  PRMT R23, R20, 0x7604, R23 ;  /* 0x0000760414177816 */ /* 0x000fe40000000017 */
[----:B------:R-:W-:Y:S01]  /*0f30*/  F2FP.SATFINITE.E4M3.F32.PACK_AB_MERGE_C R26, RZ, R26, RZ ;  /* 0x0000001aff1a723e */ /* 0x000fe200048070ff */
[----:B------:R-:W2:Y:S01]  /*0f40*/  LDC.64 R20, c[0x0][0x258] ;  /* 0x00009600ff147b82 */ /* 0x000ea20000000a00 */
[-C--:B------:R-:W-:Y:S01]  /*0f50*/  @P0 FMNMX R37, R37, |R32|.reuse, !PT ;  /* 0x4000002025250209 */ /* 0x080fe20007800000 */
[----:B------:R-:W-:Y:S01]  /*0f60*/  @P1 FMUL R32, R2, R32 ;  /* 0x0000002002201220 */ /* 0x000fe20000400000 */
[----:B------:R-:W-:-:S02]  /*0f70*/  PRMT R39, R39, 0x7604, R24 ;  /* 0x0000760427277816 */ /* 0x000fc40000000018 */
[----:B------:R-:W-:Y:S02]  /*0f80*/  F2FP.SATFINITE.E4M3.F32.PACK_AB_MERGE_C R25, RZ, R25, RZ ;  /* 0x00000019ff19723e */ /* 0x000fe400048070ff */
[----:B------:R-:W-:Y:S02]  /*0f90*/  LOP3.LUT R24, R26, 0xff, RZ, 0xc0, !PT ;  /* 0x000000ff1a187812 */ /* 0x000fe400078ec0ff */
[----:B------:R-:W-:Y:S01]  /*0fa0*/  F2FP.SATFINITE.E4M3.F32.PACK_AB_MERGE_C R26, RZ, R40, RZ ;  /* 0x00000028ff1a723e */ /* 0x000fe200048070ff */
[----:B-1----:R-:W-:Y:S01]  /*0fb0*/  @!P3 IMAD.WIDE R30, R38, 0x4, R30 ;  /* 0x00000004261eb825 */ /* 0x002fe200078e021e */
[----:B------:R-:W-:Y:S02]  /*0fc0*/  F2FP.SATFINITE.E4M3.F32.PACK_AB_MERGE_C R41, RZ, R41, RZ ;  /* 0x00000029ff29723e */ /* 0x000fe400048070ff */
[----:B------:R-:W-:Y:S02]  /*0fd0*/  F2FP.SATFINITE.E4M3.F32.PACK_AB_MERGE_C R32, RZ, R32, RZ ;  /* 0x00000020ff20723e */ /* 0x000fe400048070ff */
[----:B------:R-:W-:Y:S01]  /*0fe0*/  F2FP.SATFINITE.E4M3.F32.PACK_AB_MERGE_C R33, RZ, R33, RZ ;  /* 0x00000021ff21723e */ /* 0x000fe200048070ff */
[----:B------:R1:W-:Y:S01]  /*0ff0*/  @!P3 STG.E desc[UR4][R30.64], R0 ;  /* 0x000000001e00b986 */ /* 0x0003e2000c101904 */
[----:B------:R-:W-:-:S02]  /*1000*/  LOP3.LUT R25, R25, 0xffff, RZ, 0xc0, !PT ;  /* 0x0000ffff19197812 */ /* 0x000fc400078ec0ff */
[----:B------:R-:W-:Y:S02]  /*1010*/  PRMT R24, R39, 0x5410, R24 ;  /* 0x0000541027187816 */ /* 0x000fe40000000018 */
[----:B------:R-:W3:Y:S01]  /*1020*/  LDC R39, c[0x0][0x210] ;  /* 0x00008400ff277b82 */ /* 0x000ee20000000800 */
[----:B------:R-:W-:Y:S01]  /*1030*/  LOP3.LUT R26, R26, 0xff, RZ, 0xc0, !PT ;  /* 0x000000ff1a1a7812 */ /* 0x000fe200078ec0ff */
[----:B------:R-:W-:Y:S01]  /*1040*/  IMAD.SHL.U32 R25, R25, 0x1000000, RZ ;  /* 0x0100000019197824 */ /* 0x000fe200078e00ff */
[----:B------:R-:W-:Y:S02]  /*1050*/  LOP3.LUT R41, R41, 0xffff, RZ, 0xc0, !PT ;  /* 0x0000ffff29297812 */ /* 0x000fe400078ec0ff */
[----:B------:R-:W-:Y:S02]  /*1060*/  F2FP.SATFINITE.E4M3.F32.PACK_AB_MERGE_C R28, RZ, R28, RZ ;  /* 0x0000001cff1c723e */ /* 0x000fe400048070ff */
[----:B------:R-:W-:Y:S02]  /*1070*/  F2FP.SATFINITE.E4M3.F32.PACK_AB_MERGE_C R27, RZ, R27, RZ ;  /* 0x0000001bff1b723e */ /* 0x000fe400048070ff */
[----:B------:R-:W-:-:S02]  /*1080*/  LOP3.LUT R35, R32, 0xffff, RZ, 0xc0, !PT ;  /* 0x0000ffff20237812 */ /* 0x000fc400078ec0ff */
[----:B------:R-:W-:Y:S02]  /*1090*/  LOP3.LUT R34, R33, 0xff, RZ, 0xc0, !PT ;  /* 0x000000ff21227812 */ /* 0x000fe400078ec0ff */
[----:B------:R-:W-:Y:S02]  /*10a0*/  PRMT R26, R41, 0x7604, R26 ;  /* 0x00007604291a7816 */ /* 0x000fe4000000001a */
[----:B------:R-:W-:Y:S02]  /*10b0*/  LOP3.LUT R28, R28, 0xffff, RZ, 0xc0, !PT ;  /* 0x0000ffff1c1c7812 */ /* 0x000fe400078ec0ff */
[----:B------:R-:W-:Y:S02]  /*10c0*/  LOP3.LUT R27, R27, 0xff, RZ, 0xc0, !PT ;  /* 0x000000ff1b1b7812 */ /* 0x000fe400078ec0ff */
[----:B------:R-:W-:Y:S02]  /*10d0*/  SHF.L.U32 R35, R35, 0x18, RZ ;  /* 0x0000001823237819 */ /* 0x000fe400000006ff */
[----:B------:R-:W-:Y:S01]  /*10e0*/  PRMT R34, R23, 0x5410, R34 ;  /* 0x0000541017227816 */ /* 0x000fe20000000022 */
[----:B------:R-:W-:Y:S01]  /*10f0*/  VIADD R23, R29, 0x20 ;  /* 0x000000201d177836 */ /* 0x000fe20000000000 */
[----:B------:R-:W-:-:S02]  /*1100*/  LOP3.LUT R32, R24, R25, RZ, 0xfc, !PT ;  /* 0x0000001918207212 */ /* 0x000fc400078efcff */
[----:B------:R-:W-:Y:S02]  /*1110*/  SHF.L.U32 R28, R28, 0x18, RZ ;  /* 0x000000181c1c7819 */ /* 0x000fe400000006ff */
[----:B------:R-:W-:Y:S02]  /*1120*/  PRMT R27, R26, 0x5410, R27 ;  /* 0x000054101a1b7816 */ /* 0x000fe4000000001b */
[----:B------:R-:W-:Y:S02]  /*1130*/  LOP3.LUT R35, R34, R35, RZ, 0xfc, !PT ;  /* 0x0000002322237212 */ /* 0x000fe400078efcff */
[C---:B------:R-:W-:Y:S02]  /*1140*/  LOP3.LUT R25, R29.reuse, 0x40, RZ, 0xfc, !PT ;  /* 0x000000401d197812 */ /* 0x040fe400078efcff */
[----:B------:R-:W-:Y:S02]  /*1150*/  LOP3.LUT R34, R29, 0x60, RZ, 0xfc, !PT ;  /* 0x000000601d227812 */ /* 0x000fe400078efcff */
[----:B------:R-:W-:Y:S01]  /*1160*/  LOP3.LUT R33, R27, R28, RZ, 0xfc, !PT ;  /* 0x0000001c1b217212 */ /* 0x000fe200078efcff */
[----:B--2---:R-:W-:Y:S01]  /*1170*/  IMAD.WIDE.U32 R26, R29, 0x4, R20 ;  /* 0x000000041d1a7825 */ /* 0x004fe200078e0014 */
[----:B------:R-:W-:-:S02]  /*1180*/  LEA R24, P0, R25, UR10, 0x2 ;  /* 0x0000000a19187c11 */ /* 0x000fc4000f8010ff */
[C---:B------:R-:W-:Y:S01]  /*1190*/  LEA R28, P4, R34.reuse, UR10, 0x2 ;  /* 0x0000000a221c7c11 */ /* 0x040fe2000f8810ff */
[----:B------:R-:W-:Y:S01]  /*11a0*/  IMAD.WIDE.U32 R20, R23, 0x4, R20 ;  /* 0x0000000417147825 */ /* 0x000fe200078e0014 */
[----:B------:R-:W-:Y:S01]  /*11b0*/  LEA.HI.X R25, R25, UR11, RZ, 0x2, P0 ;  /* 0x0000000b19197c11 */ /* 0x000fe200080f14ff */
[----:B------:R1:W-:Y:S01]  /*11c0*/  STG.E desc[UR4][R26.64], R22 ;  /* 0x000000161a007986 */ /* 0x0003e2000c101904 */
[----:B------:R-:W-:Y:S02]  /*11d0*/  LEA.HI.X R29, R34, UR11, RZ, 0x2, P4 ;  /* 0x0000000b221d7c11 */ /* 0x000fe4000a0f14ff */
[----:B---3--:R-:W-:Y:S01]  /*11e0*/  LEA R38, R39, R38, 0x2 ;  /* 0x0000002627267211 */ /* 0x008fe200078e10ff */
[----:B------:R1:W-:Y:S03]  /*11f0*/  STG.E desc[UR4][R20.64], R32 ;  /* 0x0000002014007986 */ /* 0x0003e6000c101904 */
[----:B------:R-:W-:Y:S01]  /*1200*/  ISETP.GE.AND P0, PT, R38, UR14, PT ;  /* 0x0000000e26007c0c */ /* 0x000fe2000bf06270 */
[----:B------:R1:W-:Y:S04]  /*1210*/  STG.E desc[UR4][R24.64], R33 ;  /* 0x0000002118007986 */ /* 0x0003e8000c101904 */
[----:B------:R1:W-:Y:S08]  /*1220*/  STG.E desc[UR4][R28.64], R35 ;  /* 0x000000231c007986 */ /* 0x0003f0000c101904 */
[----:B------:R-:W-:Y:S05]  /*1230*/  @!P0 BRA `(.L_x_5356) ;  /* 0xffffffec00f88947 */ /* 0x000fea000383ffff */
.L_x_5354:
[----:B------:R-:W-:Y:S05]  /*1240*/  BSYNC B0 ;  /* 0x0000000000007941 */ /* 0x000fea0003800000 */
.L_x_5353:
[----:B------:R-:W-:Y:S02]  /*1250*/  ULDC.64 UR12, c[0x0][0x288] ;  /* 0x0000a200000c7ab9 */ /* 0x000fe40000000a00 */
[----:B------:R-:W-:-:S04]  /*1260*/  ISETP.NE.U32.AND P0, PT, RZ, UR12, PT ;  /* 0x0000000cff007c0c */ /* 0x000fc8000bf05070 */
[----:B------:R-:W-:-:S13]  /*1270*/  ISETP.NE.AND.EX P0, PT, RZ, UR13, PT, P0 ;  /* 0x0000000dff007c0c */ /* 0x000fda000bf05300 */
[----:B------:R-:W-:Y:S05]  /*1280*/  @!P0 BRA `(.L_x_5357) ;  /* 0x0000000000bc8947 */ /* 0x000fea0003800000 */
[----:B------:R-:W-:-:S03]  /*1290*/  UMOV UR6, 0xffffffff ;  /* 0xffffffff00067882 */ /* 0x000fc60000000000 */
[----:B------:R-:W-:Y:S05]  /*12a0*/  BRA.DIV UR6, `(.L_x_5358) ;  /* 0x0000000a06987947 */ /* 0x000fea000b800000 */
[----:B-1----:R-:W1:Y:S02]  /*12b0*/  SHFL.DOWN PT, R0, R37, 0x10, 0x1f ;  /* 0x0a001f0025007f89 */ /* 0x002e6400000e0000 */
        /* <DEDUP_REMOVED lines=8> */
.L_x_5383:
[----:B------:R-:W-:Y:S01]  /*1340*/  LOP3.LUT P0, RZ, R3, 0x1f, RZ, 0xc0, !PT ;  /* 0x0000001f03ff7812 */ /* 0x000fe2000780c0ff */
[----:B------:R-:W-:Y:S05]  /*1350*/  WARPSYNC.ALL ;  /* 0x0000000000007948 */ /* 0x000fea0003800000 */
[----:B--2---:R-:W-:Y:S01]  /*1360*/  FMNMX R9, R7, R6, !PT ;  /* 0x0000000607097209 */ /* 0x004fe20007800000 */
[----:B------:R-:W-:Y:S01]  /*1370*/  BSSY B0, `(.L_x_5359) ;  /* 0x000001a000007945 */ /* 0x000fe20003800000 */
[----:B-1----:R-:W-:-:S05]  /*1380*/  IMAD.MOV.U32 R7, RZ, RZ, RZ ;  /* 0x000000ffff077224 */ /* 0x002fca00078e00ff */
        /* <DEDUP_REMOVED lines=15> */
[----:B-1----:R-:W-:Y:S01]  /*1480*/  @!P0 LEA R4, R5, R0, 0x18 ;  /* 0x0000000005048211 */ /* 0x002fe200078ec0ff */
[----:B------:R-:W-:-:S03]  /*1490*/  HFMA2.MMA R0, -RZ, RZ, 0, 0 ;  /* 0x00000000ff007435 */ /* 0x000fc600000001ff */
[----:B------:R-:W-:-:S07]  /*14a0*/  @!P0 LEA R4, R3, R4, 0x2 ;  /* 0x0000000403048211 */ /* 0x000fce00078e10ff */
[----:B------:R1:W2:Y:S01]  /*14b0*/  @!P0 LDS R0, [R4] ;  /* 0x0000000004008984 */ /* 0x0002a20000000800 */
[----:B------:R-:W-:Y:S05]  /*14c0*/  BRA.DIV UR6, `(.L_x_5361) ;  /* 0x0000000a06ac7947 */ /* 0x000fea000b800000 */
[----:B--2---:R-:W2:Y:S02]  /*14d0*/  SHFL.DOWN PT, R5, R0, 0x2, 0x1f ;  /* 0x08401f0000057f89 */ /* 0x004ea400000e0000 */
[----:B--2---:R-:W-:-:S05]  /*14e0*/  FMNMX R5, R5, R0, !PT ;  /* 0x0000000005057209 */ /* 0x004fca0007800000 */
[----:B-1----:R1:W2:Y:S02]  /*14f0*/  SHFL.DOWN PT, R4, R5, 0x1, 0x1f ;  /* 0x08201f0005047f89 */ /* 0x0022a400000e0000 */
.L_x_5386:
[----:B--2---:R-:W-:-:S07]  /*1500*/  FMNMX R7, R5, R4, !PT ;  /* 0x0000000405077209 */ /* 0x004fce0007800000 */
.L_x_5360:
[----:B------:R-:W-:Y:S05]  /*1510*/  BSYNC B0 ;  /* 0x0000000000007941 */ /* 0x000fea0003800000 */
.L_x_5359:
[----:B------:R-:W-:Y:S01]  /*1520*/  ISETP.NE.AND P0, PT, R3, RZ, PT ;  /* 0x000000ff0300720c */ /* 0x000fe20003f05270 */
[----:B------:R-:W-:-:S12]  /*1530*/  BSSY B0, `(.L_x_5357) ;  /* 0x0000004000007945 */ /* 0x000fd80003800000 */
[----:B------:R-:W-:Y:S05]  /*1540*/  @P0 BRA `(.L_x_5362) ;  /* 0x0000000000080947 */ /* 0x000fea0003800000 */
[----:B-1----:R-:W1:Y:S02]  /*1550*/  LDC.64 R4, c[0x0][0x288] ;  /* 0x0000a200ff047b82 */ /* 0x002e640000000a00 */
[----:B-1----:R2:W-:Y:S02]  /*1560*/  REDG.E.MAX.S32.STRONG.GPU desc[UR4][R4.64], R7 ;  /* 0x000000070400798e */ /* 0x0025e4000d10e384 */
.L_x_5362:
[----:B------:R-:W-:Y:S05]  /*1570*/  BSYNC B0 ;  /* 0x0000000000007941 */ /* 0x000fea0003800000 */
.L_x_5357:
        /* <DEDUP_REMOVED lines=9> */
[----:B-1---5:R-:W-:-:S04]  /*1610*/  IADD3 R0, R2, 0x1800000, RZ ;  /* 0x0180000002007810 */ /* 0x022fc80007ffe0ff */
[----:B------:R-:W-:-:S04]  /*1620*/  LOP3.LUT R0, R0, 0x7f800000, RZ, 0xc0, !PT ;  /* 0x7f80000000007812 */ /* 0x000fc800078ec0ff */
[----:B------:R-:W-:-:S13]  /*1630*/  ISETP.GT.U32.AND P0, PT, R0, 0x1ffffff, PT ;  /* 0x01ffffff0000780c */ /* 0x000fda0003f04070 */
[----:B------:R-:W-:Y:S05]  /*1640*/  @P0 BRA `(.L_x_5363) ;  /* 0x00000000000c0947 */ /* 0x000fea0003800000 */
[----:B------:R-:W-:-:S07]  /*1650*/  MOV R9, 0x1670 ;  /* 0x0000167000097802 */ /* 0x000fce0000000f00 */
[----:B0-2---:R-:W-:Y:S05]  /*1660*/  CALL.REL.NOINC `($__internal_73_$__cuda_sm20_rcp_rn_f32_slowpath) ;  /* 0x0000000800807944 */ /* 0x005fea0003c00000 */
[----:B------:R-:W-:Y:S05]  /*1670*/  BRA `(.L_x_5364) ;  /* 0x0000000000107947 */ /* 0x000fea0003800000 */
.L_x_5363:
[----:B--2---:R-:W1:Y:S02]  /*1680*/  MUFU.RCP R5, R2 ;  /* 0x0000000200057308 */ /* 0x004e640000001000 */
[----:B-1----:R-:W-:-:S04]  /*1690*/  FFMA R0, R2, R5, -1 ;  /* 0xbf80000002007423 */ /* 0x002fc80000000005 */
[----:B------:R-:W-:-:S04]  /*16a0*/  FADD.FTZ R0, -R0, -RZ ;  /* 0x800000ff00007221 */ /* 0x000fc80000010100 */
[----:B------:R-:W-:-:S07]  /*16b0*/  FFMA R5, R5, R0, R5 ;  /* 0x0000000005057223 */ /* 0x000fce0000000005 */
.L_x_5364:
[----:B------:R-:W1:Y:S02]  /*16c0*/  LDC.64 R2, c[0x0][0x280] ;  /* 0x0000a000ff027b82 */ /* 0x000e640000000a00 */
[----:B-1----:R-:W-:Y:S01]  /*16d0*/  STG.E desc[UR4][R2.64], R5 ;  /* 0x0000000502007986 */ /* 0x002fe2000c101904 */
[----:B------:R-:W-:Y:S05]  /*16e0*/  EXIT ;  /* 0x000000000000794d */ /* 0x000fea0003800000 */
.L_x_5355:
[----:B------:R-:W-:Y:S01]  /*16f0*/  HFMA2.MMA R41, -RZ, RZ, 0, 5.9604644775390625e-08 ;  /* 0x00000001ff297435 */ /* 0x000fe200000001ff */
[----:B------:R-:W-:Y:S01]  /*1700*/  BSSY B1, `(.L_x_5365) ;  /* 0x0000007000017945 */ /* 0x000fe20003800000 */
[----:B------:R-:W-:Y:S01]  /*1710*/  IMAD.MOV.U32 R44, RZ, RZ, R43 ;  /* 0x000000ffff2c7224 */ /* 0x000fe200078e002b */
[----:B------:R-:W-:Y:S02]  /*1720*/  MOV R40, 0x1f ;  /* 0x0000001f00287802 */ /* 0x000fe40000000f00 */
[----:B------:R-:W-:-:S07]  /*1730*/  MOV R39, 0xffffffff ;  /* 0xffffffff00277802 */ /* 0x000fce0000000f00 */
[----:B-----5:R-:W-:Y:S05]  /*1740*/  WARPSYNC.COLLECTIVE R39, `(.L_x_5366) ;  /* 0x0000000027087348 */ /* 0x020fea0003c00000 */
[----:B------:R0:W1:Y:S02]  /*1750*/  SHFL.BFLY P0, R0, R44, R41, R40 ;  /* 0x0c0000292c007389 */ /* 0x0000640000000028 */
[----:B01---5:R-:W-:Y:S01]  /*1760*/  ENDCOLLECTIVE ;  /* 0x000000000000791b */ /* 0x023fe20003800000 */
.L_x_5366:
[----:B------:R-:W-:Y:S05]  /*1770*/  BSYNC B1 ;  /* 0x0000000000017941 */ /* 0x000fea0003800000 */
.L_x_5365:
[----:B------:R-:W-:Y:S01]  /*1780*/  HFMA2.MMA R40, -RZ, RZ, 0, 1.847743988037109375e-06 ;  /* 0x0000001fff287435 */ /* 0x000fe200000001ff */
[----:B------:R-:W-:Y:S01]  /*1790*/  FADD R44, R43, R0 ;  /* 0x000000002b2c7221 */ /* 0x000fe20000000000 */
[----:B------:R-:W-:Y:S01]  /*17a0*/  IMAD.MOV.U32 R41, RZ, RZ, 0x2 ;  /* 0x00000002ff297424 */ /* 0x000fe200078e00ff */
[----:B------:R-:W-:-:S08]  /*17b0*/  MOV R39, 0xffffffff ;  /* 0xffffffff00277802 */ /* 0x000fd00000000f00 */
[----:B------:R-:W-:Y:S05]  /*17c0*/  WARPSYNC.COLLECTIVE R39, `(.L_x_5367) ;  /* 0x0000000027087348 */ /* 0x000fea0003c00000 */
[----:B------:R0:W1:Y:S02]  /*17d0*/  SHFL.BFLY P0, R0, R44, R41, R40 ;  /* 0x0c0000292c007389 */ /* 0x0000640000000028 */
[----:B01----:R-:W-:Y:S01]  /*17e0*/  ENDCOLLECTIVE ;  /* 0x000000000000791b */ /* 0x003fe20003800000 */
.L_x_5367:
[----:B------:R-:W-:Y:S02]  /*17f0*/  IMAD.MOV.U32 R41, RZ, RZ, 0x4 ;  /* 0x00000004ff297424 */ /* 0x000fe400078e00ff */
[----:B------:R-:W-:-:S05]  /*1800*/  FADD R45, R44, R0 ;  /* 0x000000002c2d7221 */ /* 0x000fca0000000000 */
[----:B------:R-:W-:-:S07]  /*1810*/  MOV R44, R45 ;  /* 0x0000002d002c7202 */ /* 0x000fce0000000f00 */
[----:B------:R-:W-:Y:S05]  /*1820*/  WARPSYNC.COLLECTIVE R39, `(.L_x_5368) ;  /* 0x0000000027087348 */ /* 0x000fea0003c00000 */
[----:B------:R0:W1:Y:S02]  /*1830*/  SHFL.BFLY P0, R0, R44, R41, R40 ;  /* 0x0c0000292c007389 */ /* 0x0000640000000028 */
[----:B01----:R-:W-:Y:S01]  /*1840*/  ENDCOLLECTIVE ;  /* 0x000000000000791b */ /* 0x003fe20003800000 */
.L_x_5368:
[----:B------:R-:W-:Y:S01]  /*1850*/  HFMA2.MMA R41, -RZ, RZ, 0, 4.76837158203125e-07 ;  /* 0x00000008ff297435 */ /* 0x000fe200000001ff */
[----:B------:R-:W-:-:S05]  /*1860*/  FADD R45, R45, R0 ;  /* 0x000000002d2d7221 */ /* 0x000fca0000000000 */
[----:B------:R-:W-:-:S07]  /*1870*/  MOV R44, R45 ;  /* 0x0000002d002c7202 */ /* 0x000fce0000000f00 */
[----:B------:R-:W-:Y:S05]  /*1880*/  WARPSYNC.COLLECTIVE R39, `(.L_x_5369) ;  /* 0x0000000027087348 */ /* 0x000fea0003c00000 */
[----:B------:R0:W1:Y:S02]  /*1890*/  SHFL.BFLY P0, R0, R44, R41, R40 ;  /* 0x0c0000292c007389 */ /* 0x0000640000000028 */
[----:B01----:R-:W-:Y:S01]  /*18a0*/  ENDCOLLECTIVE ;  /* 0x000000000000791b */ /* 0x003fe20003800000 */
.L_x_5369:
[----:B------:R-:W-:Y:S02]  /*18b0*/  IMAD.MOV.U32 R41, RZ, RZ, 0x10 ;  /* 0x00000010ff297424 */ /* 0x000fe400078e00ff */
[----:B------:R-:W-:-:S05]  /*18c0*/  FADD R42, R45, R0 ;  /* 0x000000002d2a7221 */ /* 0x000fca0000000000 */
[----:B------:R-:W-:-:S07]  /*18d0*/  MOV R44, R42 ;  /* 0x0000002a002c7202 */ /* 0x000fce0000000f00 */
[----:B------:R-:W-:Y:S05]  /*18e0*/  WARPSYNC.COLLECTIVE R39, `(.L_x_5370) ;  /* 0x0000000027087348 */ /* 0x000fea0003c00000 */
[----:B------:R0:W1:Y:S02]  /*18f0*/  SHFL.BFLY P0, R0, R44, R41, R40 ;  /* 0x0c0000292c007389 */ /* 0x0000640000000028 */
[----:B01----:R-:W-:Y:S01]  /*1900*/  ENDCOLLECTIVE ;  /* 0x000000000000791b */ /* 0x003fe20003800000 */
.L_x_5370:
        /* <DEDUP_REMOVED lines=40> */
.L_x_5371:
[----:B------:R-:W-:Y:S02]  /*1b90*/  IMAD.MOV.U32 R41, RZ, RZ, 0x2 ;  /* 0x00000002ff297424 */ /* 0x000fe400078e00ff */
[----:B------:R-:W-:-:S07]  /*1ba0*/  FADD R44, R43, R0 ;  /* 0x000000002b2c7221 */ /* 0x000fce0000000000 */
[----:B------:R-:W-:Y:S05]  /*1bb0*/  WARPSYNC.COLLECTIVE R39, `(.L_x_5372) ;  /* 0x0000000027087348 */ /* 0x000fea0003c00000 */
[----:B------:R0:W1:Y:S02]  /*1bc0*/  SHFL.BFLY P0, R0, R44, R41, R40 ;  /* 0x0c0000292c007389 */ /* 0x0000640000000028 */
[----:B01----:R-:W-:Y:S01]  /*1bd0*/  ENDCOLLECTIVE ;  /* 0x000000000000791b */ /* 0x003fe20003800000 */
.L_x_5372:
[----:B------:R-:W-:Y:S01]  /*1be0*/  HFMA2.MMA R41, -RZ, RZ, 0, 2.384185791015625e-07 ;  /* 0x00000004ff297435 */ /* 0x000fe200000001ff */
[----:B------:R-:W-:-:S05]  /*1bf0*/  FADD R45, R44, R0 ;  /* 0x000000002c2d7221 */ /* 0x000fca0000000000 */
[----:B------:R-:W-:-:S07]  /*1c00*/  MOV R44, R45 ;  /* 0x0000002d002c7202 */ /* 0x000fce0000000f00 */
[----:B------:R-:W-:Y:S05]  /*1c10*/  WARPSYNC.COLLECTIVE R39, `(.L_x_5373) ;  /* 0x0000000027087348 */ /* 0x000fea0003c00000 */
[----:B------:R0:W1:Y:S02]  /*1c20*/  SHFL.BFLY P0, R0, R44, R41, R40 ;  /* 0x0c0000292c007389 */ /* 0x0000640000000028 */
[----:B01----:R-:W-:Y:S01]  /*1c30*/  ENDCOLLECTIVE ;  /* 0x000000000000791b */ /* 0x003fe20003800000 */
.L_x_5373:
[----:B------:R-:W-:Y:S02]  /*1c40*/  IMAD.MOV.U32 R41, RZ, RZ, 0x8 ;  /* 0x00000008ff297424 */ /* 0x000fe400078e00ff */
[----:B------:R-:W-:-:S05]  /*1c50*/  FADD R45, R45, R0 ;  /* 0x000000002d2d7221 */ /* 0x000fca0000000000 */
[----:B------:R-:W-:-:S07]  /*1c60*/  MOV R44, R45 ;  /* 0x0000002d002c7202 */ /* 0x000fce0000000f00 */
[----:B------:R-:W-:Y:S05]  /*1c70*/  WARPSYNC.COLLECTIVE R39, `(.L_x_5374) ;  /* 0x0000000027087348 */ /* 0x000fea0003c00000 */
[----:B------:R0:W1:Y:S02]  /*1c80*/  SHFL.BFLY P0, R0, R44, R41, R40 ;  /* 0x0c0000292c007389 */ /* 0x0000640000000028 */
[----:B01----:R-:W-:Y:S01]  /*1c90*/  ENDCOLLECTIVE ;  /* 0x000000000000791b */ /* 0x003fe20003800000 */
.L_x_5374:
[----:B------:R-:W-:Y:S01]  /*1ca0*/  HFMA2.MMA R41, -RZ, RZ, 0, 9.5367431640625e-07 ;  /* 0x00000010ff297435 */ /* 0x000fe200000001ff */
[----:B------:R-:W-:-:S05]  /*1cb0*/  FADD R43, R45, R0 ;  /* 0x000000002d2b7221 */ /* 0x000fca0000000000 */
[----:B------:R-:W-:-:S07]  /*1cc0*/  MOV R44, R43 ;  /* 0x0000002b002c7202 */ /* 0x000fce0000000f00 */
[----:B------:R-:W-:Y:S05]  /*1cd0*/  WARPSYNC.COLLECTIVE R39, `(.L_x_5375) ;  /* 0x0000000027087348 */ /* 0x000fea0003c00000 */
[----:B------:R0:W1:Y:S02]  /*1ce0*/  SHFL.BFLY P0, R0, R44, R41, R40 ;  /* 0x0c0000292c007389 */ /* 0x0000640000000028 */
[----:B01----:R-:W-:Y:S01]  /*1cf0*/  ENDCOLLECTIVE ;  /* 0x000000000000791b */ /* 0x003fe20003800000 */
.L_x_5375:
[----:B------:R-:W-:Y:S05]  /*1d00*/  BRA `(.L_x_5376) ;  /* 0xffffffe800947947 */ /* 0x000fea000383ffff */
.L_x_5358:
[----:B------:R-:W-:Y:S01]  /*1d10*/  HFMA2.MMA R9, -RZ, RZ, 0, 1.847743988037109375e-06 ;  /* 0x0000001fff097435 */ /* 0x000fe200000001ff */
[----:B------:R-:W-:Y:S01]  /*1d20*/  BSSY B0, `(.L_x_5377) ;  /* 0x0000007000007945 */ /* 0x000fe20003800000 */
[----:B-1----:R-:W-:Y:S01]  /*1d30*/  MOV R0, R37 ;  /* 0x0000002500007202 */ /* 0x002fe20000000f00 */
[----:B------:R-:W-:Y:S01]  /*1d40*/  IMAD.MOV.U32 R8, RZ, RZ, 0x10 ;  /* 0x00000010ff087424 */ /* 0x000fe200078e00ff */
[----:B------:R-:W-:-:S07]  /*1d50*/  MOV R39, 0xffffffff ;  /* 0xffffffff00277802 */ /* 0x000fce0000000f00 */
[----:B0----5:R-:W-:Y:S05]  /*1d60*/  WARPSYNC.COLLECTIVE R39, `(.L_x_5378) ;  /* 0x0000000027087348 */ /* 0x021fea0003c00000 */
[----:B------:R1:W2:Y:S02]  /*1d70*/  SHFL.DOWN P0, R6, R0, R8, R9 ;  /* 0x0800000800067389 */ /* 0x0002a40000000009 */
[----:B012--5:R-:W-:Y:S01]  /*1d80*/  ENDCOLLECTIVE ;  /* 0x000000000000791b */ /* 0x027fe20003800000 */
.L_x_5378:
[----:B------:R-:W-:Y:S05]  /*1d90*/  BSYNC B0 ;  /* 0x0000000000007941 */ /* 0x000fea0003800000 */
.L_x_5377:
[----:B------:R-:W-:Y:S01]  /*1da0*/  MOV R0, R6 ;  /* 0x0000000600007202 */ /* 0x000fe20000000f00 */
[----:B------:R-:W-:Y:S01]  /*1db0*/  HFMA2.MMA R9, -RZ, RZ, 0, 1.847743988037109375e-06 ;  /* 0x0000001fff097435 */ /* 0x000fe200000001ff */
[----:B------:R-:W-:Y:S01]  /*1dc0*/  IMAD.MOV.U32 R8, RZ, RZ, 0x8 ;  /* 0x00000008ff087424 */ /* 0x000fe200078e00ff */
[----:B------:R-:W-:Y:S02]  /*1dd0*/  MOV R39, 0xffffffff ;  /* 0xffffffff00277802 */ /* 0x000fe40000000f00 */
[----:B------:R-:W-:-:S07]  /*1de0*/  FMNMX R0, R0, R37, !PT ;  /* 0x0000002500007209 */ /* 0x000fce0007800000 */
[----:B------:R-:W-:Y:S05]  /*1df0*/  WARPSYNC.COLLECTIVE R39, `(.L_x_5379) ;  /* 0x0000000027087348 */ /* 0x000fea0003c00000 */
[----:B------:R0:W1:Y:S02]  /*1e00*/  SHFL.DOWN P0, R6, R0, R8, R9 ;  /* 0x0800000800067389 */ /* 0x0000640000000009 */
[----:B01----:R-:W-:Y:S01]  /*1e10*/  ENDCOLLECTIVE ;  /* 0x000000000000791b */ /* 0x003fe20003800000 */
.L_x_5379:
[----:B------:R-:W-:Y:S01]  /*1e20*/  HFMA2.MMA R8, -RZ, RZ, 0, 2.384185791015625e-07 ;  /* 0x00000004ff087435 */ /* 0x000fe200000001ff */
[----:B------:R-:W-:-:S04]  /*1e30*/  MOV R5, R6 ;  /* 0x0000000600057202 */ /* 0x000fc80000000f00 */
[----:B------:R-:W-:-:S05]  /*1e40*/  FMNMX R5, R0, R5, !PT ;  /* 0x0000000500057209 */ /* 0x000fca0007800000 */
[----:B------:R-:W-:-:S07]  /*1e50*/  IMAD.MOV.U32 R0, RZ, RZ, R5 ;  /* 0x000000ffff007224 */ /* 0x000fce00078e0005 */
[----:B------:R-:W-:Y:S05]  /*1e60*/  WARPSYNC.COLLECTIVE R39, `(.L_x_5380) ;  /* 0x0000000027087348 */ /* 0x000fea0003c00000 */
[----:B------:R0:W1:Y:S02]  /*1e70*/  SHFL.DOWN P0, R6, R0, R8, R9 ;  /* 0x0800000800067389 */ /* 0x0000640000000009 */
[----:B01----:R-:W-:Y:S01]  /*1e80*/  ENDCOLLECTIVE ;  /* 0x000000000000791b */ /* 0x003fe20003800000 */
.L_x_5380:
[----:B------:R-:W-:Y:S01]  /*1e90*/  IMAD.MOV.U32 R8, RZ, RZ, 0x2 ;  /* 0x00000002ff087424 */ /* 0x000fe200078e00ff */
[----:B------:R-:W-:-:S04]  /*1ea0*/  MOV R4, R6 ;  /* 0x0000000600047202 */ /* 0x000fc80000000f00 */
[----:B------:R-:W-:-:S04]  /*1eb0*/  FMNMX R4, R5, R4, !PT ;  /* 0x0000000405047209 */ /* 0x000fc80007800000 */
[----:B------:R-:W-:-:S07]  /*1ec0*/  MOV R0, R4 ;  /* 0x0000000400007202 */ /* 0x000fce0000000f00 */
[----:B------:R-:W-:Y:S05]  /*1ed0*/  WARPSYNC.COLLECTIVE R39, `(.L_x_5381) ;  /* 0x0000000027087348 */ /* 0x000fea0003c00000 */
[----:B------:R0:W1:Y:S02]  /*1ee0*/  SHFL.DOWN P0, R6, R0, R8, R9 ;  /* 0x0800000800067389 */ /* 0x0000640000000009 */
[----:B01----:R-:W-:Y:S01]  /*1ef0*/  ENDCOLLECTIVE ;  /* 0x000000000000791b */ /* 0x003fe20003800000 */
.L_x_5381:
[----:B------:R-:W-:Y:S01]  /*1f00*/  HFMA2.MMA R8, -RZ, RZ, 0, 5.9604644775390625e-08 ;  /* 0x00000001ff087435 */ /* 0x000fe200000001ff */
[----:B------:R-:W-:-:S04]  /*1f10*/  MOV R7, R6 ;  /* 0x0000000600077202 */ /* 0x000fc80000000f00 */
[----:B------:R-:W-:-:S04]  /*1f20*/  FMNMX R7, R4, R7, !PT ;  /* 0x0000000704077209 */ /* 0x000fc80007800000 */
[----:B------:R-:W-:-:S07]  /*1f30*/  MOV R0, R7 ;  /* 0x0000000700007202 */ /* 0x000fce0000000f00 */
[----:B------:R-:W-:Y:S05]  /*1f40*/  WARPSYNC.COLLECTIVE R39, `(.L_x_5382) ;  /* 0x0000000027087348 */ /* 0x000fea0003c00000 */
[----:B------:R0:W1:Y:S02]  /*1f50*/  SHFL.DOWN P0, R6, R0, R8, R9 ;  /* 0x0800000800067389 */ /* 0x0000640000000009 */
[----:B01----:R-:W-:Y:S01]  /*1f60*/  ENDCOLLECTIVE ;  /* 0x000000000000791b */ /* 0x003fe20003800000 */
.L_x_5382:
[----:B------:R-:W-:Y:S05]  /*1f70*/  BRA `(.L_x_5383) ;  /* 0xfffffff000f07947 */ /* 0x000fea000383ffff */
.L_x_5361:
[----:B------:R-:W-:Y:S01]  /*1f80*/  IMAD.MOV.U32 R8, RZ, RZ, 0x2 ;  /* 0x00000002ff087424 */ /* 0x000fe200078e00ff */
[----:B------:R-:W-:Y:S02]  /*1f90*/  MOV R9, 0x1f ;  /* 0x0000001f00097802 */ /* 0x000fe40000000f00 */
[----:B------:R-:W-:-:S07]  /*1fa0*/  MOV R39, 0xffffffff ;  /* 0xffffffff00277802 */ /* 0x000fce0000000f00 */
[----:B012--5:R-:W-:Y:S05]  /*1fb0*/  WARPSYNC.COLLECTIVE R39, `(.L_x_5384) ;  /* 0x0000000027087348 */ /* 0x027fea0003c00000 */
[----:B--2---:R2:W3:Y:S02]  /*1fc0*/  SHFL.DOWN P0, R6, R0, R8, R9 ;  /* 0x0800000800067389 */ /* 0x0044e40000000009 */
[----:B0123-5:R-:W-:Y:S01]  /*1fd0*/  ENDCOLLECTIVE ;  /* 0x000000000000791b */ /* 0x02ffe20003800000 */
.L_x_5384:
[----:B------:R-:W-:Y:S02]  /*1fe0*/  MOV R8, 0x1 ;  /* 0x0000000100087802 */ /* 0x000fe40000000f00 */
[----:B------:R-:W-:-:S04]  /*1ff0*/  MOV R5, R6 ;  /* 0x0000000600057202 */ /* 0x000fc80000000f00 */
[----:B------:R-:W-:-:S05]  /*2000*/  FMNMX R5, R5, R0, !PT ;  /* 0x0000000005057209 */ /* 0x000fca0007800000 */
[----:B------:R-:W-:-:S07]  /*2010*/  IMAD.MOV.U32 R0, RZ, RZ, R5 ;  /* 0x000000ffff007224 */ /* 0x000fce00078e0005 */
[----:B------:R-:W-:Y:S05]  /*2020*/  WARPSYNC.COLLECTIVE R39, `(.L_x_5385) ;  /* 0x0000000027087348 */ /* 0x000fea0003c00000 */
[----:B------:R0:W1:Y:S02]  /*2030*/  SHFL.DOWN P0, R6, R0, R8, R9 ;  /* 0x0800000800067389 */ /* 0x0000640000000009 */
[----:B01----:R-:W-:Y:S01]  /*2040*/  ENDCOLLECTIVE ;  /* 0x000000000000791b */ /* 0x003fe20003800000 */
.L_x_5385:
[----:B------:R-:W-:Y:S01]  /*2050*/  MOV R4, R6 ;  /* 0x0000000600047202 */ /* 0x000fe20000000f00 */
[----:B------:R-:W-:Y:S06]  /*2060*/  BRA `(.L_x_5386) ;  /* 0xfffffff400247947 */ /* 0x000fec000383ffff */
        .weak           $__internal_73_$__cuda_sm20_rcp_rn_f32_slowpath
        .type           $__internal_73_$__cuda_sm20_rcp_rn_f32_slowpath,@function
        .size           $__internal_73_$__cuda_sm20_rcp_rn_f32_slowpath,(.L_x_5540 - $__internal_73_$__cuda_sm20_rcp_rn_f32_slowpath)
$__internal_73_$__cuda_sm20_rcp_rn_f32_slowpath:
        /* <DEDUP_REMOVED lines=15> */
.L_x_5387:
[----:B------:R-:W-:-:S04]  /*2160*/  IADD3 R2, R3, -0xfd, RZ ;  /* 0xffffff0303027810 */ /* 0x000fc80007ffe0ff */
[----:B------:R-:W-:-:S13]  /*2170*/  ISETP.GT.U32.AND P0, PT, R2, 0x1, PT ;  /* 0x000000010200780c */ /* 0x000fda0003f04070 */
[----:B------:R-:W-:Y:S05]  /*2180*/  @P0 BRA `(.L_x_5389) ;  /* 0x0000000000780947 */ /* 0x000fea0003800000 */
[----:B------:R-:W-:Y:S02]  /*2190*/  LOP3.LUT R4, R0, 0x7fffff, RZ, 0xc0, !PT ;  /* 0x007fffff00047812 */ /* 0x000fe400078ec0ff */
[----:B------:R-:W-:Y:S02]  /*21a0*/  MOV R11, 0x3 ;  /* 0x00000003000b7802 */ /* 0x000fe40000000f00 */
        /* <DEDUP_REMOVED lines=24> */
[----:B------:R-:W-:-:S05]  /*2330*/  @!P0 IADD3 R3, R3, 0x1, RZ ;  /* 0x0000000103038810 */ /* 0x000fca0007ffe0ff */
[----:B------:R-:W-:-:S05]  /*2340*/  @!P1 IMAD.SHL.U32 R3, R3, 0x2, RZ ;  /* 0x0000000203039824 */ /* 0x000fca00078e00ff */
[----:B------:R-:W-:Y:S01]  /*2350*/  LOP3.LUT R3, R3, 0x80000000, R0, 0xf8, !PT ;  /* 0x8000000003037812 */ /* 0x000fe200078ef800 */
[----:B------:R-:W-:Y:S06]  /*2360*/  BRA `(.L_x_5388) ;  /* 0x0000000000047947 */ /* 0x000fec0003800000 */
.L_x_5389:
[----:B------:R0:W1:Y:S02]  /*2370*/  MUFU.RCP R3, R0 ;  /* 0x0000000000037308 */ /* 0x0000640000001000 */
.L_x_5388:
[----:B-1----:R-:W-:Y:S01]  /*2380*/  MOV R5, R3 ;  /* 0x0000000300057202 */ /* 0x002fe20000000f00 */
[----:B------:R-:W-:Y:S01]  /*2390*/  HFMA2.MMA R3, -RZ, RZ, 0, 0 ;  /* 0x00000000ff037435 */ /* 0x000fe200000001ff */
[----:B------:R-:W-:-:S05]  /*23a0*/  MOV R2, R9 ;  /* 0x0000000900027202 */ /* 0x000fca0000000f00 */
[----:B0-----:R-:W-:Y:S05]  /*23b0*/  RET.REL.NODEC R2 `(_ZN18transformer_engine13normalization24rmsnorm_fwd_tuned_kernelINS0_13Kernel_traitsIff13__nv_fp8_e4m3fjLj512ELj1ELj4ELj1ELj16ENS0_18Kernel_traits_baseILj512EffS3_fjLj128EEEEEEEvNS0_19ForwardKernelParamsE) ;  /* 0xffffffdc02107950 */ /* 0x001fea0003c3ffff */
.L_x_5390:
        /* <DEDUP_REMOVED lines=12> */
.L_x_5540:


//--------------------- .text._ZN18transformer_engine13normalization24rmsnorm_fwd_tuned_kernelINS0_13Kernel_traitsI6__halfS3_13__nv_fp8_e4m3fjLj512ELj1ELj4ELj1ELj16ENS0_18Kernel_traits_baseILj512ES3_S3_S4_fjLj128EEEEEEEvNS0_19ForwardKernelParamsE --------------------------
	.section	.text._ZN18transformer_engine13normalization24rmsnorm_fwd_tuned_kernelINS0_13Kernel_traitsI6__halfS3_13__nv_fp8_e4m3fjLj512ELj1ELj4ELj1ELj16ENS0_18Kernel_traits_baseILj512ES3_S3_S4_fjLj128EEEEEEEvNS0_19ForwardKernelParamsE,"ax",@progbits
	.align	128
        .global         _ZN18transformer_engine13normalization24rmsnorm_fwd_tuned_kernelINS0_13Kernel_traitsI6__halfS3_13__nv_fp8_e4m3fjLj512ELj1ELj4ELj1ELj16ENS0_18Kernel_traits_baseILj512ES3_S3_S4_fjLj128EEEEEEEvNS0_19ForwardKernelParamsE
        .type           _ZN18transformer_engine13normalization24rmsnorm_fwd_tuned_kernelINS0_13Kernel_traitsI6__halfS3_13__nv_fp8_e4m3fjLj512ELj1ELj4ELj1ELj16ENS0_18Kernel_traits_baseILj512ES3_S3_S4_fjLj128EEEEEEEvNS0_19ForwardKernelParamsE,@function
        .size           _ZN18transformer_engine13normalization24rmsnorm_fwd_tuned_kernelINS0_13Kernel_traitsI6__halfS3_13__nv_fp8_e4m3fjLj512ELj1ELj4ELj1ELj16ENS0_18Kernel_traits_baseILj512ES3_S3_S4_fjLj128EEEEEEEvNS0_19ForwardKernelParamsE,(.L_x_5541 - _ZN18transformer_engine13normalization24rmsnorm_fwd_tuned_kernelINS0_13Kernel_traitsI6__halfS3_13__nv_fp8_e4m3fjLj512ELj1ELj4ELj1ELj16ENS0_18Kernel_traits_baseILj512ES3_S3_S4_fjLj128EEEEEEEvNS0_19ForwardKernelParamsE)
        .other          _ZN18transformer_engine13normalization24rmsnorm_fwd_tuned_kernelINS0_13Kernel_traitsI6__halfS3_13__nv_fp8_e4m3fjLj512ELj1ELj4ELj1ELj16ENS0_18Kernel_traits_baseILj512ES3_S3_S4_fjLj128EEEEEEEvNS0_19ForwardKernelParamsE,@"STO_CUDA_ENTRY STV_DEFAULT"
_ZN18transformer_engine13normalization24rmsnorm_fwd_tuned_kernelINS0_13Kernel_traitsI6__halfS3_13__nv_fp8_e4m3fjLj512ELj1ELj4ELj1ELj16ENS0_18Kernel_traits_baseILj512ES3_S3_S4_fjLj128EEEEEEEvNS0_19ForwardKernelParamsE:
.text._ZN18transformer_engine13normalization24rmsnorm_fwd_tuned_kernelINS0_13Kernel_traitsI6__halfS3_13__nv_fp8_e4m3fjLj512ELj1ELj4ELj1ELj16ENS0_18Kernel_traits_baseILj512ES3_S3_S4_fjLj128EEEEEEEvNS0_19ForwardKernelParamsE:
        /* <DEDUP_REMOVED lines=14> */
[----:B------:R-:W-:Y:S01]  /*00e0*/  SHF.L.U32 R0, R24, 0x4, RZ ;  /* 0x0000000418007819 */ /* 0x000fe200000006ff */
[----:B------:R-:W-:Y:S01]  /*00f0*/  HFMA2.MMA R23, -RZ, RZ, 0, 0 ;  /* 0x00000000ff177435 */ /* 0x000fe200000001ff */
[----:B-1----:R-:W-:Y:S02]  /*0100*/  LEA R25, R2, R25, 0x2 ;  /* 0x0000001902197211 */ /* 0x002fe400078e10ff */
        /* <DEDUP_REMOVED lines=9> */
[----:B------:R0:W5:Y:S01]  /*01a0*/  LDG.E.128 R4, desc[UR8][R2.64+0x200] ;  /* 0x0002000802047981 */ /* 0x000162000c1e1d00 */
[----:B------:R-:W-:Y:S02]  /*01b0*/  LOP3.LUT P2, R21, R24, 0x1f, RZ, 0xc0, !PT ;  /* 0x0000001f18157812 */ /* 0x000fe4000784c0ff */
[----:B------:R-:W-:-:S11]  /*01c0*/  MOV R23, RZ ;  /* 0x000000ff00177202 */ /* 0x000fd60000000f00 */
.L_x_5394:
[----:B--2---:R-:W2:Y:S01]  /*01d0*/  LDC.64 R12, c[0x0][0x220] ;  /* 0x00008800ff0c7b82 */ /* 0x004ea20000000a00 */
[----:B------:R-:W-:-:S04]  /*01e0*/  SHF.L.U32 R0, R25, 0x6, RZ ;  /* 0x0000000619007819 */ /* 0x000fc800000006ff */
[----:B0-----:R-:W-:-:S05]  /*01f0*/  LOP3.LUT R3, R0, 0xffffffc0, R21, 0xe2, !PT ;  /* 0xffffffc000037812 */ /* 0x001fca00078ee215 */
[----:B--2---:R-:W-:-:S06]  /*0200*/  IMAD.WIDE.U32 R10, R3, 0x10, R12 ;  /* 0x00000010030a7825 */ /* 0x004fcc00078e000c */
        /* <DEDUP_REMOVED lines=90> */
.L_x_5414:
[----:B--2---:R-:W-:Y:S01]  /*07b0*/  FADD R0, R37, R0 ;  /* 0x0000000025007221 */ /* 0x004fe20000000000 */
[----:B-1----:R-:W-:Y:S01]  /*07c0*/  ISETP.NE.AND P3, PT, R22, RZ, PT ;  /* 0x000000ff1600720c */ /* 0x002fe20003f65270 */
[----:B-----5:R-:W-:Y:S01]  /*07d0*/  HADD2.F32 R36, -RZ, R4.H0_H0 ;  /* 0x20000004ff247230 */ /* 0x020fe20000004100 */
[----:B------:R-:W-:Y:S01]  /*07e0*/  LOP3.LUT R27, R27, 0xffffff00, RZ, 0xc0, !PT ;  /* 0xffffff001b1b7812 */ /* 0x000fe200078ec0ff */
[----:B------:R-:W-:Y:S01]  /*07f0*/  FMUL R0, R0, 0.001953125 ;  /* 0x3b00000000007820 */ /* 0x000fe20000400000 */
        /* <DEDUP_REMOVED lines=9> */
[----:B--2---:R-:W-:-:S05]  /*0890*/  HADD2.F32 R0, -RZ, R18.H0_H0 ;  /* 0x20000012ff007230 */ /* 0x004fca0000004100 */
[----:B------:R-:W-:Y:S01]  /*08a0*/  @P3 FADD R0, R0, 1 ;  /* 0x3f80000000003421 */ /* 0x000fe20000000000 */
[----:B---3--:R-:W-:Y:S01]  /*08b0*/  @!P0 FMUL R35, R35, 4096 ;  /* 0x4580000023238820 */ /* 0x008fe20000400000 */
[----:B------:R-:W-:-:S03]  /*08c0*/  ISETP.NE.U32.AND P0, PT, RZ, UR10, PT ;  /* 0x0000000aff007c0c */ /* 0x000fc6000bf05070 */
[-C--:B------:R-:W-:Y:S01]  /*08d0*/  FMUL R20, R20, R35.reuse ;  /* 0x0000002314147220 */ /* 0x080fe20000400000 */
[----:B------:R1:W-:Y:S01]  /*08e0*/  @!P2 STG.E desc[UR8][R2.64], R35 ;  /* 0x000000230200a986 */ /* 0x0003e2000c101908 */
        /* <DEDUP_REMOVED lines=11> */
[----:B-1----:R-:W-:-:S02]  /*09a0*/  HADD2.F32 R3, -RZ, R16.H0_H0 ;  /* 0x20000010ff037230 */ /* 0x002fc40000004100 */
[-C--:B------:R-:W-:Y:S01]  /*09b0*/  FMUL R13, R13, R35.reuse ;  /* 0x000000230d0d7220 */ /* 0x080fe20000400000 */
[-C--:B------:R-:W-:Y:S01]  /*09c0*/  FMUL R34, R34, R35.reuse ;  /* 0x0000002322227220 */ /* 0x080fe20000400000 */
[-C--:B------:R-:W-:Y:S01]  /*09d0*/  FMUL R14, R14, R35.reuse ;  /* 0x000000230e0e7220 */ /* 0x080fe20000400000 */
[----:B------:R-:W-:Y:S01]  /*09e0*/  FMUL R15, R15, R35 ;  /* 0x000000230f0f7220 */ /* 0x000fe20000400000 */
[----:B------:R-:W-:Y:S01]  /*09f0*/  @P3 FADD R3, R3, 1 ;  /* 0x3f80000003033421 */ /* 0x000fe20000000000 */
[----:B------:R-:W-:Y:S01]  /*0a00*/  ISETP.NE.AND.EX P0, PT, RZ, UR11, PT, P0 ;  /* 0x0000000bff007c0c */ /* 0x000fe2000bf05300 */
[----:B------:R-:W-:Y:S02]  /*0a10*/  HADD2.F32 R35, -RZ, R16.H1_H1 ;  /* 0x30000010ff237230 */ /* 0x000fe40000004100 */
[----:B------:R-:W-:Y:S01]  /*0a20*/  FMUL R0, R0, R9 ;  /* 0x0000000900007220 */ /* 0x000fe20000400000 */
[----:B------:R-:W-:Y:S01]  /*0a30*/  FMUL R20, R3, R20 ;  /* 0x0000001403147220 */ /* 0x000fe20000400000 */
[----:B------:R-:W-:-:S02]  /*0a40*/  HADD2.F32 R3, -RZ, R17.H0_H0 ;  /* 0x20000011ff037230 */ /* 0x000fc40000004100 */
[----:B------:R-:W-:Y:S01]  /*0a50*/  FMUL R36, R36, R11 ;  /* 0x0000000b24247220 */ /* 0x000fe20000400000 */
[----:B------:R-:W-:Y:S01]  /*0a60*/  @P3 FADD R35, R35, 1 ;  /* 0x3f80000023233421 */ /* 0x000fe20000000000 */
[----:B------:R-:W-:Y:S02]  /*0a70*/  HADD2.F32 R9, -RZ, R19.H0_H0 ;  /* 0x20000013ff097230 */ /* 0x000fe40000004100 */
[----:B------:R-:W-:Y:S01]  /*0a80*/  @P3 FADD R3, R3, 1 ;  /* 0x3f80000003033421 */ /* 0x000fe20000000000 */
[----:B------:R-:W-:Y:S01]  /*0a90*/  FMUL R26, R35, R26 ;  /* 0x0000001a231a7220 */ /* 0x000fe20000400000 */
[----:B------:R-:W-:Y:S02]  /*0aa0*/  HADD2.F32 R35, -RZ, R17.H1_H1 ;  /* 0x30000011ff237230 */ /* 0x000fe40000004100 */
[----:B------:R-:W-:Y:S01]  /*0ab0*/  @P3 FADD R9, R9, 1 ;  /* 0x3f80000009093421 */ /* 0x000fe20000000000 */
[----:B------:R-:W-:Y:S01]  /*0ac0*/  FMUL R8, R3, R8 ;  /* 0x0000000803087220 */ /* 0x000fe20000400000 */
[----:B------:R-:W-:Y:S01]  /*0ad0*/  HADD2.F32 R3, -RZ, R18.H1_H1 ;  /* 0x30000012ff037230 */ /* 0x000fe20000004100 */
[----:B------:R-:W-:Y:S01]  /*0ae0*/  @P0 FMNMX R23, R23, |R20|, !PT ;  /* 0x4000001417170209 */ /* 0x000fe20007800000 */
[----:B------:R-:W-:Y:S01]  /*0af0*/  FMUL R10, R9, R10 ;  /* 0x0000000a090a7220 */ /* 0x000fe20000400000 */
[----:B------:R-:W-:Y:S01]  /*0b00*/  @P3 FADD R35, R35, 1 ;  /* 0x3f80000023233421 */ /* 0x000fe20000000000 */
[----:B------:R-:W-:-:S02]  /*0b10*/  HADD2.F32 R9, -RZ, R5.H0_H0 ;  /* 0x20000005ff097230 */ /* 0x000fc40000004100 */
[----:B------:R-:W-:Y:S01]  /*0b20*/  @P3 FADD R3, R3, 1 ;  /* 0x3f80000003033421 */ /* 0x000fe20000000000 */
[----:B------:R-:W-:Y:S01]  /*0b30*/  HADD2.F32 R11, -RZ, R5.H1_H1 ;  /* 0x30000005ff0b7230 */ /* 0x000fe20000004100 */
[----:B------:R-:W-:Y:S01]  /*0b40*/  @P0 FMNMX R23, R23, |R26|, !PT ;  /* 0x4000001a17170209 */ /* 0x000fe20007800000 */
[----:B------:R-:W-:Y:S01]  /*0b50*/  FMUL R28, R35, R28 ;  /* 0x0000001c231c7220 */ /* 0x000fe20000400000 */
[----:B------:R-:W-:Y:S01]  /*0b60*/  FMUL R30, R3, R30 ;  /* 0x0000001e031e7220 */ /* 0x000fe20000400000 */
[----:B------:R-:W-:Y:S02]  /*0b70*/  HADD2.F32 R3, -RZ, R4.H1_H1 ;  /* 0x30000004ff037230 */ /* 0x000fe40000004100 */
[----:B------:R-:W-:Y:S01]  /*0b80*/  @P3 FADD R9, R9, 1 ;  /* 0x3f80000009093421 */ /* 0x000fe20000000000 */
[----:B------:R-:W-:Y:S01]  /*0b90*/  @P0 FMNMX R23, R23, |R8|, !PT ;  /* 0x4000000817170209 */ /* 0x000fe20007800000 */
[----:B------:R-:W-:Y:S01]  /*0ba0*/  @P3 FADD R11, R11, 1 ;  /* 0x3f8000000b0b3421 */ /* 0x000fe20000000000 */
[----:B------:R-:W-:-:S02]  /*0bb0*/  HADD2.F32 R2, -RZ, R19.H1_H1 ;  /* 0x30000013ff027230 */ /* 0x000fc40000004100 */
[----:B------:R-:W-:Y:S01]  /*0bc0*/  @P3 FADD R3, R3, 1 ;  /* 0x3f80000003033421 */ /* 0x000fe20000000000 */
[----:B------:R-:W-:Y:S01]  /*0bd0*/  @P0 FMNMX R23, R23, |R28|, !PT ;  /* 0x4000001c17170209 */ /* 0x000fe20007800000 */
[----:B------:R-:W-:Y:S01]  /*0be0*/  @P1 FMUL R20, R20, UR5 ;  /* 0x0000000514141c20 */ /* 0x000fe20008400000 */
[----:B------:R-:W-:Y:S01]  /*0bf0*/  @P1 FMUL R26, R26, UR5 ;  /* 0x000000051a1a1c20 */ /* 0x000fe20008400000 */
[----:B------:R-:W-:Y:S01]  /*0c00*/  FMUL R32, R3, R32 ;  /* 0x0000002003207220 */ /* 0x000fe20000400000 */
[----:B------:R-:W-:Y:S01]  /*0c10*/  FMUL R3, R9, R12 ;  /* 0x0000000c09037220 */ /* 0x000fe20000400000 */
[----:B------:R-:W-:Y:S01]  /*0c20*/  FMUL R12, R11, R33 ;  /* 0x000000210b0c7220 */ /* 0x000fe20000400000 */
[--C-:B------:R-:W-:Y:S01]  /*0c30*/  HADD2.F32 R11, -RZ, R6.reuse.H1_H1 ;  /* 0x30000006ff0b7230 */ /* 0x100fe20000004100 */
[----:B------:R-:W-:Y:S01]  /*0c40*/  @P0 FMNMX R23, R23, |R0|, !PT ;  /* 0x4000000017170209 */ /* 0x000fe20007800000 */
[----:B------:R-:W-:Y:S02]  /*0c50*/  HADD2.F32 R9, -RZ, R6.H0_H0 ;  /* 0x20000006ff097230 */ /* 0x000fe40000004100 */
[----:B------:R-:W-:Y:S01]  /*0c60*/  @P3 FADD R2, R2, 1 ;  /* 0x3f80000002023421 */ /* 0x000fe20000000000 */
[----:B------:R-:W-:Y:S01]  /*0c70*/  F2FP.SATFINITE.E4M3.F32.PACK_AB_MERGE_C R26, RZ, R26, RZ ;  /* 0x0000001aff1a723e */ /* 0x000fe200048070ff */
[----:B------:R-:W-:Y:S01]  /*0c80*/  @P3 FADD R11, R11, 1 ;  /* 0x3f8000000b0b3421 */ /* 0x000fe20000000000 */
[----:B------:R-:W-:Y:S01]  /*0c90*/  @P0 FMNMX R23, R23, |R30|, !PT ;  /* 0x4000001e17170209 */ /* 0x000fe20007800000 */
[----:B------:R-:W-:Y:S01]  /*0ca0*/  @P3 FADD R9, R9, 1 ;  /* 0x3f80000009093421 */ /* 0x000fe20000000000 */
[----:B------:R-:W-:Y:S01]  /*0cb0*/  FMUL R2, R2, R31 ;  /* 0x0000001f02027220 */ /* 0x000fe20000400000 */
[----:B------:R-:W-:Y:S01]  /*0cc0*/  FMUL R34, R11, R34 ;  /* 0x000000220b227220 */ /* 0x000fe20000400000 */
[----:B------:R-:W-:Y:S01]  /*0cd0*/  HADD2.F32 R11, -RZ, R7.H0_H0 ;  /* 0x20000007ff0b7230 */ /* 0x000fe20000004100 */
[----:B------:R-:W-:Y:S01]  /*0ce0*/  @P0 FMNMX R23, R23, |R10|, !PT ;  /* 0x4000000a17170209 */ /* 0x000fe20007800000 */
[----:B------:R-:W-:Y:S01]  /*0cf0*/  FMUL R13, R9, R13 ;  /* 0x0000000d090d7220 */ /* 0x000fe20000400000 */
[----:B------:R-:W-:Y:S01]  /*0d00*/  F2FP.SATFINITE.E4M3.F32.PACK_AB_MERGE_C R9, RZ, R20, RZ ;  /* 0x00000014ff09723e */ /* 0x000fe200048070ff */
[----:B------:R-:W-:Y:S01]  /*0d10*/  @P1 FMUL R8, R8, UR5 ;  /* 0x0000000508081c20 */ /* 0x000fe20008400000 */
[----:B------:R-:W-:Y:S01]  /*0d20*/  @P0 FMNMX R23, R23, |R2|, !PT ;  /* 0x4000000217170209 */ /* 0x000fe20007800000 */
[----:B------:R-:W-:Y:S01]  /*0d30*/  @P3 FADD R11, R11, 1 ;  /* 0x3f8000000b0b3421 */ /* 0x000fe20000000000 */
[----:B------:R-:W-:Y:S01]  /*0d40*/  @P1 FMUL R0, R0, UR5 ;  /* 0x0000000500001c20 */ /* 0x000fe20008400000 */
[----:B------:R-:W-:Y:S01]  /*0d50*/  LOP3.LUT R9, R9, 0xff, RZ, 0xc0, !PT ;  /* 0x000000ff09097812 */ /* 0x000fe200078ec0ff */
[----:B------:R-:W-:Y:S01]  /*0d60*/  @P1 FMUL R28, R28, UR5 ;  /* 0x000000051c1c1c20 */ /* 0x000fe20008400000 */
[----:B------:R-:W-:Y:S01]  /*0d70*/  SHF.L.U32 R26, R26, 0x8, RZ ;  /* 0x000000081a1a7819 */ /* 0x000fe200000006ff */
[----:B------:R-:W-:Y:S01]  /*0d80*/  FMUL R14, R11, R14 ;  /* 0x0000000e0b0e7220 */ /* 0x000fe20000400000 */
[----:B------:R-:W-:Y:S01]  /*0d90*/  F2FP.SATFINITE.E4M3.F32.PACK_AB_MERGE_C R8, RZ, R8, RZ ;  /* 0x00000008ff08723e */ /* 0x000fe200048070ff */
[----:B------:R-:W-:Y:S01]  /*0da0*/  @P1 FMUL R30, R30, UR5 ;  /* 0x000000051e1e1c20 */ /* 0x000fe20008400000 */
[----:B------:R-:W-:Y:S01]  /*0db0*/  @P0 FMNMX R23, R23, |R36|, !PT ;  /* 0x4000002417170209 */ /* 0x000fe20007800000 */
[----:B------:R-:W-:Y:S01]  /*0dc0*/  @P1 FMUL R36, R36, UR5 ;  /* 0x0000000524241c20 */ /* 0x000fe20008400000 */
[----:B------:R-:W-:Y:S01]  /*0dd0*/  LOP3.LUT R11, R24, 0x1f, RZ, 0xc0, !PT ;  /* 0x0000001f180b7812 */ /* 0x000fe200078ec0ff */
[----:B------:R-:W-:Y:S01]  /*0de0*/  @P1 FMUL R10, R10, UR5 ;  /* 0x000000050a0a1c20 */ /* 0x000fe20008400000 */
[----:B------:R-:W-:Y:S01]  /*0df0*/  SHF.L.U32 R20, R25, 0x6, RZ ;  /* 0x0000000619147819 */ /* 0x000fe200000006ff */
[----:B------:R-:W-:Y:S01]  /*0e00*/  @P1 FMUL R2, R2, UR5 ;  /* 0x0000000502021c20 */ /* 0x000fe20008400000 */
[----:B------:R-:W-:-:S02]  /*0e10*/  LOP3.LUT R9, R9, 0xffff, R26, 0xf8, !PT ;  /* 0x0000ffff09097812 */ /* 0x000fc400078ef81a */
[----:B------:R-:W-:Y:S02]  /*0e20*/  F2FP.SATFINITE.E4M3.F32.PACK_AB_MERGE_C R0, RZ, R0, RZ ;  /* 0x00000000ff00723e */ /* 0x000fe400048070ff */
[----:B------:R-:W-:Y:S01]  /*0e30*/  SHF.L.U32 R26, R8, 0x10, RZ ;  /* 0x00000010081a7819 */ /* 0x000fe200000006ff */
[----:B------:R-:W-:Y:S01]  /*0e40*/  HADD2.F32 R8, -RZ, R7.H1_H1 ;  /* 0x30000007ff087230 */ /* 0x000fe20000004100 */
[----:B------:R-:W-:Y:S02]  /*0e50*/  F2FP.SATFINITE.E4M3.F32.PACK_AB_MERGE_C R28, RZ, R28, RZ ;  /* 0x0000001cff1c723e */ /* 0x000fe400048070ff */
[----:B------:R-:W-:Y:S01]  /*0e60*/  @P0 FMNMX R23, R23, |R32|, !PT ;  /* 0x4000002017170209 */ /* 0x000fe20007800000 */
[----:B------:R-:W-:Y:S01]  /*0e70*/  @P1 FMUL R32, R32, UR5 ;  /* 0x0000000520201c20 */ /* 0x000fe20008400000 */
[----:B------:R-:W-:Y:S01]  /*0e80*/  LOP3.LUT R11, R20, 0xffffffc0, R11, 0xe2, !PT ;  /* 0xffffffc0140b7812 */ /* 0x000fe200078ee20b */
[----:B------:R-:W-:Y:S01]  /*0e90*/  @P3 FADD R8, R8, 1 ;  /* 0x3f80000008083421 */ /* 0x000fe20000000000 */
[----:B------:R-:W-:-:S02]  /*0ea0*/  LOP3.LUT R20, R27, 0xffff, R0, 0xf8, !PT ;  /* 0x0000ffff1b147812 */ /* 0x000fc400078ef800 */
[----:B------:R-:W-:Y:S02]  /*0eb0*/  LOP3.LUT R26, R9, 0xff0000, R26, 0xf8, !PT ;  /* 0x00ff0000091a7812 */ /* 0x000fe400078ef81a */
[----:B------:R-:W-:Y:S02]  /*0ec0*/  LOP3.LUT R0, R28, 0xffff, RZ, 0xc0, !PT ;  /* 0x0000ffff1c007812 */ /* 0x000fe400078ec0ff */
[----:B------:R-:W-:Y:S01]  /*0ed0*/  @P0 FMNMX R23, R23, |R3|, !PT ;  /* 0x4000000317170209 */ /* 0x000fe20007800000 */
[----:B------:R-:W-:Y:S01]  /*0ee0*/  @P1 FMUL R3, R3, UR5 ;  /* 0x0000000503031c20 */ /* 0x000fe20008400000 */
[----:B------:R-:W-:Y:S02]  /*0ef0*/  F2FP.SATFINITE.E4M3.F32.PACK_AB_MERGE_C R9, RZ, R30, RZ ;  /* 0x0000001eff09723e */ /* 0x000fe400048070ff */
[----:B------:R-:W-:Y:S01]  /*0f00*/  SHF.L.U32 R27, R0, 0x18, RZ ;  /* 0x00000018001b7819 */ /* 0x000fe200000006ff */
[----:B------:R-:W-:Y:S01]  /*0f10*/  FMUL R0, R8, R15 ;  /* 0x0000000f08007220 */ /* 0x000fe20000400000 */
[----:B------:R-:W-:Y:S01]  /*0f20*/  @P0 FMNMX R23, R23, |R12|, !PT ;  /* 0x4000000c17170209 */ /* 0x000fe20007800000 */
[----:B------:R-:W-:Y:S01]  /*0f30*/  @P1 FMUL R12, R12, UR5 ;  /* 0x000000050c0c1c20 */ /* 0x000fe20008400000 */
[----:B------:R-:W-:-:S02]  /*0f40*/  LOP3.LUT R20, R20, 0xff, RZ, 0xc0, !PT ;  /* 0x000000ff14147812 */ /* 0x000fc400078ec0ff */
[----:B------:R-:W-:Y:S02]  /*0f50*/  PRMT R9, R9, 0x7104, RZ ;  /* 0x0000710409097816 */ /* 0x000fe400000000ff */
[----:B------:R-:W-:Y:S02]  /*0f60*/  LOP3.LUT R26, R26, 0xff000000, R27, 0xf8, !PT ;  /* 0xff0000001a1a7812 */ /* 0x000fe400078ef81b */
[----:B------:R-:W-:Y:S01]  /*0f70*/  @P0 FMNMX R23, R23, |R13|, !PT ;  /* 0x4000000d17170209 */ /* 0x000fe20007800000 */
[----:B------:R-:W-:Y:S01]  /*0f80*/  @P1 FMUL R13, R13, UR5 ;  /* 0x000000050d0d1c20 */ /* 0x000fe20008400000 */
[----:B------:R-:W-:Y:S02]  /*0f90*/  LOP3.LUT R27, R20, 0xff00, R9, 0xf8, !PT ;  /* 0x0000ff00141b7812 */ /* 0x000fe400078ef809 */
[----:B------:R-:W-:Y:S02]  /*0fa0*/  F2FP.SATFINITE.E4M3.F32.PACK_AB_MERGE_C R9, RZ, R36, RZ ;  /* 0x00000024ff09723e */ /* 0x000fe400048070ff */
[----:B------:R-:W-:-:S02]  /*0fb0*/  F2FP.SATFINITE.E4M3.F32.PACK_AB_MERGE_C R32, RZ, R32, RZ ;  /* 0x00000020ff20723e */ /* 0x000fc400048070ff */
[----:B------:R-:W-:Y:S02]  /*0fc0*/  F2FP.SATFINITE.E4M3.F32.PACK_AB_MERGE_C R10, RZ, R10, RZ ;  /* 0x0000000aff0a723e */ /* 0x000fe400048070ff */
[----:B------:R-:W-:Y:S02]  /*0fd0*/  LOP3.LUT R9, R9, 0xff, RZ, 0xc0, !PT ;  /* 0x000000ff09097812 */ /* 0x000fe400078ec0ff */
[----:B------:R-:W-:Y:S02]  /*0fe0*/  SHF.L.U32 R32, R32, 0x8, RZ ;  /* 0x0000000820207819 */ /* 0x000fe400000006ff */
[----:B------:R-:W-:Y:S02]  /*0ff0*/  F2FP.SATFINITE.E4M3.F32.PACK_AB_MERGE_C R8, RZ, R13, RZ ;  /* 0x0000000dff08723e */ /* 0x000fe400048070ff */
[----:B------:R-:W-:Y:S02]  /*1000*/  F2FP.SATFINITE.E4M3.F32.PACK_AB_MERGE_C R28, RZ, R3, RZ ;  /* 0x00000003ff1c723e */ /* 0x000fe400048070ff */
[----:B------:R-:W-:Y:S01]  /*1010*/  @P0 FMNMX R23, R23, |R34|, !PT ;  /* 0x4000002217170209 */ /* 0x000fe20007800000 */
[----:B------:R-:W-:Y:S01]  /*1020*/  @P1 FMUL R34, R34, UR5 ;  /* 0x0000000522221c20 */ /* 0x000fe20008400000 */
[----:B------:R-:W-:-:S02]  /*1030*/  LOP3.LUT R9, R9, 0xffff, R32, 0xf8, !PT ;  /* 0x0000ffff09097812 */ /* 0x000fc400078ef820 */
[----:B------:R-:W-:Y:S02]  /*1040*/  SHF.L.U32 R10, R10, 0x10, RZ ;  /* 0x000000100a0a7819 */ /* 0x000fe400000006ff */
[----:B------:R-:W-:Y:S02]  /*1050*/  LOP3.LUT R8, R29, 0xffff, R8, 0xf8, !PT ;  /* 0x0000ffff1d087812 */ /* 0x000fe400078ef808 */
[----:B------:R-:W-:Y:S02]  /*1060*/  SHF.L.U32 R28, R28, 0x10, RZ ;  /* 0x000000101c1c7819 */ /* 0x000fe400000006ff */
[----:B------:R-:W-:Y:S02]  /*1070*/  F2FP.SATFINITE.E4M3.F32.PACK_AB_MERGE_C R3, RZ, R34, RZ ;  /* 0x00000022ff03723e */ /* 0x000fe400048070ff */
[----:B------:R-:W-:Y:S02]  /*1080*/  LOP3.LUT R27, R27, 0xff0000, R10, 0xf8, !PT ;  /* 0x00ff00001b1b7812 */ /* 0x000fe400078ef80a */
[----:B------:R-:W-:-:S02]  /*1090*/  LOP3.LUT R28, R9, 0xff0000, R28, 0xf8, !PT ;  /* 0x00ff0000091c7812 */ /* 0x000fc400078ef81c */
[----:B------:R-:W-:Y:S02]  /*10a0*/  LOP3.LUT R10, R8, 0xff, RZ, 0xc0, !PT ;  /* 0x000000ff080a7812 */ /* 0x000fe400078ec0ff */
[----:B------:R-:W1:Y:S01]  /*10b0*/  LDC.64 R8, c[0x0][0x258] ;  /* 0x00009600ff087b82 */ /* 0x000e620000000a00 */
[----:B------:R-:W-:Y:S02]  /*10c0*/  PRMT R3, R3, 0x7104, RZ ;  /* 0x0000710403037816 */ /* 0x000fe400000000ff */
[----:B------:R-:W-:Y:S01]  /*10d0*/  @P0 FMNMX R23, R23, |R14|, !PT ;  /* 0x4000000e17170209 */ /* 0x000fe20007800000 */
[----:B------:R-:W-:Y:S01]  /*10e0*/  @P1 FMUL R14, R14, UR5 ;  /* 0x000000050e0e1c20 */ /* 0x000fe20008400000 */
[----:B------:R-:W-:Y:S02]  /*10f0*/  LOP3.LUT R13, R10, 0xff00, R3, 0xf8, !PT ;  /* 0x0000ff000a0d7812 */ /* 0x000fe400078ef803 */
[----:B------:R-:W-:Y:S01]  /*1100*/  @P0 FMNMX R23, R23, |R0|, !PT ;  /* 0x4000000017170209 */ /* 0x000fe20007800000 */
[----:B------:R-:W2:Y:S01]  /*1110*/  LDC R10, c[0x0][0x210] ;  /* 0x00008400ff0a7b82 */ /* 0x000ea20000000800 */
[----:B------:R-:W-:Y:S01]  /*1120*/  @P1 FMUL R0, R0, UR5 ;  /* 0x0000000500001c20 */ /* 0x000fe20008400000 */
[----:B------:R-:W-:-:S02]  /*1130*/  F2FP.SATFINITE.E4M3.F32.PACK_AB_MERGE_C R14, RZ, R14, RZ ;  /* 0x0000000eff0e723e */ /* 0x000fc400048070ff */
[----:B------:R-:W-:Y:S02]  /*1140*/  F2FP.SATFINITE.E4M3.F32.PACK_AB_MERGE_C R2, RZ, R2, RZ ;  /* 0x00000002ff02723e */ /* 0x000fe400048070ff */
[----:B------:R-:W-:Y:S02]  /*1150*/  F2FP.SATFINITE.E4M3.F32.PACK_AB_MERGE_C R3, RZ, R12, RZ ;  /* 0x0000000cff03723e */ /* 0x000fe400048070ff */
[----:B------:R-:W-:Y:S02]  /*1160*/  F2FP.SATFINITE.E4M3.F32.PACK_AB_MERGE_C R0, RZ, R0, RZ ;  /* 0x00000000ff00723e */ /* 0x000fe400048070ff */
[----:B------:R-:W-:Y:S02]  /*1170*/  SHF.L.U32 R14, R14, 0x10, RZ ;  /* 0x000000100e0e7819 */ /* 0x000fe400000006ff */
[----:B------:R-:W-:Y:S02]  /*1180*/  LOP3.LUT R2, R2, 0xffff, RZ, 0xc0, !PT ;  /* 0x0000ffff02027812 */ /* 0x000fe400078ec0ff */
[----:B------:R-:W-:-:S02]  /*1190*/  LOP3.LUT R3, R3, 0xffff, RZ, 0xc0, !PT ;  /* 0x0000ffff03037812 */ /* 0x000fc400078ec0ff */
[----:B------:R-:W-:Y:S02]  /*11a0*/  LOP3.LUT R0, R0, 0xffff, RZ, 0xc0, !PT ;  /* 0x0000ffff00007812 */ /* 0x000fe400078ec0ff */
[----:B------:R-:W-:Y:S02]  /*11b0*/  LOP3.LUT R29, R13, 0xff0000, R14, 0xf8, !PT ;  /* 0x00ff00000d1d7812 */ /* 0x000fe400078ef80e */
[----:B------:R-:W-:Y:S02]  /*11c0*/  SHF.L.U32 R2, R2, 0x18, RZ ;  /* 0x0000001802027819 */ /* 0x000fe400000006ff */
[----:B------:R-:W-:Y:S02]  /*11d0*/  SHF.L.U32 R3, R3, 0x18, RZ ;  /* 0x0000001803037819 */ /* 0x000fe400000006ff */
[----:B------:R-:W-:Y:S02]  /*11e0*/  IADD3 R13, R11, 0x20, RZ ;  /* 0x000000200b0d7810 */ /* 0x000fe40007ffe0ff */
[----:B------:R-:W-:-:S02]  /*11f0*/  SHF.L.U32 R0, R0, 0x18, RZ ;  /* 0x0000001800007819 */ /* 0x000fc400000006ff */
[----:B------:R-:W-:Y:S02]  /*1200*/  LOP3.LUT R27, R27, R2, RZ, 0xfc, !PT ;  /* 0x000000021b1b7212 */ /* 0x000fe400078efcff */
[----:B------:R-:W-:Y:S01]  /*1210*/  LOP3.LUT R28, R28, 0xff000000, R3, 0xf8, !PT ;  /* 0xff0000001c1c7812 */ /* 0x000fe200078ef803 */
[--C-:B-1----:R-:W-:Y:S01]  /*1220*/  IMAD.WIDE.U32 R2, R11, 0x8, R8.reuse ;  /* 0x000000080b027825 */ /* 0x102fe200078e0008 */
[----:B------:R-:W-:Y:S02]  /*1230*/  LOP3.LUT R29, R29, R0, RZ, 0xfc, !PT ;  /* 0x000000001d1d7212 */ /* 0x000fe400078efcff */
[----:B--2---:R-:W-:Y:S01]  /*1240*/  LEA R25, R10, R25, 0x2 ;  /* 0x000000190a197211 */ /* 0x004fe200078e10ff */
[----:B------:R-:W-:Y:S01]  /*1250*/  IMAD.WIDE.U32 R8, R13, 0x8, R8 ;  /* 0x000000080d087825 */ /* 0x000fe200078e0008 */
[----:B------:R2:W-:Y:S02]  /*1260*/  STG.E.64 desc[UR8][R2.64], R26 ;  /* 0x0000001a02007986 */ /* 0x0005e4000c101b08 */
[----:B------:R-:W-:-:S02]  /*1270*/  ISETP.GE.AND P0, PT, R25, UR14, PT ;  /* 0x0000000e19007c0c */ /* 0x000fc4000bf06270 */
[----:B------:R2:W-:Y:S11]  /*1280*/  STG.E.64 desc[UR8][R8.64], R28 ;  /* 0x0000001c08007986 */ /* 0x0005f6000c101b08 */
[----:B------:R-:W-:Y:S05]  /*1290*/  @!P0 BRA `(.L_x_5394) ;  /* 0xffffffec00cc8947 */ /* 0x000fea000383ffff */
.L_x_5392:
[----:B------:R-:W-:Y:S05]  /*12a0*/  BSYNC B0 ;  /* 0x0000000000007941 */ /* 0x000fea0003800000 */
.L_x_5391:
        /* <DEDUP_REMOVED lines=15> */
.L_x_5421:
        /* <DEDUP_REMOVED lines=28> */
.L_x_5424:
[----:B---3--:R-:W-:-:S07]  /*1560*/  FMNMX R5, R3, R4, !PT ;  /* 0x0000000403057209 */ /* 0x008fce0007800000 */
.L_x_5398:
[----:B------:R-:W-:Y:S05]  /*1570*/  BSYNC B0 ;  /* 0x0000000000007941 */ /* 0x000fea0003800000 */
.L_x_5397:
[----:B------:R-:W-:Y:S01]  /*1580*/  ISETP.NE.AND P0, PT, R24, RZ, PT ;  /* 0x000000ff1800720c */ /* 0x000fe20003f05270 */
[----:B------:R-:W-:-:S12]  /*1590*/  BSSY B0, `(.L_x_5395) ;  /* 0x0000004000007945 */ /* 0x000fd80003800000 */
[----:B------:R-:W-:Y:S05]  /*15a0*/  @P0 BRA `(.L_x_5400) ;  /* 0x0000000000080947 */ /* 0x000fea0003800000 */
[----:B-12---:R-:W1:Y:S02]  /*15b0*/  LDC.64 R2, c[0x0][0x288] ;  /* 0x0000a200ff027b82 */ /* 0x006e640000000a00 */
[----:B-1----:R3:W-:Y:S02]  /*15c0*/  REDG.E.MAX.S32.STRONG.GPU desc[UR8][R2.64], R5 ;  /* 0x000000050200798e */ /* 0x0027e4000d10e388 */
.L_x_5400:
[----:B------:R-:W-:Y:S05]  /*15d0*/  BSYNC B0 ;  /* 0x0000000000007941 */ /* 0x000fea0003800000 */
.L_x_5395:
        /* <DEDUP_REMOVED lines=15> */
[----:B0123--:R-:W-:Y:S05]  /*16d0*/  CALL.REL.NOINC `($__internal_74_$__cuda_sm20_rcp_rn_f32_slowpath) ;  /* 0x0000000800707944 */ /* 0x00ffea0003c00000 */
[----:B------:R-:W-:Y:S05]  /*16e0*/  BRA `(.L_x_5402) ;  /* 0x0000000000147947 */ /* 0x000fea0003800000 */
.L_x_5401:
[----:B---3--:R-:W3:Y:S01]  /*16f0*/  MUFU.RCP R5, UR5 ;  /* 0x0000000500057d08 */ /* 0x008ee20008001000 */
[----:B------:R-:W-:-:S05]  /*1700*/  MOV R0, UR5 ;  /* 0x0000000500007c02 */ /* 0x000fca0008000f00 */
[----:B---3--:R-:W-:-:S04]  /*1710*/  FFMA R0, R5, R0, -1 ;  /* 0xbf80000005007423 */ /* 0x008fc80000000000 */
[----:B------:R-:W-:-:S04]  /*1720*/  FADD.FTZ R0, -R0, -RZ ;  /* 0x800000ff00007221 */ /* 0x000fc80000010100 */
[----:B------:R-:W-:-:S07]  /*1730*/  FFMA R5, R5, R0, R5 ;  /* 0x0000000005057223 */ /* 0x000fce0000000005 */
.L_x_5402:
[----:B-12---:R-:W1:Y:S02]  /*1740*/  LDC.64 R2, c[0x0][0x280] ;  /* 0x0000a000ff027b82 */ /* 0x006e640000000a00 */
[----:B-1----:R-:W-:Y:S01]  /*1750*/  STG.E desc[UR8][R2.64], R5 ;  /* 0x0000000502007986 */ /* 0x002fe2000c101908 */
[----:B------:R-:W-:Y:S05]  /*1760*/  EXIT ;  /* 0x000000000000794d */ /* 0x000fea0003800000 */
.L_x_5393:
[----:B------:R-:W-:Y:S01]  /*1770*/  HFMA2.MMA R36, -RZ, RZ, 0, 5.9604644775390625e-08 ;  /* 0x00000001ff247435 */ /* 0x000fe200000001ff */
[----:B------:R-:W-:Y:S01]  /*1780*/  BSSY B1, `(.L_x_5403) ;  /* 0x0000006000017945 */ /* 0x000fe20003800000 */
[----:B------:R-:W-:Y:S02]  /*1790*/  MOV R35, 0x1f ;  /* 0x0000001f00237802 */ /* 0x000fe40000000f00 */
[----:B------:R-:W-:-:S07]  /*17a0*/  MOV R2, 0xffffffff ;  /* 0xffffffff00027802 */ /* 0x000fce0000000f00 */
[----:B-1---5:R-:W-:Y:S05]  /*17b0*/  WARPSYNC.COLLECTIVE R2, `(.L_x_5404) ;  /* 0x0000000002087348 */ /* 0x022fea0003c00000 */
[----:B------:R0:W2:Y:S02]  /*17c0*/  SHFL.BFLY P0, R0, R37, R36, R35 ;  /* 0x0c00002425007389 */ /* 0x0000a40000000023 */
[----:B012--5:R-:W-:Y:S01]  /*17d0*/  ENDCOLLECTIVE ;  /* 0x000000000000791b */ /* 0x027fe20003800000 */
.L_x_5404:
[----:B------:R-:W-:Y:S05]  /*17e0*/  BSYNC B1 ;  /* 0x0000000000017941 */ /* 0x000fea0003800000 */
.L_x_5403:
[----:B------:R-:W-:Y:S01]  /*17f0*/  HFMA2.MMA R36, -RZ, RZ, 0, 1.1920928955078125e-07 ;  /* 0x00000002ff247435 */ /* 0x000fe200000001ff */
[----:B------:R-:W-:Y:S01]  /*1800*/  FADD R37, R37, R0 ;  /* 0x0000000025257221 */ /* 0x000fe20000000000 */
[----:B------:R-:W-:Y:S02]  /*1810*/  MOV R35, 0x1f ;  /* 0x0000001f00237802 */ /* 0x000fe40000000f00 */
[----:B------:R-:W-:-:S07]  /*1820*/  MOV R2, 0xffffffff ;  /* 0xffffffff00027802 */ /* 0x000fce0000000f00 */
[----:B------:R-:W-:Y:S05]  /*1830*/  WARPSYNC.COLLECTIVE R2, `(.L_x_5405) ;  /* 0x0000000002087348 */ /* 0x000fea0003c00000 */
[----:B------:R0:W1:Y:S02]  /*1840*/  SHFL.BFLY P0, R0, R37, R36, R35 ;  /* 0x0c00002425007389 */ /* 0x0000640000000023 */
[----:B01----:R-:W-:Y:S01]  /*1850*/  ENDCOLLECTIVE ;  /* 0x000000000000791b */ /* 0x003fe20003800000 */
.L_x_5405:
[----:B------:R-:W-:Y:S01]  /*1860*/  HFMA2.MMA R36, -RZ, RZ, 0, 2.384185791015625e-07 ;  /* 0x00000004ff247435 */ /* 0x000fe200000001ff */
[----:B------:R-:W-:-:S05]  /*1870*/  FADD R3, R37, R0 ;  /* 0x0000000025037221 */ /* 0x000fca0000000000 */
[----:B------:R-:W-:-:S07]  /*1880*/  MOV R37, R3 ;  /* 0x0000000300257202 */ /* 0x000fce0000000f00 */
[----:B------:R-:W-:Y:S05]  /*1890*/  WARPSYNC.COLLECTIVE R2, `(.L_x_5406) ;  /* 0x0000000002087348 */ /* 0x000fea0003c00000 */
[----:B------:R0:W1:Y:S02]  /*18a0*/  SHFL.BFLY P0, R0, R37, R36, R35 ;  /* 0x0c00002425007389 */ /* 0x0000640000000023 */
[----:B01----:R-:W-:Y:S01]  /*18b0*/  ENDCOLLECTIVE ;  /* 0x000000000000791b */ /* 0x003fe20003800000 */
.L_x_5406:
[----:B------:R-:W-:Y:S01]  /*18c0*/  HFMA2.MMA R36, -RZ, RZ, 0, 4.76837158203125e-07 ;  /* 0x00000008ff247435 */ /* 0x000fe200000001ff */
[----:B------:R-:W-:-:S05]  /*18d0*/  FADD R3, R3, R0 ;  /* 0x0000000003037221 */ /* 0x000fca0000000000 */
[----:B------:R-:W-:-:S07]  /*18e0*/  MOV R37, R3 ;  /* 0x0000000300257202 */ /* 0x000fce0000000f00 */
[----:B------:R-:W-:Y:S05]  /*18f0*/  WARPSYNC.COLLECTIVE R2, `(.L_x_5407) ;  /* 0x0000000002087348 */ /* 0x000fea0003c00000 */
[----:B------:R0:W1:Y:S02]  /*1900*/  SHFL.BFLY P0, R0, R37, R36, R35 ;  /* 0x0c00002425007389 */ /* 0x0000640000000023 */
[----:B01----:R-:W-:Y:S01]  /*1910*/  ENDCOLLECTIVE ;  /* 0x000000000000791b */ /* 0x003fe20003800000 */
.L_x_5407:
[----:B------:R-:W-:Y:S01]  /*1920*/  MOV R36, 0x10 ;  /* 0x0000001000247802 */ /* 0x000fe20000000f00 */
[----:B------:R-:W-:-:S07]  /*1930*/  FADD R37, R3, R0 ;  /* 0x0000000003257221 */ /* 0x000fce0000000000 */
[----:B------:R-:W-:Y:S05]  /*1940*/  WARPSYNC.COLLECTIVE R2, `(.L_x_5408) ;  /* 0x0000000002087348 */ /* 0x000fea0003c00000 */
[----:B------:R0:W1:Y:S02]  /*1950*/  SHFL.BFLY P0, R0, R37, R36, R35 ;  /* 0x0c00002425007389 */ /* 0x0000640000000023 */
[----:B01----:R-:W-:Y:S01]  /*1960*/  ENDCOLLECTIVE ;  /* 0x000000000000791b */ /* 0x003fe20003800000 */
.L_x_5408:
        /* <DEDUP_REMOVED lines=39> */
.L_x_5409:
[----:B------:R-:W-:Y:S01]  /*1be0*/  HFMA2.MMA R36, -RZ, RZ, 0, 1.1920928955078125e-07 ;  /* 0x00000002ff247435 */ /* 0x000fe200000001ff */
[----:B------:R-:W-:-:S10]  /*1bf0*/  FADD R37, R37, R0 ;  /* 0x0000000025257221 */ /* 0x000fd40000000000 */
[----:B------:R-:W-:Y:S05]  /*1c00*/  WARPSYNC.COLLECTIVE R2, `(.L_x_5410) ;  /* 0x0000000002087348 */ /* 0x000fea0003c00000 */
[----:B------:R0:W1:Y:S02]  /*1c10*/  SHFL.BFLY P0, R0, R37, R36, R35 ;  /* 0x0c00002425007389 */ /* 0x0000640000000023 */
[----:B01----:R-:W-:Y:S01]  /*1c20*/  ENDCOLLECTIVE ;  /* 0x000000000000791b */ /* 0x003fe20003800000 */
.L_x_5410:
[----:B------:R-:W-:Y:S01]  /*1c30*/  MOV R36, 0x4 ;  /* 0x0000000400247802 */ /* 0x000fe20000000f00 */
[----:B------:R-:W-:-:S07]  /*1c40*/  FADD R37, R37, R0 ;  /* 0x0000000025257221 */ /* 0x000fce0000000000 */
[----:B------:R-:W-:Y:S05]  /*1c50*/  WARPSYNC.COLLECTIVE R2, `(.L_x_5411) ;  /* 0x0000000002087348 */ /* 0x000fea0003c00000 */
[----:B------:R0:W1:Y:S02]  /*1c60*/  SHFL.BFLY P0, R0, R37, R36, R35 ;  /* 0x0c00002425007389 */ /* 0x0000640000000023 */
[----:B01----:R-:W-:Y:S01]  /*1c70*/  ENDCOLLECTIVE ;  /* 0x000000000000791b */ /* 0x003fe20003800000 */
.L_x_5411:
[----:B------:R-:W-:Y:S01]  /*1c80*/  HFMA2.MMA R36, -RZ, RZ, 0, 4.76837158203125e-07 ;  /* 0x00000008ff247435 */ /* 0x000fe200000001ff */
[----:B------:R-:W-:-:S10]  /*1c90*/  FADD R37, R37, R0 ;  /* 0x0000000025257221 */ /* 0x000fd40000000000 */
[----:B------:R-:W-:Y:S05]  /*1ca0*/  WARPSYNC.COLLECTIVE R2, `(.L_x_5412) ;  /* 0x0000000002087348 */ /* 0x000fea0003c00000 */
[----:B------:R0:W1:Y:S02]  /*1cb0*/  SHFL.BFLY P0, R0, R37, R36, R35 ;  /* 0x0c00002425007389 */ /* 0x0000640000000023 */
[----:B01----:R-:W-:Y:S01]  /*1cc0*/  ENDCOLLECTIVE ;  /* 0x000000000000791b */ /* 0x003fe20003800000 */
.L_x_5412:
[----:B------:R-:W-:Y:S01]  /*1cd0*/  MOV R36, 0x10 ;  /* 0x0000001000247802 */ /* 0x000fe20000000f00 */
[----:B------:R-:W-:-:S07]  /*1ce0*/  FADD R37, R37, R0 ;  /* 0x0000000025257221 */ /* 0x000fce0000000000 */
[----:B------:R-:W-:Y:S05]  /*1cf0*/  WARPSYNC.COLLECTIVE R2, `(.L_x_5413) ;  /* 0x0000000002087348 */ /* 0x000fea0003c00000 */
[----:B------:R0:W1:Y:S02]  /*1d00*/  SHFL.BFLY P0, R0, R37, R36, R35 ;  /* 0x0c00002425007389 */ /* 0x0000640000000023 */
[----:B01----:R-:W-:Y:S01]  /*1d10*/  ENDCOLLECTIVE ;  /* 0x000000000000791b */ /* 0x003fe20003800000 */
.L_x_5413:
[----:B------:R-:W-:Y:S05]  /*1d20*/  BRA `(.L_x_5414) ;  /* 0xffffffe800a07947 */ /* 0x000fea000383ffff */
.L_x_5396:
[----:B------:R-:W-:Y:S01]  /*1d30*/  HFMA2.MMA R7, -RZ, RZ, 0, 9.5367431640625e-07 ;  /* 0x00000010ff077435 */ /* 0x000fe200000001ff */
[----:B------:R-:W-:Y:S01]  /*1d40*/  BSSY B0, `(.L_x_5415) ;  /* 0x0000006000007945 */ /* 0x000fe20003800000 */
[----:B--2---:R-:W-:Y:S02]  /*1d50*/  MOV R8, 0x1f ;  /* 0x0000001f00087802 */ /* 0x004fe40000000f00 */
[----:B------:R-:W-:-:S07]  /*1d60*/  MOV R2, 0xffffffff ;  /* 0xffffffff00027802 */ /* 0x000fce0000000f00 */
[----:B0-----:R-:W-:Y:S05]  /*1d70*/  WARPSYNC.COLLECTIVE R2, `(.L_x_5416) ;  /* 0x0000000002087348 */ /* 0x001fea0003c00000 */
[----:B------:R1:W2:Y:S02]  /*1d80*/  SHFL.DOWN P0, R6, R23, R7, R8 ;  /* 0x0800000717067389 */ /* 0x0002a40000000008 */
[----:B012---:R-:W-:Y:S01]  /*1d90*/  ENDCOLLECTIVE ;  /* 0x000000000000791b */ /* 0x007fe20003800000 */
.L_x_5416:
[----:B------:R-:W-:Y:S05]  /*1da0*/  BSYNC B0 ;  /* 0x0000000000007941 */ /* 0x000fea0003800000 */
.L_x_5415:
        /* <DEDUP_REMOVED lines=9> */
.L_x_5417:
[----:B------:R-:W-:Y:S01]  /*1e40*/  HFMA2.MMA R7, -RZ, RZ, 0, 2.384185791015625e-07 ;  /* 0x00000004ff077435 */ /* 0x000fe200000001ff */
[----:B------:R-:W-:-:S04]  /*1e50*/  MOV R3, R6 ;  /* 0x0000000600037202 */ /* 0x000fc80000000f00 */
[----:B------:R-:W-:-:S04]  /*1e60*/  FMNMX R3, R0, R3, !PT ;  /* 0x0000000300037209 */ /* 0x000fc80007800000 */
[----:B------:R-:W-:-:S07]  /*1e70*/  MOV R23, R3 ;  /* 0x0000000300177202 */ /* 0x000fce0000000f00 */
[----:B------:R-:W-:Y:S05]  /*1e80*/  WARPSYNC.COLLECTIVE R2, `(.L_x_5418) ;  /* 0x0000000002087348 */ /* 0x000fea0003c00000 */
[----:B------:R0:W1:Y:S02]  /*1e90*/  SHFL.DOWN P0, R6, R23, R7, R8 ;  /* 0x0800000717067389 */ /* 0x0000640000000008 */
[----:B01----:R-:W-:Y:S01]  /*1ea0*/  ENDCOLLECTIVE ;  /* 0x000000000000791b */ /* 0x003fe20003800000 */
.L_x_5418:
[----:B------:R-:W-:Y:S01]  /*1eb0*/  HFMA2.MMA R7, -RZ, RZ, 0, 1.1920928955078125e-07 ;  /* 0x00000002ff077435 */ /* 0x000fe200000001ff */
[----:B------:R-:W-:-:S04]  /*1ec0*/  MOV R4, R6 ;  /* 0x0000000600047202 */ /* 0x000fc80000000f00 */
[----:B------:R-:W-:-:S04]  /*1ed0*/  FMNMX R4, R3, R4, !PT ;  /* 0x0000000403047209 */ /* 0x000fc80007800000 */
[----:B------:R-:W-:-:S07]  /*1ee0*/  MOV R23, R4 ;  /* 0x0000000400177202 */ /* 0x000fce0000000f00 */
[----:B------:R-:W-:Y:S05]  /*1ef0*/  WARPSYNC.COLLECTIVE R2, `(.L_x_5419) ;  /* 0x0000000002087348 */ /* 0x000fea0003c00000 */
[----:B------:R0:W1:Y:S02]  /*1f00*/  SHFL.DOWN P0, R6, R23, R7, R8 ;  /* 0x0800000717067389 */ /* 0x0000640000000008 */
[----:B01----:R-:W-:Y:S01]  /*1f10*/  ENDCOLLECTIVE ;  /* 0x000000000000791b */ /* 0x003fe20003800000 */
.L_x_5419:
[----:B------:R-:W-:Y:S01]  /*1f20*/  HFMA2.MMA R7, -RZ, RZ, 0, 5.9604644775390625e-08 ;  /* 0x00000001ff077435 */ /* 0x000fe200000001ff */
[----:B------:R-:W-:-:S04]  /*1f30*/  MOV R5, R6 ;  /* 0x0000000600057202 */ /* 0x000fc80000000f00 */
[----:B------:R-:W-:-:S04]  /*1f40*/  FMNMX R5, R4, R5, !PT ;  /* 0x0000000504057209 */ /* 0x000fc80007800000 */
[----:B------:R-:W-:-:S07]  /*1f50*/  MOV R23, R5 ;  /* 0x0000000500177202 */ /* 0x000fce0000000f00 */
[----:B------:R-:W-:Y:S05]  /*1f60*/  WARPSYNC.COLLECTIVE R2, `(.L_x_5420) ;  /* 0x0000000002087348 */ /* 0x000fea0003c00000 */
[----:B------:R0:W1:Y:S02]  /*1f70*/  SHFL.DOWN P0, R6, R23, R7, R8 ;  /* 0x0800000717067389 */ /* 0x0000640000000008 */
[----:B01----:R-:W-:Y:S01]  /*1f80*/  ENDCOLLECTIVE ;  /* 0x000000000000791b */ /* 0x003fe20003800000 */
.L_x_5420:
[----:B------:R-:W-:Y:S05]  /*1f90*/  BRA `(.L_x_5421) ;  /* 0xfffffff400007947 */ /* 0x000fea000383ffff */
.L_x_5399:
[----:B------:R-:W-:Y:S01]  /*1fa0*/  HFMA2.MMA R7, -RZ, RZ, 0, 1.1920928955078125e-07 ;  /* 0x00000002ff077435 */ /* 0x000fe200000001ff */
[----:B--2---:R-:W-:Y:S02]  /*1fb0*/  MOV R23, R0 ;  /* 0x0000000000177202 */ /* 0x004fe40000000f00 */
[----:B------:R-:W-:Y:S02]  /*1fc0*/  MOV R8, 0x1f ;  /* 0x0000001f00087802 */ /* 0x000fe40000000f00 */
[----:B-1----:R-:W-:-:S07]  /*1fd0*/  MOV R2, 0xffffffff ;  /* 0xffffffff00027802 */ /* 0x002fce0000000f00 */
[----:B0-----:R-:W-:Y:S05]  /*1fe0*/  WARPSYNC.COLLECTIVE R2, `(.L_x_5422) ;  /* 0x0000000002087348 */ /* 0x001fea0003c00000 */
[----:B------:R1:W2:Y:S02]  /*1ff0*/  SHFL.DOWN P0, R6, R23, R7, R8 ;  /* 0x0800000717067389 */ /* 0x0002a40000000008 */
[----:B012---:R-:W-:Y:S01]  /*2000*/  ENDCOLLECTIVE ;  /* 0x000000000000791b */ /* 0x007fe20003800000 */
.L_x_5422:
[----:B------:R-:W-:Y:S01]  /*2010*/  HFMA2.MMA R7, -RZ, RZ, 0, 5.9604644775390625e-08 ;  /* 0x00000001ff077435 */ /* 0x000fe200000001ff */
[----:B------:R-:W-:-:S04]  /*2020*/  MOV R3, R6 ;  /* 0x0000000600037202 */ /* 0x000fc80000000f00 */
[----:B------:R-:W-:-:S04]  /*2030*/  FMNMX R3, R3, R0, !PT ;  /* 0x0000000003037209 */ /* 0x000fc80007800000 */
[----:B------:R-:W-:-:S07]  /*2040*/  MOV R23, R3 ;  /* 0x0000000300177202 */ /* 0x000fce0000000f00 */
[----:B------:R-:W-:Y:S05]  /*2050*/  WARPSYNC.COLLECTIVE R2, `(.L_x_5423) ;  /* 0x0000000002087348 */ /* 0x000fea0003c00000 */
[----:B------:R0:W1:Y:S02]  /*2060*/  SHFL.DOWN P0, R6, R23, R7, R8 ;  /* 0x0800000717067389 */ /* 0x0000640000000008 */
[----:B01----:R-:W-:Y:S01]  /*2070*/  ENDCOLLECTIVE ;  /* 0x000000000000791b */ /* 0x003fe20003800000 */
.L_x_5423:
[----:B------:R-:W-:Y:S01]  /*2080*/  MOV R4, R6 ;  /* 0x0000000600047202 */ /* 0x000fe20000000f00 */
[----:B------:R-:W-:Y:S06]  /*2090*/  BRA `(.L_x_5424) ;  /* 0xfffffff400307947 */ /* 0x000fec000383ffff */
        .weak           $__internal_74_$__cuda_sm20_rcp_rn_f32_slowpath
        .type           $__internal_74_$__cuda_sm20_rcp_rn_f32_slowpath,@function
        .size           $__internal_74_$__cuda_sm20_rcp_rn_f32_slowpath,(.L_x_5541 - $__internal_74_$__cuda_sm20_rcp_rn_f32_slowpath)
$__internal_74_$__cuda_sm20_rcp_rn_f32_slowpath:
        /* <DEDUP_REMOVED lines=15> */
.L_x_5425:
        /* <DEDUP_REMOVED lines=34> */
.L_x_5427:
[----:B------:R0:W1:Y:S02]  /*23b0*/  MUFU.RCP R3, R2 ;  /* 0x0000000200037308 */ /* 0x0000640000001000 */
.L_x_5426:
[----:B-1----:R-:W-:Y:S02]  /*23c0*/  MOV R5, R3 ;  /* 0x0000000300057202 */ /* 0x002fe40000000f00 */
[----:B0-----:R-:W-:Y:S02]  /*23d0*/  MOV R2, R7 ;  /* 0x0000000700027202 */ /* 0x001fe40000000f00 */
[----:B------:R-:W-:-:S04]  /*23e0*/  MOV R3, 0x0 ;  /* 0x0000000000037802 */ /* 0x000fc80000000f00 */
[----:B------:R-:W-:Y:S05]  /*23f0*/  RET.REL.NODEC R2 `(_ZN18transformer_engine13normalization24rmsnorm_fwd_tuned_kernelINS0_13Kernel_traitsI6__halfS3_13__nv_fp8_e4m3fjLj512ELj1ELj4ELj1ELj16ENS0_18Kernel_traits_baseILj512ES3_S3_S4_fjLj128EEEEEEEvNS0_19ForwardKernelParamsE) ;  /* 0xffffffdc02007950 */ /* 0x000fea0003c3ffff */
.L_x_5428:
        /* <DEDUP_REMOVED lines=16> */
.L_x_5541:


//--------------------- .text._ZN18transformer_engine13normalization24rmsnorm_fwd_tuned_kernelINS0_13Kernel_traitsI13__nv_bfloat16S3_13__nv_fp8_e4m3fjLj512ELj1ELj4ELj1ELj16ENS0_18Kernel_traits_baseILj512ES3_S3_S4_fjLj128EEEEEEEvNS0_19ForwardKernelParamsE --------------------------
	.section	.text._ZN18transformer_engine13normalization24rmsnorm_fwd_tuned_kernelINS0_13Kernel_traitsI13__nv_bfloat16S3_13__nv_fp8_e4m3fjLj512ELj1ELj4ELj1ELj16ENS0_18Kernel_traits_baseILj512ES3_S3_S4_fjLj128EEEEEEEvNS0_19ForwardKernelParamsE,"ax",@progbits
	.align	128
        .global         _ZN18transformer_engine13normalization24rmsnorm_fwd_tuned_kernelINS0_13Kernel_traitsI13__nv_bfloat16S3_13__nv_fp8_e4m3fjLj512ELj1ELj4ELj1ELj16ENS0_18Kernel_traits_baseILj512ES3_S3_S4_fjLj128EEEEEEEvNS0_19ForwardKernelParamsE
        .type           _ZN18transformer_engine13normalization24rmsnorm_fwd_tuned_kernelINS0_13Kernel_traitsI13__nv_bfloat16S3_13__nv_fp8_e4m3fjLj512ELj1ELj4ELj1ELj16ENS0_18Kernel_traits_baseILj512ES3_S3_S4_fjLj128EEEEEEEvNS0_19ForwardKernelParamsE,@function
        .size           _ZN18transformer_engine13normalization24rmsnorm_fwd_tuned_kernelINS0_13Kernel_traitsI13__nv_bfloat16S3_13__nv_fp8_e4m3fjLj512ELj1ELj4ELj1ELj16ENS0_18Kernel_traits_baseILj512ES3_S3_S4_fjLj128EEEEEEEvNS0_19ForwardKernelParamsE,(.L_x_5542 - _ZN18transformer_engine13normalization24rmsnorm_fwd_tuned_kernelINS0_13Kernel_traitsI13__nv_bfloat16S3_13__nv_fp8_e4m3fjLj512ELj1ELj4ELj1ELj16ENS0_18Kernel_traits_baseILj512ES3_S3_S4_fjLj128EEEEEEEvNS0_19ForwardKernelParamsE)
        .other          _ZN18transformer_engine13normalization24rmsnorm_fwd_tuned_kernelINS0_13Kernel_traitsI13__nv_bfloat16S3_13__nv_fp8_e4m3fjLj512ELj1ELj4ELj1ELj16ENS0_18Kernel_traits_baseILj512ES3_S3_S4_fjLj128EEEEEEEvNS0_19ForwardKernelParamsE,@"STO_CUDA_ENTRY STV_DEFAULT"
_ZN18transformer_engine13normalization24rmsnorm_fwd_tuned_kernelINS0_13Kernel_traitsI13__nv_bfloat16S3_13__nv_fp8_e4m3fjLj512ELj1ELj4ELj1ELj16ENS0_18Kernel_traits_baseILj512ES3_S3_S4_fjLj128EEEEEEEvNS0_19ForwardKernelParamsE:
.text._ZN18transformer_engine13normalization24rmsnorm_fwd_tuned_kernelINS0_13Kernel_traitsI13__nv_bfloat16S3_13__nv_fp8_e4m3fjLj512ELj1ELj4ELj1ELj16ENS0_18Kernel_traits_baseILj512ES3_S3_S4_fjLj128EEEEEEEvNS0_19ForwardKernelParamsE:
        /* <DEDUP_REMOVED lines=19> */
[----:B------:R-:W-:-:S05]  /*0130*/  IADD3 R2, P2, R0, UR6, RZ ;  /* 0x0000000600027c10 */ /* 0x000fca000ff5e0ff */
[----:B------:R-:W-:Y:S01]  /*0140*/  IMAD.X R3, RZ, RZ, UR7, P2 ;  /* 0x00000007ff037e24 */ /* 0x000fe200090e06ff */
[----:B------:R-:W-:Y:S01]  /*0150*/  ULDC UR7, c[0x0][0x268] ;  /* 0x00009a0000077ab9 */ /* 0x000fe20000000800 */
[----:B--2---:R-:W-:-:S04]  /*0160*/  @P1 R2UR UR5, R4 ;  /* 0x00000000040512ca */ /* 0x004fc800000e0000 */
[----:B------:R-:W-:Y:S11]  /*0170*/  @P0 BRA `(.L_x_5430) ;  /* 0x00000010008c0947 */ /* 0x000ff60003800000 */
[----:B------:R0:W5:Y:S01]  /*0180*/  LDG.E.128 R16, desc[UR8][R2.64] ;  /* 0x0000000802107981 */ /* 0x000162000c1e1d00 */
[----:B------:R-:W1:Y:S03]  /*0190*/  LDC.U8 R21, c[0x0][0x250] ;  /* 0x00009400ff157b82 */ /* 0x000e660000000000 */
[----:B------:R0:W5:Y:S01]  /*01a0*/  LDG.E.128 R4, desc[UR8][R2.64+0x200] ;  /* 0x0002000802047981 */ /* 0x000162000c1e1d00 */
[----:B------:R-:W-:Y:S02]  /*01b0*/  LOP3.LUT P2, R20, R24, 0x1f, RZ, 0xc0, !PT ;  /* 0x0000001f18147812 */ /* 0x000fe4000784c0ff */
[----:B------:R-:W-:-:S11]  /*01c0*/  MOV R22, RZ ;  /* 0x000000ff00167202 */ /* 0x000fd60000000f00 */
.L_x_5432:
[----:B------:R-:W2:Y:S01]  /*01d0*/  LDC.64 R12, c[0x0][0x220] ;  /* 0x00008800ff0c7b82 */ /* 0x000ea20000000a00 */
[----:B0-----:R-:W-:-:S05]  /*01e0*/  IMAD.SHL.U32 R3, R23, 0x40, RZ ;  /* 0x0000004017037824 */ /* 0x001fca00078e00ff */
[----:B------:R-:W-:-:S05]  /*01f0*/  LOP3.LUT R3, R3, 0xffffffc0, R20, 0xe2, !PT ;  /* 0xffffffc003037812 */ /* 0x000fca00078ee214 */
[----:B--2---:R-:W-:-:S06]  /*0200*/  IMAD.WIDE.U32 R10, R3, 0x10, R12 ;  /* 0x00000010030a7825 */ /* 0x004fcc00078e000c */
[----:B------:R-:W2:Y:S01]  /*0210*/  LDG.E.128 R8, desc[UR8][R10.64] ;  /* 0x000000080a087981 */ /* 0x000ea2000c1e1d00 */
[----:B------:R-:W-:-:S05]  /*0220*/  LOP3.LUT R3, R3, 0x20, RZ, 0xfc, !PT ;  /* 0x0000002003037812 */ /* 0x000fca00078efcff */
[----:B------:R-:W-:-:S06]  /*0230*/  IMAD.WIDE.U32 R12, R3, 0x10, R12 ;  /* 0x00000010030c7825 */ /* 0x000fcc00078e000c */
[----:B------:R-:W3:Y:S01]  /*0240*/  LDG.E.128 R12, desc[UR8][R12.64] ;  /* 0x000000080c0c7981 */ /* 0x000ee2000c1e1d00 */
        /* <DEDUP_REMOVED lines=10> */
[----:B------:R-:W-:Y:S01]  /*02f0*/  PRMT R0, R10, 0x7632, R0 ;  /* 0x000076320a007816 */ /* 0x000fe20000000000 */
[----:B---3--:R-:W-:Y:S01]  /*0300*/  IMAD.U32 R31, R12, 0x10000, RZ ;  /* 0x000100000c1f7824 */ /* 0x008fe200078e00ff */
        /* <DEDUP_REMOVED lines=10> */
[C---:B------:R-:W-:Y:S01]  /*03b0*/  PRMT R34, R15.reuse, 0x7632, R34 ;  /* 0x000076320f227816 */ /* 0x040fe20000000022 */
[----:B------:R-:W-:Y:S01]  /*03c0*/  FADD R3, R10, R3 ;  /* 0x000000030a037221 */ /* 0x000fe20000000000 */
[----:B------:R-:W-:Y:S01]  /*03d0*/  SHF.L.U32 R12, R0, 0x10, RZ ;  /* 0x00000010000c7819 */ /* 0x000fe200000006ff */
[----:B------:R-:W-:Y:S01]  /*03e0*/  IMAD.U32 R15, R15, 0x10000, RZ ;  /* 0x000100000f0f7824 */ /* 0x000fe200078e00ff */
[----:B------:R-:W-:Y:S01]  /*03f0*/  PRMT R0, R13, 0x7632, R0 ;  /* 0x000076320d007816 */ /* 0x000fe20000000000 */
[----:B------:R-:W-:Y:S01]  /*0400*/  FADD R2, R30, R3 ;  /* 0x000000031e027221 */ /* 0x000fe20000000000 */
[----:B------:R-:W-:-:S03]  /*0410*/  SHF.L.U32 R34, R34, 0x10, RZ ;  /* 0x0000001022227819 */ /* 0x000fc600000006ff */
[----:B------:R-:W-:Y:S01]  /*0420*/  FADD R2, R11, R2 ;  /* 0x000000020b027221 */ /* 0x000fe20000000000 */
[----:B------:R-:W-:Y:S01]  /*0430*/  IMAD.U32 R13, R0, 0x10000, RZ ;  /* 0x00010000000d7824 */ /* 0x000fe200078e00ff */
[----:B------:R-:W-:Y:S02]  /*0440*/  PRMT R0, R14, 0x7632, R0 ;  /* 0x000076320e007816 */ /* 0x000fe40000000000 */
[----:B------:R-:W-:Y:S02]  /*0450*/  FADD R3, R31, R2 ;  /* 0x000000021f037221 */ /* 0x000fe40000000000 */
[----:B------:R-:W-:Y:S02]  /*0460*/  SHF.L.U32 R14, R0, 0x10, RZ ;  /* 0x00000010000e7819 */ /* 0x000fe400000006ff */
        /* <DEDUP_REMOVED lines=60> */
.L_x_5452:
[----:B--2---:R-:W-:Y:S01]  /*0830*/  FADD R0, R37, R0 ;  /* 0x0000000025007221 */ /* 0x004fe20000000000 */
[----:B-1----:R-:W-:Y:S02]  /*0840*/  ISETP.NE.AND P3, PT, R21, RZ, PT ;  /* 0x000000ff1500720c */ /* 0x002fe40003f65270 */
[----:B0----5:R-:W-:Y:S01]  /*0850*/  SHF.L.U32 R37, R17, 0x10, RZ ;  /* 0x0000001011257819 */ /* 0x021fe200000006ff */
[----:B------:R-:W-:Y:S01]  /*0860*/  FMUL R0, R0, 0.001953125 ;  /* 0x3b00000000007820 */ /* 0x000fe20000400000 */
[----:B------:R-:W-:-:S03]  /*0870*/  LOP3.LUT R27, R27, 0xffffff00, RZ, 0xc0, !PT ;  /* 0xffffff001b1b7812 */ /* 0x000fc600078ec0ff */
[----:B------:R-:W-:Y:S02]  /*0880*/  FFMA R0, R3, R3, R0 ;  /* 0x0000000303007223 */ /* 0x000fe40000000000 */
[----:B------:R-:W0:Y:S02]  /*0890*/  @!P2 LDC.64 R2, c[0x0][0x230] ;  /* 0x00008c00ff02ab82 */ /* 0x000e240000000a00 */
[----:B------:R-:W-:Y:S02]  /*08a0*/  FADD R0, R0, UR7 ;  /* 0x0000000700007e21 */ /* 0x000fe40008000000 */
[----:B------:R-:W-:-:S03]  /*08b0*/  @P3 FADD R37, R37, 1 ;  /* 0x3f80000025253421 */ /* 0x000fc60000000000 */
[----:B------:R-:W-:-:S13]  /*08c0*/  FSETP.GEU.AND P0, PT, |R0|, 1.175494350822287508e-38, PT ;  /* 0x008000000000780b */ /* 0x000fda0003f0e200 */
[----:B------:R-:W-:-:S04]  /*08d0*/  @!P0 FMUL R0, R0, 16777216 ;  /* 0x4b80000000008820 */ /* 0x000fc80000400000 */
[----:B------:R1:W2:Y:S01]  /*08e0*/  MUFU.RSQ R35, R0 ;  /* 0x0000000000237308 */ /* 0x0002a20000001400 */
[----:B0-----:R-:W-:Y:S01]  /*08f0*/  @!P2 IMAD.WIDE R2, R23, 0x4, R2 ;  /* 0x000000041702a825 */ /* 0x001fe200078e0202 */
[----:B-1----:R-:W-:-:S03]  /*0900*/  PRMT R0, R16, 0x7632, R0 ;  /* 0x0000763210007816 */ /* 0x002fc60000000000 */
[----:B--2---:R-:W-:Y:S01]  /*0910*/  @!P0 FMUL R35, R35, 4096 ;  /* 0x4580000023238820 */ /* 0x004fe20000400000 */
        /* <DEDUP_REMOVED lines=18> */
[----:B0-----:R-:W-:Y:S01]  /*0a40*/  SHF.L.U32 R35, R0, 0x10, RZ ;  /* 0x0000001000237819 */ /* 0x001fe200000006ff */
[----:B------:R-:W-:Y:S01]  /*0a50*/  IMAD.U32 R3, R16, 0x10000, RZ ;  /* 0x0001000010037824 */ /* 0x000fe200078e00ff */
[----:B------:R-:W-:Y:S01]  /*0a60*/  PRMT R0, R17, 0x7632, R0 ;  /* 0x0000763211007816 */ /* 0x000fe20000000000 */
[----:B------:R-:W-:Y:S01]  /*0a70*/  FMUL R37, R37, R28 ;  /* 0x0000001c25257220 */ /* 0x000fe20000400000 */
[----:B------:R-:W-:Y:S01]  /*0a80*/  ISETP.NE.AND.EX P0, PT, RZ, UR11, PT, P0 ;  /* 0x0000000bff007c0c */ /* 0x000fe2000bf05300 */
[----:B------:R-:W-:Y:S01]  /*0a90*/  @P3 FADD R35, R35, 1 ;  /* 0x3f80000023233421 */ /* 0x000fe20000000000 */
[----:B------:R-:W-:Y:S01]  /*0aa0*/  SHF.L.U32 R0, R0, 0x10, RZ ;  /* 0x0000001000007819 */ /* 0x000fe200000006ff */
[----:B------:R-:W-:-:S02]  /*0ab0*/  @P3 FADD R3, R3, 1 ;  /* 0x3f80000003033421 */ /* 0x000fc40000000000 */
[----:B------:R-:W-:Y:S02]  /*0ac0*/  FMUL R35, R35, R8 ;  /* 0x0000000823237220 */ /* 0x000fe40000400000 */
[----:B------:R-:W-:Y:S01]  /*0ad0*/  @P3 FADD R0, R0, 1 ;  /* 0x3f80000000003421 */ /* 0x000fe20000000000 */
[----:B------:R-:W-:-:S03]  /*0ae0*/  FMUL R3, R3, R26 ;  /* 0x0000001a03037220 */ /* 0x000fc60000400000 */
[----:B------:R-:W-:Y:S01]  /*0af0*/  FMUL R9, R0, R9 ;  /* 0x0000000900097220 */ /* 0x000fe20000400000 */
[----:B------:R-:W-:Y:S02]  /*0b00*/  PRMT R0, R18, 0x7632, R0 ;  /* 0x0000763212007816 */ /* 0x000fe40000000000 */
[----:B------:R-:W-:Y:S01]  /*0b10*/  @P0 FMNMX R22, R22, |R3|, !PT ;  /* 0x4000000316160209 */ /* 0x000fe20007800000 */
[----:B------:R-:W-:Y:S02]  /*0b20*/  @P1 FMUL R3, R3, UR5 ;  /* 0x0000000503031c20 */ /* 0x000fe40008400000 */
[----:B------:R-:W-:Y:S01]  /*0b30*/  IMAD.U32 R2, R0, 0x10000, RZ ;  /* 0x0001000000027824 */ /* 0x000fe200078e00ff */
[----:B------:R-:W-:Y:S02]  /*0b40*/  SHF.L.U32 R0, R18, 0x10, RZ ;  /* 0x0000001012007819 */ /* 0x000fe400000006ff */
[----:B------:R-:W-:Y:S01]  /*0b50*/  @P0 FMNMX R22, R22, |R35|, !PT ;  /* 0x4000002316160209 */ /* 0x000fe20007800000 */
[----:B------:R-:W-:Y:S01]  /*0b60*/  @P3 FADD R2, R2, 1 ;  /* 0x3f80000002023421 */ /* 0x000fe20000000000 */
[----:B------:R-:W-:Y:S01]  /*0b70*/  @P1 FMUL R35, R35, UR5 ;  /* 0x0000000523231c20 */ /* 0x000fe20008400000 */
[----:B------:R-:W-:Y:S01]  /*0b80*/  @P3 FADD R0, R0, 1 ;  /* 0x3f80000000003421 */ /* 0x000fe20000000000 */
[----:B------:R-:W-:Y:S01]  /*0b90*/  @P0 FMNMX R22, R22, |R37|, !PT ;  /* 0x4000002516160209 */ /* 0x000fe20007800000 */
[----:B------:R-:W-:Y:S01]  /*0ba0*/  FMUL R10, R2, R10 ;  /* 0x0000000a020a7220 */ /* 0x000fe20000400000 */
[C---:B------:R-:W-:Y:S01]  /*0bb0*/  PRMT R2, R19.reuse, 0x7632, R2 ;  /* 0x0000763213027816 */ /* 0x040fe20000000002 */
[----:B------:R-:W-:Y:S01]  /*0bc0*/  FMUL R0, R0, R29 ;  /* 0x0000001d00007220 */ /* 0x000fe20000400000 */
[----:B------:R-:W-:Y:S01]  /*0bd0*/  IMAD.U32 R29, R19, 0x10000, RZ ;  /* 0x00010000131d7824 */ /* 0x000fe200078e00ff */
[----:B------:R-:W-:Y:S01]  /*0be0*/  @P0 FMNMX R22, R22, |R9|, !PT ;  /* 0x4000000916160209 */ /* 0x000fe20007800000 */
[----:B------:R-:W-:Y:S01]  /*0bf0*/  @P1 FMUL R37, R37, UR5 ;  /* 0x0000000525251c20 */ /* 0x000fe20008400000 */
[----:B------:R-:W-:Y:S01]  /*0c00*/  SHF.L.U32 R2, R2, 0x10, RZ ;  /* 0x0000001002027819 */ /* 0x000fe200000006ff */
[----:B------:R-:W-:Y:S01]  /*0c10*/  @P3 FADD R29, R29, 1 ;  /* 0x3f8000001d1d3421 */ /* 0x000fe20000000000 */
[----:B------:R-:W-:Y:S01]  /*0c20*/  @P0 FMNMX R22, R22, |R0|, !PT ;  /* 0x4000000016160209 */ /* 0x000fe20007800000 */
[----:B------:R-:W-:Y:S01]  /*0c30*/  @P1 FMUL R0, R0, UR5 ;  /* 0x0000000500001c20 */ /* 0x000fe20008400000 */
[----:B------:R-:W-:Y:S01]  /*0c40*/  F2FP.SATFINITE.E4M3.F32.PACK_AB_MERGE_C R35, RZ, R35, RZ ;  /* 0x00000023ff23723e */ /* 0x000fe200048070ff */
[----:B------:R-:W-:Y:S01]  /*0c50*/  @P3 FADD R2, R2, 1 ;  /* 0x3f80000002023421 */ /* 0x000fe20000000000 */
[----:B------:R-:W-:Y:S01]  /*0c60*/  FMUL R29, R29, R30 ;  /* 0x0000001e1d1d7220 */ /* 0x000fe20000400000 */
[----:B------:R-:W-:Y:S01]  /*0c70*/  @P0 FMNMX R22, R22, |R10|, !PT ;  /* 0x4000000a16160209 */ /* 0x000fe20007800000 */
[----:B------:R-:W-:Y:S01]  /*0c80*/  @P1 FMUL R9, R9, UR5 ;  /* 0x0000000509091c20 */ /* 0x000fe20008400000 */
[----:B------:R-:W-:Y:S01]  /*0c90*/  FMUL R11, R2, R11 ;  /* 0x0000000b020b7220 */ /* 0x000fe20000400000 */
[----:B------:R-:W-:Y:S01]  /*0ca0*/  PRMT R2, R4, 0x7632, R2 ;  /* 0x0000763204027816 */ /* 0x000fe20000000002 */
[----:B------:R-:W-:Y:S01]  /*0cb0*/  @P1 FMUL R10, R10, UR5 ;  /* 0x000000050a0a1c20 */ /* 0x000fe20008400000 */
[----:B------:R-:W-:-:S02]  /*0cc0*/  SHF.L.U32 R35, R35, 0x8, RZ ;  /* 0x0000000823237819 */ /* 0x000fc400000006ff */
[----:B------:R-:W-:Y:S02]  /*0cd0*/  SHF.L.U32 R8, R2, 0x10, RZ ;  /* 0x0000001002087819 */ /* 0x000fe400000006ff */
[----:B------:R-:W-:Y:S02]  /*0ce0*/  SHF.L.U32 R2, R4, 0x10, RZ ;  /* 0x0000001004027819 */ /* 0x000fe400000006ff */
[----:B------:R-:W-:Y:S01]  /*0cf0*/  F2FP.SATFINITE.E4M3.F32.PACK_AB_MERGE_C R37, RZ, R37, RZ ;  /* 0x00000025ff25723e */ /* 0x000fe200048070ff */
[----:B------:R-:W-:Y:S01]  /*0d00*/  @P3 FADD R8, R8, 1 ;  /* 0x3f80000008083421 */ /* 0x000fe20000000000 */
[----:B------:R-:W-:Y:S01]  /*0d10*/  @P0 FMNMX R22, R22, |R29|, !PT ;  /* 0x4000001d16160209 */ /* 0x000fe20007800000 */
[----:B------:R-:W-:Y:S01]  /*0d20*/  @P3 FADD R2, R2, 1 ;  /* 0x3f80000002023421 */ /* 0x000fe20000000000 */
[----:B------:R-:W-:Y:S01]  /*0d30*/  F2FP.SATFINITE.E4M3.F32.PACK_AB_MERGE_C R0, RZ, R0, RZ ;  /* 0x00000000ff00723e */ /* 0x000fe200048070ff */
[----:B------:R-:W-:Y:S01]  /*0d40*/  FMUL R12, R8, R12 ;  /* 0x0000000c080c7220 */ /* 0x000fe20000400000 */
[----:B------:R-:W-:Y:S01]  /*0d50*/  @P0 FMNMX R22, R22, |R11|, !PT ;  /* 0x4000000b16160209 */ /* 0x000fe20007800000 */
[----:B------:R-:W-:Y:S01]  /*0d60*/  FMUL R31, R2, R31 ;  /* 0x0000001f021f7220 */ /* 0x000fe20000400000 */
[----:B------:R-:W-:Y:S01]  /*0d70*/  PRMT R2, R5, 0x7632, R2 ;  /* 0x0000763205027816 */ /* 0x000fe20000000002 */
[----:B------:R-:W-:Y:S01]  /*0d80*/  @P1 FMUL R29, R29, UR5 ;  /* 0x000000051d1d1c20 */ /* 0x000fe20008400000 */
[----:B------:R-:W-:Y:S01]  /*0d90*/  F2FP.SATFINITE.E4M3.F32.PACK_AB_MERGE_C R9, RZ, R9, RZ ;  /* 0x00000009ff09723e */ /* 0x000fe200048070ff */
[----:B------:R-:W-:Y:S01]  /*0da0*/  @P1 FMUL R11, R11, UR5 ;  /* 0x000000050b0b1c20 */ /* 0x000fe20008400000 */
[----:B------:R-:W-:Y:S01]  /*0db0*/  @P0 FMNMX R22, R22, |R31|, !PT ;  /* 0x4000001f16160209 */ /* 0x000fe20007800000 */
[----:B------:R-:W-:Y:S01]  /*0dc0*/  IMAD.U32 R8, R2, 0x10000, RZ ;  /* 0x0001000002087824 */ /* 0x000fe200078e00ff */
[----:B------:R-:W-:Y:S01]  /*0dd0*/  SHF.L.U32 R2, R5, 0x10, RZ ;  /* 0x0000001005027819 */ /* 0x000fe200000006ff */
[----:B------:R-:W-:Y:S01]  /*0de0*/  @P1 FMUL R31, R31, UR5 ;  /* 0x000000051f1f1c20 */ /* 0x000fe20008400000 */
[----:B------:R-:W-:Y:S01]  /*0df0*/  @P0 FMNMX R22, R22, |R12|, !PT ;  /* 0x4000000c16160209 */ /* 0x000fe20007800000 */
[----:B------:R-:W-:Y:S01]  /*0e00*/  @P3 FADD R8, R8, 1 ;  /* 0x3f80000008083421 */ /* 0x000fe20000000000 */
[----:B------:R-:W-:Y:S01]  /*0e10*/  @P1 FMUL R12, R12, UR5 ;  /* 0x000000050c0c1c20 */ /* 0x000fe20008400000 */
[----:B------:R-:W-:Y:S01]  /*0e20*/  @P3 FADD R2, R2, 1 ;  /* 0x3f80000002023421 */ /* 0x000fe20000000000 */
[----:B------:R-:W-:Y:S01]  /*0e30*/  F2FP.SATFINITE.E4M3.F32.PACK_AB_MERGE_C R10, RZ, R10, RZ ;  /* 0x0000000aff0a723e */ /* 0x000fe200048070ff */
[----:B------:R-:W-:Y:S01]  /*0e40*/  FMUL R13, R8, R13 ;  /* 0x0000000d080d7220 */ /* 0x000fe20000400000 */
[----:B------:R-:W-:Y:S01]  /*0e50*/  F2FP.SATFINITE.E4M3.F32.PACK_AB_MERGE_C R29, RZ, R29, RZ ;  /* 0x0000001dff1d723e */ /* 0x000fe200048070ff */
[----:B------:R-:W-:Y:S01]  /*0e60*/  FMUL R32, R2, R32 ;  /* 0x0000002002207220 */ /* 0x000fe20000400000 */
[----:B------:R-:W-:-:S02]  /*0e70*/  PRMT R2, R6, 0x7632, R2 ;  /* 0x0000763206027816 */ /* 0x000fc40000000002 */
[----:B------:R-:W-:Y:S02]  /*0e80*/  F2FP.SATFINITE.E4M3.F32.PACK_AB_MERGE_C R12, RZ, R12, RZ ;  /* 0x0000000cff0c723e */ /* 0x000fe400048070ff */
[----:B------:R-:W-:Y:S01]  /*0e90*/  SHF.L.U32 R8, R2, 0x10, RZ ;  /* 0x0000001002087819 */ /* 0x000fe200000006ff */
[----:B------:R-:W-:Y:S01]  /*0ea0*/  IMAD.U32 R2, R6, 0x10000, RZ ;  /* 0x0001000006027824 */ /* 0x000fe200078e00ff */
[----:B------:R-:W-:Y:S01]  /*0eb0*/  @P0 FMNMX R22, R22, |R32|, !PT ;  /* 0x4000002016160209 */ /* 0x000fe20007800000 */
[----:B------:R-:W-:Y:S01]  /*0ec0*/  @P1 FMUL R32, R32, UR5 ;  /* 0x0000000520201c20 */ /* 0x000fe20008400000 */
[----:B------:R-:W-:Y:S01]  /*0ed0*/  SHF.L.U32 R12, R12, 0x8, RZ ;  /* 0x000000080c0c7819 */ /* 0x000fe200000006ff */
[----:B------:R-:W-:Y:S01]  /*0ee0*/  @P3 FADD R2, R2, 1 ;  /* 0x3f80000002023421 */ /* 0x000fe20000000000 */
[----:B------:R-:W-:Y:S01]  /*0ef0*/  @P3 FADD R8, R8, 1 ;  /* 0x3f80000008083421 */ /* 0x000fe20000000000 */
[----:B------:R-:W-:Y:S01]  /*0f00*/  @P0 FMNMX R22, R22, |R13|, !PT ;  /* 0x4000000d16160209 */ /* 0x000fe20007800000 */
[----:B------:R-:W-:Y:S01]  /*0f10*/  @P1 FMUL R13, R13, UR5 ;  /* 0x000000050d0d1c20 */ /* 0x000fe20008400000 */
[----:B------:R-:W-:Y:S01]  /*0f20*/  FMUL R33, R2, R33 ;  /* 0x0000002102217220 */ /* 0x000fe20000400000 */
[----:B------:R-:W-:Y:S01]  /*0f30*/  F2FP.SATFINITE.E4M3.F32.PACK_AB_MERGE_C R2, RZ, R3, RZ ;  /* 0x00000003ff02723e */ /* 0x000fe200048070ff */
[----:B------:R-:W-:Y:S01]  /*0f40*/  FMUL R14, R8, R14 ;  /* 0x0000000e080e7220 */ /* 0x000fe20000400000 */
[----:B------:R-:W-:-:S02]  /*0f50*/  SHF.L.U32 R8, R7, 0x10, RZ ;  /* 0x0000001007087819 */ /* 0x000fc400000006ff */
[----:B------:R-:W-:Y:S02]  /*0f60*/  LOP3.LUT R2, R2, 0xff, RZ, 0xc0, !PT ;  /* 0x000000ff02027812 */ /* 0x000fe400078ec0ff */
[----:B------:R-:W-:Y:S01]  /*0f70*/  LOP3.LUT R3, R24, 0x1f, RZ, 0xc0, !PT ;  /* 0x0000001f18037812 */ /* 0x000fe200078ec0ff */
[----:B------:R-:W-:Y:S01]  /*0f80*/  @P3 FADD R8, R8, 1 ;  /* 0x3f80000008083421 */ /* 0x000fe20000000000 */
[----:B------:R-:W-:Y:S02]  /*0f90*/  LOP3.LUT R35, R2, 0xffff, R35, 0xf8, !PT ;  /* 0x0000ffff02237812 */ /* 0x000fe400078ef823 */
[----:B------:R-:W-:Y:S01]  /*0fa0*/  SHF.L.U32 R2, R37, 0x10, RZ ;  /* 0x0000001025027819 */ /* 0x000fe200000006ff */
[----:B------:R-:W-:Y:S01]  /*0fb0*/  FMUL R15, R8, R15 ;  /* 0x0000000f080f7220 */ /* 0x000fe20000400000 */
[----:B------:R-:W-:Y:S01]  /*0fc0*/  IMAD.SHL.U32 R8, R23, 0x40, RZ ;  /* 0x0000004017087824 */ /* 0x000fe200078e00ff */
[----:B------:R-:W-:Y:S01]  /*0fd0*/  @P0 FMNMX R22, R22, |R33|, !PT ;  /* 0x4000002116160209 */ /* 0x000fe20007800000 */
[----:B------:R-:W-:Y:S01]  /*0fe0*/  @P1 FMUL R33, R33, UR5 ;  /* 0x0000000521211c20 */ /* 0x000fe20008400000 */
[----:B------:R-:W-:-:S02]  /*0ff0*/  LOP3.LUT R2, R35, 0xff0000, R2, 0xf8, !PT ;  /* 0x00ff000023027812 */ /* 0x000fc400078ef802 */
[----:B------:R-:W-:Y:S02]  /*1000*/  LOP3.LUT R35, R25, 0xffffff00, RZ, 0xc0, !PT ;  /* 0xffffff0019237812 */ /* 0x000fe400078ec0ff */
[----:B------:R-:W-:Y:S02]  /*1010*/  LOP3.LUT R3, R8, 0xffffffc0, R3, 0xe2, !PT ;  /* 0xffffffc008037812 */ /* 0x000fe400078ee203 */
[----:B------:R-:W-:Y:S02]  /*1020*/  LOP3.LUT R35, R35, 0xffff, R0, 0xf8, !PT ;  /* 0x0000ffff23237812 */ /* 0x000fe400078ef800 */
[----:B------:R-:W-:Y:S02]  /*1030*/  LOP3.LUT R0, R9, 0xffff, RZ, 0xc0, !PT ;  /* 0x0000ffff09007812 */ /* 0x000fe400078ec0ff */
[----:B------:R-:W-:Y:S02]  /*1040*/  PRMT R8, R7, 0x7632, R8 ;  /* 0x0000763207087816 */ /* 0x000fe40000000008 */
[----:B------:R-:W-:Y:S01]  /*1050*/  F2FP.SATFINITE.E4M3.F32.PACK_AB_MERGE_C R26, RZ, R32, RZ ;  /* 0x00000020ff1a723e */ /* 0x000fe200048070ff */
[----:B------:R-:W-:Y:S01]  /*1060*/  IMAD.SHL.U32 R9, R0, 0x1000000, RZ ;  /* 0x0100000000097824 */ /* 0x000fe200078e00ff */
[----:B------:R-:W-:-:S02]  /*1070*/  SHF.L.U32 R25, R8, 0x10, RZ ;  /* 0x0000001008197819 */ /* 0x000fc400000006ff */
[----:B------:R-:W-:Y:S01]  /*1080*/  @P0 FMNMX R22, R22, |R14|, !PT ;  /* 0x4000000e16160209 */ /* 0x000fe20007800000 */
[----:B------:R-:W-:Y:S01]  /*1090*/  @P1 FMUL R14, R14, UR5 ;  /* 0x000000050e0e1c20 */ /* 0x000fe20008400000 */
[----:B------:R-:W-:Y:S01]  /*10a0*/  LOP3.LUT R2, R2, 0xff000000, R9, 0xf8, !PT ;  /* 0xff00000002027812 */ /* 0x000fe200078ef809 */
[----:B------:R-:W-:Y:S01]  /*10b0*/  IMAD.U32 R26, R26, 0x10000, RZ ;  /* 0x000100001a1a7824 */ /* 0x000fe200078e00ff */
[----:B------:R-:W-:Y:S01]  /*10c0*/  F2FP.SATFINITE.E4M3.F32.PACK_AB_MERGE_C R9, RZ, R31, RZ ;  /* 0x0000001fff09723e */ /* 0x000fe200048070ff */
[----:B------:R-:W-:Y:S01]  /*10d0*/  @P3 FADD R25, R25, 1 ;  /* 0x3f80000019193421 */ /* 0x000fe20000000000 */
[----:B------:R-:W-:Y:S02]  /*10e0*/  F2FP.SATFINITE.E4M3.F32.PACK_AB_MERGE_C R0, RZ, R33, RZ ;  /* 0x00000021ff00723e */ /* 0x000fe400048070ff */
[----:B------:R-:W-:Y:S01]  /*10f0*/  LOP3.LUT R9, R9, 0xff, RZ, 0xc0, !PT ;  /* 0x000000ff09097812 */ /* 0x000fe200078ec0ff */
[----:B------:R-:W-:Y:S01]  /*1100*/  FMUL R25, R25, R34 ;  /* 0x0000002219197220 */ /* 0x000fe20000400000 */
[----:B------:R-:W-:-:S02]  /*1110*/  LOP3.LUT R27, R27, 0xffff, R0, 0xf8, !PT ;  /* 0x0000ffff1b1b7812 */ /* 0x000fc400078ef800 */
[----:B------:R-:W-:Y:S02]  /*1120*/  LOP3.LUT R9, R9, 0xffff, R12, 0xf8, !PT ;  /* 0x0000ffff09097812 */ /* 0x000fe400078ef80c */
[----:B------:R-:W-:Y:S02]  /*1130*/  F2FP.SATFINITE.E4M3.F32.PACK_AB_MERGE_C R0, RZ, R14, RZ ;  /* 0x0000000eff00723e */ /* 0x000fe400048070ff */
[----:B------:R-:W-:Y:S02]  /*1140*/  LOP3.LUT R26, R9, 0xff0000, R26, 0xf8, !PT ;  /* 0x00ff0000091a7812 */ /* 0x000fe400078ef81a */
[----:B------:R-:W0:Y:S01]  /*1150*/  LDC.64 R8, c[0x0][0x258] ;  /* 0x00009600ff087b82 */ /* 0x000e220000000a00 */
[----:B------:R-:W-:Y:S01]  /*1160*/  @P0 FMNMX R22, R22, |R15|, !PT ;  /* 0x4000000f16160209 */ /* 0x000fe20007800000 */
[----:B------:R-:W-:Y:S01]  /*1170*/  @P1 FMUL R15, R15, UR5 ;  /* 0x000000050f0f1c20 */ /* 0x000fe20008400000 */
[----:B------:R-:W-:Y:S02]  /*1180*/  PRMT R0, R0, 0x7104, RZ ;  /* 0x0000710400007816 */ /* 0x000fe400000000ff */
[----:B------:R-:W-:-:S02]  /*1190*/  LOP3.LUT R27, R27, 0xff, RZ, 0xc0, !PT ;  /* 0x000000ff1b1b7812 */ /* 0x000fc400078ec0ff */
[----:B------:R-:W-:Y:S01]  /*11a0*/  @P0 FMNMX R22, R22, |R25|, !PT ;  /* 0x4000001916160209 */ /* 0x000fe20007800000 */
[----:B------:R-:W-:Y:S01]  /*11b0*/  @P1 FMUL R25, R25, UR5 ;  /* 0x0000000519191c20 */ /* 0x000fe20008400000 */
[----:B------:R-:W-:Y:S02]  /*11c0*/  LOP3.LUT R14, R27, 0xff00, R0, 0xf8, !PT ;  /* 0x0000ff001b0e7812 */ /* 0x000fe400078ef800 */
[----:B------:R-:W-:Y:S01]  /*11d0*/  LOP3.LUT R35, R35, 0xff, RZ, 0xc0, !PT ;  /* 0x000000ff23237812 */ /* 0x000fe200078ec0ff */
[----:B------:R-:W1:Y:S01]  /*11e0*/  LDC R0, c[0x0][0x210] ;  /* 0x00008400ff007b82 */ /* 0x000e620000000800 */
[----:B------:R-:W-:Y:S02]  /*11f0*/  PRMT R10, R10, 0x7104, RZ ;  /* 0x000071040a0a7816 */ /* 0x000fe400000000ff */
[----:B------:R-:W-:Y:S02]  /*1200*/  F2FP.SATFINITE.E4M3.F32.PACK_AB_MERGE_C R11, RZ, R11, RZ ;  /* 0x0000000bff0b723e */ /* 0x000fe400048070ff */
[----:B------:R-:W-:-:S02]  /*1210*/  F2FP.SATFINITE.E4M3.F32.PACK_AB_MERGE_C R12, RZ, R13, RZ ;  /* 0x0000000dff0c723e */ /* 0x000fc400048070ff */
[----:B------:R-:W-:Y:S02]  /*1220*/  F2FP.SATFINITE.E4M3.F32.PACK_AB_MERGE_C R25, RZ, R25, RZ ;  /* 0x00000019ff19723e */ /* 0x000fe400048070ff */
[----:B------:R-:W-:Y:S02]  /*1230*/  LOP3.LUT R10, R35, 0xff00, R10, 0xf8, !PT ;  /* 0x0000ff00230a7812 */ /* 0x000fe400078ef80a */
[----:B------:R-:W-:Y:S02]  /*1240*/  SHF.L.U32 R29, R29, 0x10, RZ ;  /* 0x000000101d1d7819 */ /* 0x000fe400000006ff */
[----:B------:R-:W-:Y:S02]  /*1250*/  LOP3.LUT R11, R11, 0xffff, RZ, 0xc0, !PT ;  /* 0x0000ffff0b0b7812 */ /* 0x000fe400078ec0ff */
[----:B------:R-:W-:Y:S02]  /*1260*/  LOP3.LUT R12, R12, 0xffff, RZ, 0xc0, !PT ;  /* 0x0000ffff0c0c7812 */ /* 0x000fe400078ec0ff */
[----:B------:R-:W-:-:S02]  /*1270*/  F2FP.SATFINITE.E4M3.F32.PACK_AB_MERGE_C R15, RZ, R15, RZ ;  /* 0x0000000fff0f723e */ /* 0x000fc400048070ff */
[----:B------:R-:W-:Y:S01]  /*1280*/  LOP3.LUT R25, R25, 0xffff, RZ, 0xc0, !PT ;  /* 0x0000ffff19197812 */ /* 0x000fe200078ec0ff */
[----:B------:R-:W-:Y:S01]  /*1290*/  IMAD.SHL.U32 R27, R12, 0x1000000, RZ ;  /* 0x010000000c1b7824 */ /* 0x000fe200078e00ff */
[----:B------:R-:W-:Y:S02]  /*12a0*/  LOP3.LUT R10, R10, 0xff0000, R29, 0xf8, !PT ;  /* 0x00ff00000a0a7812 */ /* 0x000fe400078ef81d */
[----:B------:R-:W-:Y:S02]  /*12b0*/  SHF.L.U32 R11, R11, 0x18, RZ ;  /* 0x000000180b0b7819 */ /* 0x000fe400000006ff */
[----:B------:R-:W-:Y:S02]  /*12c0*/  SHF.L.U32 R15, R15, 0x10, RZ ;  /* 0x000000100f0f7819 */ /* 0x000fe400000006ff */
[----:B------:R-:W-:Y:S02]  /*12d0*/  SHF.L.U32 R12, R25, 0x18, RZ ;  /* 0x00000018190c7819 */ /* 0x000fe400000006ff */
[----:B------:R-:W-:Y:S01]  /*12e0*/  LOP3.LUT R25, R10, R11, RZ, 0xfc, !PT ;  /* 0x0000000b0a197212 */ /* 0x000fe200078efcff */
[C---:B0-----:R-:W-:Y:S01]  /*12f0*/  IMAD.WIDE.U32 R10, R3.reuse, 0x8, R8 ;  /* 0x00000008030a7825 */ /* 0x041fe200078e0008 */
[----:B------:R-:W-:-:S02]  /*1300*/  IADD3 R13, R3, 0x20, RZ ;  /* 0x00000020030d7810 */ /* 0x000fc40007ffe0ff */
[----:B------:R-:W-:Y:S01]  /*1310*/  LOP3.LUT R15, R14, 0xff0000, R15, 0xf8, !PT ;  /* 0x00ff00000e0f7812 */ /* 0x000fe200078ef80f */
[----:B------:R-:W-:Y:S01]  /*1320*/  IMAD.MOV.U32 R3, RZ, RZ, R25 ;  /* 0x000000ffff037224 */ /* 0x000fe200078e0019 */
[----:B------:R-:W-:Y:S01]  /*1330*/  LOP3.LUT R26, R26, 0xff000000, R27, 0xf8, !PT ;  /* 0xff0000001a1a7812 */ /* 0x000fe200078ef81b */
[----:B------:R-:W-:Y:S01]  /*1340*/  IMAD.WIDE.U32 R8, R13, 0x8, R8 ;  /* 0x000000080d087825 */ /* 0x000fe200078e0008 */
[----:B------:R-:W-:Y:S02]  /*1350*/  LOP3.LUT R27, R15, R12, RZ, 0xfc, !PT ;  /* 0x0000000c0f1b7212 */ /* 0x000fe400078efcff */
[----:B------:R2:W-:Y:S01]  /*1360*/  STG.E.64 desc[UR8][R10.64], R2 ;  /* 0x000000020a007986 */ /* 0x0005e2000c101b08 */
[----:B-1----:R-:W-:-:S03]  /*1370*/  LEA R23, R0, R23, 0x2 ;  /* 0x0000001700177211 */ /* 0x002fc600078e10ff */
[----:B------:R2:W-:Y:S01]  /*1380*/  STG.E.64 desc[UR8][R8.64], R26 ;  /* 0x0000001a08007986 */ /* 0x0005e2000c101b08 */
[----:B------:R-:W-:-:S13]  /*1390*/  ISETP.GE.AND P0, PT, R23, UR14, PT ;  /* 0x0000000e17007c0c */ /* 0x000fda000bf06270 */
[----:B--2---:R-:W-:Y:S05]  /*13a0*/  @!P0 BRA `(.L_x_5432) ;  /* 0xffffffec00888947 */ /* 0x004fea000383ffff */
.L_x_5430:
[----:B------:R-:W-:Y:S05]  /*13b0*/  BSYNC B0 ;  /* 0x0000000000007941 */ /* 0x000fea0003800000 */
.L_x_5429:
        /* <DEDUP_REMOVED lines=15> */
.L_x_5459:
[----:B------:R-:W-:Y:S01]  /*14b0*/  LOP3.LUT P0, RZ, R24, 0x1f, RZ, 0xc0, !PT ;  /* 0x0000001f18ff7812 */ /* 0x000fe2000780c0ff */
[----:B------:R-:W-:Y:S05]  /*14c0*/  WARPSYNC.ALL ;  /* 0x0000000000007948 */ /* 0x000fea0003800000 */
[----:B-1----:R-:W-:Y:S01]  /*14d0*/  FMNMX R7, R4, R7, !PT ;  /* 0x0000000704077209 */ /* 0x002fe20007800000 */
[----:B------:R-:W-:Y:S01]  /*14e0*/  BSSY B0, `(.L_x_5435) ;  /* 0x000001a000007945 */ /* 0x000fe20003800000 */
[----:B------:R-:W-:-:S05]  /*14f0*/  IMAD.MOV.U32 R5, RZ, RZ, RZ ;  /* 0x000000ffff057224 */ /* 0x000fca00078e00ff */
        /* <DEDUP_REMOVED lines=22> */
[----:B0-----:R0:W2:Y:S02]  /*1660*/  SHFL.DOWN PT, R4, R3, 0x1, 0x1f ;  /* 0x08201f0003047f89 */ /* 0x0010a400000e0000 */
.L_x_5462:
[----:B--2---:R-:W-:-:S07]  /*1670*/  FMNMX R5, R3, R4, !PT ;  /* 0x0000000403057209 */ /* 0x004fce0007800000 */
.L_x_5436:
[----:B------:R-:W-:Y:S05]  /*1680*/  BSYNC B0 ;  /* 0x0000000000007941 */ /* 0x000fea0003800000 */
.L_x_5435:
[----:B------:R-:W-:Y:S01]  /*1690*/  ISETP.NE.AND P0, PT, R24, RZ, PT ;  /* 0x000000ff1800720c */ /* 0x000fe20003f05270 */
[----:B------:R-:W-:-:S12]  /*16a0*/  BSSY B0, `(.L_x_5433) ;  /* 0x0000004000007945 */ /* 0x000fd80003800000 */
[----:B------:R-:W-:Y:S05]  /*16b0*/  @P0 BRA `(.L_x_5438) ;  /* 0x0000000000080947 */ /* 0x000fea0003800000 */
[----:B01----:R-:W0:Y:S02]  /*16c0*/  LDC.64 R2, c[0x0][0x288] ;  /* 0x0000a200ff027b82 */ /* 0x003e240000000a00 */
[----:B0-----:R2:W-:Y:S02]  /*16d0*/  REDG.E.MAX.S32.STRONG.GPU desc[UR8][R2.64], R5 ;  /* 0x000000050200798e */ /* 0x0015e4000d10e388 */
.L_x_5438:
[----:B------:R-:W-:Y:S05]  /*16e0*/  BSYNC B0 ;  /* 0x0000000000007941 */ /* 0x000fea0003800000 */
.L_x_5433:
        /* <DEDUP_REMOVED lines=15> */
[----:B012---:R-:W-:Y:S05]  /*17e0*/  CALL.REL.NOINC `($__internal_75_$__cuda_sm20_rcp_rn_f32_slowpath) ;  /* 0x0000000800747944 */ /* 0x007fea0003c00000 */
[----:B------:R-:W-:Y:S05]  /*17f0*/  BRA `(.L_x_5440) ;  /* 0x0000000000147947 */ /* 0x000fea0003800000 */
.L_x_5439:
[----:B--2---:R-:W2:Y:S01]  /*1800*/  MUFU.RCP R5, UR5 ;  /* 0x0000000500057d08 */ /* 0x004ea20008001000 */
[----:B------:R-:W-:-:S04]  /*1810*/  IMAD.U32 R0, RZ, RZ, UR5 ;  /* 0x00000005ff007e24 */ /* 0x000fc8000f8e00ff */
[----:B--2---:R-:W-:-:S04]  /*1820*/  FFMA R0, R5, R0, -1 ;  /* 0xbf80000005007423 */ /* 0x004fc80000000000 */
[----:B------:R-:W-:-:S04]  /*1830*/  FADD.FTZ R0, -R0, -RZ ;  /* 0x800000ff00007221 */ /* 0x000fc80000010100 */
[----:B------:R-:W-:-:S07]  /*1840*/  FFMA R5, R5, R0, R5 ;  /* 0x0000000005057223 */ /* 0x000fce0000000005 */
.L_x_5440:
[----:B01----:R-:W0:Y:S02]  /*1850*/  LDC.64 R2, c[0x0][0x280] ;  /* 0x0000a000ff027b82 */ /* 0x003e240000000a00 */
[----:B0-----:R-:W-:Y:S01]  /*1860*/  STG.E desc[UR8][R2.64], R5 ;  /* 0x0000000502007986 */ /* 0x001fe2000c101908 */
[----:B------:R-:W-:Y:S05]  /*1870*/  EXIT ;  /* 0x000000000000794d */ /* 0x000fea0003800000 */
.L_x_5431:
[----:B------:R-:W-:Y:S01]  /*1880*/  HFMA2.MMA R36, -RZ, RZ, 0, 5.9604644775390625e-08 ;  /* 0x00000001ff247435 */ /* 0x000fe200000001ff */
[----:B------:R-:W-:Y:S01]  /*1890*/  BSSY B1, `(.L_x_5441) ;  /* 0x0000006000017945 */ /* 0x000fe20003800000 */
[----:B------:R-:W-:Y:S01]  /*18a0*/  MOV R35, 0x1f ;  /* 0x0000001f00237802 */ /* 0x000fe20000000f00 */
[----:B------:R-:W-:-:S08]  /*18b0*/  IMAD.MOV.U32 R2, RZ, RZ, -0x1 ;  /* 0xffffffffff027424 */ /* 0x000fd000078e00ff */
[----:B-1---5:R-:W-:Y:S05]  /*18c0*/  WARPSYNC.COLLECTIVE R2, `(.L_x_5442) ;  /* 0x0000000002087348 */ /* 0x022fea0003c00000 */
[----:B------:R0:W2:Y:S02]  /*18d0*/  SHFL.BFLY P0, R0, R37, R36, R35 ;  /* 0x0c00002425007389 */ /* 0x0000a40000000023 */
[----:B012--5:R-:W-:Y:S01]  /*18e0*/  ENDCOLLECTIVE ;  /* 0x000000000000791b */ /* 0x027fe20003800000 */
.L_x_5442:
[----:B------:R-:W-:Y:S05]  /*18f0*/  BSYNC B1 ;  /* 0x0000000000017941 */ /* 0x000fea0003800000 */
.L_x_5441:
[----:B------:R-:W-:Y:S01]  /*1900*/  HFMA2.MMA R36, -RZ, RZ, 0, 1.1920928955078125e-07 ;  /* 0x00000002ff247435 */ /* 0x000fe200000001ff */
[----:B------:R-:W-:Y:S01]  /*1910*/  FADD R37, R37, R0 ;  /* 0x0000000025257221 */ /* 0x000fe20000000000 */
[----:B------:R-:W-:Y:S01]  /*1920*/  MOV R35, 0x1f ;  /* 0x0000001f00237802 */ /* 0x000fe20000000f00 */
[----:B------:R-:W-:-:S08]  /*1930*/  IMAD.MOV.U32 R2, RZ, RZ, -0x1 ;  /* 0xffffffffff027424 */ /* 0x000fd000078e00ff */
[----:B------:R-:W-:Y:S05]  /*1940*/  WARPSYNC.COLLECTIVE R2, `(.L_x_5443) ;  /* 0x0000000002087348 */ /* 0x000fea0003c00000 */
[----:B------:R0:W1:Y:S02]  /*1950*/  SHFL.BFLY P0, R0, R37, R36, R35 ;  /* 0x0c00002425007389 */ /* 0x0000640000000023 */
[----:B01----:R-:W-:Y:S01]  /*1960*/  ENDCOLLECTIVE ;  /* 0x000000000000791b */ /* 0x003fe20003800000 */
.L_x_5443:
[----:B------:R-:W-:Y:S01]  /*1970*/  HFMA2.MMA R36, -RZ, RZ, 0, 2.384185791015625e-07 ;  /* 0x00000004ff247435 */ /* 0x000fe200000001ff */
[----:B------:R-:W-:-:S05]  /*1980*/  FADD R3, R37, R0 ;  /* 0x0000000025037221 */ /* 0x000fca0000000000 */
[----:B------:R-:W-:-:S07]  /*1990*/  MOV R37, R3 ;  /* 0x0000000300257202 */ /* 0x000fce0000000f00 */
[----:B------:R-:W-:Y:S05]  /*19a0*/  WARPSYNC.COLLECTIVE R2, `(.L_x_5444) ;  /* 0x0000000002087348 */ /* 0x000fea0003c00000 */
[----:B------:R0:W1:Y:S02]  /*19b0*/  SHFL.BFLY P0, R0, R37, R36, R35 ;  /* 0x0c00002425007389 */ /* 0x0000640000000023 */
[----:B01----:R-:W-:Y:S01]  /*19c0*/  ENDCOLLECTIVE ;  /* 0x000000000000791b */ /* 0x003fe20003800000 */
.L_x_5444:
[----:B------:R-:W-:Y:S02]  /*19d0*/  IMAD.MOV.U32 R36, RZ, RZ, 0x8 ;  /* 0x00000008ff247424 */ /* 0x000fe400078e00ff */
[----:B------:R-:W-:-:S05]  /*19e0*/  FADD R3, R3, R0 ;  /* 0x0000000003037221 */ /* 0x000fca0000000000 */
[----:B------:R-:W-:-:S07]  /*19f0*/  MOV R37, R3 ;  /* 0x0000000300257202 */ /* 0x000fce0000000f00 */
[----:B------:R-:W-:Y:S05]  /*1a00*/  WARPSYNC.COLLECTIVE R2, `(.L_x_5445) ;  /* 0x0000000002087348 */ /* 0x000fea0003c00000 */
[----:B------:R0:W1:Y:S02]  /*1a10*/  SHFL.BFLY P0, R0, R37, R36, R35 ;  /* 0x0c00002425007389 */ /* 0x0000640000000023 */
[----:B01----:R-:W-:Y:S01]  /*1a20*/  ENDCOLLECTIVE ;  /* 0x000000000000791b */ /* 0x003fe20003800000 */
.L_x_5445:
[----:B------:R-:W-:Y:S01]  /*1a30*/  HFMA2.MMA R36, -RZ, RZ, 0, 9.5367431640625e-07 ;  /* 0x00000010ff247435 */ /* 0x000fe200000001ff */
[----:B------:R-:W-:-:S10]  /*1a40*/  FADD R37, R3, R0 ;  /* 0x0000000003257221 */ /* 0x000fd40000000000 */
[----:B------:R-:W-:Y:S05]  /*1a50*/  WARPSYNC.COLLECTIVE R2, `(.L_x_5446) ;  /* 0x0000000002087348 */ /* 0x000fea0003c00000 */
[----:B------:R0:W1:Y:S02]  /*1a60*/  SHFL.BFLY P0, R0, R37, R36, R35 ;  /* 0x0c00002425007389 */ /* 0x0000640000000023 */
[----:B01----:R-:W-:Y:S01]  /*1a70*/  ENDCOLLECTIVE ;  /* 0x000000000000791b */ /* 0x003fe20003800000 */
.L_x_5446:
[----:B------:R-:W-:Y:S01]  /*1a80*/  MOV R36, 0x1 ;  /* 0x0000000100247802 */ /* 0x000fe20000000f00 */
        /* <DEDUP_REMOVED lines=33> */
[----:B------:R-:W-:-:S03]  /*1ca0*/  HFMA2.MMA R35, -RZ, RZ, 0, 1.847743988037109375e-06 ;  /* 0x0000001fff237435 */ /* 0x000fc600000001ff */
[----:B------:R-:W-:-:S08]  /*1cb0*/  FFMA R37, R37, R37, R0 ;  /* 0x0000002525257223 */ /* 0x000fd00000000000 */
[----:B------:R-:W-:Y:S05]  /*1cc0*/  WARPSYNC.COLLECTIVE R2, `(.L_x_5447) ;  /* 0x0000000002087348 */ /* 0x000fea0003c00000 */
[----:B------:R0:W1:Y:S02]  /*1cd0*/  SHFL.BFLY P0, R0, R37, R36, R35 ;  /* 0x0c00002425007389 */ /* 0x0000640000000023 */
[----:B01----:R-:W-:Y:S01]  /*1ce0*/  ENDCOLLECTIVE ;  /* 0x000000000000791b */ /* 0x003fe20003800000 */
.L_x_5447:
[----:B------:R-:W-:Y:S02]  /*1cf0*/  IMAD.MOV.U32 R36, RZ, RZ, 0x2 ;  /* 0x00000002ff247424 */ /* 0x000fe400078e00ff */
[----:B------:R-:W-:-:S07]  /*1d00*/  FADD R37, R37, R0 ;  /* 0x0000000025257221 */ /* 0x000fce0000000000 */
[----:B------:R-:W-:Y:S05]  /*1d10*/  WARPSYNC.COLLECTIVE R2, `(.L_x_5448) ;  /* 0x0000000002087348 */ /* 0x000fea0003c00000 */
[----:B------:R0:W1:Y:S02]  /*1d20*/  SHFL.BFLY P0, R0, R37, R36, R35 ;  /* 0x0c00002425007389 */ /* 0x0000640000000023 */
[----:B01----:R-:W-:Y:S01]  /*1d30*/  ENDCOLLECTIVE ;  /* 0x000000000000791b */ /* 0x003fe20003800000 */
.L_x_5448:
[----:B------:R-:W-:Y:S01]  /*1d40*/  MOV R36, 0x4 ;  /* 0x0000000400247802 */ /* 0x000fe20000000f00 */
[----:B------:R-:W-:-:S07]  /*1d50*/  FADD R37, R37, R0 ;  /* 0x0000000025257221 */ /* 0x000fce0000000000 */
[----:B------:R-:W-:Y:S05]  /*1d60*/  WARPSYNC.COLLECTIVE R2, `(.L_x_5449) ;  /* 0x0000000002087348 */ /* 0x000fea0003c00000 */
[----:B------:R0:W1:Y:S02]  /*1d70*/  SHFL.BFLY P0, R0, R37, R36, R35 ;  /* 0x0c00002425007389 */ /* 0x0000640000000023 */
[----:B01----:R-:W-:Y:S01]  /*1d80*/  ENDCOLLECTIVE ;  /* 0x000000000000791b */ /* 0x003fe20003800000 */
.L_x_5449:
[----:B------:R-:W-:Y:S01]  /*1d90*/  HFMA2.MMA R36, -RZ, RZ, 0, 4.76837158203125e-07 ;  /* 0x00000008ff247435 */ /* 0x000fe200000001ff */
[----:B------:R-:W-:-:S10]  /*1da0*/  FADD R37, R37, R0 ;  /* 0x0000000025257221 */ /* 0x000fd40000000000 */
[----:B------:R-:W-:Y:S05]  /*1db0*/  WARPSYNC.COLLECTIVE R2, `(.L_x_5450) ;  /* 0x0000000002087348 */ /* 0x000fea0003c00000 */
[----:B------:R0:W1:Y:S02]  /*1dc0*/  SHFL.BFLY P0, R0, R37, R36, R35 ;  /* 0x0c00002425007389 */ /* 0x0000640000000023 */
[----:B01----:R-:W-:Y:S01]  /*1dd0*/  ENDCOLLECTIVE ;  /* 0x000000000000791b */ /* 0x003fe20003800000 */
.L_x_5450:
[----:B------:R-:W-:Y:S01]  /*1de0*/  MOV R36, 0x10 ;  /* 0x0000001000247802 */ /* 0x000fe20000000f00 */
[----:B------:R-:W-:-:S07]  /*1df0*/  FADD R37, R37, R0 ;  /* 0x0000000025257221 */ /* 0x000fce0000000000 */
[----:B------:R-:W-:Y:S05]  /*1e00*/  WARPSYNC.COLLECTIVE R2, `(.L_x_5451) ;  /* 0x0000000002087348 */ /* 0x000fea0003c00000 */
[----:B------:R0:W1:Y:S02]  /*1e10*/  SHFL.BFLY P0, R0, R37, R36, R35 ;  /* 0x0c00002425007389 */ /* 0x0000640000000023 */
[----:B01----:R-:W-:Y:S01]  /*1e20*/  ENDCOLLECTIVE ;  /* 0x000000000000791b */ /* 0x003fe20003800000 */
.L_x_5451:
[----:B------:R-:W-:Y:S05]  /*1e30*/  BRA `(.L_x_5452) ;  /* 0xffffffe8007c7947 */ /* 0x000fea000383ffff */
.L_x_5434:
[----:B------:R-:W-:Y:S01]  /*1e40*/  HFMA2.MMA R6, -RZ, RZ, 0, 9.5367431640625e-07 ;  /* 0x00000010ff067435 */ /* 0x000fe200000001ff */
[----:B------:R-:W-:Y:S01]  /*1e50*/  BSSY B0, `(.L_x_5453) ;  /* 0x0000007000007945 */ /* 0x000fe20003800000 */
[----:B------:R-:W-:Y:S01]  /*1e60*/  IMAD.MOV.U32 R9, RZ, RZ, R22 ;  /* 0x000000ffff097224 */ /* 0x000fe200078e0016 */
[----:B------:R-:W-:Y:S02]  /*1e70*/  MOV R11, 0x1f ;  /* 0x0000001f000b7802 */ /* 0x000fe40000000f00 */
[----:B------:R-:W-:-:S07]  /*1e80*/  MOV R2, 0xffffffff ;  /* 0xffffffff00027802 */ /* 0x000fce0000000f00 */
[----:B------:R-:W-:Y:S05]  /*1e90*/  WARPSYNC.COLLECTIVE R2, `(.L_x_5454) ;  /* 0x0000000002087348 */ /* 0x000fea0003c00000 */
[----:B------:R0:W1:Y:S02]  /*1ea0*/  SHFL.DOWN P0, R7, R9, R6, R11 ;  /* 0x0800000609077389 */ /* 0x000064000000000b */
[----:B01----:R-:W-:Y:S01]  /*1eb0*/  ENDCOLLECTIVE ;  /* 0x000000000000791b */ /* 0x003fe20003800000 */
.L_x_5454:
[----:B------:R-:W-:Y:S05]  /*1ec0*/  BSYNC B0 ;  /* 0x0000000000007941 */ /* 0x000fea0003800000 */
.L_x_5453:
[----:B------:R-:W-:Y:S01]  /*1ed0*/  IMAD.MOV.U32 R3, RZ, RZ, R7 ;  /* 0x000000ffff037224 */ /* 0x000fe200078e0007 */
[----:B------:R-:W-:Y:S01]  /*1ee0*/  HFMA2.MMA R6, -RZ, RZ, 0, 4.76837158203125e-07 ;  /* 0x00000008ff067435 */ /* 0x000fe200000001ff */
[----:B------:R-:W-:Y:S01]  /*1ef0*/  MOV R11, 0x1f ;  /* 0x0000001f000b7802 */ /* 0x000fe20000000f00 */
[----:B------:R-:W-:Y:S02]  /*1f00*/  IMAD.MOV.U32 R2, RZ, RZ, -0x1 ;  /* 0xffffffffff027424 */ /* 0x000fe400078e00ff */
[----:B------:R-:W-:-:S04]  /*1f10*/  FMNMX R3, R3, R22, !PT ;  /* 0x0000001603037209 */ /* 0x000fc80007800000 */
[----:B------:R-:W-:-:S07]  /*1f20*/  MOV R9, R3 ;  /* 0x0000000300097202 */ /* 0x000fce0000000f00 */
[----:B------:R-:W-:Y:S05]  /*1f30*/  WARPSYNC.COLLECTIVE R2, `(.L_x_5455) ;  /* 0x0000000002087348 */ /* 0x000fea0003c00000 */
[----:B------:R0:W1:Y:S02]  /*1f40*/  SHFL.DOWN P0, R7, R9, R6, R11 ;  /* 0x0800000609077389 */ /* 0x000064000000000b */
[----:B01----:R-:W-:Y:S01]  /*1f50*/  ENDCOLLECTIVE ;  /* 0x000000000000791b */ /* 0x003fe20003800000 */
.L_x_5455:
[----:B------:R-:W-:Y:S01]  /*1f60*/  HFMA2.MMA R6, -RZ, RZ, 0, 2.384185791015625e-07 ;  /* 0x00000004ff067435 */ /* 0x000fe200000001ff */
[----:B------:R-:W-:-:S04]  /*1f70*/  MOV R0, R7 ;  /* 0x0000000700007202 */ /* 0x000fc80000000f00 */
[----:B------:R-:W-:-:S04]  /*1f80*/  FMNMX R0, R3, R0, !PT ;  /* 0x0000000003007209 */ /* 0x000fc80007800000 */
[----:B------:R-:W-:-:S07]  /*1f90*/  MOV R9, R0 ;  /* 0x0000000000097202 */ /* 0x000fce0000000f00 */
[----:B------:R-:W-:Y:S05]  /*1fa0*/  WARPSYNC.COLLECTIVE R2, `(.L_x_5456) ;  /* 0x0000000002087348 */ /* 0x000fea0003c00000 */
[----:B------:R0:W1:Y:S02]  /*1fb0*/  SHFL.DOWN P0, R7, R9, R6, R11 ;  /* 0x0800000609077389 */ /* 0x000064000000000b */
[----:B01----:R-:W-:Y:S01]  /*1fc0*/  ENDCOLLECTIVE ;  /* 0x000000000000791b */ /* 0x003fe20003800000 */
.L_x_5456:
[----:B------:R-:W-:Y:S01]  /*1fd0*/  HFMA2.MMA R6, -RZ, RZ, 0, 1.1920928955078125e-07 ;  /* 0x00000002ff067435 */ /* 0x000fe200000001ff */
[----:B------:R-:W-:-:S05]  /*1fe0*/  IMAD.MOV.U32 R5, RZ, RZ, R7 ;  /* 0x000000ffff057224 */ /* 0x000fca00078e0007 */
[----:B------:R-:W-:-:S04]  /*1ff0*/  FMNMX R5, R0, R5, !PT ;  /* 0x0000000500057209 */ /* 0x000fc80007800000 */
[----:B------:R-:W-:-:S07]  /*2000*/  MOV R9, R5 ;  /* 0x0000000500097202 */ /* 0x000fce0000000f00 */
[----:B------:R-:W-:Y:S05]  /*2010*/  WARPSYNC.COLLECTIVE R2, `(.L_x_5457) ;  /* 0x0000000002087348 */ /* 0x000fea0003c00000 */
[----:B------:R0:W1:Y:S02]  /*2020*/  SHFL.DOWN P0, R7, R9, R6, R11 ;  /* 0x0800000609077389 */ /* 0x000064000000000b */
[----:B01----:R-:W-:Y:S01]  /*2030*/  ENDCOLLECTIVE ;  /* 0x000000000000791b */ /* 0x003fe20003800000 */
.L_x_5457:
[----:B------:R-:W-:Y:S01]  /*2040*/  HFMA2.MMA R6, -RZ, RZ, 0, 5.9604644775390625e-08 ;  /* 0x00000001ff067435 */ /* 0x000fe200000001ff */
[----:B------:R-:W-:-:S04]  /*2050*/  MOV R4, R7 ;  /* 0x0000000700047202 */ /* 0x000fc80000000f00 */
[----:B------:R-:W-:-:S05]  /*2060*/  FMNMX R4, R5, R4, !PT ;  /* 0x0000000405047209 */ /* 0x000fca0007800000 */
[----:B------:R-:W-:-:S07]  /*2070*/  IMAD.MOV.U32 R9, RZ, RZ, R4 ;  /* 0x000000ffff097224 */ /* 0x000fce00078e0004 */
[----:B------:R-:W-:Y:S05]  /*2080*/  WARPSYNC.COLLECTIVE R2, `(.L_x_5458) ;  /* 0x0000000002087348 */ /* 0x000fea0003c00000 */
[----:B------:R0:W1:Y:S02]  /*2090*/  SHFL.DOWN P0, R7, R9, R6, R11 ;  /* 0x0800000609077389 */ /* 0x000064000000000b */
[----:B01----:R-:W-:Y:S01]  /*20a0*/  ENDCOLLECTIVE ;  /* 0x000000000000791b */ /* 0x003fe20003800000 */
.L_x_5458:
[----:B------:R-:W-:Y:S05]  /*20b0*/  BRA `(.L_x_5459) ;  /* 0xfffffff000fc7947 */ /* 0x000fea000383ffff */
.L_x_5437:
[----:B--2---:R-:W-:Y:S01]  /*20c0*/  MOV R9, R0 ;  /* 0x0000000000097202 */ /* 0x004fe20000000f00 */
[----:B------:R-:W-:Y:S01]  /*20d0*/  IMAD.MOV.U32 R11, RZ, RZ, 0x1f ;  /* 0x0000001fff0b7424 */ /* 0x000fe200078e00ff */
[----:B------:R-:W-:Y:S02]  /*20e0*/  MOV R6, 0x2 ;  /* 0x0000000200067802 */ /* 0x000fe40000000f00 */
[----:B-1----:R-:W-:-:S07]  /*20f0*/  MOV R2, 0xffffffff ;  /* 0xffffffff00027802 */ /* 0x002fce0000000f00 */
[----:B0-----:R-:W-:Y:S05]  /*2100*/  WARPSYNC.COLLECTIVE R2, `(.L_x_5460) ;  /* 0x0000000002087348 */ /* 0x001fea0003c00000 */
[----:B------:R1:W2:Y:S02]  /*2110*/  SHFL.DOWN P0, R7, R9, R6, R11 ;  /* 0x0800000609077389 */ /* 0x0002a4000000000b */
[----:B012---:R-:W-:Y:S01]  /*2120*/  ENDCOLLECTIVE ;  /* 0x000000000000791b */ /* 0x007fe20003800000 */
.L_x_5460:
[----:B------:R-:W-:Y:S01]  /*2130*/  IMAD.MOV.U32 R6, RZ, RZ, 0x1 ;  /* 0x00000001ff067424 */ /* 0x000fe200078e00ff */
[----:B------:R-:W-:-:S04]  /*2140*/  MOV R3, R7 ;  /* 0x0000000700037202 */ /* 0x000fc80000000f00 */
[----:B------:R-:W-:-:S04]  /*2150*/  FMNMX R3, R3, R0, !PT ;  /* 0x0000000003037209 */ /* 0x000fc80007800000 */
[----:B------:R-:W-:-:S07]  /*2160*/  MOV R9, R3 ;  /* 0x0000000300097202 */ /* 0x000fce0000000f00 */
[----:B------:R-:W-:Y:S05]  /*2170*/  WARPSYNC.COLLECTIVE R2, `(.L_x_5461) ;  /* 0x0000000002087348 */ /* 0x000fea0003c00000 */
[----:B------:R0:W1:Y:S02]  /*2180*/  SHFL.DOWN P0, R7, R9, R6, R11 ;  /* 0x0800000609077389 */ /* 0x000064000000000b */
[----:B01----:R-:W-:Y:S01]  /*2190*/  ENDCOLLECTIVE ;  /* 0x000000000000791b */ /* 0x003fe20003800000 */
.L_x_5461:
[----:B------:R-:W-:Y:S01]  /*21a0*/  MOV R4, R7 ;  /* 0x0000000700047202 */ /* 0x000fe20000000f00 */
[----:B------:R-:W-:Y:S06]  /*21b0*/  BRA `(.L_x_5462) ;  /* 0xfffffff4002c7947 */ /* 0x000fec000383ffff */
        .weak           $__internal_75_$__cuda_sm20_rcp_rn_f32_slowpath
        .type           $__internal_75_$__cuda_sm20_rcp_rn_f32_slowpath,@function
        .size           $__internal_75_$__cuda_sm20_rcp_rn_f32_slowpath,(.L_x_5542 - $__internal_75_$__cuda_sm20_rcp_rn_f32_slowpath)
$__internal_75_$__cuda_sm20_rcp_rn_f32_slowpath:
        /* <DEDUP_REMOVED lines=15> */
.L_x_5463:
[----:B------:R-:W-:-:S04]  /*22b0*/  UIADD3 UR6, UR4, -0xfd, URZ ;  /* 0xffffff0304067890 */ /* 0x000fc8000fffe03f */
[----:B------:R-:W-:-:S06]  /*22c0*/  UISETP.GT.U32.AND UP0, UPT, UR6, 0x1, UPT ;  /* 0x000000010600788c */ /* 0x000fcc000bf04070 */
[----:B------:R-:W-:-:S13]  /*22d0*/  PLOP3.LUT P0, PT, PT, PT, UP0, 0x80, 0x0 ;  /* 0x000000000000781c */ /* 0x000fda0003f0f008 */
[----:B------:R-:W-:Y:S05]  /*22e0*/  @P0 BRA `(.L_x_5465) ;  /* 0x0000000000780947 */ /* 0x000fea0003800000 */
[----:B------:R-:W-:Y:S01]  /*22f0*/  LOP3.LUT R0, R2, 0x7fffff, RZ, 0xc0, !PT ;  /* 0x007fffff02007812 */ /* 0x000fe200078ec0ff */
[----:B------:R-:W-:Y:S01]  /*2300*/  IMAD.MOV.U32 R6, RZ, RZ, 0x3 ;  /* 0x00000003ff067424 */ /* 0x000fe200078e00ff */
[----:B------:R-:W-:Y:S02]  /*2310*/  UIADD3 UR4, UR4, -0xfc, URZ ;  /* 0xffffff0404047890 */ /* 0x000fe4000fffe03f */
[----:B------:R-:W-:Y:S02]  /*2320*/  LOP3.LUT R0, R0, 0x3f800000, RZ, 0xfc, !PT ;  /* 0x3f80000000007812 */ /* 0x000fe400078efcff */
[----:B------:R-:W-:Y:S02]  /*2330*/  SHF.L.U32 R6, R6, UR6, RZ ;  /* 0x0000000606067c19 */ /* 0x000fe400080006ff */
        /* <DEDUP_REMOVED lines=21> */
[----:B------:R-:W-:-:S05]  /*2490*/  @!P0 IADD3 R3, R3, 0x1, RZ ;  /* 0x0000000103038810 */ /* 0x000fca0007ffe0ff */
[----:B------:R-:W-:-:S05]  /*24a0*/  @!P1 IMAD.SHL.U32 R3, R3, 0x2, RZ ;  /* 0x0000000203039824 */ /* 0x000fca00078e00ff */
[----:B------:R-:W-:Y:S01]  /*24b0*/  LOP3.LUT R3, R3, 0x80000000, R2, 0xf8, !PT ;  /* 0x8000000003037812 */ /* 0x000fe200078ef802 */
[----:B------:R-:W-:Y:S06]  /*24c0*/  BRA `(.L_x_5464) ;  /* 0x0000000000047947 */ /* 0x000fec0003800000 */
.L_x_5465:
[----:B------:R0:W1:Y:S02]  /*24d0*/  MUFU.RCP R3, R2 ;  /* 0x0000000200037308 */ /* 0x0000640000001000 */
.L_x_5464:
[----:B-1----:R-:W-:Y:S01]  /*24e0*/  MOV R5, R3 ;  /* 0x0000000300057202 */ /* 0x002fe20000000f00 */
[----:B------:R-:W-:Y:S01]  /*24f0*/  HFMA2.MMA R3, -RZ, RZ, 0, 0 ;  /* 0x00000000ff037435 */ /* 0x000fe200000001ff */
[----:B0-----:R-:W-:-:S05]  /*2500*/  MOV R2, R7 ;  /* 0x0000000700027202 */ /* 0x001fca0000000f00 */
[----:B------:R-:W-:Y:S05]  /*2510*/  RET.REL.NODEC R2 `(_ZN18transformer_engine13normalization24rmsnorm_fwd_tuned_kernelINS0_13Kernel_traitsI13__nv_bfloat16S3_13__nv_fp8_e4m3fjLj512ELj1ELj4ELj1ELj16ENS0_18Kernel_traits_baseILj512ES3_S3_S4_fjLj128EEEEEEEvNS0_19ForwardKernelParamsE) ;  /* 0xffffffd802b87950 */ /* 0x000fea0003c3ffff */
.L_x_5466:
        /* <DEDUP_REMOVED lines=14> */
.L_x_5542:


//--------------------- .nv.shared._ZN18transformer_engine13normalization26rmsnorm_fwd_general_kernelINS0_13Kernel_traitsIff13__nv_bfloat16fjLj8192ELj1ELj1ELj4ELj16ENS0_18Kernel_traits_baseILj8192EffS3_fjLj128EEEEEEEvNS0_19ForwardKernelParamsE --------------------------
	.section	.nv.shared._ZN18transformer_engine13normalization26rmsnorm_fwd_general_kernelINS0_13Kernel_traitsIff13__nv_bfloat16fjLj8192ELj1ELj1ELj4ELj16ENS0_18Kernel_traits_baseILj8192EffS3_fjLj128EEEEEEEvNS0_19ForwardKernelParamsE,"aw",@nobits
	.sectionflags	@""
	.align	16
.nv.shared._ZN18transformer_engine13normalization26rmsnorm_fwd_general_kernelINS0_13Kernel_traitsIff13__nv_bfloat16fjLj8192ELj1ELj1ELj4ELj16ENS0_18Kernel_traits_baseILj8192EffS3_fjLj128EEEEEEEvNS0_19ForwardKernelParamsE:
	.zero		1072


//--------------------- .nv.shared.reserved.0     --------------------------
	.section	.nv.shared.reserved.0,"aw",@nobits
	.weak		__nv_reservedSMEM_offset_0_alias
	.size		__nv_reservedSMEM_offset_0_alias, 0, 0
	.other		__nv_reservedSMEM_offset_0_alias,@"STO_CUDA_RESERVED_SHARED STV_DEFAULT"
__nv_reservedSMEM_offset_0_alias:
	.zero		0


//--------------------- .nv.shared._ZN18transformer_engine13normalization26rmsnorm_fwd_general_kernelINS0_13Kernel_traitsI13__nv_bfloat16S3_S3_fjLj8192ELj1ELj1ELj4ELj16ENS0_18Kernel_traits_baseILj8192ES3_S3_S3_fjLj128EEEEEEEvNS0_19ForwardKernelParamsE --------------------------
	.section	.nv.shared._ZN18transformer_engine13normalization26rmsnorm_fwd_general_kernelINS0_13Kernel_traitsI13__nv_bfloat16S3_S3_fjLj8192ELj1ELj1ELj4ELj16ENS0_18Kernel_traits_baseILj8192ES3_S3_S3_fjLj128EEEEEEEvNS0_19ForwardKernelParamsE,"aw",@nobits
	.sectionflags	@""
	.align	16
.nv.shared._ZN18transformer_engine13normalization26rmsnorm_fwd_general_kernelINS0_13Kernel_traitsI13__nv_bfloat16S3_S3_fjLj8192ELj1ELj1ELj4ELj16ENS0_18Kernel_traits_baseILj8192ES3_S3_S3_fjLj128EEEEEEEvNS0_19ForwardKernelParamsE:
	.zero		1072


//--------------------- .nv.shared._ZN18transformer_engine13normalization26rmsnorm_fwd_general_kernelINS0_13Kernel_traitsIff6__halffjLj8192ELj1ELj1ELj4ELj16ENS0_18Kernel_traits_baseILj8192EffS3_fjLj128EEEEEEEvNS0_19ForwardKernelParamsE --------------------------
	.section	.nv.shared._ZN18transformer_engine13normalization26rmsnorm_fwd_general_kernelINS0_13Kernel_traitsIff6__halffjLj8192ELj1ELj1ELj4ELj16ENS0_18Kernel_traits_baseILj8192EffS3_fjLj128EEEEEEEvNS0_19ForwardKernelParamsE,"aw",@nobits
	.sectionflags	@""
	.align	16
.nv.shared._ZN18transformer_engine13normalization26rmsnorm_fwd_general_kernelINS0_13Kernel_traitsIff6__halffjLj8192ELj1ELj1ELj4ELj16ENS0_18Kernel_traits_baseILj8192EffS3_fjLj128EEEEEEEvNS0_19ForwardKernelParamsE:
	.zero		1072


//--------------------- .nv.shared._ZN18transformer_engine13normalization26rmsnorm_fwd_general_kernelINS0_13Kernel_traitsI6__halfS3_S3_fjLj8192ELj1ELj1ELj4ELj16ENS0_18Kernel_traits_baseILj8192ES3_S3_S3_fjLj128EEEEEEEvNS0_19ForwardKernelParamsE --------------------------
	.section	.nv.shared._ZN18transformer_engine13normalization26rmsnorm_fwd_general_kernelINS0_13Kernel_traitsI6__halfS3_S3_fjLj8192ELj1ELj1ELj4ELj16ENS0_18Kernel_traits_baseILj8192ES3_S3_S3_fjLj128EEEEEEEvNS0_19ForwardKernelParamsE,"aw",@nobits
	.sectionflags	@""
	.align	16
.nv.shared._ZN18transformer_engine13normalization26rmsnorm_fwd_general_kernelINS0_13Kernel_traitsI6__halfS3_S3_fjLj8192ELj1ELj1ELj4ELj16ENS0_18Kernel_traits_baseILj8192ES3_S3_S3_fjLj128EEEEEEEvNS0_19ForwardKernelParamsE:
	.zero		1072


//--------------------- .nv.shared._ZN18transformer_engine13normalization26rmsnorm_fwd_general_kernelINS0_13Kernel_traitsIffffjLj8192ELj1ELj1ELj4ELj16ENS0_18Kernel_traits_baseILj8192EffffjLj128EEEEEEEvNS0_19ForwardKernelParamsE --------------------------
	.section	.nv.shared._ZN18transformer_engine13normalization26rmsnorm_fwd_general_kernelINS0_13Kernel_traitsIffffjLj8192ELj1ELj1ELj4ELj16ENS0_18Kernel_traits_baseILj8192EffffjLj128EEEEEEEvNS0_19ForwardKernelParamsE,"aw",@nobits
	.sectionflags	@""
	.align	16
.nv.shared._ZN18transformer_engine13normalization26rmsnorm_fwd_general_kernelINS0_13Kernel_traitsIffffjLj8192ELj1ELj1ELj4ELj16ENS0_18Kernel_traits_baseILj8192EffffjLj128EEEEEEEvNS0_19ForwardKernelParamsE:
	.zero		1072


//--------------------- .nv.shared._ZN18transformer_engine13normalization26rmsnorm_fwd_general_kernelINS0_13Kernel_traitsIff13__nv_bfloat16fjLj2048ELj1ELj4ELj1ELj16ENS0_18Kernel_traits_baseILj2048EffS3_fjLj128EEEEEEEvNS0_19ForwardKernelParamsE --------------------------
	.section	.nv.shared._ZN18transformer_engine13normalization26rmsnorm_fwd_general_kernelINS0_13Kernel_traitsIff13__nv_bfloat16fjLj2048ELj1ELj4ELj1ELj16ENS0_18Kernel_traits_baseILj2048EffS3_fjLj128EEEEEEEvNS0_19ForwardKernelParamsE,"aw",@nobits
	.sectionflags	@""
	.align	16
.nv.shared._ZN18transformer_engine13normalization26rmsnorm_fwd_general_kernelINS0_13Kernel_traitsIff13__nv_bfloat16fjLj2048ELj1ELj4ELj1ELj16ENS0_18Kernel_traits_baseILj2048EffS3_fjLj128EEEEEEEvNS0_19ForwardKernelParamsE:
	.zero		1040


//--------------------- .nv.shared._ZN18transformer_engine13normalization26rmsnorm_fwd_general_kernelINS0_13Kernel_traitsI13__nv_bfloat16S3_S3_fjLj2048ELj1ELj4ELj1ELj16ENS0_18Kernel_traits_baseILj2048ES3_S3_S3_fjLj128EEEEEEEvNS0_19ForwardKernelParamsE --------------------------
	.section	.nv.shared._ZN18transformer_engine13normalization26rmsnorm_fwd_general_kernelINS0_13Kernel_traitsI13__nv_bfloat16S3_S3_fjLj2048ELj1ELj4ELj1ELj16ENS0_18Kernel_traits_baseILj2048ES3_S3_S3_fjLj128EEEEEEEvNS0_19ForwardKernelParamsE,"aw",@nobits
	.sectionflags	@""
	.align	16
.nv.shared._ZN18transformer_engine13normalization26rmsnorm_fwd_general_kernelINS0_13Kernel_traitsI13__nv_bfloat16S3_S3_fjLj2048ELj1ELj4ELj1ELj16ENS0_18Kernel_traits_baseILj2048ES3_S3_S3_fjLj128EEEEEEEvNS0_19ForwardKernelParamsE:
	.zero		1040


//--------------------- .nv.shared._ZN18transformer_engine13normalization26rmsnorm_fwd_general_kernelINS0_13Kernel_traitsIff6__halffjLj2048ELj1ELj4ELj1ELj16ENS0_18Kernel_traits_baseILj2048EffS3_fjLj128EEEEEEEvNS0_19ForwardKernelParamsE --------------------------
	.section	.nv.shared._ZN18transformer_engine13normalization26rmsnorm_fwd_general_kernelINS0_13Kernel_traitsIff6__halffjLj2048ELj1ELj4ELj1ELj16ENS0_18Kernel_traits_baseILj2048EffS3_fjLj128EEEEEEEvNS0_19ForwardKernelParamsE,"aw",@nobits
	.sectionflags	@""
	.align	16
.nv.shared._ZN18transformer_engine13normalization26rmsnorm_fwd_general_kernelINS0_13Kernel_traitsIff6__halffjLj2048ELj1ELj4ELj1ELj16ENS0_18Kernel_traits_baseILj2048EffS3_fjLj128EEEEEEEvNS0_19ForwardKernelParamsE:
	.zero		1040


//--------------------- .nv.shared._ZN18transformer_engine13normalization26rmsnorm_fwd_general_kernelINS0_13Kernel_traitsI6__halfS3_S3_fjLj2048ELj1ELj4ELj1ELj16ENS0_18Kernel_traits_baseILj2048ES3_S3_S3_fjLj128EEEEEEEvNS0_19ForwardKernelParamsE --------------------------
	.section	.nv.shared._ZN18transformer_engine13normalization26rmsnorm_fwd_general_kernelINS0_13Kernel_traitsI6__halfS3_S3_fjLj2048ELj1ELj4ELj1ELj16ENS0_18Kernel_traits_baseILj2048ES3_S3_S3_fjLj128EEEEEEEvNS0_19ForwardKernelParamsE,"aw",@nobits
	.sectionflags	@""
	.align	16
.nv.shared._ZN18transformer_engine13normalization26rmsnorm_fwd_general_kernelINS0_13Kernel_traitsI6__halfS3_S3_fjLj2048ELj1ELj4ELj1ELj16ENS0_18Kernel_traits_baseILj2048ES3_S3_S3_fjLj128EEEEEEEvNS0_19ForwardKernelParamsE:
	.zero		1040


//--------------------- .nv.shared._ZN18transformer_engine13normalization26rmsnorm_fwd_general_kernelINS0_13Kernel_traitsIffffjLj2048ELj1ELj4ELj1ELj16ENS0_18Kernel_traits_baseILj2048EffffjLj128EEEEEEEvNS0_19ForwardKernelParamsE --------------------------
	.section	.nv.shared._ZN18transformer_engine13normalization26rmsnorm_fwd_general_kernelINS0_13Kernel_traitsIffffjLj2048ELj1ELj4ELj1ELj16ENS0_18Kernel_traits_baseILj2048EffffjLj128EEEEEEEvNS0_19ForwardKernelParamsE,"aw",@nobits
	.sectionflags	@""
	.align	16
.nv.shared._ZN18transformer_engine13normalization26rmsnorm_fwd_general_kernelINS0_13Kernel_traitsIffffjLj2048ELj1ELj4ELj1ELj16ENS0_18Kernel_traits_baseILj2048EffffjLj128EEEEEEEvNS0_19ForwardKernelParamsE:
	.zero		1040


//--------------------- .nv.shared._ZN18transformer_engine13normalization26rmsnorm_fwd_general_kernelINS0_13Kernel_traitsIff13__nv_bfloat16fjLj1024ELj1ELj4ELj1ELj16ENS0_18Kernel_traits_baseILj1024EffS3_fjLj128EEEEEEEvNS0_19ForwardKernelParamsE --------------------------
	.section	.nv.shared._ZN18transformer_engine13normalization26rmsnorm_fwd_general_kernelINS0_13Kernel_traitsIff13__nv_bfloat16fjLj1024ELj1ELj4ELj1ELj16ENS0_18Kernel_traits_baseILj1024EffS3_fjLj128EEEEEEEvNS0_19ForwardKernelParamsE,"aw",@nobits
	.sectionflags	@""
	.align	16
.nv.shared._ZN18transformer_engine13normalization26rmsnorm_fwd_general_kernelINS0_13Kernel_traitsIff13__nv_bfloat16fjLj1024ELj1ELj4ELj1ELj16ENS0_18Kernel_traits_baseILj1024EffS3_fjLj128EEEEEEEvNS0_19ForwardKernelParamsE:
	.zero		1040


//--------------------- .nv.shared._ZN18transformer_engine13normalization26rmsnorm_fwd_general_kernelINS0_13Kernel_traitsI13__nv_bfloat16S3_S3_fjLj1024ELj1ELj4ELj1ELj16ENS0_18Kernel_traits_baseILj1024ES3_S3_S3_fjLj128EEEEEEEvNS0_19ForwardKernelParamsE --------------------------
	.section	.nv.shared._ZN18transformer_engine13normalization26rmsnorm_fwd_general_kernelINS0_13Kernel_traitsI13__nv_bfloat16S3_S3_fjLj1024ELj1ELj4ELj1ELj16ENS0_18Kernel_traits_baseILj1024ES3_S3_S3_fjLj128EEEEEEEvNS0_19ForwardKernelParamsE,"aw",@nobits
	.sectionflags	@""
	.align	16
.nv.shared._ZN18transformer_engine13normalization26rmsnorm_fwd_general_kernelINS0_13Kernel_traitsI13__nv_bfloat16S3_S3_fjLj1024ELj1ELj4ELj1ELj16ENS0_18Kernel_traits_baseILj1024ES3_S3_S3_fjLj128EEEEEEEvNS0_19ForwardKernelParamsE:
	.zero		1040


//--------------------- .nv.shared._ZN18transformer_engine13normalization26rmsnorm_fwd_general_kernelINS0_13Kernel_traitsIff6__halffjLj1024ELj1ELj4ELj1ELj16ENS0_18Kernel_traits_baseILj1024EffS3_fjLj128EEEEEEEvNS0_19ForwardKernelParamsE --------------------------
	.section	.nv.shared._ZN18transformer_engine13normalization26rmsnorm_fwd_general_kernelINS0_13Kernel_traitsIff6__halffjLj1024ELj1ELj4ELj1ELj16ENS0_18Kernel_traits_baseILj1024EffS3_fjLj128EEEEEEEvNS0_19ForwardKernelParamsE,"aw",@nobits
	.sectionflags	@""
	.align	16
.nv.shared._ZN18transformer_engine13normalization26rmsnorm_fwd_general_kernelINS0_13Kernel_traitsIff6__halffjLj1024ELj1ELj4ELj1ELj16ENS0_18Kernel_traits_baseILj1024EffS3_fjLj128EEEEEEEvNS0_19ForwardKernelParamsE:
	.zero		1040


//--------------------- .nv.shared._ZN18transformer_engine13normalization26rmsnorm_fwd_general_kernelINS0_13Kernel_traitsI6__halfS3_S3_fjLj1024ELj1ELj4ELj1ELj16ENS0_18Kernel_traits_baseILj1024ES3_S3_S3_fjLj128EEEEEEEvNS0_19ForwardKernelParamsE --------------------------
	.section	.nv.shared._ZN18transformer_engine13normalization26rmsnorm_fwd_general_kernelINS0_13Kernel_traitsI6__halfS3_S3_fjLj1024ELj1ELj4ELj1ELj16ENS0_18Kernel_traits_baseILj1024ES3_S3_S3_fjLj128EEEEEEEvNS0_19ForwardKernelParamsE,"aw",@nobits
	.sectionflags	@""
	.align	16
.nv.shared._ZN18transformer_engine13normalization26rmsnorm_fwd_general_kernelINS0_13Kernel_traitsI6__halfS3_S3_fjLj1024ELj1ELj4ELj1ELj16ENS0_18Kernel_traits_baseILj1024ES3_S3_S3_fjLj128EEEEEEEvNS0_19ForwardKernelParamsE:
	.zero		1040


//--------------------- .nv.shared._ZN18transformer_engine13normalization26rmsnorm_fwd_general_kernelINS0_13Kernel_traitsIffffjLj1024ELj1ELj4ELj1ELj16ENS0_18Kernel_traits_baseILj1024EffffjLj128EEEEEEEvNS0_19ForwardKernelParamsE --------------------------
	.section	.nv.shared._ZN18transformer_engine13normalization26rmsnorm_fwd_general_kernelINS0_13Kernel_traitsIffffjLj1024ELj1ELj4ELj1ELj16ENS0_18Kernel_traits_baseILj1024EffffjLj128EEEEEEEvNS0_19ForwardKernelParamsE,"aw",@nobits
	.sectionflags	@""
	.align	16
.nv.shared._ZN18transformer_engine13normalization26rmsnorm_fwd_general_kernelINS0_13Kernel_traitsIffffjLj1024ELj1ELj4ELj1ELj16ENS0_18Kernel_traits_baseILj1024EffffjLj128EEEEEEEvNS0_19ForwardKernelParamsE:
	.zero		1040


//--------------------- .nv.shared._ZN18transformer_engine13normalization26rmsnorm_fwd_general_kernelINS0_13Kernel_traitsIff13__nv_bfloat16fjLj512ELj1ELj4ELj1ELj16ENS0_18Kernel_traits_baseILj512EffS3_fjLj128EEEEEEEvNS0_19ForwardKernelParamsE --------------------------
	.section	.nv.shared._ZN18transformer_engine13normalization26rmsnorm_fwd_general_kernelINS0_13Kernel_traitsIff13__nv_bfloat16fjLj512ELj1ELj4ELj1ELj16ENS0_18Kernel_traits_baseILj512EffS3_fjLj128EEEEEEEvNS0_19ForwardKernelParamsE,"aw",@nobits
	.sectionflags	@""
	.align	16
.nv.shared._ZN18transformer_engine13normalization26rmsnorm_fwd_general_kernelINS0_13Kernel_traitsIff13__nv_bfloat16fjLj512ELj1ELj4ELj1ELj16ENS0_18Kernel_traits_baseILj512EffS3_fjLj128EEEEEEEvNS0_19ForwardKernelParamsE:
	.zero		1040


//--------------------- .nv.shared._ZN18transformer_engine13normalization26rmsnorm_fwd_general_kernelINS0_13Kernel_traitsI13__nv_bfloat16S3_S3_fjLj512ELj1ELj4ELj1ELj16ENS0_18Kernel_traits_baseILj512ES3_S3_S3_fjLj128EEEEEEEvNS0_19ForwardKernelParamsE --------------------------
	.section	.nv.shared._ZN18transformer_engine13normalization26rmsnorm_fwd_general_kernelINS0_13Kernel_traitsI13__nv_bfloat16S3_S3_fjLj512ELj1ELj4ELj1ELj16ENS0_18Kernel_traits_baseILj512ES3_S3_S3_fjLj128EEEEEEEvNS0_19ForwardKernelParamsE,"aw",@nobits
	.sectionflags	@""
	.align	16
.nv.shared._ZN18transformer_engine13normalization26rmsnorm_fwd_general_kernelINS0_13Kernel_traitsI13__nv_bfloat16S3_S3_fjLj512ELj1ELj4ELj1ELj16ENS0_18Kernel_traits_baseILj512ES3_S3_S3_fjLj128EEEEEEEvNS0_19ForwardKernelParamsE:
	.zero		1040


//--------------------- .nv.shared._ZN18transformer_engine13normalization26rmsnorm_fwd_general_kernelINS0_13Kernel_traitsIff6__halffjLj512ELj1ELj4ELj1ELj16ENS0_18Kernel_traits_baseILj512EffS3_fjLj128EEEEEEEvNS0_19ForwardKernelParamsE --------------------------
	.section	.nv.shared._ZN18transformer_engine13normalization26rmsnorm_fwd_general_kernelINS0_13Kernel_traitsIff6__halffjLj512ELj1ELj4ELj1ELj16ENS0_18Kernel_traits_baseILj512EffS3_fjLj128EEEEEEEvNS0_19ForwardKernelParamsE,"aw",@nobits
	.sectionflags	@""
	.align	16
.nv.shared._ZN18transformer_engine13normalization26rmsnorm_fwd_general_kernelINS0_13Kernel_traitsIff6__halffjLj512ELj1ELj4ELj1ELj16ENS0_18Kernel_traits_baseILj512EffS3_fjLj128EEEEEEEvNS0_19ForwardKernelParamsE:
	.zero		1040


//--------------------- .nv.shared._ZN18transformer_engine13normalization26rmsnorm_fwd_general_kernelINS0_13Kernel_traitsI6__halfS3_S3_fjLj512ELj1ELj4ELj1ELj16ENS0_18Kernel_traits_baseILj512ES3_S3_S3_fjLj128EEEEEEEvNS0_19ForwardKernelParamsE --------------------------
	.section	.nv.shared._ZN18transformer_engine13normalization26rmsnorm_fwd_general_kernelINS0_13Kernel_traitsI6__halfS3_S3_fjLj512ELj1ELj4ELj1ELj16ENS0_18Kernel_traits_baseILj512ES3_S3_S3_fjLj128EEEEEEEvNS0_19ForwardKernelParamsE,"aw",@nobits
	.sectionflags	@""
	.align	16
.nv.shared._ZN18transformer_engine13normalization26rmsnorm_fwd_general_kernelINS0_13Kernel_traitsI6__halfS3_S3_fjLj512ELj1ELj4ELj1ELj16ENS0_18Kernel_traits_baseILj512ES3_S3_S3_fjLj128EEEEEEEvNS0_19ForwardKernelParamsE:
	.zero		1040


//--------------------- .nv.shared._ZN18transformer_engine13normalization26rmsnorm_fwd_general_kernelINS0_13Kernel_traitsIffffjLj512ELj1ELj4ELj1ELj16ENS0_18Kernel_traits_baseILj512EffffjLj128EEEEEEEvNS0_19ForwardKernelParamsE --------------------------
	.section	.nv.shared._ZN18transformer_engine13normalization26rmsnorm_fwd_general_kernelINS0_13Kernel_traitsIffffjLj512ELj1ELj4ELj1ELj16ENS0_18Kernel_traits_baseILj512EffffjLj128EEEEEEEvNS0_19ForwardKernelParamsE,"aw",@nobits
	.sectionflags	@""
	.align	16
.nv.shared._ZN18transformer_engine13normalization26rmsnorm_fwd_general_kernelINS0_13Kernel_traitsIffffjLj512ELj1ELj4ELj1ELj16ENS0_18Kernel_traits_baseILj512EffffjLj128EEEEEEEvNS0_19ForwardKernelParamsE:
	.zero		1040


//--------------------- .nv.shared._ZN18transformer_engine13normalization26rmsnorm_fwd_general_kernelINS0_13Kernel_traitsIff13__nv_bfloat16fjLj128ELj1ELj4ELj1ELj8ENS0_18Kernel_traits_baseILj128EffS3_fjLj128EEEEEEEvNS0_19ForwardKernelParamsE --------------------------
	.section	.nv.shared._ZN18transformer_engine13normalization26rmsnorm_fwd_general_kernelINS0_13Kernel_traitsIff13__nv_bfloat16fjLj128ELj1ELj4ELj1ELj8ENS0_18Kernel_traits_baseILj128EffS3_fjLj128EEEEEEEvNS0_19ForwardKernelParamsE,"aw",@nobits
	.sectionflags	@""
	.align	16
.nv.shared._ZN18transformer_engine13normalization26rmsnorm_fwd_general_kernelINS0_13Kernel_traitsIff13__nv_bfloat16fjLj128ELj1ELj4ELj1ELj8ENS0_18Kernel_traits_baseILj128EffS3_fjLj128EEEEEEEvNS0_19ForwardKernelParamsE:
	.zero		1040


//--------------------- .nv.shared._ZN18transformer_engine13normalization26rmsnorm_fwd_general_kernelINS0_13Kernel_traitsI13__nv_bfloat16S3_S3_fjLj128ELj1ELj4ELj1ELj8ENS0_18Kernel_traits_baseILj128ES3_S3_S3_fjLj128EEEEEEEvNS0_19ForwardKernelParamsE --------------------------
	.section	.nv.shared._ZN18transformer_engine13normalization26rmsnorm_fwd_general_kernelINS0_13Kernel_traitsI13__nv_bfloat16S3_S3_fjLj128ELj1ELj4ELj1ELj8ENS0_18Kernel_traits_baseILj128ES3_S3_S3_fjLj128EEEEEEEvNS0_19ForwardKernelParamsE,"aw",@nobits
	.sectionflags	@""
	.align	16
.nv.shared._ZN18transformer_engine13normalization26rmsnorm_fwd_general_kernelINS0_13Kernel_traitsI13__nv_bfloat16S3_S3_fjLj128ELj1ELj4ELj1ELj8ENS0_18Kernel_traits_baseILj128ES3_S3_S3_fjLj128EEEEEEEvNS0_19ForwardKernelParamsE:
	.zero		1040


//--------------------- .nv.shared._ZN18transformer_engine13normalization26rmsnorm_fwd_general_kernelINS0_13Kernel_traitsIff6__halffjLj128ELj1ELj4ELj1ELj8ENS0_18Kernel_traits_baseILj128EffS3_fjLj128EEEEEEEvNS0_19ForwardKernelParamsE --------------------------
	.section	.nv.shared._ZN18transformer_engine13normalization26rmsnorm_fwd_general_kernelINS0_13Kernel_traitsIff6__halffjLj128ELj1ELj4ELj1ELj8ENS0_18Kernel_traits_baseILj128EffS3_fjLj128EEEEEEEvNS0_19ForwardKernelParamsE,"aw",@nobits
	.sectionflags	@""
	.align	16
.nv.shared._ZN18transformer_engine13normalization26rmsnorm_fwd_general_kernelINS0_13Kernel_traitsIff6__halffjLj128ELj1ELj4ELj1ELj8ENS0_18Kernel_traits_baseILj128EffS3_fjLj128EEEEEEEvNS0_19ForwardKernelParamsE:
	.zero		1040


//--------------------- .nv.shared._ZN18transformer_engine13normalization26rmsnorm_fwd_general_kernelINS0_13Kernel_traitsI6__halfS3_S3_fjLj128ELj1ELj4ELj1ELj8ENS0_18Kernel_traits_baseILj128ES3_S3_S3_fjLj128EEEEEEEvNS0_19ForwardKernelParamsE --------------------------
	.section	.nv.shared._ZN18transformer_engine13normalization26rmsnorm_fwd_general_kernelINS0_13Kernel_traitsI6__halfS3_S3_fjLj128ELj1ELj4ELj1ELj8ENS0_18Kernel_traits_baseILj128ES3_S3_S3_fjLj128EEEEEEEvNS0_19ForwardKernelParamsE,"aw",@nobits
	.sectionflags	@""
	.align	16
.nv.shared._ZN18transformer_engine13normalization26rmsnorm_fwd_general_kernelINS0_13Kernel_traitsI6__halfS3_S3_fjLj128ELj1ELj4ELj1ELj8ENS0_18Kernel_traits_baseILj128ES3_S3_S3_fjLj128EEEEEEEvNS0_19ForwardKernelParamsE:
	.zero		1040


//--------------------- .nv.shared._ZN18transformer_engine13normalization26rmsnorm_fwd_general_kernelINS0_13Kernel_traitsIffffjLj128ELj1ELj4ELj1ELj16ENS0_18Kernel_traits_baseILj128EffffjLj128EEEEEEEvNS0_19ForwardKernelParamsE --------------------------
	.section	.nv.shared._ZN18transformer_engine13normalization26rmsnorm_fwd_general_kernelINS0_13Kernel_traitsIffffjLj128ELj1ELj4ELj1ELj16ENS0_18Kernel_traits_baseILj128EffffjLj128EEEEEEEvNS0_19ForwardKernelParamsE,"aw",@nobits
	.sectionflags	@""
	.align	16
.nv.shared._ZN18transformer_engine13normalization26rmsnorm_fwd_general_kernelINS0_13Kernel_traitsIffffjLj128ELj1ELj4ELj1ELj16ENS0_18Kernel_traits_baseILj128EffffjLj128EEEEEEEvNS0_19ForwardKernelParamsE:
	.zero		1040


//--------------------- .nv.shared._ZN18transformer_engine13normalization26rmsnorm_fwd_general_kernelINS0_13Kernel_traitsIff13__nv_fp8_e4m3fjLj8192ELj1ELj1ELj4ELj16ENS0_18Kernel_traits_baseILj8192EffS3_fjLj128EEEEEEEvNS0_19ForwardKernelParamsE --------------------------
	.section	.nv.shared._ZN18transformer_engine13normalization26rmsnorm_fwd_general_kernelINS0_13Kernel_traitsIff13__nv_fp8_e4m3fjLj8192ELj1ELj1ELj4ELj16ENS0_18Kernel_traits_baseILj8192EffS3_fjLj128EEEEEEEvNS0_19ForwardKernelParamsE,"aw",@nobits
	.sectionflags	@""
	.align	16
.nv.shared._ZN18transformer_engine13normalization26rmsnorm_fwd_general_kernelINS0_13Kernel_traitsIff13__nv_fp8_e4m3fjLj8192ELj1ELj1ELj4ELj16ENS0_18Kernel_traits_baseILj8192EffS3_fjLj128EEEEEEEvNS0_19ForwardKernelParamsE:
	.zero		1072


//--------------------- .nv.shared._ZN18transformer_engine13normalization26rmsnorm_fwd_general_kernelINS0_13Kernel_traitsIff13__nv_fp8_e4m3fjLj2048ELj1ELj4ELj1ELj16ENS0_18Kernel_traits_baseILj2048EffS3_fjLj128EEEEEEEvNS0_19ForwardKernelParamsE --------------------------
	.section	.nv.shared._ZN18transformer_engine13normalization26rmsnorm_fwd_general_kernelINS0_13Kernel_traitsIff13__nv_fp8_e4m3fjLj2048ELj1ELj4ELj1ELj16ENS0_18Kernel_traits_baseILj2048EffS3_fjLj128EEEEEEEvNS0_19ForwardKernelParamsE,"aw",@nobits
	.sectionflags	@""
	.align	16
.nv.shared._ZN18transformer_engine13normalization26rmsnorm_fwd_general_kernelINS0_13Kernel_traitsIff13__nv_fp8_e4m3fjLj2048ELj1ELj4ELj1ELj16ENS0_18Kernel_traits_baseILj2048EffS3_fjLj128EEEEEEEvNS0_19ForwardKernelParamsE:
	.zero		1040


//--------------------- .nv.shared._ZN18transformer_engine13normalization26rmsnorm_fwd_general_kernelINS0_13Kernel_traitsIff13__nv_fp8_e4m3fjLj1024ELj1ELj4ELj1ELj16ENS0_18Kernel_traits_baseILj1024EffS3_fjLj128EEEEEEEvNS0_19ForwardKernelParamsE --------------------------
	.section	.nv.shared._ZN18transformer_engine13normalization26rmsnorm_fwd_general_kernelINS0_13Kernel_traitsIff13__nv_fp8_e4m3fjLj1024ELj1ELj4ELj1ELj16ENS0_18Kernel_traits_baseILj1024EffS3_fjLj128EEEEEEEvNS0_19ForwardKernelParamsE,"aw",@nobits
	.sectionflags	@""
	.align	16
.nv.shared._ZN18transformer_engine13normalization26rmsnorm_fwd_general_kernelINS0_13Kernel_traitsIff13__nv_fp8_e4m3fjLj1024ELj1ELj4ELj1ELj16ENS0_18Kernel_traits_baseILj1024EffS3_fjLj128EEEEEEEvNS0_19ForwardKernelParamsE:
	.zero		1040


//--------------------- .nv.shared._ZN18transformer_engine13normalization26rmsnorm_fwd_general_kernelINS0_13Kernel_traitsIff13__nv_fp8_e4m3fjLj512ELj1ELj4ELj1ELj16ENS0_18Kernel_traits_baseILj512EffS3_fjLj128EEEEEEEvNS0_19ForwardKernelParamsE --------------------------
	.section	.nv.shared._ZN18transformer_engine13normalization26rmsnorm_fwd_general_kernelINS0_13Kernel_traitsIff13__nv_fp8_e4m3fjLj512ELj1ELj4ELj1ELj16ENS0_18Kernel_traits_baseILj512EffS3_fjLj128EEEEEEEvNS0_19ForwardKernelParamsE,"aw",@nobits
	.sectionflags	@""
	.align	16
.nv.shared._ZN18transformer_engine13normalization26rmsnorm_fwd_general_kernelINS0_13Kernel_traitsIff13__nv_fp8_e4m3fjLj512ELj1ELj4ELj1ELj16ENS0_18Kernel_traits_baseILj512EffS3_fjLj128EEEEEEEvNS0_19ForwardKernelParamsE:
	.zero		1040


//--------------------- .nv.shared._ZN18transformer_engine13normalization26rmsnorm_fwd_general_kernelINS0_13Kernel_traitsIff13__nv_fp8_e4m3fjLj128ELj1ELj4ELj1ELj16ENS0_18Kernel_traits_baseILj128EffS3_fjLj128EEEEEEEvNS0_19ForwardKernelParamsE --------------------------
	.section	.nv.shared._ZN18transformer_engine13normalization26rmsnorm_fwd_general_kernelINS0_13Kernel_traitsIff13__nv_fp8_e4m3fjLj128ELj1ELj4ELj1ELj16ENS0_18Kernel_traits_baseILj128EffS3_fjLj128EEEEEEEvNS0_19ForwardKernelParamsE,"aw",@nobits
	.sectionflags	@""
	.align	16
.nv.shared._ZN18transformer_engine13normalization26rmsnorm_fwd_general_kernelINS0_13Kernel_traitsIff13__nv_fp8_e4m3fjLj128ELj1ELj4ELj1ELj16ENS0_18Kernel_traits_baseILj128EffS3_fjLj128EEEEEEEvNS0_19ForwardKernelParamsE:
	.zero		1040


//--------------------- .nv.shared._ZN18transformer_engine13normalization26rmsnorm_fwd_general_kernelINS0_13Kernel_traitsI6__halfS3_13__nv_fp8_e4m3fjLj8192ELj1ELj1ELj4ELj16ENS0_18Kernel_traits_baseILj8192ES3_S3_S4_fjLj128EEEEEEEvNS0_19ForwardKernelParamsE --------------------------
	.section	.nv.shared._ZN18transformer_engine13normalization26rmsnorm_fwd_general_kernelINS0_13Kernel_traitsI6__halfS3_13__nv_fp8_e4m3fjLj8192ELj1ELj1ELj4ELj16ENS0_18Kernel_traits_baseILj8192ES3_S3_S4_fjLj128EEEEEEEvNS0_19ForwardKernelParamsE,"aw",@nobits
	.sectionflags	@""
	.align	16
.nv.shared._ZN18transformer_engine13normalization26rmsnorm_fwd_general_kernelINS0_13Kernel_traitsI6__halfS3_13__nv_fp8_e4m3fjLj8192ELj1ELj1ELj4ELj16ENS0_18Kernel_traits_baseILj8192ES3_S3_S4_fjLj128EEEEEEEvNS0_19ForwardKernelParamsE:
	.zero		1072


//--------------------- .nv.shared._ZN18transformer_engine13normalization26rmsnorm_fwd_general_kernelINS0_13Kernel_traitsI6__halfS3_13__nv_fp8_e4m3fjLj2048ELj1ELj4ELj1ELj16ENS0_18Kernel_traits_baseILj2048ES3_S3_S4_fjLj128EEEEEEEvNS0_19ForwardKernelParamsE --------------------------
	.section	.nv.shared._ZN18transformer_engine13normalization26rmsnorm_fwd_general_kernelINS0_13Kernel_traitsI6__halfS3_13__nv_fp8_e4m3fjLj2048ELj1ELj4ELj1ELj16ENS0_18Kernel_traits_baseILj2048ES3_S3_S4_fjLj128EEEEEEEvNS0_19ForwardKernelParamsE,"aw",@nobits
	.sectionflags	@""
	.align	16
.nv.shared._ZN18transformer_engine13normalization26rmsnorm_fwd_general_kernelINS0_13Kernel_traitsI6__halfS3_13__nv_fp8_e4m3fjLj2048ELj1ELj4ELj1ELj16ENS0_18Kernel_traits_baseILj2048ES3_S3_S4_fjLj128EEEEEEEvNS0_19ForwardKernelParamsE:
	.zero		1040


//--------------------- .nv.shared._ZN18transformer_engine13normalization26rmsnorm_fwd_general_kernelINS0_13Kernel_traitsI6__halfS3_13__nv_fp8_e4m3fjLj1024ELj1ELj4ELj1ELj16ENS0_18Kernel_traits_baseILj1024ES3_S3_S4_fjLj128EEEEEEEvNS0_19ForwardKernelParamsE --------------------------
	.section	.nv.shared._ZN18transformer_engine13normalization26rmsnorm_fwd_general_kernelINS0_13Kernel_traitsI6__halfS3_13__nv_fp8_e4m3fjLj1024ELj1ELj4ELj1ELj16ENS0_18Kernel_traits_baseILj1024ES3_S3_S4_fjLj128EEEEEEEvNS0_19ForwardKernelParamsE,"aw",@nobits
	.sectionflags	@""
	.align	16
.nv.shared._ZN18transformer_engine13normalization26rmsnorm_fwd_general_kernelINS0_13Kernel_traitsI6__halfS3_13__nv_fp8_e4m3fjLj1024ELj1ELj4ELj1ELj16ENS0_18Kernel_traits_baseILj1024ES3_S3_S4_fjLj128EEEEEEEvNS0_19ForwardKernelParamsE:
	.zero		1040


//--------------------- .nv.shared._ZN18transformer_engine13normalization26rmsnorm_fwd_general_kernelINS0_13Kernel_traitsI6__halfS3_13__nv_fp8_e4m3fjLj512ELj1ELj4ELj1ELj16ENS0_18Kernel_traits_baseILj512ES3_S3_S4_fjLj128EEEEEEEvNS0_19ForwardKernelParamsE --------------------------
	.section	.nv.shared._ZN18transformer_engine13normalization26rmsnorm_fwd_general_kernelINS0_13Kernel_traitsI6__halfS3_13__nv_fp8_e4m3fjLj512ELj1ELj4ELj1ELj16ENS0_18Kernel_traits_baseILj512ES3_S3_S4_fjLj128EEEEEEEvNS0_19ForwardKernelParamsE,"aw",@nobits
	.sectionflags	@""
	.align	16
.nv.shared._ZN18transformer_engine13normalization26rmsnorm_fwd_general_kernelINS0_13Kernel_traitsI6__halfS3_13__nv_fp8_e4m3fjLj512ELj1ELj4ELj1ELj16ENS0_18Kernel_traits_baseILj512ES3_S3_S4_fjLj128EEEEEEEvNS0_19ForwardKernelParamsE:
	.zero		1040


//--------------------- .nv.shared._ZN18transformer_engine13normalization26rmsnorm_fwd_general_kernelINS0_13Kernel_traitsI6__halfS3_13__nv_fp8_e4m3fjLj128ELj1ELj4ELj1ELj8ENS0_18Kernel_traits_baseILj128ES3_S3_S4_fjLj128EEEEEEEvNS0_19ForwardKernelParamsE --------------------------
	.section	.nv.shared._ZN18transformer_engine13normalization26rmsnorm_fwd_general_kernelINS0_13Kernel_traitsI6__halfS3_13__nv_fp8_e4m3fjLj128ELj1ELj4ELj1ELj8ENS0_18Kernel_traits_baseILj128ES3_S3_S4_fjLj128EEEEEEEvNS0_19ForwardKernelParamsE,"aw",@nobits
	.sectionflags	@""
	.align	16
.nv.shared._ZN18transformer_engine13normalization26rmsnorm_fwd_general_kernelINS0_13Kernel_traitsI6__halfS3_13__nv_fp8_e4m3fjLj128ELj1ELj4ELj1ELj8ENS0_18Kernel_traits_baseILj128ES3_S3_S4_fjLj128EEEEEEEvNS0_19ForwardKernelParamsE:
	.zero		1040


//--------------------- .nv.shared._ZN18transformer_engine13normalization26rmsnorm_fwd_general_kernelINS0_13Kernel_traitsI13__nv_bfloat16S3_13__nv_fp8_e4m3fjLj8192ELj1ELj1ELj4ELj16ENS0_18Kernel_traits_baseILj8192ES3_S3_S4_fjLj128EEEEEEEvNS0_19ForwardKernelParamsE --------------------------
	.section	.nv.shared._ZN18transformer_engine13normalization26rmsnorm_fwd_general_kernelINS0_13Kernel_traitsI13__nv_bfloat16S3_13__nv_fp8_e4m3fjLj8192ELj1ELj1ELj4ELj16ENS0_18Kernel_traits_baseILj8192ES3_S3_S4_fjLj128EEEEEEEvNS0_19ForwardKernelParamsE,"aw",@nobits
	.sectionflags	@""
	.align	16
.nv.shared._ZN18transformer_engine13normalization26rmsnorm_fwd_general_kernelINS0_13Kernel_traitsI13__nv_bfloat16S3_13__nv_fp8_e4m3fjLj8192ELj1ELj1ELj4ELj16ENS0_18Kernel_traits_baseILj8192ES3_S3_S4_fjLj128EEEEEEEvNS0_19ForwardKernelParamsE:
	.zero		1072


//--------------------- .nv.shared._ZN18transformer_engine13normalization26rmsnorm_fwd_general_kernelINS0_13Kernel_traitsI13__nv_bfloat16S3_13__nv_fp8_e4m3fjLj2048ELj1ELj4ELj1ELj16ENS0_18Kernel_traits_baseILj2048ES3_S3_S4_fjLj128EEEEEEEvNS0_19ForwardKernelParamsE --------------------------
	.section	.nv.shared._ZN18transformer_engine13normalization26rmsnorm_fwd_general_kernelINS0_13Kernel_traitsI13__nv_bfloat16S3_13__nv_fp8_e4m3fjLj2048ELj1ELj4ELj1ELj16ENS0_18Kernel_traits_baseILj2048ES3_S3_S4_fjLj128EEEEEEEvNS0_19ForwardKernelParamsE,"aw",@nobits
	.sectionflags	@""
	.align	16
.nv.shared._ZN18transformer_engine13normalization26rmsnorm_fwd_general_kernelINS0_13Kernel_traitsI13__nv_bfloat16S3_13__nv_fp8_e4m3fjLj2048ELj1ELj4ELj1ELj16ENS0_18Kernel_traits_baseILj2048ES3_S3_S4_fjLj128EEEEEEEvNS0_19ForwardKernelParamsE:
	.zero		1040


//--------------------- .nv.shared._ZN18transformer_engine13normalization26rmsnorm_fwd_general_kernelINS0_13Kernel_traitsI13__nv_bfloat16S3_13__nv_fp8_e4m3fjLj1024ELj1ELj4ELj1ELj16ENS0_18Kernel_traits_baseILj1024ES3_S3_S4_fjLj128EEEEEEEvNS0_19ForwardKernelParamsE --------------------------
	.section	.nv.shared._ZN18transformer_engine13normalization26rmsnorm_fwd_general_kernelINS0_13Kernel_traitsI13__nv_bfloat16S3_13__nv_fp8_e4m3fjLj1024ELj1ELj4ELj1ELj16ENS0_18Kernel_traits_baseILj1024ES3_S3_S4_fjLj128EEEEEEEvNS0_19ForwardKernelParamsE,"aw",@nobits
	.sectionflags	@""
	.align	16
.nv.shared._ZN18transformer_engine13normalization26rmsnorm_fwd_general_kernelINS0_13Kernel_traitsI13__nv_bfloat16S3_13__nv_fp8_e4m3fjLj1024ELj1ELj4ELj1ELj16ENS0_18Kernel_traits_baseILj1024ES3_S3_S4_fjLj128EEEEEEEvNS0_19ForwardKernelParamsE:
	.zero		1040


//--------------------- .nv.shared._ZN18transformer_engine13normalization26rmsnorm_fwd_general_kernelINS0_13Kernel_traitsI13__nv_bfloat16S3_13__nv_fp8_e4m3fjLj512ELj1ELj4ELj1ELj16ENS0_18Kernel_traits_baseILj512ES3_S3_S4_fjLj128EEEEEEEvNS0_19ForwardKernelParamsE --------------------------
	.section	.nv.shared._ZN18transformer_engine13normalization26rmsnorm_fwd_general_kernelINS0_13Kernel_traitsI13__nv_bfloat16S3_13__nv_fp8_e4m3fjLj512ELj1ELj4ELj1ELj16ENS0_18Kernel_traits_baseILj512ES3_S3_S4_fjLj128EEEEEEEvNS0_19ForwardKernelParamsE,"aw",@nobits
	.sectionflags	@""
	.align	16
.nv.shared._ZN18transformer_engine13normalization26rmsnorm_fwd_general_kernelINS0_13Kernel_traitsI13__nv_bfloat16S3_13__nv_fp8_e4m3fjLj512ELj1ELj4ELj1ELj16ENS0_18Kernel_traits_baseILj512ES3_S3_S4_fjLj128EEEEEEEvNS0_19ForwardKernelParamsE:
	.zero		1040


//--------------------- .nv.shared._ZN18transformer_engine13normalization26rmsnorm_fwd_general_kernelINS0_13Kernel_traitsI13__nv_bfloat16S3_13__nv_fp8_e4m3fjLj128ELj1ELj4ELj1ELj8ENS0_18Kernel_traits_baseILj128ES3_S3_S4_fjLj128EEEEEEEvNS0_19ForwardKernelParamsE --------------------------
	.section	.nv.shared._ZN18transformer_engine13normalization26rmsnorm_fwd_general_kernelINS0_13Kernel_traitsI13__nv_bfloat16S3_13__nv_fp8_e4m3fjLj128ELj1ELj4ELj1ELj8ENS0_18Kernel_traits_baseILj128ES3_S3_S4_fjLj128EEEEEEEvNS0_19ForwardKernelParamsE,"aw",@nobits
	.sectionflags	@""
	.align	16
.nv.shared._ZN18transformer_engine13normalization26rmsnorm_fwd_general_kernelINS0_13Kernel_traitsI13__nv_bfloat16S3_13__nv_fp8_e4m3fjLj128ELj1ELj4ELj1ELj8ENS0_18Kernel_traits_baseILj128ES3_S3_S4_fjLj128EEEEEEEvNS0_19ForwardKernelParamsE:
	.zero		1040


//--------------------- .nv.shared._ZN18transformer_engine13normalization24rmsnorm_fwd_tuned_kernelINS0_13Kernel_traitsI13__nv_bfloat16S3_S3_fjLj8192ELj1ELj1ELj4ELj16ENS0_18Kernel_traits_baseILj8192ES3_S3_S3_fjLj128EEEEEEEvNS0_19ForwardKernelParamsE --------------------------
	.section	.nv.shared._ZN18transformer_engine13normalization24rmsnorm_fwd_tuned_kernelINS0_13Kernel_traitsI13__nv_bfloat16S3_S3_fjLj8192ELj1ELj1ELj4ELj16ENS0_18Kernel_traits_baseILj8192ES3_S3_S3_fjLj128EEEEEEEvNS0_19ForwardKernelParamsE,"aw",@nobits
	.sectionflags	@""
	.align	16
.nv.shared._ZN18transformer_engine13normalization24rmsnorm_fwd_tuned_kernelINS0_13Kernel_traitsI13__nv_bfloat16S3_S3_fjLj8192ELj1ELj1ELj4ELj16ENS0_18Kernel_traits_baseILj8192ES3_S3_S3_fjLj128EEEEEEEvNS0_19ForwardKernelParamsE:
	.zero		1040


//--------------------- .nv.shared._ZN18transformer_engine13normalization24rmsnorm_fwd_tuned_kernelINS0_13Kernel_traitsI6__halfS3_S3_fjLj8192ELj1ELj1ELj4ELj16ENS0_18Kernel_traits_baseILj8192ES3_S3_S3_fjLj128EEEEEEEvNS0_19ForwardKernelParamsE --------------------------
	.section	.nv.shared._ZN18transformer_engine13normalization24rmsnorm_fwd_tuned_kernelINS0_13Kernel_traitsI6__halfS3_S3_fjLj8192ELj1ELj1ELj4ELj16ENS0_18Kernel_traits_baseILj8192ES3_S3_S3_fjLj128EEEEEEEvNS0_19ForwardKernelParamsE,"aw",@nobits
	.sectionflags	@""
	.align	16
.nv.shared._ZN18transformer_engine13normalization24rmsnorm_fwd_tuned_kernelINS0_13Kernel_traitsI6__halfS3_S3_fjLj8192ELj1ELj1ELj4ELj16ENS0_18Kernel_traits_baseILj8192ES3_S3_S3_fjLj128EEEEEEEvNS0_19ForwardKernelParamsE:
	.zero		1040


//--------------------- .nv.shared._ZN18transformer_engine13normalization24rmsnorm_fwd_tuned_kernelINS0_13Kernel_traitsIffffjLj8192ELj1ELj1ELj4ELj16ENS0_18Kernel_traits_baseILj8192EffffjLj128EEEEEEEvNS0_19ForwardKernelParamsE --------------------------
	.section	.nv.shared._ZN18transformer_engine13normalization24rmsnorm_fwd_tuned_kernelINS0_13Kernel_traitsIffffjLj8192ELj1ELj1ELj4ELj16ENS0_18Kernel_traits_baseILj8192EffffjLj128EEEEEEEvNS0_19ForwardKernelParamsE,"aw",@nobits
	.sectionflags	@""
	.align	16
.nv.shared._ZN18transformer_engine13normalization24rmsnorm_fwd_tuned_kernelINS0_13Kernel_traitsIffffjLj8192ELj1ELj1ELj4ELj16ENS0_18Kernel_traits_baseILj8192EffffjLj128EEEEEEEvNS0_19ForwardKernelParamsE:
	.zero		1040


//--------------------- .nv.shared._ZN18transformer_engine13normalization24rmsnorm_fwd_tuned_kernelINS0_13Kernel_traitsIff13__nv_fp8_e4m3fjLj8192ELj1ELj1ELj4ELj16ENS0_18Kernel_traits_baseILj8192EffS3_fjLj128EEEEEEEvNS0_19ForwardKernelParamsE --------------------------
	.section	.nv.shared._ZN18transformer_engine13normalization24rmsnorm_fwd_tuned_kernelINS0_13Kernel_traitsIff13__nv_fp8_e4m3fjLj8192ELj1ELj1ELj4ELj16ENS0_18Kernel_traits_baseILj8192EffS3_fjLj128EEEEEEEvNS0_19ForwardKernelParamsE,"aw",@nobits
	.sectionflags	@""
	.align	16
.nv.shared._ZN18transformer_engine13normalization24rmsnorm_fwd_tuned_kernelINS0_13Kernel_traitsIff13__nv_fp8_e4m3fjLj8192ELj1ELj1ELj4ELj16ENS0_18Kernel_traits_baseILj8192EffS3_fjLj128EEEEEEEvNS0_19ForwardKernelParamsE:
	.zero		1040


//--------------------- .nv.shared._ZN18transformer_engine13normalization24rmsnorm_fwd_tuned_kernelINS0_13Kernel_traitsI6__halfS3_13__nv_fp8_e4m3fjLj8192ELj1ELj1ELj4ELj16ENS0_18Kernel_traits_baseILj8192ES3_S3_S4_fjLj128EEEEEEEvNS0_19ForwardKernelParamsE --------------------------
	.section	.nv.shared._ZN18transformer_engine13normalization24rmsnorm_fwd_tuned_kernelINS0_13Kernel_traitsI6__halfS3_13__nv_fp8_e4m3fjLj8192ELj1ELj1ELj4ELj16ENS0_18Kernel_traits_baseILj8192ES3_S3_S4_fjLj128EEEEEEEvNS0_19ForwardKernelParamsE,"aw",@nobits
	.sectionflags	@""
	.align	16
.nv.shared._ZN18transformer_engine13normalization24rmsnorm_fwd_tuned_kernelINS0_13Kernel_traitsI6__halfS3_13__nv_fp8_e4m3fjLj8192ELj1ELj1ELj4ELj16ENS0_18Kernel_traits_baseILj8192ES3_S3_S4_fjLj128EEEEEEEvNS0_19ForwardKernelParamsE:
	.zero		1040


//--------------------- .nv.shared._ZN18transformer_engine13normalization24rmsnorm_fwd_tuned_kernelINS0_13Kernel_traitsI13__nv_bfloat16S3_13__nv_fp8_e4m3fjLj8192ELj1ELj1ELj4ELj16ENS0_18Kernel_traits_baseILj8192ES3_S3_S4_fjLj128EEEEEEEvNS0_19ForwardKernelParamsE --------------------------
	.section	.nv.shared._ZN18transformer_engine13normalization24rmsnorm_fwd_tuned_kernelINS0_13Kernel_traitsI13__nv_bfloat16S3_13__nv_fp8_e4m3fjLj8192ELj1ELj1ELj4ELj16ENS0_18Kernel_traits_baseILj8192ES3_S3_S4_fjLj128EEEEEEEvNS0_19ForwardKernelParamsE,"aw",@nobits
	.sectionflags	@""
	.align	16
.nv.shared._ZN18transformer_engine13normalization24rmsnorm_fwd_tuned_kernelINS0_13Kernel_traitsI13__nv_bfloat16S3_13__nv_fp8_e4m3fjLj8192ELj1ELj1ELj4ELj16ENS0_18Kernel_traits_baseILj8192ES3_S3_S4_fjLj128EEEEEEEvNS0_19ForwardKernelParamsE:
	.zero		1040


//--------------------- .nv.shared._ZN18transformer_engine13normalization24rmsnorm_fwd_tuned_kernelINS0_13Kernel_traitsI13__nv_bfloat16S3_S3_fjLj4096ELj1ELj1ELj4ELj16ENS0_18Kernel_traits_baseILj4096ES3_S3_S3_fjLj128EEEEEEEvNS0_19ForwardKernelParamsE --------------------------
	.section	.nv.shared._ZN18transformer_engine13normalization24rmsnorm_fwd_tuned_kernelINS0_13Kernel_traitsI13__nv_bfloat16S3_S3_fjLj4096ELj1ELj1ELj4ELj16ENS0_18Kernel_traits_baseILj4096ES3_S3_S3_fjLj128EEEEEEEvNS0_19ForwardKernelParamsE,"aw",@nobits
	.sectionflags	@""
	.align	16
.nv.shared._ZN18transformer_engine13normalization24rmsnorm_fwd_tuned_kernelINS0_13Kernel_traitsI13__nv_bfloat16S3_S3_fjLj4096ELj1ELj1ELj4ELj16ENS0_18Kernel_traits_baseILj4096ES3_S3_S3_fjLj128EEEEEEEvNS0_19ForwardKernelParamsE:
	.zero		1040


//--------------------- .nv.shared._ZN18transformer_engine13normalization24rmsnorm_fwd_tuned_kernelINS0_13Kernel_traitsI6__halfS3_S3_fjLj4096ELj1ELj1ELj4ELj16ENS0_18Kernel_traits_baseILj4096ES3_S3_S3_fjLj128EEEEEEEvNS0_19ForwardKernelParamsE --------------------------
	.section	.nv.shared._ZN18transformer_engine13normalization24rmsnorm_fwd_tuned_kernelINS0_13Kernel_traitsI6__halfS3_S3_fjLj4096ELj1ELj1ELj4ELj16ENS0_18Kernel_traits_baseILj4096ES3_S3_S3_fjLj128EEEEEEEvNS0_19ForwardKernelParamsE,"aw",@nobits
	.sectionflags	@""
	.align	16
.nv.shared._ZN18transformer_engine13normalization24rmsnorm_fwd_tuned_kernelINS0_13Kernel_traitsI6__halfS3_S3_fjLj4096ELj1ELj1ELj4ELj16ENS0_18Kernel_traits_baseILj4096ES3_S3_S3_fjLj128EEEEEEEvNS0_19ForwardKernelParamsE:
	.zero		1040


//--------------------- .nv.shared._ZN18transformer_engine13normalization24rmsnorm_fwd_tuned_kernelINS0_13Kernel_traitsIffffjLj4096ELj1ELj1ELj4ELj16ENS0_18Kernel_traits_baseILj4096EffffjLj128EEEEEEEvNS0_19ForwardKernelParamsE --------------------------
	.section	.nv.shared._ZN18transformer_engine13normalization24rmsnorm_fwd_tuned_kernelINS0_13Kernel_traitsIffffjLj4096ELj1ELj1ELj4ELj16ENS0_18Kernel_traits_baseILj4096EffffjLj128EEEEEEEvNS0_19ForwardKernelParamsE,"aw",@nobits
	.sectionflags	@""
	.align	16
.nv.shared._ZN18transformer_engine13normalization24rmsnorm_fwd_tuned_kernelINS0_13Kernel_traitsIffffjLj4096ELj1ELj1ELj4ELj16ENS0_18Kernel_traits_baseILj4096EffffjLj128EEEEEEEvNS0_19ForwardKernelParamsE:
	.zero		1040


//--------------------- .nv.shared._ZN18transformer_engine13normalization24rmsnorm_fwd_tuned_kernelINS0_13Kernel_traitsIff13__nv_fp8_e4m3fjLj4096ELj1ELj1ELj4ELj16ENS0_18Kernel_traits_baseILj4096EffS3_fjLj128EEEEEEEvNS0_19ForwardKernelParamsE --------------------------
	.section	.nv.shared._ZN18transformer_engine13normalization24rmsnorm_fwd_tuned_kernelINS0_13Kernel_traitsIff13__nv_fp8_e4m3fjLj4096ELj1ELj1ELj4ELj16ENS0_18Kernel_traits_baseILj4096EffS3_fjLj128EEEEEEEvNS0_19ForwardKernelParamsE,"aw",@nobits
	.sectionflags	@""
	.align	16
.nv.shared._ZN18transformer_engine13normalization24rmsnorm_fwd_tuned_kernelINS0_13Kernel_traitsIff13__nv_fp8_e4m3fjLj4096ELj1ELj1ELj4ELj16ENS0_18Kernel_traits_baseILj4096EffS3_fjLj128EEEEEEEvNS0_19ForwardKernelParamsE:
	.zero		1040


//--------------------- .nv.shared._ZN18transformer_engine13normalization24rmsnorm_fwd_tuned_kernelINS0_13Kernel_traitsI6__halfS3_13__nv_fp8_e4m3fjLj4096ELj1ELj1ELj4ELj16ENS0_18Kernel_traits_baseILj4096ES3_S3_S4_fjLj128EEEEEEEvNS0_19ForwardKernelParamsE --------------------------
	.section	.nv.shared._ZN18transformer_engine13normalization24rmsnorm_fwd_tuned_kernelINS0_13Kernel_traitsI6__halfS3_13__nv_fp8_e4m3fjLj4096ELj1ELj1ELj4ELj16ENS0_18Kernel_traits_baseILj4096ES3_S3_S4_fjLj128EEEEEEEvNS0_19ForwardKernelParamsE,"aw",@nobits
	.sectionflags	@""
	.align	16
.nv.shared._ZN18transformer_engine13normalization24rmsnorm_fwd_tuned_kernelINS0_13Kernel_traitsI6__halfS3_13__nv_fp8_e4m3fjLj4096ELj1ELj1ELj4ELj16ENS0_18Kernel_traits_baseILj4096ES3_S3_S4_fjLj128EEEEEEEvNS0_19ForwardKernelParamsE:
	.zero		1040


//--------------------- .nv.shared._ZN18transformer_engine13normalization24rmsnorm_fwd_tuned_kernelINS0_13Kernel_traitsI13__nv_bfloat16S3_13__nv_fp8_e4m3fjLj4096ELj1ELj1ELj4ELj16ENS0_18Kernel_traits_baseILj4096ES3_S3_S4_fjLj128EEEEEEEvNS0_19ForwardKernelParamsE --------------------------
	.section	.nv.shared._ZN18transformer_engine13normalization24rmsnorm_fwd_tuned_kernelINS0_13Kernel_traitsI13__nv_bfloat16S3_13__nv_fp8_e4m3fjLj4096ELj1ELj1ELj4ELj16ENS0_18Kernel_traits_baseILj4096ES3_S3_S4_fjLj128EEEEEEEvNS0_19ForwardKernelParamsE,"aw",@nobits
	.sectionflags	@""
	.align	16
.nv.shared._ZN18transformer_engine13normalization24rmsnorm_fwd_tuned_kernelINS0_13Kernel_traitsI13__nv_bfloat16S3_13__nv_fp8_e4m3fjLj4096ELj1ELj1ELj4ELj16ENS0_18Kernel_traits_baseILj4096ES3_S3_S4_fjLj128EEEEEEEvNS0_19ForwardKernelParamsE:
	.zero		1040


//--------------------- .nv.shared._ZN18transformer_engine13normalization24rmsnorm_fwd_tuned_kernelINS0_13Kernel_traitsI13__nv_bfloat16S3_S3_fjLj2048ELj1ELj4ELj1ELj16ENS0_18Kernel_traits_baseILj2048ES3_S3_S3_fjLj128EEEEEEEvNS0_19ForwardKernelParamsE --------------------------
	.section	.nv.shared._ZN18transformer_engine13normalization24rmsnorm_fwd_tuned_kernelINS0_13Kernel_traitsI13__nv_bfloat16S3_S3_fjLj2048ELj1ELj4ELj1ELj16ENS0_18Kernel_traits_baseILj2048ES3_S3_S3_fjLj128EEEEEEEvNS0_19ForwardKernelParamsE,"aw",@nobits
	.sectionflags	@""
	.align	16
.nv.shared._ZN18transformer_engine13normalization24rmsnorm_fwd_tuned_kernelINS0_13Kernel_traitsI13__nv_bfloat16S3_S3_fjLj2048ELj1ELj4ELj1ELj16ENS0_18Kernel_traits_baseILj2048ES3_S3_S3_fjLj128EEEEEEEvNS0_19ForwardKernelParamsE:
	.zero		1040


//--------------------- .nv.shared._ZN18transformer_engine13normalization24rmsnorm_fwd_tuned_kernelINS0_13Kernel_traitsI6__halfS3_S3_fjLj2048ELj1ELj4ELj1ELj16ENS0_18Kernel_traits_baseILj2048ES3_S3_S3_fjLj128EEEEEEEvNS0_19ForwardKernelParamsE --------------------------
	.section	.nv.shared._ZN18transformer_engine13normalization24rmsnorm_fwd_tuned_kernelINS0_13Kernel_traitsI6__halfS3_S3_fjLj2048ELj1ELj4ELj1ELj16ENS0_18Kernel_traits_baseILj2048ES3_S3_S3_fjLj128EEEEEEEvNS0_19ForwardKernelParamsE,"aw",@nobits
	.sectionflags	@""
	.align	16
.nv.shared._ZN18transformer_engine13normalization24rmsnorm_fwd_tuned_kernelINS0_13Kernel_traitsI6__halfS3_S3_fjLj2048ELj1ELj4ELj1ELj16ENS0_18Kernel_traits_baseILj2048ES3_S3_S3_fjLj128EEEEEEEvNS0_19ForwardKernelParamsE:
	.zero		1040


//--------------------- .nv.shared._ZN18transformer_engine13normalization24rmsnorm_fwd_tuned_kernelINS0_13Kernel_traitsIffffjLj2048ELj1ELj4ELj1ELj16ENS0_18Kernel_traits_baseILj2048EffffjLj128EEEEEEEvNS0_19ForwardKernelParamsE --------------------------
	.section	.nv.shared._ZN18transformer_engine13normalization24rmsnorm_fwd_tuned_kernelINS0_13Kernel_traitsIffffjLj2048ELj1ELj4ELj1ELj16ENS0_18Kernel_traits_baseILj2048EffffjLj128EEEEEEEvNS0_19ForwardKernelParamsE,"aw",@nobits
	.sectionflags	@""
	.align	16
.nv.shared._ZN18transformer_engine13normalization24rmsnorm_fwd_tuned_kernelINS0_13Kernel_traitsIffffjLj2048ELj1ELj4ELj1ELj16ENS0_18Kernel_traits_baseILj2048EffffjLj128EEEEEEEvNS0_19ForwardKernelParamsE:
	.zero		1040


//--------------------- .nv.shared._ZN18transformer_engine13normalization24rmsnorm_fwd_tuned_kernelINS0_13Kernel_traitsIff13__nv_fp8_e4m3fjLj2048ELj1ELj4ELj1ELj16ENS0_18Kernel_traits_baseILj2048EffS3_fjLj128EEEEEEEvNS0_19ForwardKernelParamsE --------------------------
	.section	.nv.shared._ZN18transformer_engine13normalization24rmsnorm_fwd_tuned_kernelINS0_13Kernel_traitsIff13__nv_fp8_e4m3fjLj2048ELj1ELj4ELj1ELj16ENS0_18Kernel_traits_baseILj2048EffS3_fjLj128EEEEEEEvNS0_19ForwardKernelParamsE,"aw",@nobits
	.sectionflags	@""
	.align	16
.nv.shared._ZN18transformer_engine13normalization24rmsnorm_fwd_tuned_kernelINS0_13Kernel_traitsIff13__nv_fp8_e4m3fjLj2048ELj1ELj4ELj1ELj16ENS0_18Kernel_traits_baseILj2048EffS3_fjLj128EEEEEEEvNS0_19ForwardKernelParamsE:
	.zero		1040


//--------------------- .nv.shared._ZN18transformer_engine13normalization24rmsnorm_fwd_tuned_kernelINS0_13Kernel_traitsI6__halfS3_13__nv_fp8_e4m3fjLj2048ELj1ELj4ELj1ELj16ENS0_18Kernel_traits_baseILj2048ES3_S3_S4_fjLj128EEEEEEEvNS0_19ForwardKernelParamsE --------------------------
	.section	.nv.shared._ZN18transformer_engine13normalization24rmsnorm_fwd_tuned_kernelINS0_13Kernel_traitsI6__halfS3_13__nv_fp8_e4m3fjLj2048ELj1ELj4ELj1ELj16ENS0_18Kernel_traits_baseILj2048ES3_S3_S4_fjLj128EEEEEEEvNS0_19ForwardKernelParamsE,"aw",@nobits
	.sectionflags	@""
	.align	16
.nv.shared._ZN18transformer_engine13normalization24rmsnorm_fwd_tuned_kernelINS0_13Kernel_traitsI6__halfS3_13__nv_fp8_e4m3fjLj2048ELj1ELj4ELj1ELj16ENS0_18Kernel_traits_baseILj2048ES3_S3_S4_fjLj128EEEEEEEvNS0_19ForwardKernelParamsE:
	.zero		1040


//--------------------- .nv.shared._ZN18transformer_engine13normalization24rmsnorm_fwd_tuned_kernelINS0_13Kernel_traitsI13__nv_bfloat16S3_13__nv_fp8_e4m3fjLj2048ELj1ELj4ELj1ELj16ENS0_18Kernel_traits_baseILj2048ES3_S3_S4_fjLj128EEEEEEEvNS0_19ForwardKernelParamsE --------------------------
	.section	.nv.shared._ZN18transformer_engine13normalization24rmsnorm_fwd_tuned_kernelINS0_13Kernel_traitsI13__nv_bfloat16S3_13__nv_fp8_e4m3fjLj2048ELj1ELj4ELj1ELj16ENS0_18Kernel_traits_baseILj2048ES3_S3_S4_fjLj128EEEEEEEvNS0_19ForwardKernelParamsE,"aw",@nobits
	.sectionflags	@""
	.align	16
.nv.shared._ZN18transformer_engine13normalization24rmsnorm_fwd_tuned_kernelINS0_13Kernel_traitsI13__nv_bfloat16S3_13__nv_fp8_e4m3fjLj2048ELj1ELj4ELj1ELj16ENS0_18Kernel_traits_baseILj2048ES3_S3_S4_fjLj128EEEEEEEvNS0_19ForwardKernelParamsE:
	.zero		1040


//--------------------- .nv.shared._ZN18transformer_engine13normalization24rmsnorm_fwd_tuned_kernelINS0_13Kernel_traitsI13__nv_bfloat16S3_S3_fjLj1024ELj1ELj4ELj1ELj16ENS0_18Kernel_traits_baseILj1024ES3_S3_S3_fjLj128EEEEEEEvNS0_19ForwardKernelParamsE --------------------------
	.section	.nv.shared._ZN18transformer_engine13normalization24rmsnorm_fwd_tuned_kernelINS0_13Kernel_traitsI13__nv_bfloat16S3_S3_fjLj1024ELj1ELj4ELj1ELj16ENS0_18Kernel_traits_baseILj1024ES3_S3_S3_fjLj128EEEEEEEvNS0_19ForwardKernelParamsE,"aw",@nobits
	.sectionflags	@""
	.align	16
.nv.shared._ZN18transformer_engine13normalization24rmsnorm_fwd_tuned_kernelINS0_13Kernel_traitsI13__nv_bfloat16S3_S3_fjLj1024ELj1ELj4ELj1ELj16ENS0_18Kernel_traits_baseILj1024ES3_S3_S3_fjLj128EEEEEEEvNS0_19ForwardKernelParamsE:
	.zero		1040


//--------------------- .nv.shared._ZN18transformer_engine13normalization24rmsnorm_fwd_tuned_kernelINS0_13Kernel_traitsI6__halfS3_S3_fjLj1024ELj1ELj4ELj1ELj16ENS0_18Kernel_traits_baseILj1024ES3_S3_S3_fjLj128EEEEEEEvNS0_19ForwardKernelParamsE --------------------------
	.section	.nv.shared._ZN18transformer_engine13normalization24rmsnorm_fwd_tuned_kernelINS0_13Kernel_traitsI6__halfS3_S3_fjLj1024ELj1ELj4ELj1ELj16ENS0_18Kernel_traits_baseILj1024ES3_S3_S3_fjLj128EEEEEEEvNS0_19ForwardKernelParamsE,"aw",@nobits
	.sectionflags	@""
	.align	16
.nv.shared._ZN18transformer_engine13normalization24rmsnorm_fwd_tuned_kernelINS0_13Kernel_traitsI6__halfS3_S3_fjLj1024ELj1ELj4ELj1ELj16ENS0_18Kernel_traits_baseILj1024ES3_S3_S3_fjLj128EEEEEEEvNS0_19ForwardKernelParamsE:
	.zero		1040


//--------------------- .nv.shared._ZN18transformer_engine13normalization24rmsnorm_fwd_tuned_kernelINS0_13Kernel_traitsIffffjLj1024ELj1ELj4ELj1ELj16ENS0_18Kernel_traits_baseILj1024EffffjLj128EEEEEEEvNS0_19ForwardKernelParamsE --------------------------
	.section	.nv.shared._ZN18transformer_engine13normalization24rmsnorm_fwd_tuned_kernelINS0_13Kernel_traitsIffffjLj1024ELj1ELj4ELj1ELj16ENS0_18Kernel_traits_baseILj1024EffffjLj128EEEEEEEvNS0_19ForwardKernelParamsE,"aw",@nobits
	.sectionflags	@""
	.align	16
.nv.shared._ZN18transformer_engine13normalization24rmsnorm_fwd_tuned_kernelINS0_13Kernel_traitsIffffjLj1024ELj1ELj4ELj1ELj16ENS0_18Kernel_traits_baseILj1024EffffjLj128EEEEEEEvNS0_19ForwardKernelParamsE:
	.zero		1040


//--------------------- .nv.shared._ZN18transformer_engine13normalization24rmsnorm_fwd_tuned_kernelINS0_13Kernel_traitsIff13__nv_fp8_e4m3fjLj1024ELj1ELj4ELj1ELj16ENS0_18Kernel_traits_baseILj1024EffS3_fjLj128EEEEEEEvNS0_19ForwardKernelParamsE --------------------------
	.section	.nv.shared._ZN18transformer_engine13normalization24rmsnorm_fwd_tuned_kernelINS0_13Kernel_traitsIff13__nv_fp8_e4m3fjLj1024ELj1ELj4ELj1ELj16ENS0_18Kernel_traits_baseILj1024EffS3_fjLj128EEEEEEEvNS0_19ForwardKernelParamsE,"aw",@nobits
	.sectionflags	@""
	.align	16
.nv.shared._ZN18transformer_engine13normalization24rmsnorm_fwd_tuned_kernelINS0_13Kernel_traitsIff13__nv_fp8_e4m3fjLj1024ELj1ELj4ELj1ELj16ENS0_18Kernel_traits_baseILj1024EffS3_fjLj128EEEEEEEvNS0_19ForwardKernelParamsE:
	.zero		1040


//--------------------- .nv.shared._ZN18transformer_engine13normalization24rmsnorm_fwd_tuned_kernelINS0_13Kernel_traitsI6__halfS3_13__nv_fp8_e4m3fjLj1024ELj1ELj4ELj1ELj16ENS0_18Kernel_traits_baseILj1024ES3_S3_S4_fjLj128EEEEEEEvNS0_19ForwardKernelParamsE --------------------------
	.section	.nv.shared._ZN18transformer_engine13normalization24rmsnorm_fwd_tuned_kernelINS0_13Kernel_traitsI6__halfS3_13__nv_fp8_e4m3fjLj1024ELj1ELj4ELj1ELj16ENS0_18Kernel_traits_baseILj1024ES3_S3_S4_fjLj128EEEEEEEvNS0_19ForwardKernelParamsE,"aw",@nobits
	.sectionflags	@""
	.align	16
.nv.shared._ZN18transformer_engine13normalization24rmsnorm_fwd_tuned_kernelINS0_13Kernel_traitsI6__halfS3_13__nv_fp8_e4m3fjLj1024ELj1ELj4ELj1ELj16ENS0_18Kernel_traits_baseILj1024ES3_S3_S4_fjLj128EEEEEEEvNS0_19ForwardKernelParamsE:
	.zero		1040


//--------------------- .nv.shared._ZN18transformer_engine13normalization24rmsnorm_fwd_tuned_kernelINS0_13Kernel_traitsI13__nv_bfloat16S3_13__nv_fp8_e4m3fjLj1024ELj1ELj4ELj1ELj16ENS0_18Kernel_traits_baseILj1024ES3_S3_S4_fjLj128EEEEEEEvNS0_19ForwardKernelParamsE --------------------------
	.section	.nv.shared._ZN18transformer_engine13normalization24rmsnorm_fwd_tuned_kernelINS0_13Kernel_traitsI13__nv_bfloat16S3_13__nv_fp8_e4m3fjLj1024ELj1ELj4ELj1ELj16ENS0_18Kernel_traits_baseILj1024ES3_S3_S4_fjLj128EEEEEEEvNS0_19ForwardKernelParamsE,"aw",@nobits
	.sectionflags	@""
	.align	16
.nv.shared._ZN18transformer_engine13normalization24rmsnorm_fwd_tuned_kernelINS0_13Kernel_traitsI13__nv_bfloat16S3_13__nv_fp8_e4m3fjLj1024ELj1ELj4ELj1ELj16ENS0_18Kernel_traits_baseILj1024ES3_S3_S4_fjLj128EEEEEEEvNS0_19ForwardKernelParamsE:
	.zero		1040


//--------------------- .nv.shared._ZN18transformer_engine13normalization24rmsnorm_fwd_tuned_kernelINS0_13Kernel_traitsI13__nv_bfloat16S3_S3_fjLj768ELj1ELj4ELj1ELj16ENS0_18Kernel_traits_baseILj768ES3_S3_S3_fjLj128EEEEEEEvNS0_19ForwardKernelParamsE --------------------------
	.section	.nv.shared._ZN18transformer_engine13normalization24rmsnorm_fwd_tuned_kernelINS0_13Kernel_traitsI13__nv_bfloat16S3_S3_fjLj768ELj1ELj4ELj1ELj16ENS0_18Kernel_traits_baseILj768ES3_S3_S3_fjLj128EEEEEEEvNS0_19ForwardKernelParamsE,"aw",@nobits
	.sectionflags	@""
	.align	16
.nv.shared._ZN18transformer_engine13normalization24rmsnorm_fwd_tuned_kernelINS0_13Kernel_traitsI13__nv_bfloat16S3_S3_fjLj768ELj1ELj4ELj1ELj16ENS0_18Kernel_traits_baseILj768ES3_S3_S3_fjLj128EEEEEEEvNS0_19ForwardKernelParamsE:
	.zero		1040


//--------------------- .nv.shared._ZN18transformer_engine13normalization24rmsnorm_fwd_tuned_kernelINS0_13Kernel_traitsI6__halfS3_S3_fjLj768ELj1ELj4ELj1ELj16ENS0_18Kernel_traits_baseILj768ES3_S3_S3_fjLj128EEEEEEEvNS0_19ForwardKernelParamsE --------------------------
	.section	.nv.shared._ZN18transformer_engine13normalization24rmsnorm_fwd_tuned_kernelINS0_13Kernel_traitsI6__halfS3_S3_fjLj768ELj1ELj4ELj1ELj16ENS0_18Kernel_traits_baseILj768ES3_S3_S3_fjLj128EEEEEEEvNS0_19ForwardKernelParamsE,"aw",@nobits
	.sectionflags	@""
	.align	16
.nv.shared._ZN18transformer_engine13normalization24rmsnorm_fwd_tuned_kernelINS0_13Kernel_traitsI6__halfS3_S3_fjLj768ELj1ELj4ELj1ELj16ENS0_18Kernel_traits_baseILj768ES3_S3_S3_fjLj128EEEEEEEvNS0_19ForwardKernelParamsE:
	.zero		1040


//--------------------- .nv.shared._ZN18transformer_engine13normalization24rmsnorm_fwd_tuned_kernelINS0_13Kernel_traitsIffffjLj768ELj1ELj4ELj1ELj16ENS0_18Kernel_traits_baseILj768EffffjLj128EEEEEEEvNS0_19ForwardKernelParamsE --------------------------
	.section	.nv.shared._ZN18transformer_engine13normalization24rmsnorm_fwd_tuned_kernelINS0_13Kernel_traitsIffffjLj768ELj1ELj4ELj1ELj16ENS0_18Kernel_traits_baseILj768EffffjLj128EEEEEEEvNS0_19ForwardKernelParamsE,"aw",@nobits
	.sectionflags	@""
	.align	16
.nv.shared._ZN18transformer_engine13normalization24rmsnorm_fwd_tuned_kernelINS0_13Kernel_traitsIffffjLj768ELj1ELj4ELj1ELj16ENS0_18Kernel_traits_baseILj768EffffjLj128EEEEEEEvNS0_19ForwardKernelParamsE:
	.zero		1040


//--------------------- .nv.shared._ZN18transformer_engine13normalization24rmsnorm_fwd_tuned_kernelINS0_13Kernel_traitsIff13__nv_fp8_e4m3fjLj768ELj1ELj4ELj1ELj16ENS0_18Kernel_traits_baseILj768EffS3_fjLj128EEEEEEEvNS0_19ForwardKernelParamsE --------------------------
	.section	.nv.shared._ZN18transformer_engine13normalization24rmsnorm_fwd_tuned_kernelINS0_13Kernel_traitsIff13__nv_fp8_e4m3fjLj768ELj1ELj4ELj1ELj16ENS0_18Kernel_traits_baseILj768EffS3_fjLj128EEEEEEEvNS0_19ForwardKernelParamsE,"aw",@nobits
	.sectionflags	@""
	.align	16
.nv.shared._ZN18transformer_engine13normalization24rmsnorm_fwd_tuned_kernelINS0_13Kernel_traitsIff13__nv_fp8_e4m3fjLj768ELj1ELj4ELj1ELj16ENS0_18Kernel_traits_baseILj768EffS3_fjLj128EEEEEEEvNS0_19ForwardKernelParamsE:
	.zero		1040


//--------------------- .nv.shared._ZN18transformer_engine13normalization24rmsnorm_fwd_tuned_kernelINS0_13Kernel_traitsI6__halfS3_13__nv_fp8_e4m3fjLj768ELj1ELj4ELj1ELj16ENS0_18Kernel_traits_baseILj768ES3_S3_S4_fjLj128EEEEEEEvNS0_19ForwardKernelParamsE --------------------------
	.section	.nv.shared._ZN18transformer_engine13normalization24rmsnorm_fwd_tuned_kernelINS0_13Kernel_traitsI6__halfS3_13__nv_fp8_e4m3fjLj768ELj1ELj4ELj1ELj16ENS0_18Kernel_traits_baseILj768ES3_S3_S4_fjLj128EEEEEEEvNS0_19ForwardKernelParamsE,"aw",@nobits
	.sectionflags	@""
	.align	16
.nv.shared._ZN18transformer_engine13normalization24rmsnorm_fwd_tuned_kernelINS0_13Kernel_traitsI6__halfS3_13__nv_fp8_e4m3fjLj768ELj1ELj4ELj1ELj16ENS0_18Kernel_traits_baseILj768ES3_S3_S4_fjLj128EEEEEEEvNS0_19ForwardKernelParamsE:
	.zero		1040


//--------------------- .nv.shared._ZN18transformer_engine13normalization24rmsnorm_fwd_tuned_kernelINS0_13Kernel_traitsI13__nv_bfloat16S3_13__nv_fp8_e4m3fjLj768ELj1ELj4ELj1ELj16ENS0_18Kernel_traits_baseILj768ES3_S3_S4_fjLj128EEEEEEEvNS0_19ForwardKernelParamsE --------------------------
	.section	.nv.shared._ZN18transformer_engine13normalization24rmsnorm_fwd_tuned_kernelINS0_13Kernel_traitsI13__nv_bfloat16S3_13__nv_fp8_e4m3fjLj768ELj1ELj4ELj1ELj16ENS0_18Kernel_traits_baseILj768ES3_S3_S4_fjLj128EEEEEEEvNS0_19ForwardKernelParamsE,"aw",@nobits
	.sectionflags	@""
	.align	16
.nv.shared._ZN18transformer_engine13normalization24rmsnorm_fwd_tuned_kernelINS0_13Kernel_traitsI13__nv_bfloat16S3_13__nv_fp8_e4m3fjLj768ELj1ELj4ELj1ELj16ENS0_18Kernel_traits_baseILj768ES3_S3_S4_fjLj128EEEEEEEvNS0_19ForwardKernelParamsE:
	.zero		1040


//--------------------- .nv.shared._ZN18transformer_engine13normalization24rmsnorm_fwd_tuned_kernelINS0_13Kernel_traitsI13__nv_bfloat16S3_S3_fjLj512ELj1ELj4ELj1ELj16ENS0_18Kernel_traits_baseILj512ES3_S3_S3_fjLj128EEEEEEEvNS0_19ForwardKernelParamsE --------------------------
	.section	.nv.shared._ZN18transformer_engine13normalization24rmsnorm_fwd_tuned_kernelINS0_13Kernel_traitsI13__nv_bfloat16S3_S3_fjLj512ELj1ELj4ELj1ELj16ENS0_18Kernel_traits_baseILj512ES3_S3_S3_fjLj128EEEEEEEvNS0_19ForwardKernelParamsE,"aw",@nobits
	.sectionflags	@""
	.align	16
.nv.shared._ZN18transformer_engine13normalization24rmsnorm_fwd_tuned_kernelINS0_13Kernel_traitsI13__nv_bfloat16S3_S3_fjLj512ELj1ELj4ELj1ELj16ENS0_18Kernel_traits_baseILj512ES3_S3_S3_fjLj128EEEEEEEvNS0_19ForwardKernelParamsE:
	.zero		1040


//--------------------- .nv.shared._ZN18transformer_engine13normalization24rmsnorm_fwd_tuned_kernelINS0_13Kernel_traitsI6__halfS3_S3_fjLj512ELj1ELj4ELj1ELj16ENS0_18Kernel_traits_baseILj512ES3_S3_S3_fjLj128EEEEEEEvNS0_19ForwardKernelParamsE --------------------------
	.section	.nv.shared._ZN18transformer_engine13normalization24rmsnorm_fwd_tuned_kernelINS0_13Kernel_traitsI6__halfS3_S3_fjLj512ELj1ELj4ELj1ELj16ENS0_18Kernel_traits_baseILj512ES3_S3_S3_fjLj128EEEEEEEvNS0_19ForwardKernelParamsE,"aw",@nobits
	.sectionflags	@""
	.align	16
.nv.shared._ZN18transformer_engine13normalization24rmsnorm_fwd_tuned_kernelINS0_13Kernel_traitsI6__halfS3_S3_fjLj512ELj1ELj4ELj1ELj16ENS0_18Kernel_traits_baseILj512ES3_S3_S3_fjLj128EEEEEEEvNS0_19ForwardKernelParamsE:
	.zero		1040


//--------------------- .nv.shared._ZN18transformer_engine13normalization24rmsnorm_fwd_tuned_kernelINS0_13Kernel_traitsIffffjLj512ELj1ELj4ELj1ELj16ENS0_18Kernel_traits_baseILj512EffffjLj128EEEEEEEvNS0_19ForwardKernelParamsE --------------------------
	.section	.nv.shared._ZN18transformer_engine13normalization24rmsnorm_fwd_tuned_kernelINS0_13Kernel_traitsIffffjLj512ELj1ELj4ELj1ELj16ENS0_18Kernel_traits_baseILj512EffffjLj128EEEEEEEvNS0_19ForwardKernelParamsE,"aw",@nobits
	.sectionflags	@""
	.align	16
.nv.shared._ZN18transformer_engine13normalization24rmsnorm_fwd_tuned_kernelINS0_13Kernel_traitsIffffjLj512ELj1ELj4ELj1ELj16ENS0_18Kernel_traits_baseILj512EffffjLj128EEEEEEEvNS0_19ForwardKernelParamsE:
	.zero		1040


//--------------------- .nv.shared._ZN18transformer_engine13normalization24rmsnorm_fwd_tuned_kernelINS0_13Kernel_traitsIff13__nv_fp8_e4m3fjLj512ELj1ELj4ELj1ELj16ENS0_18Kernel_traits_baseILj512EffS3_fjLj128EEEEEEEvNS0_19ForwardKernelParamsE --------------------------
	.section	.nv.shared._ZN18transformer_engine13normalization24rmsnorm_fwd_tuned_kernelINS0_13Kernel_traitsIff13__nv_fp8_e4m3fjLj512ELj1ELj4ELj1ELj16ENS0_18Kernel_traits_baseILj512EffS3_fjLj128EEEEEEEvNS0_19ForwardKernelParamsE,"aw",@nobits
	.sectionflags	@""
	.align	16
.nv.shared._ZN18transformer_engine13normalization24rmsnorm_fwd_tuned_kernelINS0_13Kernel_traitsIff13__nv_fp8_e4m3fjLj512ELj1ELj4ELj1ELj16ENS0_18Kernel_traits_baseILj512EffS3_fjLj128EEEEEEEvNS0_19ForwardKernelParamsE:
	.zero		1040


//--------------------- .nv.shared._ZN18transformer_engine13normalization24rmsnorm_fwd_tuned_kernelINS0_13Kernel_traitsI6__halfS3_13__nv_fp8_e4m3fjLj512ELj1ELj4ELj1ELj16ENS0_18Kernel_traits_baseILj512ES3_S3_S4_fjLj128EEEEEEEvNS0_19ForwardKernelParamsE --------------------------
	.section	.nv.shared._ZN18transformer_engine13normalization24rmsnorm_fwd_tuned_kernelINS0_13Kernel_traitsI6__halfS3_13__nv_fp8_e4m3fjLj512ELj1ELj4ELj1ELj16ENS0_18Kernel_traits_baseILj512ES3_S3_S4_fjLj128EEEEEEEvNS0_19ForwardKernelParamsE,"aw",@nobits
	.sectionflags	@""
	.align	16
.nv.shared._ZN18transformer_engine13normalization24rmsnorm_fwd_tuned_kernelINS0_13Kernel_traitsI6__halfS3_13__nv_fp8_e4m3fjLj512ELj1ELj4ELj1ELj16ENS0_18Kernel_traits_baseILj512ES3_S3_S4_fjLj128EEEEEEEvNS0_19ForwardKernelParamsE:
	.zero		1040


//--------------------- .nv.shared._ZN18transformer_engine13normalization24rmsnorm_fwd_tuned_kernelINS0_13Kernel_traitsI13__nv_bfloat16S3_13__nv_fp8_e4m3fjLj512ELj1ELj4ELj1ELj16ENS0_18Kernel_traits_baseILj512ES3_S3_S4_fjLj128EEEEEEEvNS0_19ForwardKernelParamsE --------------------------
	.section	.nv.shared._ZN18transformer_engine13normalization24rmsnorm_fwd_tuned_kernelINS0_13Kernel_traitsI13__nv_bfloat16S3_13__nv_fp8_e4m3fjLj512ELj1ELj4ELj1ELj16ENS0_18Kernel_traits_baseILj512ES3_S3_S4_fjLj128EEEEEEEvNS0_19ForwardKernelParamsE,"aw",@nobits
	.sectionflags	@""
	.align	16
.nv.shared._ZN18transformer_engine13normalization24rmsnorm_fwd_tuned_kernelINS0_13Kernel_traitsI13__nv_bfloat16S3_13__nv_fp8_e4m3fjLj512ELj1ELj4ELj1ELj16ENS0_18Kernel_traits_baseILj512ES3_S3_S4_fjLj128EEEEEEEvNS0_19ForwardKernelParamsE:
	.zero		1040


//--------------------- .nv.constant0._ZN18transformer_engine13normalization26rmsnorm_fwd_general_kernelINS0_13Kernel_traitsIff13__nv_bfloat16fjLj8192ELj1ELj1ELj4ELj16ENS0_18Kernel_traits_baseILj8192EffS3_fjLj128EEEEEEEvNS0_19ForwardKernelParamsE --------------------------
	.section	.nv.constant0._ZN18transformer_engine13normalization26rmsnorm_fwd_general_kernelINS0_13Kernel_traitsIff13__nv_bfloat16fjLj8192ELj1ELj1ELj4ELj16ENS0_18Kernel_traits_baseILj8192EffS3_fjLj128EEEEEEEvNS0_19ForwardKernelParamsE,"a",@progbits
	.sectionflags	@""
	.align	4
.nv.constant0._ZN18transformer_engine13normalization26rmsnorm_fwd_general_kernelINS0_13Kernel_traitsIff13__nv_bfloat16fjLj8192ELj1ELj1ELj4ELj16ENS0_18Kernel_traits_baseILj8192EffS3_fjLj128EEEEEEEvNS0_19ForwardKernelParamsE:
	.zero		664


//--------------------- .nv.constant0._ZN18transformer_engine13normalization26rmsnorm_fwd_general_kernelINS0_13Kernel_traitsI13__nv_bfloat16S3_S3_fjLj8192ELj1ELj1ELj4ELj16ENS0_18Kernel_traits_baseILj8192ES3_S3_S3_fjLj128EEEEEEEvNS0_19ForwardKernelParamsE --------------------------
	.section	.nv.constant0._ZN18transformer_engine13normalization26rmsnorm_fwd_general_kernelINS0_13Kernel_traitsI13__nv_bfloat16S3_S3_fjLj8192ELj1ELj1ELj4ELj16ENS0_18Kernel_traits_baseILj8192ES3_S3_S3_fjLj128EEEEEEEvNS0_19ForwardKernelParamsE,"a",@progbits
	.sectionflags	@""
	.align	4
.nv.constant0._ZN18transformer_engine13normalization26rmsnorm_fwd_general_kernelINS0_13Kernel_traitsI13__nv_bfloat16S3_S3_fjLj8192ELj1ELj1ELj4ELj16ENS0_18Kernel_traits_baseILj8192ES3_S3_S3_fjLj128EEEEEEEvNS0_19ForwardKernelParamsE:
	.zero		664


//--------------------- .nv.constant0._ZN18transformer_engine13normalization26rmsnorm_fwd_general_kernelINS0_13Kernel_traitsIff6__halffjLj8192ELj1ELj1ELj4ELj16ENS0_18Kernel_traits_baseILj8192EffS3_fjLj128EEEEEEEvNS0_19ForwardKernelParamsE --------------------------
	.section	.nv.constant0._ZN18transformer_engine13normalization26rmsnorm_fwd_general_kernelINS0_13Kernel_traitsIff6__halffjLj8192ELj1ELj1ELj4ELj16ENS0_18Kernel_traits_baseILj8192EffS3_fjLj128EEEEEEEvNS0_19ForwardKernelParamsE,"a",@progbits
	.sectionflags	@""
	.align	4
.nv.constant0._ZN18transformer_engine13normalization26rmsnorm_fwd_general_kernelINS0_13Kernel_traitsIff6__halffjLj8192ELj1ELj1ELj4ELj16ENS0_18Kernel_traits_baseILj8192EffS3_fjLj128EEEEEEEvNS0_19ForwardKernelParamsE:
	.zero		664


//--------------------- .nv.constant0._ZN18transformer_engine13normalization26rmsnorm_fwd_general_kernelINS0_13Kernel_traitsI6__halfS3_S3_fjLj8192ELj1ELj1ELj4ELj16ENS0_18Kernel_traits_baseILj8192ES3_S3_S3_fjLj128EEEEEEEvNS0_19ForwardKernelParamsE --------------------------
	.section	.nv.constant0._ZN18transformer_engine13normalization26rmsnorm_fwd_general_kernelINS0_13Kernel_traitsI6__halfS3_S3_fjLj8192ELj1ELj1ELj4ELj16ENS0_18Kernel_traits_baseILj8192ES3_S3_S3_fjLj128EEEEEEEvNS0_19ForwardKernelParamsE,"a",@progbits
	.sectionflags	@""
	.align	4
.nv.constant0._ZN18transformer_engine13normalization26rmsnorm_fwd_general_kernelINS0_13Kernel_traitsI6__halfS3_S3_fjLj8192ELj1ELj1ELj4ELj16ENS0_18Kernel_traits_baseILj8192ES3_S3_S3_fjLj128EEEEEEEvNS0_19ForwardKernelParamsE:
	.zero		664


//--------------------- .nv.constant0._ZN18transformer_engine13normalization26rmsnorm_fwd_general_kernelINS0_13Kernel_traitsIffffjLj8192ELj1ELj1ELj4ELj16ENS0_18Kernel_traits_baseILj8192EffffjLj128EEEEEEEvNS0_19ForwardKernelParamsE --------------------------
	.section	.nv.constant0._ZN18transformer_engine13normalization26rmsnorm_fwd_general_kernelINS0_13Kernel_traitsIffffjLj8192ELj1ELj1ELj4ELj16ENS0_18Kernel_traits_baseILj8192EffffjLj128EEEEEEEvNS0_19ForwardKernelParamsE,"a",@progbits
	.sectionflags	@""
	.align	4
.nv.constant0._ZN18transformer_engine13normalization26rmsnorm_fwd_general_kernelINS0_13Kernel_traitsIffffjLj8192ELj1ELj1ELj4ELj16ENS0_18Kernel_traits_baseILj8192EffffjLj128EEEEEEEvNS0_19ForwardKernelParamsE:
	.zero		664


//--------------------- .nv.constant0._ZN18transformer_engine13normalization26rmsnorm_fwd_general_kernelINS0_13Kernel_traitsIff13__nv_bfloat16fjLj2048ELj1ELj4ELj1ELj16ENS0_18Kernel_traits_baseILj2048EffS3_fjLj128EEEEEEEvNS0_19ForwardKernelParamsE --------------------------
	.section	.nv.constant0._ZN18transformer_engine13normalization26rmsnorm_fwd_general_kernelINS0_13Kernel_traitsIff13__nv_bfloat16fjLj2048ELj1ELj4ELj1ELj16ENS0_18Kernel_traits_baseILj2048EffS3_fjLj128EEEEEEEvNS0_19ForwardKernelParamsE,"a",@progbits
	.sectionflags	@""
	.align	4
.nv.constant0._ZN18transformer_engine13normalization26rmsnorm_fwd_general_kernelINS0_13Kernel_traitsIff13__nv_bfloat16fjLj2048ELj1ELj4ELj1ELj16ENS0_18Kernel_traits_baseILj2048EffS3_fjLj128EEEEEEEvNS0_19ForwardKernelParamsE:
	.zero		664


//--------------------- .nv.constant0._ZN18transformer_engine13normalization26rmsnorm_fwd_general_kernelINS0_13Kernel_traitsI13__nv_bfloat16S3_S3_fjLj2048ELj1ELj4ELj1ELj16ENS0_18Kernel_traits_baseILj2048ES3_S3_S3_fjLj128EEEEEEEvNS0_19ForwardKernelParamsE --------------------------
	.section	.nv.constant0._ZN18transformer_engine13normalization26rmsnorm_fwd_general_kernelINS0_13Kernel_traitsI13__nv_bfloat16S3_S3_fjLj2048ELj1ELj4ELj1ELj16ENS0_18Kernel_traits_baseILj2048ES3_S3_S3_fjLj128EEEEEEEvNS0_19ForwardKernelParamsE,"a",@progbits
	.sectionflags	@""
	.align	4
.nv.constant0._ZN18transformer_engine13normalization26rmsnorm_fwd_general_kernelINS0_13Kernel_traitsI13__nv_bfloat16S3_S3_fjLj2048ELj1ELj4ELj1ELj16ENS0_18Kernel_traits_baseILj2048ES3_S3_S3_fjLj128EEEEEEEvNS0_19ForwardKernelParamsE:
	.zero		664


//--------------------- .nv.constant0._ZN18transformer_engine13normalization26rmsnorm_fwd_general_kernelINS0_13Kernel_traitsIff6__halffjLj2048ELj1ELj4ELj1ELj16ENS0_18Kernel_traits_baseILj2048EffS3_fjLj128EEEEEEEvNS0_19ForwardKernelParamsE --------------------------
	.section	.nv.constant0._ZN18transformer_engine13normalization26rmsnorm_fwd_general_kernelINS0_13Kernel_traitsIff6__halffjLj2048ELj1ELj4ELj1ELj16ENS0_18Kernel_traits_baseILj2048EffS3_fjLj128EEEEEEEvNS0_19ForwardKernelParamsE,"a",@progbits
	.sectionflags	@""
	.align	4
.nv.constant0._ZN18transformer_engine13normalization26rmsnorm_fwd_general_kernelINS0_13Kernel_traitsIff6__halffjLj2048ELj1ELj4ELj1ELj16ENS0_18Kernel_traits_baseILj2048EffS3_fjLj128EEEEEEEvNS0_19ForwardKernelParamsE:
	.zero		664


//--------------------- .nv.constant0._ZN18transformer_engine13normalization26rmsnorm_fwd_general_kernelINS0_13Kernel_traitsI6__halfS3_S3_fjLj2048ELj1ELj4ELj1ELj16ENS0_18Kernel_traits_baseILj2048ES3_S3_S3_fjLj128EEEEEEEvNS0_19ForwardKernelParamsE --------------------------
	.section	.nv.constant0._ZN18transformer_engine13normalization26rmsnorm_fwd_general_kernelINS0_13Kernel_traitsI6__halfS3_S3_fjLj2048ELj1ELj4ELj1ELj16ENS0_18Kernel_traits_baseILj2048ES3_S3_S3_fjLj128EEEEEEEvNS0_19ForwardKernelParamsE,"a",@progbits
	.sectionflags	@""
	.align	4
.nv.constant0._ZN18transformer_engine13normalization26rmsnorm_fwd_general_kernelINS0_13Kernel_traitsI6__halfS3_S3_fjLj2048ELj1ELj4ELj1ELj16ENS0_18Kernel_traits_baseILj2048ES3_S3_S3_fjLj128EEEEEEEvNS0_19ForwardKernelParamsE:
	.zero		664


//--------------------- .nv.constant0._ZN18transformer_engine13normalization26rmsnorm_fwd_general_kernelINS0_13Kernel_traitsIffffjLj2048ELj1ELj4ELj1ELj16ENS0_18Kernel_traits_baseILj2048EffffjLj128EEEEEEEvNS0_19ForwardKernelParamsE --------------------------
	.section	.nv.constant0._ZN18transformer_engine13normalization26rmsnorm_fwd_general_kernelINS0_13Kernel_traitsIffffjLj2048ELj1ELj4ELj1ELj16ENS0_18Kernel_traits_baseILj2048EffffjLj128EEEEEEEvNS0_19ForwardKernelParamsE,"a",@progbits
	.sectionflags	@""
	.align	4
.nv.constant0._ZN18transformer_engine13normalization26rmsnorm_fwd_general_kernelINS0_13Kernel_traitsIffffjLj2048ELj1ELj4ELj1ELj16ENS0_18Kernel_traits_baseILj2048EffffjLj128EEEEEEEvNS0_19ForwardKernelParamsE:
	.zero		664


//--------------------- .nv.constant0._ZN18transformer_engine13normalization26rmsnorm_fwd_general_kernelINS0_13Kernel_traitsIff13__nv_bfloat16fjLj1024ELj1ELj4ELj1ELj16ENS0_18Kernel_traits_baseILj1024EffS3_fjLj128EEEEEEEvNS0_19ForwardKernelParamsE --------------------------
	.section	.nv.constant0._ZN18transformer_engine13normalization26rmsnorm_fwd_general_kernelINS0_13Kernel_traitsIff13__nv_bfloat16fjLj1024ELj1ELj4ELj1ELj16ENS0_18Kernel_traits_baseILj1024EffS3_fjLj128EEEEEEEvNS0_19ForwardKernelParamsE,"a",@progbits
	.sectionflags	@""
	.align	4
.nv.constant0._ZN18transformer_engine13normalization26rmsnorm_fwd_general_kernelINS0_13Kernel_traitsIff13__nv_bfloat16fjLj1024ELj1ELj4ELj1ELj16ENS0_18Kernel_traits_baseILj1024EffS3_fjLj128EEEEEEEvNS0_19ForwardKernelParamsE:
	.zero		664


//--------------------- .nv.constant0._ZN18transformer_engine13normalization26rmsnorm_fwd_general_kernelINS0_13Kernel_traitsI13__nv_bfloat16S3_S3_fjLj1024ELj1ELj4ELj1ELj16ENS0_18Kernel_traits_baseILj1024ES3_S3_S3_fjLj128EEEEEEEvNS0_19ForwardKernelParamsE --------------------------
	.section	.nv.constant0._ZN18transformer_engine13normalization26rmsnorm_fwd_general_kernelINS0_13Kernel_traitsI13__nv_bfloat16S3_S3_fjLj1024ELj1ELj4ELj1ELj16ENS0_18Kernel_traits_baseILj1024ES3_S3_S3_fjLj128EEEEEEEvNS0_19ForwardKernelParamsE,"a",@progbits
	.sectionflags	@""
	.align	4
.nv.constant0._ZN18transformer_engine13normalization26rmsnorm_fwd_general_kernelINS0_13Kernel_traitsI13__nv_bfloat16S3_S3_fjLj1024ELj1ELj4ELj1ELj16ENS0_18Kernel_traits_baseILj1024ES3_S3_S3_fjLj128EEEEEEEvNS0_19ForwardKernelParamsE:
	.zero		664


//--------------------- .nv.constant0._ZN18transformer_engine13normalization26rmsnorm_fwd_general_kernelINS0_13Kernel_traitsIff6__halffjLj1024ELj1ELj4ELj1ELj16ENS0_18Kernel_traits_baseILj1024EffS3_fjLj128EEEEEEEvNS0_19ForwardKernelParamsE --------------------------
	.section	.nv.constant0._ZN18transformer_engine13normalization26rmsnorm_fwd_general_kernelINS0_13Kernel_traitsIff6__halffjLj1024ELj1ELj4ELj1ELj16ENS0_18Kernel_traits_baseILj1024EffS3_fjLj128EEEEEEEvNS0_19ForwardKernelParamsE,"a",@progbits
	.sectionflags	@""
	.align	4
.nv.constant0._ZN18transformer_engine13normalization26rmsnorm_fwd_general_kernelINS0_13Kernel_traitsIff6__halffjLj1024ELj1ELj4ELj1ELj16ENS0_18Kernel_traits_baseILj1024EffS3_fjLj128EEEEEEEvNS0_19ForwardKernelParamsE:
	.zero		664


//--------------------- .nv.constant0._ZN18transformer_engine13normalization26rmsnorm_fwd_general_kernelINS0_13Kernel_traitsI6__halfS3_S3_fjLj1024ELj1ELj4ELj1ELj16ENS0_18Kernel_traits_baseILj1024ES3_S3_S3_fjLj128EEEEEEEvNS0_19ForwardKernelParamsE --------------------------
	.section	.nv.constant0._ZN18transformer_engine13normalization26rmsnorm_fwd_general_kernelINS0_13Kernel_traitsI6__halfS3_S3_fjLj1024ELj1ELj4ELj1ELj16ENS0_18Kernel_traits_baseILj1024ES3_S3_S3_fjLj128EEEEEEEvNS0_19ForwardKernelParamsE,"a",@progbits
	.sectionflags	@""
	.align	4
.nv.constant0._ZN18transformer_engine13normalization26rmsnorm_fwd_general_kernelINS0_13Kernel_traitsI6__halfS3_S3_fjLj1024ELj1ELj4ELj1ELj16ENS0_18Kernel_traits_baseILj1024ES3_S3_S3_fjLj128EEEEEEEvNS0_19ForwardKernelParamsE:
	.zero		664


//--------------------- .nv.constant0._ZN18transformer_engine13normalization26rmsnorm_fwd_general_kernelINS0_13Kernel_traitsIffffjLj1024ELj1ELj4ELj1ELj16ENS0_18Kernel_traits_baseILj1024EffffjLj128EEEEEEEvNS0_19ForwardKernelParamsE --------------------------
	.section	.nv.constant0._ZN18transformer_engine13normalization26rmsnorm_fwd_general_kernelINS0_13Kernel_traitsIffffjLj1024ELj1ELj4ELj1ELj16ENS0_18Kernel_traits_baseILj1024EffffjLj128EEEEEEEvNS0_19ForwardKernelParamsE,"a",@progbits
	.sectionflags	@""
	.align	4
.nv.constant0._ZN18transformer_engine13normalization26rmsnorm_fwd_general_kernelINS0_13Kernel_traitsIffffjLj1024ELj1ELj4ELj1ELj16ENS0_18Kernel_traits_baseILj1024EffffjLj128EEEEEEEvNS0_19ForwardKernelParamsE:
	.zero		664


//--------------------- .nv.constant0._ZN18transformer_engine13normalization26rmsnorm_fwd_general_kernelINS0_13Kernel_traitsIff13__nv_bfloat16fjLj512ELj1ELj4ELj1ELj16ENS0_18Kernel_traits_baseILj512EffS3_fjLj128EEEEEEEvNS0_19ForwardKernelParamsE --------------------------
	.section	.nv.constant0._ZN18transformer_engine13normalization26rmsnorm_fwd_general_kernelINS0_13Kernel_traitsIff13__nv_bfloat16fjLj512ELj1ELj4ELj1ELj16ENS0_18Kernel_traits_baseILj512EffS3_fjLj128EEEEEEEvNS0_19ForwardKernelParamsE,"a",@progbits
	.sectionflags	@""
	.align	4
.nv.constant0._ZN18transformer_engine13normalization26rmsnorm_fwd_general_kernelINS0_13Kernel_traitsIff13__nv_bfloat16fjLj512ELj1ELj4ELj1ELj16ENS0_18Kernel_traits_baseILj512EffS3_fjLj128EEEEEEEvNS0_19ForwardKernelParamsE:
	.zero		664


//--------------------- .nv.constant0._ZN18transformer_engine13normalization26rmsnorm_fwd_general_kernelINS0_13Kernel_traitsI13__nv_bfloat16S3_S3_fjLj512ELj1ELj4ELj1ELj16ENS0_18Kernel_traits_baseILj512ES3_S3_S3_fjLj128EEEEEEEvNS0_19ForwardKernelParamsE --------------------------
	.section	.nv.constant0._ZN18transformer_engine13normalization26rmsnorm_fwd_general_kernelINS0_13Kernel_traitsI13__nv_bfloat16S3_S3_fjLj512ELj1ELj4ELj1ELj16ENS0_18Kernel_traits_baseILj512ES3_S3_S3_fjLj128EEEEEEEvNS0_19ForwardKernelParamsE,"a",@progbits
	.sectionflags	@""
	.align	4
.nv.constant0._ZN18transformer_engine13normalization26rmsnorm_fwd_general_kernelINS0_13Kernel_traitsI13__nv_bfloat16S3_S3_fjLj512ELj1ELj4ELj1ELj16ENS0_18Kernel_traits_baseILj512ES3_S3_S3_fjLj128EEEEEEEvNS0_19ForwardKernelParamsE:
	.zero		664


//--------------------- .nv.constant0._ZN18transformer_engine13normalization26rmsnorm_fwd_general_kernelINS0_13Kernel_traitsIff6__halffjLj512ELj1ELj4ELj1ELj16ENS0_18Kernel_traits_baseILj512EffS3_fjLj128EEEEEEEvNS0_19ForwardKernelParamsE --------------------------
	.section	.nv.constant0._ZN18transformer_engine13normalization26rmsnorm_fwd_general_kernelINS0_13Kernel_traitsIff6__halffjLj512ELj1ELj4ELj1ELj16ENS0_18Kernel_traits_baseILj512EffS3_fjLj128EEEEEEEvNS0_19ForwardKernelParamsE,"a",@progbits
	.sectionflags	@""
	.align	4
.nv.constant0._ZN18transformer_engine13normalization26rmsnorm_fwd_general_kernelINS0_13Kernel_traitsIff6__halffjLj512ELj1ELj4ELj1ELj16ENS0_18Kernel_traits_baseILj512EffS3_fjLj128EEEEEEEvNS0_19ForwardKernelParamsE:
	.zero		664


//--------------------- .nv.constant0._ZN18transformer_engine13normalization26rmsnorm_fwd_general_kernelINS0_13Kernel_traitsI6__halfS3_S3_fjLj512ELj1ELj4ELj1ELj16ENS0_18Kernel_traits_baseILj512ES3_S3_S3_fjLj128EEEEEEEvNS0_19ForwardKernelParamsE --------------------------
	.section	.nv.constant0._ZN18transformer_engine13normalization26rmsnorm_fwd_general_kernelINS0_13Kernel_traitsI6__halfS3_S3_fjLj512ELj1ELj4ELj1ELj16ENS0_18Kernel_traits_baseILj512ES3_S3_S3_fjLj128EEEEEEEvNS0_19ForwardKernelParamsE,"a",@progbits
	.sectionflags	@""
	.align	4
.nv.constant0._ZN18transformer_engine13normalization26rmsnorm_fwd_general_kernelINS0_13Kernel_traitsI6__halfS3_S3_fjLj512ELj1ELj4ELj1ELj16ENS0_18Kernel_traits_baseILj512ES3_S3_S3_fjLj128EEEEEEEvNS0_19ForwardKernelParamsE:
	.zero		664


//--------------------- .nv.constant0._ZN18transformer_engine13normalization26rmsnorm_fwd_general_kernelINS0_13Kernel_traitsIffffjLj512ELj1ELj4ELj1ELj16ENS0_18Kernel_traits_baseILj512EffffjLj128EEEEEEEvNS0_19ForwardKernelParamsE --------------------------
	.section	.nv.constant0._ZN18transformer_engine13normalization26rmsnorm_fwd_general_kernelINS0_13Kernel_traitsIffffjLj512ELj1ELj4ELj1ELj16ENS0_18Kernel_traits_baseILj512EffffjLj128EEEEEEEvNS0_19ForwardKernelParamsE,"a",@progbits
	.sectionflags	@""
	.align	4
.nv.constant0._ZN18transformer_engine13normalization26rmsnorm_fwd_general_kernelINS0_13Kernel_traitsIffffjLj512ELj1ELj4ELj1ELj16ENS0_18Kernel_traits_baseILj512EffffjLj128EEEEEEEvNS0_19ForwardKernelParamsE:
	.zero		664


//--------------------- .nv.constant0._ZN18transformer_engine13normalization26rmsnorm_fwd_general_kernelINS0_13Kernel_traitsIff13__nv_bfloat16fjLj128ELj1ELj4ELj1ELj8ENS0_18Kernel_traits_baseILj128EffS3_fjLj128EEEEEEEvNS0_19ForwardKernelParamsE --------------------------
	.section	.nv.constant0._ZN18transformer_engine13normalization26rmsnorm_fwd_general_kernelINS0_13Kernel_traitsIff13__nv_bfloat16fjLj128ELj1ELj4ELj1ELj8ENS0_18Kernel_traits_baseILj128EffS3_fjLj128EEEEEEEvNS0_19ForwardKernelParamsE,"a",@progbits
	.sectionflags	@""
	.align	4
.nv.constant0._ZN18transformer_engine13normalization26rmsnorm_fwd_general_kernelINS0_13Kernel_traitsIff13__nv_bfloat16fjLj128ELj1ELj4ELj1ELj8ENS0_18Kernel_traits_baseILj128EffS3_fjLj128EEEEEEEvNS0_19ForwardKernelParamsE:
	.zero		664


//--------------------- .nv.constant0._ZN18transformer_engine13normalization26rmsnorm_fwd_general_kernelINS0_13Kernel_traitsI13__nv_bfloat16S3_S3_fjLj128ELj1ELj4ELj1ELj8ENS0_18Kernel_traits_baseILj128ES3_S3_S3_fjLj128EEEEEEEvNS0_19ForwardKernelParamsE --------------------------
	.section	.nv.constant0._ZN18transformer_engine13normalization26rmsnorm_fwd_general_kernelINS0_13Kernel_traitsI13__nv_bfloat16S3_S3_fjLj128ELj1ELj4ELj1ELj8ENS0_18Kernel_traits_baseILj128ES3_S3_S3_fjLj128EEEEEEEvNS0_19ForwardKernelParamsE,"a",@progbits
	.sectionflags	@""
	.align	4
.nv.constant0._ZN18transformer_engine13normalization26rmsnorm_fwd_general_kernelINS0_13Kernel_traitsI13__nv_bfloat16S3_S3_fjLj128ELj1ELj4ELj1ELj8ENS0_18Kernel_traits_baseILj128ES3_S3_S3_fjLj128EEEEEEEvNS0_19ForwardKernelParamsE:
	.zero		664


//--------------------- .nv.constant0._ZN18transformer_engine13normalization26rmsnorm_fwd_general_kernelINS0_13Kernel_traitsIff6__halffjLj128ELj1ELj4ELj1ELj8ENS0_18Kernel_traits_baseILj128EffS3_fjLj128EEEEEEEvNS0_19ForwardKernelParamsE --------------------------
	.section	.nv.constant0._ZN18transformer_engine13normalization26rmsnorm_fwd_general_kernelINS0_13Kernel_traitsIff6__halffjLj128ELj1ELj4ELj1ELj8ENS0_18Kernel_traits_baseILj128EffS3_fjLj128EEEEEEEvNS0_19ForwardKernelParamsE,"a",@progbits
	.sectionflags	@""
	.align	4
.nv.constant0._ZN18transformer_engine13normalization26rmsnorm_fwd_general_kernelINS0_13Kernel_traitsIff6__halffjLj128ELj1ELj4ELj1ELj8ENS0_18Kernel_traits_baseILj128EffS3_fjLj128EEEEEEEvNS0_19ForwardKernelParamsE:
	.zero		664


//--------------------- .nv.constant0._ZN18transformer_engine13normalization26rmsnorm_fwd_general_kernelINS0_13Kernel_traitsI6__halfS3_S3_fjLj128ELj1ELj4ELj1ELj8ENS0_18Kernel_traits_baseILj128ES3_S3_S3_fjLj128EEEEEEEvNS0_19ForwardKernelParamsE --------------------------
	.section	.nv.constant0._ZN18transformer_engine13normalization26rmsnorm_fwd_general_kernelINS0_13Kernel_traitsI6__halfS3_S3_fjLj128ELj1ELj4ELj1ELj8ENS0_18Kernel_traits_baseILj128ES3_S3_S3_fjLj128EEEEEEEvNS0_19ForwardKernelParamsE,"a",@progbits
	.sectionflags	@""
	.align	4
.nv.constant0._ZN18transformer_engine13normalization26rmsnorm_fwd_general_kernelINS0_13Kernel_traitsI6__halfS3_S3_fjLj128ELj1ELj4ELj1ELj8ENS0_18Kernel_traits_baseILj128ES3_S3_S3_fjLj128EEEEEEEvNS0_19ForwardKernelParamsE:
	.zero		664


//--------------------- .nv.constant0._ZN18transformer_engine13normalization26rmsnorm_fwd_general_kernelINS0_13Kernel_traitsIffffjLj128ELj1ELj4ELj1ELj16ENS0_18Kernel_traits_baseILj128EffffjLj128EEEEEEEvNS0_19ForwardKernelParamsE --------------------------
	.section	.nv.constant0._ZN18transformer_engine13normalization26rmsnorm_fwd_general_kernelINS0_13Kernel_traitsIffffjLj128ELj1ELj4ELj1ELj16ENS0_18Kernel_traits_baseILj128EffffjLj128EEEEEEEvNS0_19ForwardKernelParamsE,"a",@progbits
	.sectionflags	@""
	.align	4
.nv.constant0._ZN18transformer_engine13normalization26rmsnorm_fwd_general_kernelINS0_13Kernel_traitsIffffjLj128ELj1ELj4ELj1ELj16ENS0_18Kernel_traits_baseILj128EffffjLj128EEEEEEEvNS0_19ForwardKernelParamsE:
	.zero		664


//--------------------- .nv.constant0._ZN18transformer_engine13normalization26rmsnorm_fwd_general_kernelINS0_13Kernel_traitsIff13__nv_fp8_e4m3fjLj8192ELj1ELj1ELj4ELj16ENS0_18Kernel_traits_baseILj8192EffS3_fjLj128EEEEEEEvNS0_19ForwardKernelParamsE --------------------------
	.section	.nv.constant0._ZN18transformer_engine13normalization26rmsnorm_fwd_general_kernelINS0_13Kernel_traitsIff13__nv_fp8_e4m3fjLj8192ELj1ELj1ELj4ELj16ENS0_18Kernel_traits_baseILj8192EffS3_fjLj128EEEEEEEvNS0_19ForwardKernelParamsE,"a",@progbits
	.sectionflags	@""
	.align	4
.nv.constant0._ZN18transformer_engine13normalization26rmsnorm_fwd_general_kernelINS0_13Kernel_traitsIff13__nv_fp8_e4m3fjLj8192ELj1ELj1ELj4ELj16ENS0_18Kernel_traits_baseILj8192EffS3_fjLj128EEEEEEEvNS0_19ForwardKernelParamsE:
	.zero		664


//--------------------- .nv.constant0._ZN18transformer_engine13normalization26rmsnorm_fwd_general_kernelINS0_13Kernel_traitsIff13__nv_fp8_e4m3fjLj2048ELj1ELj4ELj1ELj16ENS0_18Kernel_traits_baseILj2048EffS3_fjLj128EEEEEEEvNS0_19ForwardKernelParamsE --------------------------
	.section	.nv.constant0._ZN18transformer_engine13normalization26rmsnorm_fwd_general_kernelINS0_13Kernel_traitsIff13__nv_fp8_e4m3fjLj2048ELj1ELj4ELj1ELj16ENS0_18Kernel_traits_baseILj2048EffS3_fjLj128EEEEEEEvNS0_19ForwardKernelParamsE,"a",@progbits
	.sectionflags	@""
	.align	4
.nv.constant0._ZN18transformer_engine13normalization26rmsnorm_fwd_general_kernelINS0_13Kernel_traitsIff13__nv_fp8_e4m3fjLj2048ELj1ELj4ELj1ELj16ENS0_18Kernel_traits_baseILj2048EffS3_fjLj128EEEEEEEvNS0_19ForwardKernelParamsE:
	.zero		664


//--------------------- .nv.constant0._ZN18transformer_engine13normalization26rmsnorm_fwd_general_kernelINS0_13Kernel_traitsIff13__nv_fp8_e4m3fjLj1024ELj1ELj4ELj1ELj16ENS0_18Kernel_traits_baseILj1024EffS3_fjLj128EEEEEEEvNS0_19ForwardKernelParamsE --------------------------
	.section	.nv.constant0._ZN18transformer_engine13normalization26rmsnorm_fwd_general_kernelINS0_13Kernel_traitsIff13__nv_fp8_e4m3fjLj1024ELj1ELj4ELj1ELj16ENS0_18Kernel_traits_baseILj1024EffS3_fjLj128EEEEEEEvNS0_19ForwardKernelParamsE,"a",@progbits
	.sectionflags	@""
	.align	4
.nv.constant0._ZN18transformer_engine13normalization26rmsnorm_fwd_general_kernelINS0_13Kernel_traitsIff13__nv_fp8_e4m3fjLj1024ELj1ELj4ELj1ELj16ENS0_18Kernel_traits_baseILj1024EffS3_fjLj128EEEEEEEvNS0_19ForwardKernelParamsE:
	.zero		664


//--------------------- .nv.constant0._ZN18transformer_engine13normalization26rmsnorm_fwd_general_kernelINS0_13Kernel_traitsIff13__nv_fp8_e4m3fjLj512ELj1ELj4ELj1ELj16ENS0_18Kernel_traits_baseILj512EffS3_fjLj128EEEEEEEvNS0_19ForwardKernelParamsE --------------------------
	.section	.nv.constant0._ZN18transformer_engine13normalization26rmsnorm_fwd_general_kernelINS0_13Kernel_traitsIff13__nv_fp8_e4m3fjLj512ELj1ELj4ELj1ELj16ENS0_18Kernel_traits_baseILj512EffS3_fjLj128EEEEEEEvNS0_19ForwardKernelParamsE,"a",@progbits
	.sectionflags	@""
	.align	4
.nv.constant0._ZN18transformer_engine13normalization26rmsnorm_fwd_general_kernelINS0_13Kernel_traitsIff13__nv_fp8_e4m3fjLj512ELj1ELj4ELj1ELj16ENS0_18Kernel_traits_baseILj512EffS3_fjLj128EEEEEEEvNS0_19ForwardKernelParamsE:
	.zero		664


//--------------------- .nv.constant0._ZN18transformer_engine13normalization26rmsnorm_fwd_general_kernelINS0_13Kernel_traitsIff13__nv_fp8_e4m3fjLj128ELj1ELj4ELj1ELj16ENS0_18Kernel_traits_baseILj128EffS3_fjLj128EEEEEEEvNS0_19ForwardKernelParamsE --------------------------
	.section	.nv.constant0._ZN18transformer_engine13normalization26rmsnorm_fwd_general_kernelINS0_13Kernel_traitsIff13__nv_fp8_e4m3fjLj128ELj1ELj4ELj1ELj16ENS0_18Kernel_traits_baseILj128EffS3_fjLj128EEEEEEEvNS0_19ForwardKernelParamsE,"a",@progbits
	.sectionflags	@""
	.align	4
.nv.constant0._ZN18transformer_engine13normalization26rmsnorm_fwd_general_kernelINS0_13Kernel_traitsIff13__nv_fp8_e4m3fjLj128ELj1ELj4ELj1ELj16ENS0_18Kernel_traits_baseILj128EffS3_fjLj128EEEEEEEvNS0_19ForwardKernelParamsE:
	.zero		664


//--------------------- .nv.constant0._ZN18transformer_engine13normalization26rmsnorm_fwd_general_kernelINS0_13Kernel_traitsI6__halfS3_13__nv_fp8_e4m3fjLj8192ELj1ELj1ELj4ELj16ENS0_18Kernel_traits_baseILj8192ES3_S3_S4_fjLj128EEEEEEEvNS0_19ForwardKernelParamsE --------------------------
	.section	.nv.constant0._ZN18transformer_engine13normalization26rmsnorm_fwd_general_kernelINS0_13Kernel_traitsI6__halfS3_13__nv_fp8_e4m3fjLj8192ELj1ELj1ELj4ELj16ENS0_18Kernel_traits_baseILj8192ES3_S3_S4_fjLj128EEEEEEEvNS0_19ForwardKernelParamsE,"a",@progbits
	.sectionflags	@""
	.align	4
.nv.constant0._ZN18transformer_engine13normalization26rmsnorm_fwd_general_kernelINS0_13Kernel_traitsI6__halfS3_13__nv_fp8_e4m3fjLj8192ELj1ELj1ELj4ELj16ENS0_18Kernel_traits_baseILj8192ES3_S3_S4_fjLj128EEEEEEEvNS0_19ForwardKernelParamsE:
	.zero		664


//--------------------- .nv.constant0._ZN18transformer_engine13normalization26rmsnorm_fwd_general_kernelINS0_13Kernel_traitsI6__halfS3_13__nv_fp8_e4m3fjLj2048ELj1ELj4ELj1ELj16ENS0_18Kernel_traits_baseILj2048ES3_S3_S4_fjLj128EEEEEEEvNS0_19ForwardKernelParamsE --------------------------
	.section	.nv.constant0._ZN18transformer_engine13normalization26rmsnorm_fwd_general_kernelINS0_13Kernel_traitsI6__halfS3_13__nv_fp8_e4m3fjLj2048ELj1ELj4ELj1ELj16ENS0_18Kernel_traits_baseILj2048ES3_S3_S4_fjLj128EEEEEEEvNS0_19ForwardKernelParamsE,"a",@progbits
	.sectionflags	@""
	.align	4
.nv.constant0._ZN18transformer_engine13normalization26rmsnorm_fwd_general_kernelINS0_13Kernel_traitsI6__halfS3_13__nv_fp8_e4m3fjLj2048ELj1ELj4ELj1ELj16ENS0_18Kernel_traits_baseILj2048ES3_S3_S4_fjLj128EEEEEEEvNS0_19ForwardKernelParamsE:
	.zero		664


//--------------------- .nv.constant0._ZN18transformer_engine13normalization26rmsnorm_fwd_general_kernelINS0_13Kernel_traitsI6__halfS3_13__nv_fp8_e4m3fjLj1024ELj1ELj4ELj1ELj16ENS0_18Kernel_traits_baseILj1024ES3_S3_S4_fjLj128EEEEEEEvNS0_19ForwardKernelParamsE --------------------------
	.section	.nv.constant0._ZN18transformer_engine13normalization26rmsnorm_fwd_general_kernelINS0_13Kernel_traitsI6__halfS3_13__nv_fp8_e4m3fjLj1024ELj1ELj4ELj1ELj16ENS0_18Kernel_traits_baseILj1024ES3_S3_S4_fjLj128EEEEEEEvNS0_19ForwardKernelParamsE,"a",@progbits
	.sectionflags	@""
	.align	4
.nv.constant0._ZN18transformer_engine13normalization26rmsnorm_fwd_general_kernelINS0_13Kernel_traitsI6__halfS3_13__nv_fp8_e4m3fjLj1024ELj1ELj4ELj1ELj16ENS0_18Kernel_traits_baseILj1024ES3_S3_S4_fjLj128EEEEEEEvNS0_19ForwardKernelParamsE:
	.zero		664


//--------------------- .nv.constant0._ZN18transformer_engine13normalization26rmsnorm_fwd_general_kernelINS0_13Kernel_traitsI6__halfS3_13__nv_fp8_e4m3fjLj512ELj1ELj4ELj1ELj16ENS0_18Kernel_traits_baseILj512ES3_S3_S4_fjLj128EEEEEEEvNS0_19ForwardKernelParamsE --------------------------
	.section	.nv.constant0._ZN18transformer_engine13normalization26rmsnorm_fwd_general_kernelINS0_13Kernel_traitsI6__halfS3_13__nv_fp8_e4m3fjLj512ELj1ELj4ELj1ELj16ENS0_18Kernel_traits_baseILj512ES3_S3_S4_fjLj128EEEEEEEvNS0_19ForwardKernelParamsE,"a",@progbits
	.sectionflags	@""
	.align	4
.nv.constant0._ZN18transformer_engine13normalization26rmsnorm_fwd_general_kernelINS0_13Kernel_traitsI6__halfS3_13__nv_fp8_e4m3fjLj512ELj1ELj4ELj1ELj16ENS0_18Kernel_traits_baseILj512ES3_S3_S4_fjLj128EEEEEEEvNS0_19ForwardKernelParamsE:
	.zero		664


//--------------------- .nv.constant0._ZN18transformer_engine13normalization26rmsnorm_fwd_general_kernelINS0_13Kernel_traitsI6__halfS3_13__nv_fp8_e4m3fjLj128ELj1ELj4ELj1ELj8ENS0_18Kernel_traits_baseILj128ES3_S3_S4_fjLj128EEEEEEEvNS0_19ForwardKernelParamsE --------------------------
	.section	.nv.constant0._ZN18transformer_engine13normalization26rmsnorm_fwd_general_kernelINS0_13Kernel_traitsI6__halfS3_13__nv_fp8_e4m3fjLj128ELj1ELj4ELj1ELj8ENS0_18Kernel_traits_baseILj128ES3_S3_S4_fjLj128EEEEEEEvNS0_19ForwardKernelParamsE,"a",@progbits
	.sectionflags	@""
	.align	4
.nv.constant0._ZN18transformer_engine13normalization26rmsnorm_fwd_general_kernelINS0_13Kernel_traitsI6__halfS3_13__nv_fp8_e4m3fjLj128ELj1ELj4ELj1ELj8ENS0_18Kernel_traits_baseILj128ES3_S3_S4_fjLj128EEEEEEEvNS0_19ForwardKernelParamsE:
	.zero		664


//--------------------- .nv.constant0._ZN18transformer_engine13normalization26rmsnorm_fwd_general_kernelINS0_13Kernel_traitsI13__nv_bfloat16S3_13__nv_fp8_e4m3fjLj8192ELj1ELj1ELj4ELj16ENS0_18Kernel_traits_baseILj8192ES3_S3_S4_fjLj128EEEEEEEvNS0_19ForwardKernelParamsE --------------------------
	.section	.nv.constant0._ZN18transformer_engine13normalization26rmsnorm_fwd_general_kernelINS0_13Kernel_traitsI13__nv_bfloat16S3_13__nv_fp8_e4m3fjLj8192ELj1ELj1ELj4ELj16ENS0_18Kernel_traits_baseILj8192ES3_S3_S4_fjLj128EEEEEEEvNS0_19ForwardKernelParamsE,"a",@progbits
	.sectionflags	@""
	.align	4
.nv.constant0._ZN18transformer_engine13normalization26rmsnorm_fwd_general_kernelINS0_13Kernel_traitsI13__nv_bfloat16S3_13__nv_fp8_e4m3fjLj8192ELj1ELj1ELj4ELj16ENS0_18Kernel_traits_baseILj8192ES3_S3_S4_fjLj128EEEEEEEvNS0_19ForwardKernelParamsE:
	.zero		664


//--------------------- .nv.constant0._ZN18transformer_engine13normalization26rmsnorm_fwd_general_kernelINS0_13Kernel_traitsI13__nv_bfloat16S3_13__nv_fp8_e4m3fjLj2048ELj1ELj4ELj1ELj16ENS0_18Kernel_traits_baseILj2048ES3_S3_S4_fjLj128EEEEEEEvNS0_19ForwardKernelParamsE --------------------------
	.section	.nv.constant0._ZN18transformer_engine13normalization26rmsnorm_fwd_general_kernelINS0_13Kernel_traitsI13__nv_bfloat16S3_13__nv_fp8_e4m3fjLj2048ELj1ELj4ELj1ELj16ENS0_18Kernel_traits_baseILj2048ES3_S3_S4_fjLj128EEEEEEEvNS0_19ForwardKernelParamsE,"a",@progbits
	.sectionflags	@""
	.align	4
.nv.constant0._ZN18transformer_engine13normalization26rmsnorm_fwd_general_kernelINS0_13Kernel_traitsI13__nv_bfloat16S3_13__nv_fp8_e4m3fjLj2048ELj1ELj4ELj1ELj16ENS0_18Kernel_traits_baseILj2048ES3_S3_S4_fjLj128EEEEEEEvNS0_19ForwardKernelParamsE:
	.zero		664


//--------------------- .nv.constant0._ZN18transformer_engine13normalization26rmsnorm_fwd_general_kernelINS0_13Kernel_traitsI13__nv_bfloat16S3_13__nv_fp8_e4m3fjLj1024ELj1ELj4ELj1ELj16ENS0_18Kernel_traits_baseILj1024ES3_S3_S4_fjLj128EEEEEEEvNS0_19ForwardKernelParamsE --------------------------
	.section	.nv.constant0._ZN18transformer_engine13normalization26rmsnorm_fwd_general_kernelINS0_13Kernel_traitsI13__nv_bfloat16S3_13__nv_fp8_e4m3fjLj1024ELj1ELj4ELj1ELj16ENS0_18Kernel_traits_baseILj1024ES3_S3_S4_fjLj128EEEEEEEvNS0_19ForwardKernelParamsE,"a",@progbits
	.sectionflags	@""
	.align	4
.nv.constant0._ZN18transformer_engine13normalization26rmsnorm_fwd_general_kernelINS0_13Kernel_traitsI13__nv_bfloat16S3_13__nv_fp8_e4m3fjLj1024ELj1ELj4ELj1ELj16ENS0_18Kernel_traits_baseILj1024ES3_S3_S4_fjLj128EEEEEEEvNS0_19ForwardKernelParamsE:
	.zero		664


//--------------------- .nv.constant0._ZN18transformer_engine13normalization26rmsnorm_fwd_general_kernelINS0_13Kernel_traitsI13__nv_bfloat16S3_13__nv_fp8_e4m3fjLj512ELj1ELj4ELj1ELj16ENS0_18Kernel_traits_baseILj512ES3_S3_S4_fjLj128EEEEEEEvNS0_19ForwardKernelParamsE --------------------------
	.section	.nv.constant0._ZN18transformer_engine13normalization26rmsnorm_fwd_general_kernelINS0_13Kernel_traitsI13__nv_bfloat16S3_13__nv_fp8_e4m3fjLj512ELj1ELj4ELj1ELj16ENS0_18Kernel_traits_baseILj512ES3_S3_S4_fjLj128EEEEEEEvNS0_19ForwardKernelParamsE,"a",@progbits
	.sectionflags	@""
	.align	4
.nv.constant0._ZN18transformer_engine13normalization26rmsnorm_fwd_general_kernelINS0_13Kernel_traitsI13__nv_bfloat16S3_13__nv_fp8_e4m3fjLj512ELj1ELj4ELj1ELj16ENS0_18Kernel_traits_baseILj512ES3_S3_S4_fjLj128EEEEEEEvNS0_19ForwardKernelParamsE:
	.zero		664


//--------------------- .nv.constant0._ZN18transformer_engine13normalization26rmsnorm_fwd_general_kernelINS0_13Kernel_traitsI13__nv_bfloat16S3_13__nv_fp8_e4m3fjLj128ELj1ELj4ELj1ELj8ENS0_18Kernel_traits_baseILj128ES3_S3_S4_fjLj128EEEEEEEvNS0_19ForwardKernelParamsE --------------------------
	.section	.nv.constant0._ZN18transformer_engine13normalization26rmsnorm_fwd_general_kernelINS0_13Kernel_traitsI13__nv_bfloat16S3_13__nv_fp8_e4m3fjLj128ELj1ELj4ELj1ELj8ENS0_18Kernel_traits_baseILj128ES3_S3_S4_fjLj128EEEEEEEvNS0_19ForwardKernelParamsE,"a",@progbits
	.sectionflags	@""
	.align	4
.nv.constant0._ZN18transformer_engine13normalization26rmsnorm_fwd_general_kernelINS0_13Kernel_traitsI13__nv_bfloat16S3_13__nv_fp8_e4m3fjLj128ELj1ELj4ELj1ELj8ENS0_18Kernel_traits_baseILj128ES3_S3_S4_fjLj128EEEEEEEvNS0_19ForwardKernelParamsE:
	.zero		664


//--------------------- .nv.constant0._ZN18transformer_engine13normalization24rmsnorm_fwd_tuned_kernelINS0_13Kernel_traitsI13__nv_bfloat16S3_S3_fjLj8192ELj1ELj1ELj4ELj16ENS0_18Kernel_traits_baseILj8192ES3_S3_S3_fjLj128EEEEEEEvNS0_19ForwardKernelParamsE --------------------------
	.section	.nv.constant0._ZN18transformer_engine13normalization24rmsnorm_fwd_tuned_kernelINS0_13Kernel_traitsI13__nv_bfloat16S3_S3_fjLj8192ELj1ELj1ELj4ELj16ENS0_18Kernel_traits_baseILj8192ES3_S3_S3_fjLj128EEEEEEEvNS0_19ForwardKernelParamsE,"a",@progbits
	.sectionflags	@""
	.align	4
.nv.constant0._ZN18transformer_engine13normalization24rmsnorm_fwd_tuned_kernelINS0_13Kernel_traitsI13__nv_bfloat16S3_S3_fjLj8192ELj1ELj1ELj4ELj16ENS0_18Kernel_traits_baseILj8192ES3_S3_S3_fjLj128EEEEEEEvNS0_19ForwardKernelParamsE:
	.zero		664


//--------------------- .nv.constant0._ZN18transformer_engine13normalization24rmsnorm_fwd_tuned_kernelINS0_13Kernel_traitsI6__halfS3_S3_fjLj8192ELj1ELj1ELj4ELj16ENS0_18Kernel_traits_baseILj8192ES3_S3_S3_fjLj128EEEEEEEvNS0_19ForwardKernelParamsE --------------------------
	.section	.nv.constant0._ZN18transformer_engine13normalization24rmsnorm_fwd_tuned_kernelINS0_13Kernel_traitsI6__halfS3_S3_fjLj8192ELj1ELj1ELj4ELj16ENS0_18Kernel_traits_baseILj8192ES3_S3_S3_fjLj128EEEEEEEvNS0_19ForwardKernelParamsE,"a",@progbits
	.sectionflags	@""
	.align	4
.nv.constant0._ZN18transformer_engine13normalization24rmsnorm_fwd_tuned_kernelINS0_13Kernel_traitsI6__halfS3_S3_fjLj8192ELj1ELj1ELj4ELj16ENS0_18Kernel_traits_baseILj8192ES3_S3_S3_fjLj128EEEEEEEvNS0_19ForwardKernelParamsE:
	.zero		664


//--------------------- .nv.constant0._ZN18transformer_engine13normalization24rmsnorm_fwd_tuned_kernelINS0_13Kernel_traitsIffffjLj8192ELj1ELj1ELj4ELj16ENS0_18Kernel_traits_baseILj8192EffffjLj128EEEEEEEvNS0_19ForwardKernelParamsE --------------------------
	.section	.nv.constant0._ZN18transformer_engine13normalization24rmsnorm_fwd_tuned_kernelINS0_13Kernel_traitsIffffjLj8192ELj1ELj1ELj4ELj16ENS0_18Kernel_traits_baseILj8192EffffjLj128EEEEEEEvNS0_19ForwardKernelParamsE,"a",@progbits
	.sectionflags	@""
	.align	4
.nv.constant0._ZN18transformer_engine13normalization24rmsnorm_fwd_tuned_kernelINS0_13Kernel_traitsIffffjLj8192ELj1ELj1ELj4ELj16ENS0_18Kernel_traits_baseILj8192EffffjLj128EEEEEEEvNS0_19ForwardKernelParamsE:
	.zero		664


//--------------------- .nv.constant0._ZN18transformer_engine13normalization24rmsnorm_fwd_tuned_kernelINS0_13Kernel_traitsIff13__nv_fp8_e4m3fjLj8192ELj1ELj1ELj4ELj16ENS0_18Kernel_traits_baseILj8192EffS3_fjLj128EEEEEEEvNS0_19ForwardKernelParamsE --------------------------
	.section	.nv.constant0._ZN18transformer_engine13normalization24rmsnorm_fwd_tuned_kernelINS0_13Kernel_traitsIff13__nv_fp8_e4m3fjLj8192ELj1ELj1ELj4ELj16ENS0_18Kernel_traits_baseILj8192EffS3_fjLj128EEEEEEEvNS0_19ForwardKernelParamsE,"a",@progbits
	.sectionflags	@""
	.align	4
.nv.constant0._ZN18transformer_engine13normalization24rmsnorm_fwd_tuned_kernelINS0_13Kernel_traitsIff13__nv_fp8_e4m3fjLj8192ELj1ELj1ELj4ELj16ENS0_18Kernel_traits_baseILj8192EffS3_fjLj128EEEEEEEvNS0_19ForwardKernelParamsE:
	.zero		664


//--------------------- .nv.constant0._ZN18transformer_engine13normalization24rmsnorm_fwd_tuned_kernelINS0_13Kernel_traitsI6__halfS3_13__nv_fp8_e4m3fjLj8192ELj1ELj1ELj4ELj16ENS0_18Kernel_traits_baseILj8192ES3_S3_S4_fjLj128EEEEEEEvNS0_19ForwardKernelParamsE --------------------------
	.section	.nv.constant0._ZN18transformer_engine13normalization24rmsnorm_fwd_tuned_kernelINS0_13Kernel_traitsI6__halfS3_13__nv_fp8_e4m3fjLj8192ELj1ELj1ELj4ELj16ENS0_18Kernel_traits_baseILj8192ES3_S3_S4_fjLj128EEEEEEEvNS0_19ForwardKernelParamsE,"a",@progbits
	.sectionflags	@""
	.align	4
.nv.constant0._ZN18transformer_engine13normalization24rmsnorm_fwd_tuned_kernelINS0_13Kernel_traitsI6__halfS3_13__nv_fp8_e4m3fjLj8192ELj1ELj1ELj4ELj16ENS0_18Kernel_traits_baseILj8192ES3_S3_S4_fjLj128EEEEEEEvNS0_19ForwardKernelParamsE:
	.zero		664


//--------------------- .nv.constant0._ZN18transformer_engine13normalization24rmsnorm_fwd_tuned_kernelINS0_13Kernel_traitsI13__nv_bfloat16S3_13__nv_fp8_e4m3fjLj8192ELj1ELj1ELj4ELj16ENS0_18Kernel_traits_baseILj8192ES3_S3_S4_fjLj128EEEEEEEvNS0_19ForwardKernelParamsE --------------------------
	.section	.nv.constant0._ZN18transformer_engine13normalization24rmsnorm_fwd_tuned_kernelINS0_13Kernel_traitsI13__nv_bfloat16S3_13__nv_fp8_e4m3fjLj8192ELj1ELj1ELj4ELj16ENS0_18Kernel_traits_baseILj8192ES3_S3_S4_fjLj128EEEEEEEvNS0_19ForwardKernelParamsE,"a",@progbits
	.sectionflags	@""
	.align	4
.nv.constant0._ZN18transformer_engine13normalization24rmsnorm_fwd_tuned_kernelINS0_13Kernel_traitsI13__nv_bfloat16S3_13__nv_fp8_e4m3fjLj8192ELj1ELj1ELj4ELj16ENS0_18Kernel_traits_baseILj8192ES3_S3_S4_fjLj128EEEEEEEvNS0_19ForwardKernelParamsE:
	.zero		664


//--------------------- .nv.constant0._ZN18transformer_engine13normalization24rmsnorm_fwd_tuned_kernelINS0_13Kernel_traitsI13__nv_bfloat16S3_S3_fjLj4096ELj1ELj1ELj4ELj16ENS0_18Kernel_traits_baseILj4096ES3_S3_S3_fjLj128EEEEEEEvNS0_19ForwardKernelParamsE --------------------------
	.section	.nv.constant0._ZN18transformer_engine13normalization24rmsnorm_fwd_tuned_kernelINS0_13Kernel_traitsI13__nv_bfloat16S3_S3_fjLj4096ELj1ELj1ELj4ELj16ENS0_18Kernel_traits_baseILj4096ES3_S3_S3_fjLj128EEEEEEEvNS0_19ForwardKernelParamsE,"a",@progbits
	.sectionflags	@""
	.align	4
.nv.constant0._ZN18transformer_engine13normalization24rmsnorm_fwd_tuned_kernelINS0_13Kernel_traitsI13__nv_bfloat16S3_S3_fjLj4096ELj1ELj1ELj4ELj16ENS0_18Kernel_traits_baseILj4096ES3_S3_S3_fjLj128EEEEEEEvNS0_19ForwardKernelParamsE:
	.zero		664


//--------------------- .nv.constant0._ZN18transformer_engine13normalization24rmsnorm_fwd_tuned_kernelINS0_13Kernel_traitsI6__halfS3_S3_fjLj4096ELj1ELj1ELj4ELj16ENS0_18Kernel_traits_baseILj4096ES3_S3_S3_fjLj128EEEEEEEvNS0_19ForwardKernelParamsE --------------------------
	.section	.nv.constant0._ZN18transformer_engine13normalization24rmsnorm_fwd_tuned_kernelINS0_13Kernel_traitsI6__halfS3_S3_fjLj4096ELj1ELj1ELj4ELj16ENS0_18Kernel_traits_baseILj4096ES3_S3_S3_fjLj128EEEEEEEvNS0_19ForwardKernelParamsE,"a",@progbits
	.sectionflags	@""
	.align	4
.nv.constant0._ZN18transformer_engine13normalization24rmsnorm_fwd_tuned_kernelINS0_13Kernel_traitsI6__halfS3_S3_fjLj4096ELj1ELj1ELj4ELj16ENS0_18Kernel_traits_baseILj4096ES3_S3_S3_fjLj128EEEEEEEvNS0_19ForwardKernelParamsE:
	.zero		664


//--------------------- .nv.constant0._ZN18transformer_engine13normalization24rmsnorm_fwd_tuned_kernelINS0_13Kernel_traitsIffffjLj4096ELj1ELj1ELj4ELj16ENS0_18Kernel_traits_baseILj4096EffffjLj128EEEEEEEvNS0_19ForwardKernelParamsE --------------------------
	.section	.nv.constant0._ZN18transformer_engine13normalization24rmsnorm_fwd_tuned_kernelINS0_13Kernel_traitsIffffjLj4096ELj1ELj1ELj4ELj16ENS0_18Kernel_traits_baseILj4096EffffjLj128EEEEEEEvNS0_19ForwardKernelParamsE,"a",@progbits
	.sectionflags	@""
	.align	4
.nv.constant0._ZN18transformer_engine13normalization24rmsnorm_fwd_tuned_kernelINS0_13Kernel_traitsIffffjLj4096ELj1ELj1ELj4ELj16ENS0_18Kernel_traits_baseILj4096EffffjLj128EEEEEEEvNS0_19ForwardKernelParamsE:
	.zero		664


//--------------------- .nv.constant0._ZN18transformer_engine13normalization24rmsnorm_fwd_tuned_kernelINS0_13Kernel_traitsIff13__nv_fp8_e4m3fjLj4096ELj1ELj1ELj4ELj16ENS0_18Kernel_traits_baseILj4096EffS3_fjLj128EEEEEEEvNS0_19ForwardKernelParamsE --------------------------
	.section	.nv.constant0._ZN18transformer_engine13normalization24rmsnorm_fwd_tuned_kernelINS0_13Kernel_traitsIff13__nv_fp8_e4m3fjLj4096ELj1ELj1ELj4ELj16ENS0_18Kernel_traits_baseILj4096EffS3_fjLj128EEEEEEEvNS0_19ForwardKernelParamsE,"a",@progbits
	.sectionflags	@""
	.align	4
.nv.constant0._ZN18transformer_engine13normalization24rmsnorm_fwd_tuned_kernelINS0_13Kernel_traitsIff13__nv_fp8_e4m3fjLj4096ELj1ELj1ELj4ELj16ENS0_18Kernel_traits_baseILj4096EffS3_fjLj128EEEEEEEvNS0_19ForwardKernelParamsE:
	.zero		664


//--------------------- .nv.constant0._ZN18transformer_engine13normalization24rmsnorm_fwd_tuned_kernelINS0_13Kernel_traitsI6__halfS3_13__nv_fp8_e4m3fjLj4096ELj1ELj1ELj4ELj16ENS0_18Kernel_traits_baseILj4096ES3_S3_S4_fjLj128EEEEEEEvNS0_19ForwardKernelParamsE --------------------------
	.section	.nv.constant0._ZN18transformer_engine13normalization24rmsnorm_fwd_tuned_kernelINS0_13Kernel_traitsI6__halfS3_13__nv_fp8_e4m3fjLj4096ELj1ELj1ELj4ELj16ENS0_18Kernel_traits_baseILj4096ES3_S3_S4_fjLj128EEEEEEEvNS0_19ForwardKernelParamsE,"a",@progbits
	.sectionflags	@""
	.align	4
.nv.constant0._ZN18transformer_engine13normalization24rmsnorm_fwd_tuned_kernelINS0_13Kernel_traitsI6__halfS3_13__nv_fp8_e4m3fjLj4096ELj1ELj1ELj4ELj16ENS0_18Kernel_traits_baseILj4096ES3_S3_S4_fjLj128EEEEEEEvNS0_19ForwardKernelParamsE:
	.zero		664


//--------------------- .nv.constant0._ZN18transformer_engine13normalization24rmsnorm_fwd_tuned_kernelINS0_13Kernel_traitsI13__nv_bfloat16S3_13__nv_fp8_e4m3fjLj4096ELj1ELj1ELj4ELj16ENS0_18Kernel_traits_baseILj4096ES3_S3_S4_fjLj128EEEEEEEvNS0_19ForwardKernelParamsE --------------------------
	.section	.nv.constant0._ZN18transformer_engine13normalization24rmsnorm_fwd_tuned_kernelINS0_13Kernel_traitsI13__nv_bfloat16S3_13__nv_fp8_e4m3fjLj4096ELj1ELj1ELj4ELj16ENS0_18Kernel_traits_baseILj4096ES3_S3_S4_fjLj128EEEEEEEvNS0_19ForwardKernelParamsE,"a",@progbits
	.sectionflags	@""
	.align	4
.nv.constant0._ZN18transformer_engine13normalization24rmsnorm_fwd_tuned_kernelINS0_13Kernel_traitsI13__nv_bfloat16S3_13__nv_fp8_e4m3fjLj4096ELj1ELj1ELj4ELj16ENS0_18Kernel_traits_baseILj4096ES3_S3_S4_fjLj128EEEEEEEvNS0_19ForwardKernelParamsE:
	.zero		664


//--------------------- .nv.constant0._ZN18transformer_engine13normalization24rmsnorm_fwd_tuned_kernelINS0_13Kernel_traitsI13__nv_bfloat16S3_S3_fjLj2048ELj1ELj4ELj1ELj16ENS0_18Kernel_traits_baseILj2048ES3_S3_S3_fjLj128EEEEEEEvNS0_19ForwardKernelParamsE --------------------------
	.section	.nv.constant0._ZN18transformer_engine13normalization24rmsnorm_fwd_tuned_kernelINS0_13Kernel_traitsI13__nv_bfloat16S3_S3_fjLj2048ELj1ELj4ELj1ELj16ENS0_18Kernel_traits_baseILj2048ES3_S3_S3_fjLj128EEEEEEEvNS0_19ForwardKernelParamsE,"a",@progbits
	.sectionflags	@""
	.align	4
.nv.constant0._ZN18transformer_engine13normalization24rmsnorm_fwd_tuned_kernelINS0_13Kernel_traitsI13__nv_bfloat16S3_S3_fjLj2048ELj1ELj4ELj1ELj16ENS0_18Kernel_traits_baseILj2048ES3_S3_S3_fjLj128EEEEEEEvNS0_19ForwardKernelParamsE:
	.zero		664


//--------------------- .nv.constant0._ZN18transformer_engine13normalization24rmsnorm_fwd_tuned_kernelINS0_13Kernel_traitsI6__halfS3_S3_fjLj2048ELj1ELj4ELj1ELj16ENS0_18Kernel_traits_baseILj2048ES3_S3_S3_fjLj128EEEEEEEvNS0_19ForwardKernelParamsE --------------------------
	.section	.nv.constant0._ZN18transformer_engine13normalization24rmsnorm_fwd_tuned_kernelINS0_13Kernel_traitsI6__halfS3_S3_fjLj2048ELj1ELj4ELj1ELj16ENS0_18Kernel_traits_baseILj2048ES3_S3_S3_fjLj128EEEEEEEvNS0_19ForwardKernelParamsE,"a",@progbits
	.sectionflags	@""
	.align	4
.nv.constant0._ZN18transformer_engine13normalization24rmsnorm_fwd_tuned_kernelINS0_13Kernel_traitsI6__halfS3_S3_fjLj2048ELj1ELj4ELj1ELj16ENS0_18Kernel_traits_baseILj2048ES3_S3_S3_fjLj128EEEEEEEvNS0_19ForwardKernelParamsE:
	.zero		664


//--------------------- .nv.constant0._ZN18transformer_engine13normalization24rmsnorm_fwd_tuned_kernelINS0_13Kernel_traitsIffffjLj2048ELj1ELj4ELj1ELj16ENS0_18Kernel_traits_baseILj2048EffffjLj128EEEEEEEvNS0_19ForwardKernelParamsE --------------------------
	.section	.nv.constant0._ZN18transformer_engine13normalization24rmsnorm_fwd_tuned_kernelINS0_13Kernel_traitsIffffjLj2048ELj1ELj4ELj1ELj16ENS0_18Kernel_traits_baseILj2048EffffjLj128EEEEEEEvNS0_19ForwardKernelParamsE,"a",@progbits
	.sectionflags	@""
	.align	4
.nv.constant0._ZN18transformer_engine13normalization24rmsnorm_fwd_tuned_kernelINS0_13Kernel_traitsIffffjLj2048ELj1ELj4ELj1ELj16ENS0_18Kernel_traits_baseILj2048EffffjLj128EEEEEEEvNS0_19ForwardKernelParamsE:
	.zero		664


//--------------------- .nv.constant0._ZN18transformer_engine13normalization24rmsnorm_fwd_tuned_kernelINS0_13Kernel_traitsIff13__nv_fp8_e4m3fjLj2048ELj1ELj4ELj1ELj16ENS0_18Kernel_traits_baseILj2048EffS3_fjLj128EEEEEEEvNS0_19ForwardKernelParamsE --------------------------
	.section	.nv.constant0._ZN18transformer_engine13normalization24rmsnorm_fwd_tuned_kernelINS0_13Kernel_traitsIff13__nv_fp8_e4m3fjLj2048ELj1ELj4ELj1ELj16ENS0_18Kernel_traits_baseILj2048EffS3_fjLj128EEEEEEEvNS0_19ForwardKernelParamsE,"a",@progbits
	.sectionflags	@""
	.align	4
.nv.constant0._ZN18transformer_engine13normalization24rmsnorm_fwd_tuned_kernelINS0_13Kernel_traitsIff13__nv_fp8_e4m3fjLj2048ELj1ELj4ELj1ELj16ENS0_18Kernel_traits_baseILj2048EffS3_fjLj128EEEEEEEvNS0_19ForwardKernelParamsE:
	.zero		664


//--------------------- .nv.constant0._ZN18transformer_engine13normalization24rmsnorm_fwd_tuned_kernelINS0_13Kernel_traitsI6__halfS3_13__nv_fp8_e4m3fjLj2048ELj1ELj4ELj1ELj16ENS0_18Kernel_traits_baseILj2048ES3_S3_S4_fjLj128EEEEEEEvNS0_19ForwardKernelParamsE --------------------------
	.section	.nv.constant0._ZN18transformer_engine13normalization24rmsnorm_fwd_tuned_kernelINS0_13Kernel_traitsI6__halfS3_13__nv_fp8_e4m3fjLj2048ELj1ELj4ELj1ELj16ENS0_18Kernel_traits_baseILj2048ES3_S3_S4_fjLj128EEEEEEEvNS0_19ForwardKernelParamsE,"a",@progbits
	.sectionflags	@""
	.align	4
.nv.constant0._ZN18transformer_engine13normalization24rmsnorm_fwd_tuned_kernelINS0_13Kernel_traitsI6__halfS3_13__nv_fp8_e4m3fjLj2048ELj1ELj4ELj1ELj16ENS0_18Kernel_traits_baseILj2048ES3_S3_S4_fjLj128EEEEEEEvNS0_19ForwardKernelParamsE:
	.zero		664


//--------------------- .nv.constant0._ZN18transformer_engine13normalization24rmsnorm_fwd_tuned_kernelINS0_13Kernel_traitsI13__nv_bfloat16S3_13__nv_fp8_e4m3fjLj2048ELj1ELj4ELj1ELj16ENS0_18Kernel_traits_baseILj2048ES3_S3_S4_fjLj128EEEEEEEvNS0_19ForwardKernelParamsE --------------------------
	.section	.nv.constant0._ZN18transformer_engine13normalization24rmsnorm_fwd_tuned_kernelINS0_13Kernel_traitsI13__nv_bfloat16S3_13__nv_fp8_e4m3fjLj2048ELj1ELj4ELj1ELj16ENS0_18Kernel_traits_baseILj2048ES3_S3_S4_fjLj128EEEEEEEvNS0_19ForwardKernelParamsE,"a",@progbits
	.sectionflags	@""
	.align	4
.nv.constant0._ZN18transformer_engine13normalization24rmsnorm_fwd_tuned_kernelINS0_13Kernel_traitsI13__nv_bfloat16S3_13__nv_fp8_e4m3fjLj2048ELj1ELj4ELj1ELj16ENS0_18Kernel_traits_baseILj2048ES3_S3_S4_fjLj128EEEEEEEvNS0_19ForwardKernelParamsE:
	.zero		664


//--------------------- .nv.constant0._ZN18transformer_engine13normalization24rmsnorm_fwd_tuned_kernelINS0_13Kernel_traitsI13__nv_bfloat16S3_S3_fjLj1024ELj1ELj4ELj1ELj16ENS0_18Kernel_traits_baseILj1024ES3_S3_S3_fjLj128EEEEEEEvNS0_19ForwardKernelParamsE --------------------------
	.section	.nv.constant0._ZN18transformer_engine13normalization24rmsnorm_fwd_tuned_kernelINS0_13Kernel_traitsI13__nv_bfloat16S3_S3_fjLj1024ELj1ELj4ELj1ELj16ENS0_18Kernel_traits_baseILj1024ES3_S3_S3_fjLj128EEEEEEEvNS0_19ForwardKernelParamsE,"a",@progbits
	.sectionflags	@""
	.align	4
.nv.constant0._ZN18transformer_engine13normalization24rmsnorm_fwd_tuned_kernelINS0_13Kernel_traitsI13__nv_bfloat16S3_S3_fjLj1024ELj1ELj4ELj1ELj16ENS0_18Kernel_traits_baseILj1024ES3_S3_S3_fjLj128EEEEEEEvNS0_19ForwardKernelParamsE:
	.zero		664


//--------------------- .nv.constant0._ZN18transformer_engine13normalization24rmsnorm_fwd_tuned_kernelINS0_13Kernel_traitsI6__halfS3_S3_fjLj1024ELj1ELj4ELj1ELj16ENS0_18Kernel_traits_baseILj1024ES3_S3_S3_fjLj128EEEEEEEvNS0_19ForwardKernelParamsE --------------------------
	.section	.nv.constant0._ZN18transformer_engine13normalization24rmsnorm_fwd_tuned_kernelINS0_13Kernel_traitsI6__halfS3_S3_fjLj1024ELj1ELj4ELj1ELj16ENS0_18Kernel_traits_baseILj1024ES3_S3_S3_fjLj128EEEEEEEvNS0_19ForwardKernelParamsE,"a",@progbits
	.sectionflags	@""
	.align	4
.nv.constant0._ZN18transformer_engine13normalization24rmsnorm_fwd_tuned_kernelINS0_13Kernel_traitsI6__halfS3_S3_fjLj1024ELj1ELj4ELj1ELj16ENS0_18Kernel_traits_baseILj1024ES3_S3_S3_fjLj128EEEEEEEvNS0_19ForwardKernelParamsE:
	.zero		664


//--------------------- .nv.constant0._ZN18transformer_engine13normalization24rmsnorm_fwd_tuned_kernelINS0_13Kernel_traitsIffffjLj1024ELj1ELj4ELj1ELj16ENS0_18Kernel_traits_baseILj1024EffffjLj128EEEEEEEvNS0_19ForwardKernelParamsE --------------------------
	.section	.nv.constant0._ZN18transformer_engine13normalization24rmsnorm_fwd_tuned_kernelINS0_13Kernel_traitsIffffjLj1024ELj1ELj4ELj1ELj16ENS0_18Kernel_traits_baseILj1024EffffjLj128EEEEEEEvNS0_19ForwardKernelParamsE,"a",@progbits
	.sectionflags	@""
	.align	4
.nv.constant0._ZN18transformer_engine13normalization24rmsnorm_fwd_tuned_kernelINS0_13Kernel_traitsIffffjLj1024ELj1ELj4ELj1ELj16ENS0_18Kernel_traits_baseILj1024EffffjLj128EEEEEEEvNS0_19ForwardKernelParamsE:
	.zero		664


//--------------------- .nv.constant0._ZN18transformer_engine13normalization24rmsnorm_fwd_tuned_kernelINS0_13Kernel_traitsIff13__nv_fp8_e4m3fjLj1024ELj1ELj4ELj1ELj16ENS0_18Kernel_traits_baseILj1024EffS3_fjLj128EEEEEEEvNS0_19ForwardKernelParamsE --------------------------
	.section	.nv.constant0._ZN18transformer_engine13normalization24rmsnorm_fwd_tuned_kernelINS0_13Kernel_traitsIff13__nv_fp8_e4m3fjLj1024ELj1ELj4ELj1ELj16ENS0_18Kernel_traits_baseILj1024EffS3_fjLj128EEEEEEEvNS0_19ForwardKernelParamsE,"a",@progbits
	.sectionflags	@""
	.align	4
.nv.constant0._ZN18transformer_engine13normalization24rmsnorm_fwd_tuned_kernelINS0_13Kernel_traitsIff13__nv_fp8_e4m3fjLj1024ELj1ELj4ELj1ELj16ENS0_18Kernel_traits_baseILj1024EffS3_fjLj128EEEEEEEvNS0_19ForwardKernelParamsE:
	.zero		664


//--------------------- .nv.constant0._ZN18transformer_engine13normalization24rmsnorm_fwd_tuned_kernelINS0_13Kernel_traitsI6__halfS3_13__nv_fp8_e4m3fjLj1024ELj1ELj4ELj1ELj16ENS0_18Kernel_traits_baseILj1024ES3_S3_S4_fjLj128EEEEEEEvNS0_19ForwardKernelParamsE --------------------------
	.section	.nv.constant0._ZN18transformer_engine13normalization24rmsnorm_fwd_tuned_kernelINS0_13Kernel_traitsI6__halfS3_13__nv_fp8_e4m3fjLj1024ELj1ELj4ELj1ELj16ENS0_18Kernel_traits_baseILj1024ES3_S3_S4_fjLj128EEEEEEEvNS0_19ForwardKernelParamsE,"a",@progbits
	.sectionflags	@""
	.align	4
.nv.constant0._ZN18transformer_engine13normalization24rmsnorm_fwd_tuned_kernelINS0_13Kernel_traitsI6__halfS3_13__nv_fp8_e4m3fjLj1024ELj1ELj4ELj1ELj16ENS0_18Kernel_traits_baseILj1024ES3_S3_S4_fjLj128EEEEEEEvNS0_19ForwardKernelParamsE:
	.zero		664


//--------------------- .nv.constant0._ZN18transformer_engine13normalization24rmsnorm_fwd_tuned_kernelINS0_13Kernel_traitsI13__nv_bfloat16S3_13__nv_fp8_e4m3fjLj1024ELj1ELj4ELj1ELj16ENS0_18Kernel_traits_baseILj1024ES3_S3_S4_fjLj128EEEEEEEvNS0_19ForwardKernelParamsE --------------------------
	.section	.nv.constant0._ZN18transformer_engine13normalization24rmsnorm_fwd_tuned_kernelINS0_13Kernel_traitsI13__nv_bfloat16S3_13__nv_fp8_e4m3fjLj1024ELj1ELj4ELj1ELj16ENS0_18Kernel_traits_baseILj1024ES3_S3_S4_fjLj128EEEEEEEvNS0_19ForwardKernelParamsE,"a",@progbits
	.sectionflags	@""
	.align	4
.nv.constant0._ZN18transformer_engine13normalization24rmsnorm_fwd_tuned_kernelINS0_13Kernel_traitsI13__nv_bfloat16S3_13__nv_fp8_e4m3fjLj1024ELj1ELj4ELj1ELj16ENS0_18Kernel_traits_baseILj1024ES3_S3_S4_fjLj128EEEEEEEvNS0_19ForwardKernelParamsE:
	.zero		664


//--------------------- .nv.constant0._ZN18transformer_engine13normalization24rmsnorm_fwd_tuned_kernelINS0_13Kernel_traitsI13__nv_bfloat16S3_S3_fjLj768ELj1ELj4ELj1ELj16ENS0_18Kernel_traits_baseILj768ES3_S3_S3_fjLj128EEEEEEEvNS0_19ForwardKernelParamsE --------------------------
	.section	.nv.constant0._ZN18transformer_engine13normalization24rmsnorm_fwd_tuned_kernelINS0_13Kernel_traitsI13__nv_bfloat16S3_S3_fjLj768ELj1ELj4ELj1ELj16ENS0_18Kernel_traits_baseILj768ES3_S3_S3_fjLj128EEEEEEEvNS0_19ForwardKernelParamsE,"a",@progbits
	.sectionflags	@""
	.align	4
.nv.constant0._ZN18transformer_engine13normalization24rmsnorm_fwd_tuned_kernelINS0_13Kernel_traitsI13__nv_bfloat16S3_S3_fjLj768ELj1ELj4ELj1ELj16ENS0_18Kernel_traits_baseILj768ES3_S3_S3_fjLj128EEEEEEEvNS0_19ForwardKernelParamsE:
	.zero		664


//--------------------- .nv.constant0._ZN18transformer_engine13normalization24rmsnorm_fwd_tuned_kernelINS0_13Kernel_traitsI6__halfS3_S3_fjLj768ELj1ELj4ELj1ELj16ENS0_18Kernel_traits_baseILj768ES3_S3_S3_fjLj128EEEEEEEvNS0_19ForwardKernelParamsE --------------------------
	.section	.nv.constant0._ZN18transformer_engine13normalization24rmsnorm_fwd_tuned_kernelINS0_13Kernel_traitsI6__halfS3_S3_fjLj768ELj1ELj4ELj1ELj16ENS0_18Kernel_traits_baseILj768ES3_S3_S3_fjLj128EEEEEEEvNS0_19ForwardKernelParamsE,"a",@progbits
	.sectionflags	@""
	.align	4
.nv.constant0._ZN18transformer_engine13normalization24rmsnorm_fwd_tuned_kernelINS0_13Kernel_traitsI6__halfS3_S3_fjLj768ELj1ELj4ELj1ELj16ENS0_18Kernel_traits_baseILj768ES3_S3_S3_fjLj128EEEEEEEvNS0_19ForwardKernelParamsE:
	.zero		664


//--------------------- .nv.constant0._ZN18transformer_engine13normalization24rmsnorm_fwd_tuned_kernelINS0_13Kernel_traitsIffffjLj768ELj1ELj4ELj1ELj16ENS0_18Kernel_traits_baseILj768EffffjLj128EEEEEEEvNS0_19ForwardKernelParamsE --------------------------
	.section	.nv.constant0._ZN18transformer_engine13normalization24rmsnorm_fwd_tuned_kernelINS0_13Kernel_traitsIffffjLj768ELj1ELj4ELj1ELj16ENS0_18Kernel_traits_baseILj768EffffjLj128EEEEEEEvNS0_19ForwardKernelParamsE,"a",@progbits
	.sectionflags	@""
	.align	4
.nv.constant0._ZN18transformer_engine13normalization24rmsnorm_fwd_tuned_kernelINS0_13Kernel_traitsIffffjLj768ELj1ELj4ELj1ELj16ENS0_18Kernel_traits_baseILj768EffffjLj128EEEEEEEvNS0_19ForwardKernelParamsE:
	.zero		664


//--------------------- .nv.constant0._ZN18transformer_engine13normalization24rmsnorm_fwd_tuned_kernelINS0_13Kernel_traitsIff13__nv_fp8_e4m3fjLj768ELj1ELj4ELj1ELj16ENS0_18Kernel_traits_baseILj768EffS3_fjLj128EEEEEEEvNS0_19ForwardKernelParamsE --------------------------
	.section	.nv.constant0._ZN18transformer_engine13normalization24rmsnorm_fwd_tuned_kernelINS0_13Kernel_traitsIff13__nv_fp8_e4m3fjLj768ELj1ELj4ELj1ELj16ENS0_18Kernel_traits_baseILj768EffS3_fjLj128EEEEEEEvNS0_19ForwardKernelParamsE,"a",@progbits
	.sectionflags	@""
	.align	4
.nv.constant0._ZN18transformer_engine13normalization24rmsnorm_fwd_tuned_kernelINS0_13Kernel_traitsIff13__nv_fp8_e4m3fjLj768ELj1ELj4ELj1ELj16ENS0_18Kernel_traits_baseILj768EffS3_fjLj128EEEEEEEvNS0_19ForwardKernelParamsE:
	.zero		664


//--------------------- .nv.constant0._ZN18transformer_engine13normalization24rmsnorm_fwd_tuned_kernelINS0_13Kernel_traitsI6__halfS3_13__nv_fp8_e4m3fjLj768ELj1ELj4ELj1ELj16ENS0_18Kernel_traits_baseILj768ES3_S3_S4_fjLj128EEEEEEEvNS0_19ForwardKernelParamsE --------------------------
	.section	.nv.constant0._ZN18transformer_engine13normalization24rmsnorm_fwd_tuned_kernelINS0_13Kernel_traitsI6__halfS3_13__nv_fp8_e4m3fjLj768ELj1ELj4ELj1ELj16ENS0_18Kernel_traits_baseILj768ES3_S3_S4_fjLj128EEEEEEEvNS0_19ForwardKernelParamsE,"a",@progbits
	.sectionflags	@""
	.align	4
.nv.constant0._ZN18transformer_engine13normalization24rmsnorm_fwd_tuned_kernelINS0_13Kernel_traitsI6__halfS3_13__nv_fp8_e4m3fjLj768ELj1ELj4ELj1ELj16ENS0_18Kernel_traits_baseILj768ES3_S3_S4_fjLj128EEEEEEEvNS0_19ForwardKernelParamsE:
	.zero		664


//--------------------- .nv.constant0._ZN18transformer_engine13normalization24rmsnorm_fwd_tuned_kernelINS0_13Kernel_traitsI13__nv_bfloat16S3_13__nv_fp8_e4m3fjLj768ELj1ELj4ELj1ELj16ENS0_18Kernel_traits_baseILj768ES3_S3_S4_fjLj128EEEEEEEvNS0_19ForwardKernelParamsE --------------------------
	.section	.nv.constant0._ZN18transformer_engine13normalization24rmsnorm_fwd_tuned_kernelINS0_13Kernel_traitsI13__nv_bfloat16S3_13__nv_fp8_e4m3fjLj768ELj1ELj4ELj1ELj16ENS0_18Kernel_traits_baseILj768ES3_S3_S4_fjLj128EEEEEEEvNS0_19ForwardKernelParamsE,"a",@progbits
	.sectionflags	@""
	.align	4
.nv.constant0._ZN18transformer_engine13normalization24rmsnorm_fwd_tuned_kernelINS0_13Kernel_traitsI13__nv_bfloat16S3_13__nv_fp8_e4m3fjLj768ELj1ELj4ELj1ELj16ENS0_18Kernel_traits_baseILj768ES3_S3_S4_fjLj128EEEEEEEvNS0_19ForwardKernelParamsE:
	.zero		664


//--------------------- .nv.constant0._ZN18transformer_engine13normalization24rmsnorm_fwd_tuned_kernelINS0_13Kernel_traitsI13__nv_bfloat16S3_S3_fjLj512ELj1ELj4ELj1ELj16ENS0_18Kernel_traits_baseILj512ES3_S3_S3_fjLj128EEEEEEEvNS0_19ForwardKernelParamsE --------------------------
	.section	.nv.constant0._ZN18transformer_engine13normalization24rmsnorm_fwd_tuned_kernelINS0_13Kernel_traitsI13__nv_bfloat16S3_S3_fjLj512ELj1ELj4ELj1ELj16ENS0_18Kernel_traits_baseILj512ES3_S3_S3_fjLj128EEEEEEEvNS0_19ForwardKernelParamsE,"a",@progbits
	.sectionflags	@""
	.align	4
.nv.constant0._ZN18transformer_engine13normalization24rmsnorm_fwd_tuned_kernelINS0_13Kernel_traitsI13__nv_bfloat16S3_S3_fjLj512ELj1ELj4ELj1ELj16ENS0_18Kernel_traits_baseILj512ES3_S3_S3_fjLj128EEEEEEEvNS0_19ForwardKernelParamsE:
	.zero		664


//--------------------- .nv.constant0._ZN18transformer_engine13normalization24rmsnorm_fwd_tuned_kernelINS0_13Kernel_traitsI6__halfS3_S3_fjLj512ELj1ELj4ELj1ELj16ENS0_18Kernel_traits_baseILj512ES3_S3_S3_fjLj128EEEEEEEvNS0_19ForwardKernelParamsE --------------------------
	.section	.nv.constant0._ZN18transformer_engine13normalization24rmsnorm_fwd_tuned_kernelINS0_13Kernel_traitsI6__halfS3_S3_fjLj512ELj1ELj4ELj1ELj16ENS0_18Kernel_traits_baseILj512ES3_S3_S3_fjLj128EEEEEEEvNS0_19ForwardKernelParamsE,"a",@progbits
	.sectionflags	@""
	.align	4
.nv.constant0._ZN18transformer_engine13normalization24rmsnorm_fwd_tuned_kernelINS0_13Kernel_traitsI6__halfS3_S3_fjLj512ELj1ELj4ELj1ELj16ENS0_18Kernel_traits_baseILj512ES3_S3_S3_fjLj128EEEEEEEvNS0_19ForwardKernelParamsE:
	.zero		664


//--------------------- .nv.constant0._ZN18transformer_engine13normalization24rmsnorm_fwd_tuned_kernelINS0_13Kernel_traitsIffffjLj512ELj1ELj4ELj1ELj16ENS0_18Kernel_traits_baseILj512EffffjLj128EEEEEEEvNS0_19ForwardKernelParamsE --------------------------
	.section	.nv.constant0._ZN18transformer_engine13normalization24rmsnorm_fwd_tuned_kernelINS0_13Kernel_traitsIffffjLj512ELj1ELj4ELj1ELj16ENS0_18Kernel_traits_baseILj512EffffjLj128EEEEEEEvNS0_19ForwardKernelParamsE,"a",@progbits
	.sectionflags	@""
	.align	4
.nv.constant0._ZN18transformer_engine13normalization24rmsnorm_fwd_tuned_kernelINS0_13Kernel_traitsIffffjLj512ELj1ELj4ELj1ELj16ENS0_18Kernel_traits_baseILj512EffffjLj128EEEEEEEvNS0_19ForwardKernelParamsE:
	.zero		664


//--------------------- .nv.constant0._ZN18transformer_engine13normalization24rmsnorm_fwd_tuned_kernelINS0_13Kernel_traitsIff13__nv_fp8_e4m3fjLj512ELj1ELj4ELj1ELj16ENS0_18Kernel_traits_baseILj512EffS3_fjLj128EEEEEEEvNS0_19ForwardKernelParamsE --------------------------
	.section	.nv.constant0._ZN18transformer_engine13normalization24rmsnorm_fwd_tuned_kernelINS0_13Kernel_traitsIff13__nv_fp8_e4m3fjLj512ELj1ELj4ELj1ELj16ENS0_18Kernel_traits_baseILj512EffS3_fjLj128EEEEEEEvNS0_19ForwardKernelParamsE,"a",@progbits
	.sectionflags	@""
	.align	4
.nv.constant0._ZN18transformer_engine13normalization24rmsnorm_fwd_tuned_kernelINS0_13Kernel_traitsIff13__nv_fp8_e4m3fjLj512ELj1ELj4ELj1ELj16ENS0_18Kernel_traits_baseILj512EffS3_fjLj128EEEEEEEvNS0_19ForwardKernelParamsE:
	.zero		664


//--------------------- .nv.constant0._ZN18transformer_engine13normalization24rmsnorm_fwd_tuned_kernelINS0_13Kernel_traitsI6__halfS3_13__nv_fp8_e4m3fjLj512ELj1ELj4ELj1ELj16ENS0_18Kernel_traits_baseILj512ES3_S3_S4_fjLj128EEEEEEEvNS0_19ForwardKernelParamsE --------------------------
	.section	.nv.constant0._ZN18transformer_engine13normalization24rmsnorm_fwd_tuned_kernelINS0_13Kernel_traitsI6__halfS3_13__nv_fp8_e4m3fjLj512ELj1ELj4ELj1ELj16ENS0_18Kernel_traits_baseILj512ES3_S3_S4_fjLj128EEEEEEEvNS0_19ForwardKernelParamsE,"a",@progbits
	.sectionflags	@""
	.align	4
.nv.constant0._ZN18transformer_engine13normalization24rmsnorm_fwd_tuned_kernelINS0_13Kernel_traitsI6__halfS3_13__nv_fp8_e4m3fjLj512ELj1ELj4ELj1ELj16ENS0_18Kernel_traits_baseILj512ES3_S3_S4_fjLj128EEEEEEEvNS0_19ForwardKernelParamsE:
	.zero		664


//--------------------- .nv.constant0._ZN18transformer_engine13normalization24rmsnorm_fwd_tuned_kernelINS0_13Kernel_traitsI13__nv_bfloat16S3_13__nv_fp8_e4m3fjLj512ELj1ELj4ELj1ELj16ENS0_18Kernel_traits_baseILj512ES3_S3_S4_fjLj128EEEEEEEvNS0_19ForwardKernelParamsE --------------------------
	.section	.nv.constant0._ZN18transformer_engine13normalization24rmsnorm_fwd_tuned_kernelINS0_13Kernel_traitsI13__nv_bfloat16S3_13__nv_fp8_e4m3fjLj512ELj1ELj4ELj1ELj16ENS0_18Kernel_traits_baseILj512ES3_S3_S4_fjLj128EEEEEEEvNS0_19ForwardKernelParamsE,"a",@progbits
	.sectionflags	@""
	.align	4
.nv.constant0._ZN18transformer_engine13normalization24rmsnorm_fwd_tuned_kernelINS0_13Kernel_traitsI13__nv_bfloat16S3_13__nv_fp8_e4m3fjLj512ELj1ELj4ELj1ELj16ENS0_18Kernel_traits_baseILj512ES3_S3_S4_fjLj128EEEEEEEvNS0_19ForwardKernelParamsE:
	.zero		664


//--------------------- SYMBOLS --------------------------

	.type		.nv.reservedSmem.offset0,@object
	.size		.nv.reservedSmem.offset0,0x4
